	.target	sm_103a

	.elftype	@"ET_EXEC"


//--------------------- .note.nv.tkinfo           --------------------------
	.section	.note.nv.tkinfo,"",@"SHT_NOTE"
	.sectionflags	@"SHF_NOTE_NV_TKINFO"
	.tkinfo
        /*0018*/ 	.word	0x00000002
        /*0030*/ 	.string	""
        /*0030*/ 	.string	"ptxas"
        /*0030*/ 	.string	"Cuda compilation tools, release 13.0, V13.0.88"
        /*0030*/ 	.string	"Build cuda_13.0.r13.0/compiler.36424714_0"
        /*0030*/ 	.string	"-arch sm_103a -m 64 "



//--------------------- .note.nv.cuinfo           --------------------------
	.section	.note.nv.cuinfo,"",@"SHT_NOTE"
	.sectionflags	@"SHF_NOTE_NV_CUINFO"
        /*0018*/ 	.short	0x0002
        /*001a*/ 	.short	0x0067
        /*001c*/ 	.short	0x0082
	.zero		2


//--------------------- .nv.info                  --------------------------
	.section	.nv.info,"",@"SHT_CUDA_INFO"
	.align	4


	//----- nvinfo : EIATTR_REGCOUNT
	.align		4
        /*0000*/ 	.byte	0x04, 0x2f
        /*0002*/ 	.short	(.L_39 - .L_38)
	.align		4
.L_38:
        /*0004*/ 	.word	index@(_ZN2at6native29vectorized_elementwise_kernelILi8EZZZNS0_18GeluCUDAKernelImplERNS_18TensorIteratorBaseENS0_8GeluTypeEENKUlvE_clEvENKUlvE_clEvEUldE_St5arrayIPcLm2EEEEviT0_T1_)
        /*0008*/ 	.word	0x00000004


	//----- nvinfo : EIATTR_FRAME_SIZE
	.align		4
.L_39:
        /*000c*/ 	.byte	0x04, 0x11
        /*000e*/ 	.short	(.L_41 - .L_40)
	.align		4
.L_40:
        /*0010*/ 	.word	index@(_ZN2at6native29vectorized_elementwise_kernelILi8EZZZNS0_18GeluCUDAKernelImplERNS_18TensorIteratorBaseENS0_8GeluTypeEENKUlvE_clEvENKUlvE_clEvEUldE_St5arrayIPcLm2EEEEviT0_T1_)
        /*0014*/ 	.word	0x00000000


	//----- nvinfo : EIATTR_REGCOUNT
	.align		4
.L_41:
        /*0018*/ 	.byte	0x04, 0x2f
        /*001a*/ 	.short	(.L_43 - .L_42)
	.align		4
.L_42:
        /*001c*/ 	.word	index@(_ZN2at6native29vectorized_elementwise_kernelILi4EZZZNS0_18GeluCUDAKernelImplERNS_18TensorIteratorBaseENS0_8GeluTypeEENKUlvE_clEvENKUlvE_clEvEUldE_St5arrayIPcLm2EEEEviT0_T1_)
        /*0020*/ 	.word	0x00000020


	//----- nvinfo : EIATTR_FRAME_SIZE
	.align		4
.L_43:
        /*0024*/ 	.byte	0x04, 0x11
        /*0026*/ 	.short	(.L_45 - .L_44)
	.align		4
.L_44:
        /*0028*/ 	.word	index@(_ZN2at6native29vectorized_elementwise_kernelILi4EZZZNS0_18GeluCUDAKernelImplERNS_18TensorIteratorBaseENS0_8GeluTypeEENKUlvE_clEvENKUlvE_clEvEUldE_St5arrayIPcLm2EEEEviT0_T1_)
        /*002c*/ 	.word	0x00000000


	//----- nvinfo : EIATTR_REGCOUNT
	.align		4
.L_45:
        /*0030*/ 	.byte	0x04, 0x2f
        /*0032*/ 	.short	(.L_47 - .L_46)
	.align		4
.L_46:
        /*0034*/ 	.word	index@(_ZN2at6native29vectorized_elementwise_kernelILi2EZZZNS0_18GeluCUDAKernelImplERNS_18TensorIteratorBaseENS0_8GeluTypeEENKUlvE_clEvENKUlvE_clEvEUldE_St5arrayIPcLm2EEEEviT0_T1_)
        /*0038*/ 	.word	0x00000020


	//----- nvinfo : EIATTR_FRAME_SIZE
	.align		4
.L_47:
        /*003c*/ 	.byte	0x04, 0x11
        /*003e*/ 	.short	(.L_49 - .L_48)
	.align		4
.L_48:
        /*0040*/ 	.word	index@(_ZN2at6native29vectorized_elementwise_kernelILi2EZZZNS0_18GeluCUDAKernelImplERNS_18TensorIteratorBaseENS0_8GeluTypeEENKUlvE_clEvENKUlvE_clEvEUldE_St5arrayIPcLm2EEEEviT0_T1_)
        /*0044*/ 	.word	0x00000000


	//----- nvinfo : EIATTR_REGCOUNT
	.align		4
.L_49:
        /*0048*/ 	.byte	0x04, 0x2f
        /*004a*/ 	.short	(.L_51 - .L_50)
	.align		4
.L_50:
        /*004c*/ 	.word	index@(_ZN2at6native27unrolled_elementwise_kernelIZZZNS0_18GeluCUDAKernelImplERNS_18TensorIteratorBaseENS0_8GeluTypeEENKUlvE_clEvENKUlvE_clEvEUldE_St5arrayIPcLm2EELi4E23TrivialOffsetCalculatorILi1EjESC_NS0_6memory15LoadWithoutCastENSD_16StoreWithoutCastEEEviT_T0_T2_T3_T4_T5_)
        /*0050*/ 	.word	0x0000001c


	//----- nvinfo : EIATTR_FRAME_SIZE
	.align		4
.L_51:
        /*0054*/ 	.byte	0x04, 0x11
        /*0056*/ 	.short	(.L_53 - .L_52)
	.align		4
.L_52:
        /*0058*/ 	.word	index@(_ZN2at6native27unrolled_elementwise_kernelIZZZNS0_18GeluCUDAKernelImplERNS_18TensorIteratorBaseENS0_8GeluTypeEENKUlvE_clEvENKUlvE_clEvEUldE_St5arrayIPcLm2EELi4E23TrivialOffsetCalculatorILi1EjESC_NS0_6memory15LoadWithoutCastENSD_16StoreWithoutCastEEEviT_T0_T2_T3_T4_T5_)
        /*005c*/ 	.word	0x00000000


	//----- nvinfo : EIATTR_REGCOUNT
	.align		4
.L_53:
        /*0060*/ 	.byte	0x04, 0x2f
        /*0062*/ 	.short	(.L_55 - .L_54)
	.align		4
.L_54:
        /*0064*/ 	.word	index@(_ZN2at6native18elementwise_kernelILi128ELi2EZNS0_22gpu_kernel_impl_nocastIZZZNS0_18GeluCUDAKernelImplERNS_18TensorIteratorBaseENS0_8GeluTypeEENKUlvE_clEvENKUlvE_clEvEUldE_EEvS4_RKT_EUliE_EEviT1_)
        /*0068*/ 	.word	0x00000016


	//----- nvinfo : EIATTR_FRAME_SIZE
	.align		4
.L_55:
        /*006c*/ 	.byte	0x04, 0x11
        /*006e*/ 	.short	(.L_57 - .L_56)
	.align		4
.L_56:
        /*0070*/ 	.word	index@(_ZN2at6native18elementwise_kernelILi128ELi2EZNS0_22gpu_kernel_impl_nocastIZZZNS0_18GeluCUDAKernelImplERNS_18TensorIteratorBaseENS0_8GeluTypeEENKUlvE_clEvENKUlvE_clEvEUldE_EEvS4_RKT_EUliE_EEviT1_)
        /*0074*/ 	.word	0x00000000


	//----- nvinfo : EIATTR_REGCOUNT
	.align		4
.L_57:
        /*0078*/ 	.byte	0x04, 0x2f
        /*007a*/ 	.short	(.L_59 - .L_58)
	.align		4
.L_58:
        /*007c*/ 	.word	index@(_ZN2at6native27unrolled_elementwise_kernelIZZZNS0_18GeluCUDAKernelImplERNS_18TensorIteratorBaseENS0_8GeluTypeEENKUlvE_clEvENKUlvE_clEvEUldE_St5arrayIPcLm2EELi4E23TrivialOffsetCalculatorILi1EjESC_NS0_6memory12LoadWithCastILi1EEENSD_13StoreWithCastILi1EEEEEviT_T0_T2_T3_T4_T5_)
        /*0080*/ 	.word	0x00000022


	//----- nvinfo : EIATTR_FRAME_SIZE
	.align		4
.L_59:
        /*0084*/ 	.byte	0x04, 0x11
        /*0086*/ 	.short	(.L_61 - .L_60)
	.align		4
.L_60:
        /*0088*/ 	.word	index@(_ZN2at6native27unrolled_elementwise_kernelIZZZNS0_18GeluCUDAKernelImplERNS_18TensorIteratorBaseENS0_8GeluTypeEENKUlvE_clEvENKUlvE_clEvEUldE_St5arrayIPcLm2EELi4E23TrivialOffsetCalculatorILi1EjESC_NS0_6memory12LoadWithCastILi1EEENSD_13StoreWithCastILi1EEEEEviT_T0_T2_T3_T4_T5_)
        /*008c*/ 	.word	0x00000000


	//----- nvinfo : EIATTR_REGCOUNT
	.align		4
.L_61:
        /*0090*/ 	.byte	0x04, 0x2f
        /*0092*/ 	.short	(.L_63 - .L_62)
	.align		4
.L_62:
        /*0094*/ 	.word	index@(_ZN2at6native18elementwise_kernelILi128ELi4EZNS0_15gpu_kernel_implIZZZNS0_18GeluCUDAKernelImplERNS_18TensorIteratorBaseENS0_8GeluTypeEENKUlvE_clEvENKUlvE_clEvEUldE_EEvS4_RKT_EUliE_EEviT1_)
        /*0098*/ 	.word	0x00000018


	//----- nvinfo : EIATTR_FRAME_SIZE
	.align		4
.L_63:
        /*009c*/ 	.byte	0x04, 0x11
        /*009e*/ 	.short	(.L_65 - .L_64)
	.align		4
.L_64:
        /*00a0*/ 	.word	index@(_ZN2at6native18elementwise_kernelILi128ELi4EZNS0_15gpu_kernel_implIZZZNS0_18GeluCUDAKernelImplERNS_18TensorIteratorBaseENS0_8GeluTypeEENKUlvE_clEvENKUlvE_clEvEUldE_EEvS4_RKT_EUliE_EEviT1_)
        /*00a4*/ 	.word	0x00000000


	//----- nvinfo : EIATTR_REGCOUNT
	.align		4
.L_65:
        /*00a8*/ 	.byte	0x04, 0x2f
        /*00aa*/ 	.short	(.L_67 - .L_66)
	.align		4
.L_66:
        /*00ac*/ 	.word	index@(_ZN2at6native29vectorized_elementwise_kernelILi8EZZZNS0_18GeluCUDAKernelImplERNS_18TensorIteratorBaseENS0_8GeluTypeEENKUlvE_clEvENKUlvE0_clEvEUlfE_St5arrayIPcLm2EEEEviT0_T1_)
        /*00b0*/ 	.word	0x00000004


	//----- nvinfo : EIATTR_FRAME_SIZE
	.align		4
.L_67:
        /*00b4*/ 	.byte	0x04, 0x11
        /*00b6*/ 	.short	(.L_69 - .L_68)
	.align		4
.L_68:
        /*00b8*/ 	.word	index@(_ZN2at6native29vectorized_elementwise_kernelILi8EZZZNS0_18GeluCUDAKernelImplERNS_18TensorIteratorBaseENS0_8GeluTypeEENKUlvE_clEvENKUlvE0_clEvEUlfE_St5arrayIPcLm2EEEEviT0_T1_)
        /*00bc*/ 	.word	0x00000000


	//----- nvinfo : EIATTR_REGCOUNT
	.align		4
.L_69:
        /*00c0*/ 	.byte	0x04, 0x2f
        /*00c2*/ 	.short	(.L_71 - .L_70)
	.align		4
.L_70:
        /*00c4*/ 	.word	index@(_ZN2at6native29vectorized_elementwise_kernelILi4EZZZNS0_18GeluCUDAKernelImplERNS_18TensorIteratorBaseENS0_8GeluTypeEENKUlvE_clEvENKUlvE0_clEvEUlfE_St5arrayIPcLm2EEEEviT0_T1_)
        /*00c8*/ 	.word	0x00000020


	//----- nvinfo : EIATTR_FRAME_SIZE
	.align		4
.L_71:
        /*00cc*/ 	.byte	0x04, 0x11
        /*00ce*/ 	.short	(.L_73 - .L_72)
	.align		4
.L_72:
        /*00d0*/ 	.word	index@(_ZN2at6native29vectorized_elementwise_kernelILi4EZZZNS0_18GeluCUDAKernelImplERNS_18TensorIteratorBaseENS0_8GeluTypeEENKUlvE_clEvENKUlvE0_clEvEUlfE_St5arrayIPcLm2EEEEviT0_T1_)
        /*00d4*/ 	.word	0x00000000


	//----- nvinfo : EIATTR_REGCOUNT
	.align		4
.L_73:
        /*00d8*/ 	.byte	0x04, 0x2f
        /*00da*/ 	.short	(.L_75 - .L_74)
	.align		4
.L_74:
        /*00dc*/ 	.word	index@(_ZN2at6native29vectorized_elementwise_kernelILi2EZZZNS0_18GeluCUDAKernelImplERNS_18TensorIteratorBaseENS0_8GeluTypeEENKUlvE_clEvENKUlvE0_clEvEUlfE_St5arrayIPcLm2EEEEviT0_T1_)
        /*00e0*/ 	.word	0x00000020


	//----- nvinfo : EIATTR_FRAME_SIZE
	.align		4
.L_75:
        /*00e4*/ 	.byte	0x04, 0x11
        /*00e6*/ 	.short	(.L_77 - .L_76)
	.align		4
.L_76:
        /*00e8*/ 	.word	index@(_ZN2at6native29vectorized_elementwise_kernelILi2EZZZNS0_18GeluCUDAKernelImplERNS_18TensorIteratorBaseENS0_8GeluTypeEENKUlvE_clEvENKUlvE0_clEvEUlfE_St5arrayIPcLm2EEEEviT0_T1_)
        /*00ec*/ 	.word	0x00000000


	//----- nvinfo : EIATTR_REGCOUNT
	.align		4
.L_77:
        /*00f0*/ 	.byte	0x04, 0x2f
        /*00f2*/ 	.short	(.L_79 - .L_78)
	.align		4
.L_78:
        /*00f4*/ 	.word	index@(_ZN2at6native27unrolled_elementwise_kernelIZZZNS0_18GeluCUDAKernelImplERNS_18TensorIteratorBaseENS0_8GeluTypeEENKUlvE_clEvENKUlvE0_clEvEUlfE_St5arrayIPcLm2EELi4E23TrivialOffsetCalculatorILi1EjESC_NS0_6memory15LoadWithoutCastENSD_16StoreWithoutCastEEEviT_T0_T2_T3_T4_T5_)
        /*00f8*/ 	.word	0x00000016


	//----- nvinfo : EIATTR_FRAME_SIZE
	.align		4
.L_79:
        /*00fc*/ 	.byte	0x04, 0x11
        /*00fe*/ 	.short	(.L_81 - .L_80)
	.align		4
.L_80:
        /*0100*/ 	.word	index@(_ZN2at6native27unrolled_elementwise_kernelIZZZNS0_18GeluCUDAKernelImplERNS_18TensorIteratorBaseENS0_8GeluTypeEENKUlvE_clEvENKUlvE0_clEvEUlfE_St5arrayIPcLm2EELi4E23TrivialOffsetCalculatorILi1EjESC_NS0_6memory15LoadWithoutCastENSD_16StoreWithoutCastEEEviT_T0_T2_T3_T4_T5_)
        /*0104*/ 	.word	0x00000000


	//----- nvinfo : EIATTR_REGCOUNT
	.align		4
.L_81:
        /*0108*/ 	.byte	0x04, 0x2f
        /*010a*/ 	.short	(.L_83 - .L_82)
	.align		4
.L_82:
        /*010c*/ 	.word	index@(_ZN2at6native18elementwise_kernelILi128ELi2EZNS0_22gpu_kernel_impl_nocastIZZZNS0_18GeluCUDAKernelImplERNS_18TensorIteratorBaseENS0_8GeluTypeEENKUlvE_clEvENKUlvE0_clEvEUlfE_EEvS4_RKT_EUliE_EEviT1_)
        /*0110*/ 	.word	0x00000014


	//----- nvinfo : EIATTR_FRAME_SIZE
	.align		4
.L_83:
        /*0114*/ 	.byte	0x04, 0x11
        /*0116*/ 	.short	(.L_85 - .L_84)
	.align		4
.L_84:
        /*0118*/ 	.word	index@(_ZN2at6native18elementwise_kernelILi128ELi2EZNS0_22gpu_kernel_impl_nocastIZZZNS0_18GeluCUDAKernelImplERNS_18TensorIteratorBaseENS0_8GeluTypeEENKUlvE_clEvENKUlvE0_clEvEUlfE_EEvS4_RKT_EUliE_EEviT1_)
        /*011c*/ 	.word	0x00000000


	//----- nvinfo : EIATTR_REGCOUNT
	.align		4
.L_85:
        /*0120*/ 	.byte	0x04, 0x2f
        /*0122*/ 	.short	(.L_87 - .L_86)
	.align		4
.L_86:
        /*0124*/ 	.word	index@(_ZN2at6native27unrolled_elementwise_kernelIZZZNS0_18GeluCUDAKernelImplERNS_18TensorIteratorBaseENS0_8GeluTypeEENKUlvE_clEvENKUlvE0_clEvEUlfE_St5arrayIPcLm2EELi4E23TrivialOffsetCalculatorILi1EjESC_NS0_6memory12LoadWithCastILi1EEENSD_13StoreWithCastILi1EEEEEviT_T0_T2_T3_T4_T5_)
        /*0128*/ 	.word	0x0000001d


	//----- nvinfo : EIATTR_FRAME_SIZE
	.align		4
.L_87:
        /*012c*/ 	.byte	0x04, 0x11
        /*012e*/ 	.short	(.L_89 - .L_88)
	.align		4
.L_88:
        /*0130*/ 	.word	index@(_ZN2at6native27unrolled_elementwise_kernelIZZZNS0_18GeluCUDAKernelImplERNS_18TensorIteratorBaseENS0_8GeluTypeEENKUlvE_clEvENKUlvE0_clEvEUlfE_St5arrayIPcLm2EELi4E23TrivialOffsetCalculatorILi1EjESC_NS0_6memory12LoadWithCastILi1EEENSD_13StoreWithCastILi1EEEEEviT_T0_T2_T3_T4_T5_)
        /*0134*/ 	.word	0x00000000


	//----- nvinfo : EIATTR_REGCOUNT
	.align		4
.L_89:
        /*0138*/ 	.byte	0x04, 0x2f
        /*013a*/ 	.short	(.L_91 - .L_90)
	.align		4
.L_90:
        /*013c*/ 	.word	index@(_ZN2at6native18elementwise_kernelILi128ELi4EZNS0_15gpu_kernel_implIZZZNS0_18GeluCUDAKernelImplERNS_18TensorIteratorBaseENS0_8GeluTypeEENKUlvE_clEvENKUlvE0_clEvEUlfE_EEvS4_RKT_EUliE_EEviT1_)
        /*0140*/ 	.word	0x00000018


	//----- nvinfo : EIATTR_FRAME_SIZE
	.align		4
.L_91:
        /*0144*/ 	.byte	0x04, 0x11
        /*0146*/ 	.short	(.L_93 - .L_92)
	.align		4
.L_92:
        /*0148*/ 	.word	index@(_ZN2at6native18elementwise_kernelILi128ELi4EZNS0_15gpu_kernel_implIZZZNS0_18GeluCUDAKernelImplERNS_18TensorIteratorBaseENS0_8GeluTypeEENKUlvE_clEvENKUlvE0_clEvEUlfE_EEvS4_RKT_EUliE_EEviT1_)
        /*014c*/ 	.word	0x00000000


	//----- nvinfo : EIATTR_REGCOUNT
	.align		4
.L_93:
        /*0150*/ 	.byte	0x04, 0x2f
        /*0152*/ 	.short	(.L_95 - .L_94)
	.align		4
.L_94:
        /*0154*/ 	.word	index@(_ZN2at6native29vectorized_elementwise_kernelILi8EZZZNS0_18GeluCUDAKernelImplERNS_18TensorIteratorBaseENS0_8GeluTypeEENKUlvE_clEvENKUlvE1_clEvEUlN3c104HalfEE_St5arrayIPcLm2EEEEviT0_T1_)
        /*0158*/ 	.word	0x00000004


	//----- nvinfo : EIATTR_FRAME_SIZE
	.align		4
.L_95:
        /*015c*/ 	.byte	0x04, 0x11
        /*015e*/ 	.short	(.L_97 - .L_96)
	.align		4
.L_96:
        /*0160*/ 	.word	index@(_ZN2at6native29vectorized_elementwise_kernelILi8EZZZNS0_18GeluCUDAKernelImplERNS_18TensorIteratorBaseENS0_8GeluTypeEENKUlvE_clEvENKUlvE1_clEvEUlN3c104HalfEE_St5arrayIPcLm2EEEEviT0_T1_)
        /*0164*/ 	.word	0x00000000


	//----- nvinfo : EIATTR_REGCOUNT
	.align		4
.L_97:
        /*0168*/ 	.byte	0x04, 0x2f
        /*016a*/ 	.short	(.L_99 - .L_98)
	.align		4
.L_98:
        /*016c*/ 	.word	index@(_ZN2at6native29vectorized_elementwise_kernelILi4EZZZNS0_18GeluCUDAKernelImplERNS_18TensorIteratorBaseENS0_8GeluTypeEENKUlvE_clEvENKUlvE1_clEvEUlN3c104HalfEE_St5arrayIPcLm2EEEEviT0_T1_)
        /*0170*/ 	.word	0x00000020


	//----- nvinfo : EIATTR_FRAME_SIZE
	.align		4
.L_99:
        /*0174*/ 	.byte	0x04, 0x11
        /*0176*/ 	.short	(.L_101 - .L_100)
	.align		4
.L_100:
        /*0178*/ 	.word	index@(_ZN2at6native29vectorized_elementwise_kernelILi4EZZZNS0_18GeluCUDAKernelImplERNS_18TensorIteratorBaseENS0_8GeluTypeEENKUlvE_clEvENKUlvE1_clEvEUlN3c104HalfEE_St5arrayIPcLm2EEEEviT0_T1_)
        /*017c*/ 	.word	0x00000000


	//----- nvinfo : EIATTR_REGCOUNT
	.align		4
.L_101:
        /*0180*/ 	.byte	0x04, 0x2f
        /*0182*/ 	.short	(.L_103 - .L_102)
	.align		4
.L_102:
        /*0184*/ 	.word	index@(_ZN2at6native29vectorized_elementwise_kernelILi2EZZZNS0_18GeluCUDAKernelImplERNS_18TensorIteratorBaseENS0_8GeluTypeEENKUlvE_clEvENKUlvE1_clEvEUlN3c104HalfEE_St5arrayIPcLm2EEEEviT0_T1_)
        /*0188*/ 	.word	0x00000020


	//----- nvinfo : EIATTR_FRAME_SIZE
	.align		4
.L_103:
        /*018c*/ 	.byte	0x04, 0x11
        /*018e*/ 	.short	(.L_105 - .L_104)
	.align		4
.L_104:
        /*0190*/ 	.word	index@(_ZN2at6native29vectorized_elementwise_kernelILi2EZZZNS0_18GeluCUDAKernelImplERNS_18TensorIteratorBaseENS0_8GeluTypeEENKUlvE_clEvENKUlvE1_clEvEUlN3c104HalfEE_St5arrayIPcLm2EEEEviT0_T1_)
        /*0194*/ 	.word	0x00000000


	//----- nvinfo : EIATTR_REGCOUNT
	.align		4
.L_105:
        /*0198*/ 	.byte	0x04, 0x2f
        /*019a*/ 	.short	(.L_107 - .L_106)
	.align		4
.L_106:
        /*019c*/ 	.word	index@(_ZN2at6native27unrolled_elementwise_kernelIZZZNS0_18GeluCUDAKernelImplERNS_18TensorIteratorBaseENS0_8GeluTypeEENKUlvE_clEvENKUlvE1_clEvEUlN3c104HalfEE_St5arrayIPcLm2EELi4E23TrivialOffsetCalculatorILi1EjESE_NS0_6memory15LoadWithoutCastENSF_16StoreWithoutCastEEEviT_T0_T2_T3_T4_T5_)
        /*01a0*/ 	.word	0x00000015


	//----- nvinfo : EIATTR_FRAME_SIZE
	.align		4
.L_107:
        /*01a4*/ 	.byte	0x04, 0x11
        /*01a6*/ 	.short	(.L_109 - .L_108)
	.align		4
.L_108:
        /*01a8*/ 	.word	index@(_ZN2at6native27unrolled_elementwise_kernelIZZZNS0_18GeluCUDAKernelImplERNS_18TensorIteratorBaseENS0_8GeluTypeEENKUlvE_clEvENKUlvE1_clEvEUlN3c104HalfEE_St5arrayIPcLm2EELi4E23TrivialOffsetCalculatorILi1EjESE_NS0_6memory15LoadWithoutCastENSF_16StoreWithoutCastEEEviT_T0_T2_T3_T4_T5_)
        /*01ac*/ 	.word	0x00000000


	//----- nvinfo : EIATTR_REGCOUNT
	.align		4
.L_109:
        /*01b0*/ 	.byte	0x04, 0x2f
        /*01b2*/ 	.short	(.L_111 - .L_110)
	.align		4
.L_110:
        /*01b4*/ 	.word	index@(_ZN2at6native18elementwise_kernelILi128ELi4EZNS0_22gpu_kernel_impl_nocastIZZZNS0_18GeluCUDAKernelImplERNS_18TensorIteratorBaseENS0_8GeluTypeEENKUlvE_clEvENKUlvE1_clEvEUlN3c104HalfEE_EEvS4_RKT_EUliE_EEviT1_)
        /*01b8*/ 	.word	0x00000014


	//----- nvinfo : EIATTR_FRAME_SIZE
	.align		4
.L_111:
        /*01bc*/ 	.byte	0x04, 0x11
        /*01be*/ 	.short	(.L_113 - .L_112)
	.align		4
.L_112:
        /*01c0*/ 	.word	index@(_ZN2at6native18elementwise_kernelILi128ELi4EZNS0_22gpu_kernel_impl_nocastIZZZNS0_18GeluCUDAKernelImplERNS_18TensorIteratorBaseENS0_8GeluTypeEENKUlvE_clEvENKUlvE1_clEvEUlN3c104HalfEE_EEvS4_RKT_EUliE_EEviT1_)
        /*01c4*/ 	.word	0x00000000


	//----- nvinfo : EIATTR_REGCOUNT
	.align		4
.L_113:
        /*01c8*/ 	.byte	0x04, 0x2f
        /*01ca*/ 	.short	(.L_115 - .L_114)
	.align		4
.L_114:
        /*01cc*/ 	.word	index@(_ZN2at6native27unrolled_elementwise_kernelIZZZNS0_18GeluCUDAKernelImplERNS_18TensorIteratorBaseENS0_8GeluTypeEENKUlvE_clEvENKUlvE1_clEvEUlN3c104HalfEE_St5arrayIPcLm2EELi4E23TrivialOffsetCalculatorILi1EjESE_NS0_6memory12LoadWithCastILi1EEENSF_13StoreWithCastILi1EEEEEviT_T0_T2_T3_T4_T5_)
        /*01d0*/ 	.word	0x0000001e


	//----- nvinfo : EIATTR_FRAME_SIZE
	.align		4
.L_115:
        /*01d4*/ 	.byte	0x04, 0x11
        /*01d6*/ 	.short	(.L_117 - .L_116)
	.align		4
.L_116:
        /*01d8*/ 	.word	index@(_ZN2at6native27unrolled_elementwise_kernelIZZZNS0_18GeluCUDAKernelImplERNS_18TensorIteratorBaseENS0_8GeluTypeEENKUlvE_clEvENKUlvE1_clEvEUlN3c104HalfEE_St5arrayIPcLm2EELi4E23TrivialOffsetCalculatorILi1EjESE_NS0_6memory12LoadWithCastILi1EEENSF_13StoreWithCastILi1EEEEEviT_T0_T2_T3_T4_T5_)
        /*01dc*/ 	.word	0x00000000


	//----- nvinfo : EIATTR_REGCOUNT
	.align		4
.L_117:
        /*01e0*/ 	.byte	0x04, 0x2f
        /*01e2*/ 	.short	(.L_119 - .L_118)
	.align		4
.L_118:
        /*01e4*/ 	.word	index@(_ZN2at6native18elementwise_kernelILi128ELi4EZNS0_15gpu_kernel_implIZZZNS0_18GeluCUDAKernelImplERNS_18TensorIteratorBaseENS0_8GeluTypeEENKUlvE_clEvENKUlvE1_clEvEUlN3c104HalfEE_EEvS4_RKT_EUliE_EEviT1_)
        /*01e8*/ 	.word	0x00000018


	//----- nvinfo : EIATTR_FRAME_SIZE
	.align		4
.L_119:
        /*01ec*/ 	.byte	0x04, 0x11
        /*01ee*/ 	.short	(.L_121 - .L_120)
	.align		4
.L_120:
        /*01f0*/ 	.word	index@(_ZN2at6native18elementwise_kernelILi128ELi4EZNS0_15gpu_kernel_implIZZZNS0_18GeluCUDAKernelImplERNS_18TensorIteratorBaseENS0_8GeluTypeEENKUlvE_clEvENKUlvE1_clEvEUlN3c104HalfEE_EEvS4_RKT_EUliE_EEviT1_)
        /*01f4*/ 	.word	0x00000000


	//----- nvinfo : EIATTR_REGCOUNT
	.align		4
.L_121:
        /*01f8*/ 	.byte	0x04, 0x2f
        /*01fa*/ 	.short	(.L_123 - .L_122)
	.align		4
.L_122:
        /*01fc*/ 	.word	index@(_ZN2at6native29vectorized_elementwise_kernelILi8EZZZNS0_18GeluCUDAKernelImplERNS_18TensorIteratorBaseENS0_8GeluTypeEENKUlvE_clEvENKUlvE2_clEvEUlN3c108BFloat16EE_St5arrayIPcLm2EEEEviT0_T1_)
        /*0200*/ 	.word	0x00000004


	//----- nvinfo : EIATTR_FRAME_SIZE
	.align		4
.L_123:
        /*0204*/ 	.byte	0x04, 0x11
        /*0206*/ 	.short	(.L_125 - .L_124)
	.align		4
.L_124:
        /*0208*/ 	.word	index@(_ZN2at6native29vectorized_elementwise_kernelILi8EZZZNS0_18GeluCUDAKernelImplERNS_18TensorIteratorBaseENS0_8GeluTypeEENKUlvE_clEvENKUlvE2_clEvEUlN3c108BFloat16EE_St5arrayIPcLm2EEEEviT0_T1_)
        /*020c*/ 	.word	0x00000000


	//----- nvinfo : EIATTR_REGCOUNT
	.align		4
.L_125:
        /*0210*/ 	.byte	0x04, 0x2f
        /*0212*/ 	.short	(.L_127 - .L_126)
	.align		4
.L_126:
        /*0214*/ 	.word	index@(_ZN2at6native29vectorized_elementwise_kernelILi4EZZZNS0_18GeluCUDAKernelImplERNS_18TensorIteratorBaseENS0_8GeluTypeEENKUlvE_clEvENKUlvE2_clEvEUlN3c108BFloat16EE_St5arrayIPcLm2EEEEviT0_T1_)
        /*0218*/ 	.word	0x00000020


	//----- nvinfo : EIATTR_FRAME_SIZE
	.align		4
.L_127:
        /*021c*/ 	.byte	0x04, 0x11
        /*021e*/ 	.short	(.L_129 - .L_128)
	.align		4
.L_128:
        /*0220*/ 	.word	index@(_ZN2at6native29vectorized_elementwise_kernelILi4EZZZNS0_18GeluCUDAKernelImplERNS_18TensorIteratorBaseENS0_8GeluTypeEENKUlvE_clEvENKUlvE2_clEvEUlN3c108BFloat16EE_St5arrayIPcLm2EEEEviT0_T1_)
        /*0224*/ 	.word	0x00000000


	//----- nvinfo : EIATTR_REGCOUNT
	.align		4
.L_129:
        /*0228*/ 	.byte	0x04, 0x2f
        /*022a*/ 	.short	(.L_131 - .L_130)
	.align		4
.L_130:
        /*022c*/ 	.word	index@(_ZN2at6native29vectorized_elementwise_kernelILi2EZZZNS0_18GeluCUDAKernelImplERNS_18TensorIteratorBaseENS0_8GeluTypeEENKUlvE_clEvENKUlvE2_clEvEUlN3c108BFloat16EE_St5arrayIPcLm2EEEEviT0_T1_)
        /*0230*/ 	.word	0x00000020


	//----- nvinfo : EIATTR_FRAME_SIZE
	.align		4
.L_131:
        /*0234*/ 	.byte	0x04, 0x11
        /*0236*/ 	.short	(.L_133 - .L_132)
	.align		4
.L_132:
        /*0238*/ 	.word	index@(_ZN2at6native29vectorized_elementwise_kernelILi2EZZZNS0_18GeluCUDAKernelImplERNS_18TensorIteratorBaseENS0_8GeluTypeEENKUlvE_clEvENKUlvE2_clEvEUlN3c108BFloat16EE_St5arrayIPcLm2EEEEviT0_T1_)
        /*023c*/ 	.word	0x00000000


	//----- nvinfo : EIATTR_REGCOUNT
	.align		4
.L_133:
        /*0240*/ 	.byte	0x04, 0x2f
        /*0242*/ 	.short	(.L_135 - .L_134)
	.align		4
.L_134:
        /*0244*/ 	.word	index@(_ZN2at6native27unrolled_elementwise_kernelIZZZNS0_18GeluCUDAKernelImplERNS_18TensorIteratorBaseENS0_8GeluTypeEENKUlvE_clEvENKUlvE2_clEvEUlN3c108BFloat16EE_St5arrayIPcLm2EELi4E23TrivialOffsetCalculatorILi1EjESE_NS0_6memory15LoadWithoutCastENSF_16StoreWithoutCastEEEviT_T0_T2_T3_T4_T5_)
        /*0248*/ 	.word	0x00000015


	//----- nvinfo : EIATTR_FRAME_SIZE
	.align		4
.L_135:
        /*024c*/ 	.byte	0x04, 0x11
        /*024e*/ 	.short	(.L_137 - .L_136)
	.align		4
.L_136:
        /*0250*/ 	.word	index@(_ZN2at6native27unrolled_elementwise_kernelIZZZNS0_18GeluCUDAKernelImplERNS_18TensorIteratorBaseENS0_8GeluTypeEENKUlvE_clEvENKUlvE2_clEvEUlN3c108BFloat16EE_St5arrayIPcLm2EELi4E23TrivialOffsetCalculatorILi1EjESE_NS0_6memory15LoadWithoutCastENSF_16StoreWithoutCastEEEviT_T0_T2_T3_T4_T5_)
        /*0254*/ 	.word	0x00000000


	//----- nvinfo : EIATTR_REGCOUNT
	.align		4
.L_137:
        /*0258*/ 	.byte	0x04, 0x2f
        /*025a*/ 	.short	(.L_139 - .L_138)
	.align		4
.L_138:
        /*025c*/ 	.word	index@(_ZN2at6native18elementwise_kernelILi128ELi4EZNS0_22gpu_kernel_impl_nocastIZZZNS0_18GeluCUDAKernelImplERNS_18TensorIteratorBaseENS0_8GeluTypeEENKUlvE_clEvENKUlvE2_clEvEUlN3c108BFloat16EE_EEvS4_RKT_EUliE_EEviT1_)
        /*0260*/ 	.word	0x00000014


	//----- nvinfo : EIATTR_FRAME_SIZE
	.align		4
.L_139:
        /*0264*/ 	.byte	0x04, 0x11
        /*0266*/ 	.short	(.L_141 - .L_140)
	.align		4
.L_140:
        /*0268*/ 	.word	index@(_ZN2at6native18elementwise_kernelILi128ELi4EZNS0_22gpu_kernel_impl_nocastIZZZNS0_18GeluCUDAKernelImplERNS_18TensorIteratorBaseENS0_8GeluTypeEENKUlvE_clEvENKUlvE2_clEvEUlN3c108BFloat16EE_EEvS4_RKT_EUliE_EEviT1_)
        /*026c*/ 	.word	0x00000000


	//----- nvinfo : EIATTR_REGCOUNT
	.align		4
.L_141:
        /*0270*/ 	.byte	0x04, 0x2f
        /*0272*/ 	.short	(.L_143 - .L_142)
	.align		4
.L_142:
        /*0274*/ 	.word	index@(_ZN2at6native27unrolled_elementwise_kernelIZZZNS0_18GeluCUDAKernelImplERNS_18TensorIteratorBaseENS0_8GeluTypeEENKUlvE_clEvENKUlvE2_clEvEUlN3c108BFloat16EE_St5arrayIPcLm2EELi4E23TrivialOffsetCalculatorILi1EjESE_NS0_6memory12LoadWithCastILi1EEENSF_13StoreWithCastILi1EEEEEviT_T0_T2_T3_T4_T5_)
        /*0278*/ 	.word	0x0000001c


	//----- nvinfo : EIATTR_FRAME_SIZE
	.align		4
.L_143:
        /*027c*/ 	.byte	0x04, 0x11
        /*027e*/ 	.short	(.L_145 - .L_144)
	.align		4
.L_144:
        /*0280*/ 	.word	index@(_ZN2at6native27unrolled_elementwise_kernelIZZZNS0_18GeluCUDAKernelImplERNS_18TensorIteratorBaseENS0_8GeluTypeEENKUlvE_clEvENKUlvE2_clEvEUlN3c108BFloat16EE_St5arrayIPcLm2EELi4E23TrivialOffsetCalculatorILi1EjESE_NS0_6memory12LoadWithCastILi1EEENSF_13StoreWithCastILi1EEEEEviT_T0_T2_T3_T4_T5_)
        /*0284*/ 	.word	0x00000000


	//----- nvinfo : EIATTR_REGCOUNT
	.align		4
.L_145:
        /*0288*/ 	.byte	0x04, 0x2f
        /*028a*/ 	.short	(.L_147 - .L_146)
	.align		4
.L_146:
        /*028c*/ 	.word	index@(_ZN2at6native18elementwise_kernelILi128ELi4EZNS0_15gpu_kernel_implIZZZNS0_18GeluCUDAKernelImplERNS_18TensorIteratorBaseENS0_8GeluTypeEENKUlvE_clEvENKUlvE2_clEvEUlN3c108BFloat16EE_EEvS4_RKT_EUliE_EEviT1_)
        /*0290*/ 	.word	0x00000018


	//----- nvinfo : EIATTR_FRAME_SIZE
	.align		4
.L_147:
        /*0294*/ 	.byte	0x04, 0x11
        /*0296*/ 	.short	(.L_149 - .L_148)
	.align		4
.L_148:
        /*0298*/ 	.word	index@(_ZN2at6native18elementwise_kernelILi128ELi4EZNS0_15gpu_kernel_implIZZZNS0_18GeluCUDAKernelImplERNS_18TensorIteratorBaseENS0_8GeluTypeEENKUlvE_clEvENKUlvE2_clEvEUlN3c108BFloat16EE_EEvS4_RKT_EUliE_EEviT1_)
        /*029c*/ 	.word	0x00000000


	//----- nvinfo : EIATTR_REGCOUNT
	.align		4
.L_149:
        /*02a0*/ 	.byte	0x04, 0x2f
        /*02a2*/ 	.short	(.L_151 - .L_150)
	.align		4
.L_150:
        /*02a4*/ 	.word	index@(_ZN2at6native29vectorized_elementwise_kernelILi8EZZZNS0_18GeluCUDAKernelImplERNS_18TensorIteratorBaseENS0_8GeluTypeEENKUlvE0_clEvENKUlvE_clEvEUldE_St5arrayIPcLm2EEEEviT0_T1_)
        /*02a8*/ 	.word	0x00000004


	//----- nvinfo : EIATTR_FRAME_SIZE
	.align		4
.L_151:
        /*02ac*/ 	.byte	0x04, 0x11
        /*02ae*/ 	.short	(.L_153 - .L_152)
	.align		4
.L_152:
        /*02b0*/ 	.word	index@(_ZN2at6native29vectorized_elementwise_kernelILi8EZZZNS0_18GeluCUDAKernelImplERNS_18TensorIteratorBaseENS0_8GeluTypeEENKUlvE0_clEvENKUlvE_clEvEUldE_St5arrayIPcLm2EEEEviT0_T1_)
        /*02b4*/ 	.word	0x00000000


	//----- nvinfo : EIATTR_REGCOUNT
	.align		4
.L_153:
        /*02b8*/ 	.byte	0x04, 0x2f
        /*02ba*/ 	.short	(.L_155 - .L_154)
	.align		4
.L_154:
        /*02bc*/ 	.word	index@(_ZN2at6native29vectorized_elementwise_kernelILi4EZZZNS0_18GeluCUDAKernelImplERNS_18TensorIteratorBaseENS0_8GeluTypeEENKUlvE0_clEvENKUlvE_clEvEUldE_St5arrayIPcLm2EEEEviT0_T1_)
        /*02c0*/ 	.word	0x00000025


	//----- nvinfo : EIATTR_FRAME_SIZE
	.align		4
.L_155:
        /*02c4*/ 	.byte	0x04, 0x11
        /*02c6*/ 	.short	(.L_157 - .L_156)
	.align		4
.L_156:
        /*02c8*/ 	.word	index@(_ZN2at6native29vectorized_elementwise_kernelILi4EZZZNS0_18GeluCUDAKernelImplERNS_18TensorIteratorBaseENS0_8GeluTypeEENKUlvE0_clEvENKUlvE_clEvEUldE_St5arrayIPcLm2EEEEviT0_T1_)
        /*02cc*/ 	.word	0x00000000


	//----- nvinfo : EIATTR_REGCOUNT
	.align		4
.L_157:
        /*02d0*/ 	.byte	0x04, 0x2f
        /*02d2*/ 	.short	(.L_159 - .L_158)
	.align		4
.L_158:
        /*02d4*/ 	.word	index@(_ZN2at6native29vectorized_elementwise_kernelILi2EZZZNS0_18GeluCUDAKernelImplERNS_18TensorIteratorBaseENS0_8GeluTypeEENKUlvE0_clEvENKUlvE_clEvEUldE_St5arrayIPcLm2EEEEviT0_T1_)
        /*02d8*/ 	.word	0x00000025


	//----- nvinfo : EIATTR_FRAME_SIZE
	.align		4
.L_159:
        /*02dc*/ 	.byte	0x04, 0x11
        /*02de*/ 	.short	(.L_161 - .L_160)
	.align		4
.L_160:
        /*02e0*/ 	.word	index@(_ZN2at6native29vectorized_elementwise_kernelILi2EZZZNS0_18GeluCUDAKernelImplERNS_18TensorIteratorBaseENS0_8GeluTypeEENKUlvE0_clEvENKUlvE_clEvEUldE_St5arrayIPcLm2EEEEviT0_T1_)
        /*02e4*/ 	.word	0x00000000


	//----- nvinfo : EIATTR_REGCOUNT
	.align		4
.L_161:
        /*02e8*/ 	.byte	0x04, 0x2f
        /*02ea*/ 	.short	(.L_163 - .L_162)
	.align		4
.L_162:
        /*02ec*/ 	.word	index@(_ZN2at6native27unrolled_elementwise_kernelIZZZNS0_18GeluCUDAKernelImplERNS_18TensorIteratorBaseENS0_8GeluTypeEENKUlvE0_clEvENKUlvE_clEvEUldE_St5arrayIPcLm2EELi4E23TrivialOffsetCalculatorILi1EjESC_NS0_6memory15LoadWithoutCastENSD_16StoreWithoutCastEEEviT_T0_T2_T3_T4_T5_)
        /*02f0*/ 	.word	0x0000001c


	//----- nvinfo : EIATTR_FRAME_SIZE
	.align		4
.L_163:
        /*02f4*/ 	.byte	0x04, 0x11
        /*02f6*/ 	.short	(.L_165 - .L_164)
	.align		4
.L_164:
        /*02f8*/ 	.word	index@(_ZN2at6native27unrolled_elementwise_kernelIZZZNS0_18GeluCUDAKernelImplERNS_18TensorIteratorBaseENS0_8GeluTypeEENKUlvE0_clEvENKUlvE_clEvEUldE_St5arrayIPcLm2EELi4E23TrivialOffsetCalculatorILi1EjESC_NS0_6memory15LoadWithoutCastENSD_16StoreWithoutCastEEEviT_T0_T2_T3_T4_T5_)
        /*02fc*/ 	.word	0x00000000


	//----- nvinfo : EIATTR_REGCOUNT
	.align		4
.L_165:
        /*0300*/ 	.byte	0x04, 0x2f
        /*0302*/ 	.short	(.L_167 - .L_166)
	.align		4
.L_166:
        /*0304*/ 	.word	index@(_ZN2at6native18elementwise_kernelILi128ELi2EZNS0_22gpu_kernel_impl_nocastIZZZNS0_18GeluCUDAKernelImplERNS_18TensorIteratorBaseENS0_8GeluTypeEENKUlvE0_clEvENKUlvE_clEvEUldE_EEvS4_RKT_EUliE_EEviT1_)
        /*0308*/ 	.word	0x00000015


	//----- nvinfo : EIATTR_FRAME_SIZE
	.align		4
.L_167:
        /*030c*/ 	.byte	0x04, 0x11
        /*030e*/ 	.short	(.L_169 - .L_168)
	.align		4
.L_168:
        /*0310*/ 	.word	index@(_ZN2at6native18elementwise_kernelILi128ELi2EZNS0_22gpu_kernel_impl_nocastIZZZNS0_18GeluCUDAKernelImplERNS_18TensorIteratorBaseENS0_8GeluTypeEENKUlvE0_clEvENKUlvE_clEvEUldE_EEvS4_RKT_EUliE_EEviT1_)
        /*0314*/ 	.word	0x00000000


	//----- nvinfo : EIATTR_REGCOUNT
	.align		4
.L_169:
        /*0318*/ 	.byte	0x04, 0x2f
        /*031a*/ 	.short	(.L_171 - .L_170)
	.align		4
.L_170:
        /*031c*/ 	.word	index@(_ZN2at6native27unrolled_elementwise_kernelIZZZNS0_18GeluCUDAKernelImplERNS_18TensorIteratorBaseENS0_8GeluTypeEENKUlvE0_clEvENKUlvE_clEvEUldE_St5arrayIPcLm2EELi4E23TrivialOffsetCalculatorILi1EjESC_NS0_6memory12LoadWithCastILi1EEENSD_13StoreWithCastILi1EEEEEviT_T0_T2_T3_T4_T5_)
        /*0320*/ 	.word	0x00000022


	//----- nvinfo : EIATTR_FRAME_SIZE
	.align		4
.L_171:
        /*0324*/ 	.byte	0x04, 0x11
        /*0326*/ 	.short	(.L_173 - .L_172)
	.align		4
.L_172:
        /*0328*/ 	.word	index@(_ZN2at6native27unrolled_elementwise_kernelIZZZNS0_18GeluCUDAKernelImplERNS_18TensorIteratorBaseENS0_8GeluTypeEENKUlvE0_clEvENKUlvE_clEvEUldE_St5arrayIPcLm2EELi4E23TrivialOffsetCalculatorILi1EjESC_NS0_6memory12LoadWithCastILi1EEENSD_13StoreWithCastILi1EEEEEviT_T0_T2_T3_T4_T5_)
        /*032c*/ 	.word	0x00000000


	//----- nvinfo : EIATTR_REGCOUNT
	.align		4
.L_173:
        /*0330*/ 	.byte	0x04, 0x2f
        /*0332*/ 	.short	(.L_175 - .L_174)
	.align		4
.L_174:
        /*0334*/ 	.word	index@(_ZN2at6native18elementwise_kernelILi128ELi4EZNS0_15gpu_kernel_implIZZZNS0_18GeluCUDAKernelImplERNS_18TensorIteratorBaseENS0_8GeluTypeEENKUlvE0_clEvENKUlvE_clEvEUldE_EEvS4_RKT_EUliE_EEviT1_)
        /*0338*/ 	.word	0x00000018


	//----- nvinfo : EIATTR_FRAME_SIZE
	.align		4
.L_175:
        /*033c*/ 	.byte	0x04, 0x11
        /*033e*/ 	.short	(.L_177 - .L_176)
	.align		4
.L_176:
        /*0340*/ 	.word	index@(_ZN2at6native18elementwise_kernelILi128ELi4EZNS0_15gpu_kernel_implIZZZNS0_18GeluCUDAKernelImplERNS_18TensorIteratorBaseENS0_8GeluTypeEENKUlvE0_clEvENKUlvE_clEvEUldE_EEvS4_RKT_EUliE_EEviT1_)
        /*0344*/ 	.word	0x00000000


	//----- nvinfo : EIATTR_REGCOUNT
	.align		4
.L_177:
        /*0348*/ 	.byte	0x04, 0x2f
        /*034a*/ 	.short	(.L_179 - .L_178)
	.align		4
.L_178:
        /*034c*/ 	.word	index@(_ZN2at6native29vectorized_elementwise_kernelILi8EZZZNS0_18GeluCUDAKernelImplERNS_18TensorIteratorBaseENS0_8GeluTypeEENKUlvE0_clEvENKUlvE0_clEvEUlfE_St5arrayIPcLm2EEEEviT0_T1_)
        /*0350*/ 	.word	0x00000004


	//----- nvinfo : EIATTR_FRAME_SIZE
	.align		4
.L_179:
        /*0354*/ 	.byte	0x04, 0x11
        /*0356*/ 	.short	(.L_181 - .L_180)
	.align		4
.L_180:
        /*0358*/ 	.word	index@(_ZN2at6native29vectorized_elementwise_kernelILi8EZZZNS0_18GeluCUDAKernelImplERNS_18TensorIteratorBaseENS0_8GeluTypeEENKUlvE0_clEvENKUlvE0_clEvEUlfE_St5arrayIPcLm2EEEEviT0_T1_)
        /*035c*/ 	.word	0x00000000


	//----- nvinfo : EIATTR_REGCOUNT
	.align		4
.L_181:
        /*0360*/ 	.byte	0x04, 0x2f
        /*0362*/ 	.short	(.L_183 - .L_182)
	.align		4
.L_182:
        /*0364*/ 	.word	index@(_ZN2at6native29vectorized_elementwise_kernelILi4EZZZNS0_18GeluCUDAKernelImplERNS_18TensorIteratorBaseENS0_8GeluTypeEENKUlvE0_clEvENKUlvE0_clEvEUlfE_St5arrayIPcLm2EEEEviT0_T1_)
        /*0368*/ 	.word	0x0000001f


	//----- nvinfo : EIATTR_FRAME_SIZE
	.align		4
.L_183:
        /*036c*/ 	.byte	0x04, 0x11
        /*036e*/ 	.short	(.L_185 - .L_184)
	.align		4
.L_184:
        /*0370*/ 	.word	index@(_ZN2at6native29vectorized_elementwise_kernelILi4EZZZNS0_18GeluCUDAKernelImplERNS_18TensorIteratorBaseENS0_8GeluTypeEENKUlvE0_clEvENKUlvE0_clEvEUlfE_St5arrayIPcLm2EEEEviT0_T1_)
        /*0374*/ 	.word	0x00000000


	//----- nvinfo : EIATTR_REGCOUNT
	.align		4
.L_185:
        /*0378*/ 	.byte	0x04, 0x2f
        /*037a*/ 	.short	(.L_187 - .L_186)
	.align		4
.L_186:
        /*037c*/ 	.word	index@(_ZN2at6native29vectorized_elementwise_kernelILi2EZZZNS0_18GeluCUDAKernelImplERNS_18TensorIteratorBaseENS0_8GeluTypeEENKUlvE0_clEvENKUlvE0_clEvEUlfE_St5arrayIPcLm2EEEEviT0_T1_)
        /*0380*/ 	.word	0x00000020


	//----- nvinfo : EIATTR_FRAME_SIZE
	.align		4
.L_187:
        /*0384*/ 	.byte	0x04, 0x11
        /*0386*/ 	.short	(.L_189 - .L_188)
	.align		4
.L_188:
        /*0388*/ 	.word	index@(_ZN2at6native29vectorized_elementwise_kernelILi2EZZZNS0_18GeluCUDAKernelImplERNS_18TensorIteratorBaseENS0_8GeluTypeEENKUlvE0_clEvENKUlvE0_clEvEUlfE_St5arrayIPcLm2EEEEviT0_T1_)
        /*038c*/ 	.word	0x00000000


	//----- nvinfo : EIATTR_REGCOUNT
	.align		4
.L_189:
        /*0390*/ 	.byte	0x04, 0x2f
        /*0392*/ 	.short	(.L_191 - .L_190)
	.align		4
.L_190:
        /*0394*/ 	.word	index@(_ZN2at6native27unrolled_elementwise_kernelIZZZNS0_18GeluCUDAKernelImplERNS_18TensorIteratorBaseENS0_8GeluTypeEENKUlvE0_clEvENKUlvE0_clEvEUlfE_St5arrayIPcLm2EELi4E23TrivialOffsetCalculatorILi1EjESC_NS0_6memory15LoadWithoutCastENSD_16StoreWithoutCastEEEviT_T0_T2_T3_T4_T5_)
        /*0398*/ 	.word	0x00000015


	//----- nvinfo : EIATTR_FRAME_SIZE
	.align		4
.L_191:
        /*039c*/ 	.byte	0x04, 0x11
        /*039e*/ 	.short	(.L_193 - .L_192)
	.align		4
.L_192:
        /*03a0*/ 	.word	index@(_ZN2at6native27unrolled_elementwise_kernelIZZZNS0_18GeluCUDAKernelImplERNS_18TensorIteratorBaseENS0_8GeluTypeEENKUlvE0_clEvENKUlvE0_clEvEUlfE_St5arrayIPcLm2EELi4E23TrivialOffsetCalculatorILi1EjESC_NS0_6memory15LoadWithoutCastENSD_16StoreWithoutCastEEEviT_T0_T2_T3_T4_T5_)
        /*03a4*/ 	.word	0x00000000


	//----- nvinfo : EIATTR_REGCOUNT
	.align		4
.L_193:
        /*03a8*/ 	.byte	0x04, 0x2f
        /*03aa*/ 	.short	(.L_195 - .L_194)
	.align		4
.L_194:
        /*03ac*/ 	.word	index@(_ZN2at6native18elementwise_kernelILi128ELi2EZNS0_22gpu_kernel_impl_nocastIZZZNS0_18GeluCUDAKernelImplERNS_18TensorIteratorBaseENS0_8GeluTypeEENKUlvE0_clEvENKUlvE0_clEvEUlfE_EEvS4_RKT_EUliE_EEviT1_)
        /*03b0*/ 	.word	0x00000014


	//----- nvinfo : EIATTR_FRAME_SIZE
	.align		4
.L_195:
        /*03b4*/ 	.byte	0x04, 0x11
        /*03b6*/ 	.short	(.L_197 - .L_196)
	.align		4
.L_196:
        /*03b8*/ 	.word	index@(_ZN2at6native18elementwise_kernelILi128ELi2EZNS0_22gpu_kernel_impl_nocastIZZZNS0_18GeluCUDAKernelImplERNS_18TensorIteratorBaseENS0_8GeluTypeEENKUlvE0_clEvENKUlvE0_clEvEUlfE_EEvS4_RKT_EUliE_EEviT1_)
        /*03bc*/ 	.word	0x00000000


	//----- nvinfo : EIATTR_REGCOUNT
	.align		4
.L_197:
        /*03c0*/ 	.byte	0x04, 0x2f
        /*03c2*/ 	.short	(.L_199 - .L_198)
	.align		4
.L_198:
        /*03c4*/ 	.word	index@(_ZN2at6native27unrolled_elementwise_kernelIZZZNS0_18GeluCUDAKernelImplERNS_18TensorIteratorBaseENS0_8GeluTypeEENKUlvE0_clEvENKUlvE0_clEvEUlfE_St5arrayIPcLm2EELi4E23TrivialOffsetCalculatorILi1EjESC_NS0_6memory12LoadWithCastILi1EEENSD_13StoreWithCastILi1EEEEEviT_T0_T2_T3_T4_T5_)
        /*03c8*/ 	.word	0x0000001d


	//----- nvinfo : EIATTR_FRAME_SIZE
	.align		4
.L_199:
        /*03cc*/ 	.byte	0x04, 0x11
        /*03ce*/ 	.short	(.L_201 - .L_200)
	.align		4
.L_200:
        /*03d0*/ 	.word	index@(_ZN2at6native27unrolled_elementwise_kernelIZZZNS0_18GeluCUDAKernelImplERNS_18TensorIteratorBaseENS0_8GeluTypeEENKUlvE0_clEvENKUlvE0_clEvEUlfE_St5arrayIPcLm2EELi4E23TrivialOffsetCalculatorILi1EjESC_NS0_6memory12LoadWithCastILi1EEENSD_13StoreWithCastILi1EEEEEviT_T0_T2_T3_T4_T5_)
        /*03d4*/ 	.word	0x00000000


	//----- nvinfo : EIATTR_REGCOUNT
	.align		4
.L_201:
        /*03d8*/ 	.byte	0x04, 0x2f
        /*03da*/ 	.short	(.L_203 - .L_202)
	.align		4
.L_202:
        /*03dc*/ 	.word	index@(_ZN2at6native18elementwise_kernelILi128ELi4EZNS0_15gpu_kernel_implIZZZNS0_18GeluCUDAKernelImplERNS_18TensorIteratorBaseENS0_8GeluTypeEENKUlvE0_clEvENKUlvE0_clEvEUlfE_EEvS4_RKT_EUliE_EEviT1_)
        /*03e0*/ 	.word	0x00000018


	//----- nvinfo : EIATTR_FRAME_SIZE
	.align		4
.L_203:
        /*03e4*/ 	.byte	0x04, 0x11
        /*03e6*/ 	.short	(.L_205 - .L_204)
	.align		4
.L_204:
        /*03e8*/ 	.word	index@(_ZN2at6native18elementwise_kernelILi128ELi4EZNS0_15gpu_kernel_implIZZZNS0_18GeluCUDAKernelImplERNS_18TensorIteratorBaseENS0_8GeluTypeEENKUlvE0_clEvENKUlvE0_clEvEUlfE_EEvS4_RKT_EUliE_EEviT1_)
        /*03ec*/ 	.word	0x00000000


	//----- nvinfo : EIATTR_REGCOUNT
	.align		4
.L_205:
        /*03f0*/ 	.byte	0x04, 0x2f
        /*03f2*/ 	.short	(.L_207 - .L_206)
	.align		4
.L_206:
        /*03f4*/ 	.word	index@(_ZN2at6native29vectorized_elementwise_kernelILi8EZZZNS0_18GeluCUDAKernelImplERNS_18TensorIteratorBaseENS0_8GeluTypeEENKUlvE0_clEvENKUlvE1_clEvEUlN3c104HalfEE_St5arrayIPcLm2EEEEviT0_T1_)
        /*03f8*/ 	.word	0x00000004


	//----- nvinfo : EIATTR_FRAME_SIZE
	.align		4
.L_207:
        /*03fc*/ 	.byte	0x04, 0x11
        /*03fe*/ 	.short	(.L_209 - .L_208)
	.align		4
.L_208:
        /*0400*/ 	.word	index@(_ZN2at6native29vectorized_elementwise_kernelILi8EZZZNS0_18GeluCUDAKernelImplERNS_18TensorIteratorBaseENS0_8GeluTypeEENKUlvE0_clEvENKUlvE1_clEvEUlN3c104HalfEE_St5arrayIPcLm2EEEEviT0_T1_)
        /*0404*/ 	.word	0x00000000


	//----- nvinfo : EIATTR_REGCOUNT
	.align		4
.L_209:
        /*0408*/ 	.byte	0x04, 0x2f
        /*040a*/ 	.short	(.L_211 - .L_210)
	.align		4
.L_210:
        /*040c*/ 	.word	index@(_ZN2at6native29vectorized_elementwise_kernelILi4EZZZNS0_18GeluCUDAKernelImplERNS_18TensorIteratorBaseENS0_8GeluTypeEENKUlvE0_clEvENKUlvE1_clEvEUlN3c104HalfEE_St5arrayIPcLm2EEEEviT0_T1_)
        /*0410*/ 	.word	0x00000020


	//----- nvinfo : EIATTR_FRAME_SIZE
	.align		4
.L_211:
        /*0414*/ 	.byte	0x04, 0x11
        /*0416*/ 	.short	(.L_213 - .L_212)
	.align		4
.L_212:
        /*0418*/ 	.word	index@(_ZN2at6native29vectorized_elementwise_kernelILi4EZZZNS0_18GeluCUDAKernelImplERNS_18TensorIteratorBaseENS0_8GeluTypeEENKUlvE0_clEvENKUlvE1_clEvEUlN3c104HalfEE_St5arrayIPcLm2EEEEviT0_T1_)
        /*041c*/ 	.word	0x00000000


	//----- nvinfo : EIATTR_REGCOUNT
	.align		4
.L_213:
        /*0420*/ 	.byte	0x04, 0x2f
        /*0422*/ 	.short	(.L_215 - .L_214)
	.align		4
.L_214:
        /*0424*/ 	.word	index@(_ZN2at6native29vectorized_elementwise_kernelILi2EZZZNS0_18GeluCUDAKernelImplERNS_18TensorIteratorBaseENS0_8GeluTypeEENKUlvE0_clEvENKUlvE1_clEvEUlN3c104HalfEE_St5arrayIPcLm2EEEEviT0_T1_)
        /*0428*/ 	.word	0x00000020


	//----- nvinfo : EIATTR_FRAME_SIZE
	.align		4
.L_215:
        /*042c*/ 	.byte	0x04, 0x11
        /*042e*/ 	.short	(.L_217 - .L_216)
	.align		4
.L_216:
        /*0430*/ 	.word	index@(_ZN2at6native29vectorized_elementwise_kernelILi2EZZZNS0_18GeluCUDAKernelImplERNS_18TensorIteratorBaseENS0_8GeluTypeEENKUlvE0_clEvENKUlvE1_clEvEUlN3c104HalfEE_St5arrayIPcLm2EEEEviT0_T1_)
        /*0434*/ 	.word	0x00000000


	//----- nvinfo : EIATTR_REGCOUNT
	.align		4
.L_217:
        /*0438*/ 	.byte	0x04, 0x2f
        /*043a*/ 	.short	(.L_219 - .L_218)
	.align		4
.L_218:
        /*043c*/ 	.word	index@(_ZN2at6native27unrolled_elementwise_kernelIZZZNS0_18GeluCUDAKernelImplERNS_18TensorIteratorBaseENS0_8GeluTypeEENKUlvE0_clEvENKUlvE1_clEvEUlN3c104HalfEE_St5arrayIPcLm2EELi4E23TrivialOffsetCalculatorILi1EjESE_NS0_6memory15LoadWithoutCastENSF_16StoreWithoutCastEEEviT_T0_T2_T3_T4_T5_)
        /*0440*/ 	.word	0x00000016


	//----- nvinfo : EIATTR_FRAME_SIZE
	.align		4
.L_219:
        /*0444*/ 	.byte	0x04, 0x11
        /*0446*/ 	.short	(.L_221 - .L_220)
	.align		4
.L_220:
        /*0448*/ 	.word	index@(_ZN2at6native27unrolled_elementwise_kernelIZZZNS0_18GeluCUDAKernelImplERNS_18TensorIteratorBaseENS0_8GeluTypeEENKUlvE0_clEvENKUlvE1_clEvEUlN3c104HalfEE_St5arrayIPcLm2EELi4E23TrivialOffsetCalculatorILi1EjESE_NS0_6memory15LoadWithoutCastENSF_16StoreWithoutCastEEEviT_T0_T2_T3_T4_T5_)
        /*044c*/ 	.word	0x00000000


	//----- nvinfo : EIATTR_REGCOUNT
	.align		4
.L_221:
        /*0450*/ 	.byte	0x04, 0x2f
        /*0452*/ 	.short	(.L_223 - .L_222)
	.align		4
.L_222:
        /*0454*/ 	.word	index@(_ZN2at6native18elementwise_kernelILi128ELi4EZNS0_22gpu_kernel_impl_nocastIZZZNS0_18GeluCUDAKernelImplERNS_18TensorIteratorBaseENS0_8GeluTypeEENKUlvE0_clEvENKUlvE1_clEvEUlN3c104HalfEE_EEvS4_RKT_EUliE_EEviT1_)
        /*0458*/ 	.word	0x00000014


	//----- nvinfo : EIATTR_FRAME_SIZE
	.align		4
.L_223:
        /*045c*/ 	.byte	0x04, 0x11
        /*045e*/ 	.short	(.L_225 - .L_224)
	.align		4
.L_224:
        /*0460*/ 	.word	index@(_ZN2at6native18elementwise_kernelILi128ELi4EZNS0_22gpu_kernel_impl_nocastIZZZNS0_18GeluCUDAKernelImplERNS_18TensorIteratorBaseENS0_8GeluTypeEENKUlvE0_clEvENKUlvE1_clEvEUlN3c104HalfEE_EEvS4_RKT_EUliE_EEviT1_)
        /*0464*/ 	.word	0x00000000


	//----- nvinfo : EIATTR_REGCOUNT
	.align		4
.L_225:
        /*0468*/ 	.byte	0x04, 0x2f
        /*046a*/ 	.short	(.L_227 - .L_226)
	.align		4
.L_226:
        /*046c*/ 	.word	index@(_ZN2at6native27unrolled_elementwise_kernelIZZZNS0_18GeluCUDAKernelImplERNS_18TensorIteratorBaseENS0_8GeluTypeEENKUlvE0_clEvENKUlvE1_clEvEUlN3c104HalfEE_St5arrayIPcLm2EELi4E23TrivialOffsetCalculatorILi1EjESE_NS0_6memory12LoadWithCastILi1EEENSF_13StoreWithCastILi1EEEEEviT_T0_T2_T3_T4_T5_)
        /*0470*/ 	.word	0x0000001e


	//----- nvinfo : EIATTR_FRAME_SIZE
	.align		4
.L_227:
        /*0474*/ 	.byte	0x04, 0x11
        /*0476*/ 	.short	(.L_229 - .L_228)
	.align		4
.L_228:
        /*0478*/ 	.word	index@(_ZN2at6native27unrolled_elementwise_kernelIZZZNS0_18GeluCUDAKernelImplERNS_18TensorIteratorBaseENS0_8GeluTypeEENKUlvE0_clEvENKUlvE1_clEvEUlN3c104HalfEE_St5arrayIPcLm2EELi4E23TrivialOffsetCalculatorILi1EjESE_NS0_6memory12LoadWithCastILi1EEENSF_13StoreWithCastILi1EEEEEviT_T0_T2_T3_T4_T5_)
        /*047c*/ 	.word	0x00000000


	//----- nvinfo : EIATTR_REGCOUNT
	.align		4
.L_229:
        /*0480*/ 	.byte	0x04, 0x2f
        /*0482*/ 	.short	(.L_231 - .L_230)
	.align		4
.L_230:
        /*0484*/ 	.word	index@(_ZN2at6native18elementwise_kernelILi128ELi4EZNS0_15gpu_kernel_implIZZZNS0_18GeluCUDAKernelImplERNS_18TensorIteratorBaseENS0_8GeluTypeEENKUlvE0_clEvENKUlvE1_clEvEUlN3c104HalfEE_EEvS4_RKT_EUliE_EEviT1_)
        /*0488*/ 	.word	0x00000018


	//----- nvinfo : EIATTR_FRAME_SIZE
	.align		4
.L_231:
        /*048c*/ 	.byte	0x04, 0x11
        /*048e*/ 	.short	(.L_233 - .L_232)
	.align		4
.L_232:
        /*0490*/ 	.word	index@(_ZN2at6native18elementwise_kernelILi128ELi4EZNS0_15gpu_kernel_implIZZZNS0_18GeluCUDAKernelImplERNS_18TensorIteratorBaseENS0_8GeluTypeEENKUlvE0_clEvENKUlvE1_clEvEUlN3c104HalfEE_EEvS4_RKT_EUliE_EEviT1_)
        /*0494*/ 	.word	0x00000000


	//----- nvinfo : EIATTR_REGCOUNT
	.align		4
.L_233:
        /*0498*/ 	.byte	0x04, 0x2f
        /*049a*/ 	.short	(.L_235 - .L_234)
	.align		4
.L_234:
        /*049c*/ 	.word	index@(_ZN2at6native29vectorized_elementwise_kernelILi8EZZZNS0_18GeluCUDAKernelImplERNS_18TensorIteratorBaseENS0_8GeluTypeEENKUlvE0_clEvENKUlvE2_clEvEUlN3c108BFloat16EE_St5arrayIPcLm2EEEEviT0_T1_)
        /*04a0*/ 	.word	0x00000004


	//----- nvinfo : EIATTR_FRAME_SIZE
	.align		4
.L_235:
        /*04a4*/ 	.byte	0x04, 0x11
        /*04a6*/ 	.short	(.L_237 - .L_236)
	.align		4
.L_236:
        /*04a8*/ 	.word	index@(_ZN2at6native29vectorized_elementwise_kernelILi8EZZZNS0_18GeluCUDAKernelImplERNS_18TensorIteratorBaseENS0_8GeluTypeEENKUlvE0_clEvENKUlvE2_clEvEUlN3c108BFloat16EE_St5arrayIPcLm2EEEEviT0_T1_)
        /*04ac*/ 	.word	0x00000000


	//----- nvinfo : EIATTR_REGCOUNT
	.align		4
.L_237:
        /*04b0*/ 	.byte	0x04, 0x2f
        /*04b2*/ 	.short	(.L_239 - .L_238)
	.align		4
.L_238:
        /*04b4*/ 	.word	index@(_ZN2at6native29vectorized_elementwise_kernelILi4EZZZNS0_18GeluCUDAKernelImplERNS_18TensorIteratorBaseENS0_8GeluTypeEENKUlvE0_clEvENKUlvE2_clEvEUlN3c108BFloat16EE_St5arrayIPcLm2EEEEviT0_T1_)
        /*04b8*/ 	.word	0x00000020


	//----- nvinfo : EIATTR_FRAME_SIZE
	.align		4
.L_239:
        /*04bc*/ 	.byte	0x04, 0x11
        /*04be*/ 	.short	(.L_241 - .L_240)
	.align		4
.L_240:
        /*04c0*/ 	.word	index@(_ZN2at6native29vectorized_elementwise_kernelILi4EZZZNS0_18GeluCUDAKernelImplERNS_18TensorIteratorBaseENS0_8GeluTypeEENKUlvE0_clEvENKUlvE2_clEvEUlN3c108BFloat16EE_St5arrayIPcLm2EEEEviT0_T1_)
        /*04c4*/ 	.word	0x00000000


	//----- nvinfo : EIATTR_REGCOUNT
	.align		4
.L_241:
        /*04c8*/ 	.byte	0x04, 0x2f
        /*04ca*/ 	.short	(.L_243 - .L_242)
	.align		4
.L_242:
        /*04cc*/ 	.word	index@(_ZN2at6native29vectorized_elementwise_kernelILi2EZZZNS0_18GeluCUDAKernelImplERNS_18TensorIteratorBaseENS0_8GeluTypeEENKUlvE0_clEvENKUlvE2_clEvEUlN3c108BFloat16EE_St5arrayIPcLm2EEEEviT0_T1_)
        /*04d0*/ 	.word	0x00000020


	//----- nvinfo : EIATTR_FRAME_SIZE
	.align		4
.L_243:
        /*04d4*/ 	.byte	0x04, 0x11
        /*04d6*/ 	.short	(.L_245 - .L_244)
	.align		4
.L_244:
        /*04d8*/ 	.word	index@(_ZN2at6native29vectorized_elementwise_kernelILi2EZZZNS0_18GeluCUDAKernelImplERNS_18TensorIteratorBaseENS0_8GeluTypeEENKUlvE0_clEvENKUlvE2_clEvEUlN3c108BFloat16EE_St5arrayIPcLm2EEEEviT0_T1_)
        /*04dc*/ 	.word	0x00000000


	//----- nvinfo : EIATTR_REGCOUNT
	.align		4
.L_245:
        /*04e0*/ 	.byte	0x04, 0x2f
        /*04e2*/ 	.short	(.L_247 - .L_246)
	.align		4
.L_246:
        /*04e4*/ 	.word	index@(_ZN2at6native27unrolled_elementwise_kernelIZZZNS0_18GeluCUDAKernelImplERNS_18TensorIteratorBaseENS0_8GeluTypeEENKUlvE0_clEvENKUlvE2_clEvEUlN3c108BFloat16EE_St5arrayIPcLm2EELi4E23TrivialOffsetCalculatorILi1EjESE_NS0_6memory15LoadWithoutCastENSF_16StoreWithoutCastEEEviT_T0_T2_T3_T4_T5_)
        /*04e8*/ 	.word	0x00000016


	//----- nvinfo : EIATTR_FRAME_SIZE
	.align		4
.L_247:
        /*04ec*/ 	.byte	0x04, 0x11
        /*04ee*/ 	.short	(.L_249 - .L_248)
	.align		4
.L_248:
        /*04f0*/ 	.word	index@(_ZN2at6native27unrolled_elementwise_kernelIZZZNS0_18GeluCUDAKernelImplERNS_18TensorIteratorBaseENS0_8GeluTypeEENKUlvE0_clEvENKUlvE2_clEvEUlN3c108BFloat16EE_St5arrayIPcLm2EELi4E23TrivialOffsetCalculatorILi1EjESE_NS0_6memory15LoadWithoutCastENSF_16StoreWithoutCastEEEviT_T0_T2_T3_T4_T5_)
        /*04f4*/ 	.word	0x00000000


	//----- nvinfo : EIATTR_REGCOUNT
	.align		4
.L_249:
        /*04f8*/ 	.byte	0x04, 0x2f
        /*04fa*/ 	.short	(.L_251 - .L_250)
	.align		4
.L_250:
        /*04fc*/ 	.word	index@(_ZN2at6native18elementwise_kernelILi128ELi4EZNS0_22gpu_kernel_impl_nocastIZZZNS0_18GeluCUDAKernelImplERNS_18TensorIteratorBaseENS0_8GeluTypeEENKUlvE0_clEvENKUlvE2_clEvEUlN3c108BFloat16EE_EEvS4_RKT_EUliE_EEviT1_)
        /*0500*/ 	.word	0x00000014


	//----- nvinfo : EIATTR_FRAME_SIZE
	.align		4
.L_251:
        /*0504*/ 	.byte	0x04, 0x11
        /*0506*/ 	.short	(.L_253 - .L_252)
	.align		4
.L_252:
        /*0508*/ 	.word	index@(_ZN2at6native18elementwise_kernelILi128ELi4EZNS0_22gpu_kernel_impl_nocastIZZZNS0_18GeluCUDAKernelImplERNS_18TensorIteratorBaseENS0_8GeluTypeEENKUlvE0_clEvENKUlvE2_clEvEUlN3c108BFloat16EE_EEvS4_RKT_EUliE_EEviT1_)
        /*050c*/ 	.word	0x00000000


	//----- nvinfo : EIATTR_REGCOUNT
	.align		4
.L_253:
        /*0510*/ 	.byte	0x04, 0x2f
        /*0512*/ 	.short	(.L_255 - .L_254)
	.align		4
.L_254:
        /*0514*/ 	.word	index@(_ZN2at6native27unrolled_elementwise_kernelIZZZNS0_18GeluCUDAKernelImplERNS_18TensorIteratorBaseENS0_8GeluTypeEENKUlvE0_clEvENKUlvE2_clEvEUlN3c108BFloat16EE_St5arrayIPcLm2EELi4E23TrivialOffsetCalculatorILi1EjESE_NS0_6memory12LoadWithCastILi1EEENSF_13StoreWithCastILi1EEEEEviT_T0_T2_T3_T4_T5_)
        /*0518*/ 	.word	0x0000001c


	//----- nvinfo : EIATTR_FRAME_SIZE
	.align		4
.L_255:
        /*051c*/ 	.byte	0x04, 0x11
        /*051e*/ 	.short	(.L_257 - .L_256)
	.align		4
.L_256:
        /*0520*/ 	.word	index@(_ZN2at6native27unrolled_elementwise_kernelIZZZNS0_18GeluCUDAKernelImplERNS_18TensorIteratorBaseENS0_8GeluTypeEENKUlvE0_clEvENKUlvE2_clEvEUlN3c108BFloat16EE_St5arrayIPcLm2EELi4E23TrivialOffsetCalculatorILi1EjESE_NS0_6memory12LoadWithCastILi1EEENSF_13StoreWithCastILi1EEEEEviT_T0_T2_T3_T4_T5_)
        /*0524*/ 	.word	0x00000000


	//----- nvinfo : EIATTR_REGCOUNT
	.align		4
.L_257:
        /*0528*/ 	.byte	0x04, 0x2f
        /*052a*/ 	.short	(.L_259 - .L_258)
	.align		4
.L_258:
        /*052c*/ 	.word	index@(_ZN2at6native18elementwise_kernelILi128ELi4EZNS0_15gpu_kernel_implIZZZNS0_18GeluCUDAKernelImplERNS_18TensorIteratorBaseENS0_8GeluTypeEENKUlvE0_clEvENKUlvE2_clEvEUlN3c108BFloat16EE_EEvS4_RKT_EUliE_EEviT1_)
        /*0530*/ 	.word	0x00000018


	//----- nvinfo : EIATTR_FRAME_SIZE
	.align		4
.L_259:
        /*0534*/ 	.byte	0x04, 0x11
        /*0536*/ 	.short	(.L_261 - .L_260)
	.align		4
.L_260:
        /*0538*/ 	.word	index@(_ZN2at6native18elementwise_kernelILi128ELi4EZNS0_15gpu_kernel_implIZZZNS0_18GeluCUDAKernelImplERNS_18TensorIteratorBaseENS0_8GeluTypeEENKUlvE0_clEvENKUlvE2_clEvEUlN3c108BFloat16EE_EEvS4_RKT_EUliE_EEviT1_)
        /*053c*/ 	.word	0x00000000


	//----- nvinfo : EIATTR_REGCOUNT
	.align		4
.L_261:
        /*0540*/ 	.byte	0x04, 0x2f
        /*0542*/ 	.short	(.L_263 - .L_262)
	.align		4
.L_262:
        /*0544*/ 	.word	index@(_ZN2at6native29vectorized_elementwise_kernelILi8EZZZNS0_26GeluBackwardCUDAKernelImplERNS_18TensorIteratorBaseENS0_8GeluTypeEENKUlvE_clEvENKUlvE_clEvEUlddE_St5arrayIPcLm3EEEEviT0_T1_)
        /*0548*/ 	.word	0x00000004


	//----- nvinfo : EIATTR_FRAME_SIZE
	.align		4
.L_263:
        /*054c*/ 	.byte	0x04, 0x11
        /*054e*/ 	.short	(.L_265 - .L_264)
	.align		4
.L_264:
        /*0550*/ 	.word	index@(_ZN2at6native29vectorized_elementwise_kernelILi8EZZZNS0_26GeluBackwardCUDAKernelImplERNS_18TensorIteratorBaseENS0_8GeluTypeEENKUlvE_clEvENKUlvE_clEvEUlddE_St5arrayIPcLm3EEEEviT0_T1_)
        /*0554*/ 	.word	0x00000000


	//----- nvinfo : EIATTR_REGCOUNT
	.align		4
.L_265:
        /*0558*/ 	.byte	0x04, 0x2f
        /*055a*/ 	.short	(.L_267 - .L_266)
	.align		4
.L_266:
        /*055c*/ 	.word	index@(_ZN2at6native29vectorized_elementwise_kernelILi4EZZZNS0_26GeluBackwardCUDAKernelImplERNS_18TensorIteratorBaseENS0_8GeluTypeEENKUlvE_clEvENKUlvE_clEvEUlddE_St5arrayIPcLm3EEEEviT0_T1_)
        /*0560*/ 	.word	0x00000038


	//----- nvinfo : EIATTR_FRAME_SIZE
	.align		4
.L_267:
        /*0564*/ 	.byte	0x04, 0x11
        /*0566*/ 	.short	(.L_269 - .L_268)
	.align		4
.L_268:
        /*0568*/ 	.word	index@(_ZN2at6native29vectorized_elementwise_kernelILi4EZZZNS0_26GeluBackwardCUDAKernelImplERNS_18TensorIteratorBaseENS0_8GeluTypeEENKUlvE_clEvENKUlvE_clEvEUlddE_St5arrayIPcLm3EEEEviT0_T1_)
        /*056c*/ 	.word	0x00000000


	//----- nvinfo : EIATTR_REGCOUNT
	.align		4
.L_269:
        /*0570*/ 	.byte	0x04, 0x2f
        /*0572*/ 	.short	(.L_271 - .L_270)
	.align		4
.L_270:
        /*0574*/ 	.word	index@(_ZN2at6native29vectorized_elementwise_kernelILi2EZZZNS0_26GeluBackwardCUDAKernelImplERNS_18TensorIteratorBaseENS0_8GeluTypeEENKUlvE_clEvENKUlvE_clEvEUlddE_St5arrayIPcLm3EEEEviT0_T1_)
        /*0578*/ 	.word	0x00000038


	//----- nvinfo : EIATTR_FRAME_SIZE
	.align		4
.L_271:
        /*057c*/ 	.byte	0x04, 0x11
        /*057e*/ 	.short	(.L_273 - .L_272)
	.align		4
.L_272:
        /*0580*/ 	.word	index@(_ZN2at6native29vectorized_elementwise_kernelILi2EZZZNS0_26GeluBackwardCUDAKernelImplERNS_18TensorIteratorBaseENS0_8GeluTypeEENKUlvE_clEvENKUlvE_clEvEUlddE_St5arrayIPcLm3EEEEviT0_T1_)
        /*0584*/ 	.word	0x00000000


	//----- nvinfo : EIATTR_REGCOUNT
	.align		4
.L_273:
        /*0588*/ 	.byte	0x04, 0x2f
        /*058a*/ 	.short	(.L_275 - .L_274)
	.align		4
.L_274:
        /*058c*/ 	.word	index@(_ZN2at6native27unrolled_elementwise_kernelIZZZNS0_26GeluBackwardCUDAKernelImplERNS_18TensorIteratorBaseENS0_8GeluTypeEENKUlvE_clEvENKUlvE_clEvEUlddE_St5arrayIPcLm3EELi4E23TrivialOffsetCalculatorILi2EjESB_ILi1EjENS0_6memory15LoadWithoutCastENSE_16StoreWithoutCastEEEviT_T0_T2_T3_T4_T5_)
        /*0590*/ 	.word	0x00000028


	//----- nvinfo : EIATTR_FRAME_SIZE
	.align		4
.L_275:
        /*0594*/ 	.byte	0x04, 0x11
        /*0596*/ 	.short	(.L_277 - .L_276)
	.align		4
.L_276:
        /*0598*/ 	.word	index@(_ZN2at6native27unrolled_elementwise_kernelIZZZNS0_26GeluBackwardCUDAKernelImplERNS_18TensorIteratorBaseENS0_8GeluTypeEENKUlvE_clEvENKUlvE_clEvEUlddE_St5arrayIPcLm3EELi4E23TrivialOffsetCalculatorILi2EjESB_ILi1EjENS0_6memory15LoadWithoutCastENSE_16StoreWithoutCastEEEviT_T0_T2_T3_T4_T5_)
        /*059c*/ 	.word	0x00000000


	//----- nvinfo : EIATTR_REGCOUNT
	.align		4
.L_277:
        /*05a0*/ 	.byte	0x04, 0x2f
        /*05a2*/ 	.short	(.L_279 - .L_278)
	.align		4
.L_278:
        /*05a4*/ 	.word	index@(_ZN2at6native18elementwise_kernelILi128ELi2EZNS0_22gpu_kernel_impl_nocastIZZZNS0_26GeluBackwardCUDAKernelImplERNS_18TensorIteratorBaseENS0_8GeluTypeEENKUlvE_clEvENKUlvE_clEvEUlddE_EEvS4_RKT_EUliE_EEviT1_)
        /*05a8*/ 	.word	0x0000001c


	//----- nvinfo : EIATTR_FRAME_SIZE
	.align		4
.L_279:
        /*05ac*/ 	.byte	0x04, 0x11
        /*05ae*/ 	.short	(.L_281 - .L_280)
	.align		4
.L_280:
        /*05b0*/ 	.word	index@(_ZN2at6native18elementwise_kernelILi128ELi2EZNS0_22gpu_kernel_impl_nocastIZZZNS0_26GeluBackwardCUDAKernelImplERNS_18TensorIteratorBaseENS0_8GeluTypeEENKUlvE_clEvENKUlvE_clEvEUlddE_EEvS4_RKT_EUliE_EEviT1_)
        /*05b4*/ 	.word	0x00000000


	//----- nvinfo : EIATTR_REGCOUNT
	.align		4
.L_281:
        /*05b8*/ 	.byte	0x04, 0x2f
        /*05ba*/ 	.short	(.L_283 - .L_282)
	.align		4
.L_282:
        /*05bc*/ 	.word	index@(_ZN2at6native27unrolled_elementwise_kernelIZZZNS0_26GeluBackwardCUDAKernelImplERNS_18TensorIteratorBaseENS0_8GeluTypeEENKUlvE_clEvENKUlvE_clEvEUlddE_St5arrayIPcLm3EELi4E23TrivialOffsetCalculatorILi2EjESB_ILi1EjENS0_6memory12LoadWithCastILi2EEENSE_13StoreWithCastILi1EEEEEviT_T0_T2_T3_T4_T5_)
        /*05c0*/ 	.word	0x00000028


	//----- nvinfo : EIATTR_FRAME_SIZE
	.align		4
.L_283:
        /*05c4*/ 	.byte	0x04, 0x11
        /*05c6*/ 	.short	(.L_285 - .L_284)
	.align		4
.L_284:
        /*05c8*/ 	.word	index@(_ZN2at6native27unrolled_elementwise_kernelIZZZNS0_26GeluBackwardCUDAKernelImplERNS_18TensorIteratorBaseENS0_8GeluTypeEENKUlvE_clEvENKUlvE_clEvEUlddE_St5arrayIPcLm3EELi4E23TrivialOffsetCalculatorILi2EjESB_ILi1EjENS0_6memory12LoadWithCastILi2EEENSE_13StoreWithCastILi1EEEEEviT_T0_T2_T3_T4_T5_)
        /*05cc*/ 	.word	0x00000000


	//----- nvinfo : EIATTR_REGCOUNT
	.align		4
.L_285:
        /*05d0*/ 	.byte	0x04, 0x2f
        /*05d2*/ 	.short	(.L_287 - .L_286)
	.align		4
.L_286:
        /*05d4*/ 	.word	index@(_ZN2at6native18elementwise_kernelILi128ELi4EZNS0_15gpu_kernel_implIZZZNS0_26GeluBackwardCUDAKernelImplERNS_18TensorIteratorBaseENS0_8GeluTypeEENKUlvE_clEvENKUlvE_clEvEUlddE_EEvS4_RKT_EUliE_EEviT1_)
        /*05d8*/ 	.word	0x0000001a


	//----- nvinfo : EIATTR_FRAME_SIZE
	.align		4
.L_287:
        /*05dc*/ 	.byte	0x04, 0x11
        /*05de*/ 	.short	(.L_289 - .L_288)
	.align		4
.L_288:
        /*05e0*/ 	.word	index@(_ZN2at6native18elementwise_kernelILi128ELi4EZNS0_15gpu_kernel_implIZZZNS0_26GeluBackwardCUDAKernelImplERNS_18TensorIteratorBaseENS0_8GeluTypeEENKUlvE_clEvENKUlvE_clEvEUlddE_EEvS4_RKT_EUliE_EEviT1_)
        /*05e4*/ 	.word	0x00000000


	//----- nvinfo : EIATTR_REGCOUNT
	.align		4
.L_289:
        /*05e8*/ 	.byte	0x04, 0x2f
        /*05ea*/ 	.short	(.L_291 - .L_290)
	.align		4
.L_290:
        /*05ec*/ 	.word	index@(_ZN2at6native29vectorized_elementwise_kernelILi8EZZZNS0_26GeluBackwardCUDAKernelImplERNS_18TensorIteratorBaseENS0_8GeluTypeEENKUlvE_clEvENKUlvE0_clEvEUlffE_St5arrayIPcLm3EEEEviT0_T1_)
        /*05f0*/ 	.word	0x00000004


	//----- nvinfo : EIATTR_FRAME_SIZE
	.align		4
.L_291:
        /*05f4*/ 	.byte	0x04, 0x11
        /*05f6*/ 	.short	(.L_293 - .L_292)
	.align		4
.L_292:
        /*05f8*/ 	.word	index@(_ZN2at6native29vectorized_elementwise_kernelILi8EZZZNS0_26GeluBackwardCUDAKernelImplERNS_18TensorIteratorBaseENS0_8GeluTypeEENKUlvE_clEvENKUlvE0_clEvEUlffE_St5arrayIPcLm3EEEEviT0_T1_)
        /*05fc*/ 	.word	0x00000000


	//----- nvinfo : EIATTR_REGCOUNT
	.align		4
.L_293:
        /*0600*/ 	.byte	0x04, 0x2f
        /*0602*/ 	.short	(.L_295 - .L_294)
	.align		4
.L_294:
        /*0604*/ 	.word	index@(_ZN2at6native29vectorized_elementwise_kernelILi4EZZZNS0_26GeluBackwardCUDAKernelImplERNS_18TensorIteratorBaseENS0_8GeluTypeEENKUlvE_clEvENKUlvE0_clEvEUlffE_St5arrayIPcLm3EEEEviT0_T1_)
        /*0608*/ 	.word	0x00000020


	//----- nvinfo : EIATTR_FRAME_SIZE
	.align		4
.L_295:
        /*060c*/ 	.byte	0x04, 0x11
        /*060e*/ 	.short	(.L_297 - .L_296)
	.align		4
.L_296:
        /*0610*/ 	.word	index@(_ZN2at6native29vectorized_elementwise_kernelILi4EZZZNS0_26GeluBackwardCUDAKernelImplERNS_18TensorIteratorBaseENS0_8GeluTypeEENKUlvE_clEvENKUlvE0_clEvEUlffE_St5arrayIPcLm3EEEEviT0_T1_)
        /*0614*/ 	.word	0x00000000


	//----- nvinfo : EIATTR_REGCOUNT
	.align		4
.L_297:
        /*0618*/ 	.byte	0x04, 0x2f
        /*061a*/ 	.short	(.L_299 - .L_298)
	.align		4
.L_298:
        /*061c*/ 	.word	index@(_ZN2at6native29vectorized_elementwise_kernelILi2EZZZNS0_26GeluBackwardCUDAKernelImplERNS_18TensorIteratorBaseENS0_8GeluTypeEENKUlvE_clEvENKUlvE0_clEvEUlffE_St5arrayIPcLm3EEEEviT0_T1_)
        /*0620*/ 	.word	0x00000020


	//----- nvinfo : EIATTR_FRAME_SIZE
	.align		4
.L_299:
        /*0624*/ 	.byte	0x04, 0x11
        /*0626*/ 	.short	(.L_301 - .L_300)
	.align		4
.L_300:
        /*0628*/ 	.word	index@(_ZN2at6native29vectorized_elementwise_kernelILi2EZZZNS0_26GeluBackwardCUDAKernelImplERNS_18TensorIteratorBaseENS0_8GeluTypeEENKUlvE_clEvENKUlvE0_clEvEUlffE_St5arrayIPcLm3EEEEviT0_T1_)
        /*062c*/ 	.word	0x00000000


	//----- nvinfo : EIATTR_REGCOUNT
	.align		4
.L_301:
        /*0630*/ 	.byte	0x04, 0x2f
        /*0632*/ 	.short	(.L_303 - .L_302)
	.align		4
.L_302:
        /*0634*/ 	.word	index@(_ZN2at6native27unrolled_elementwise_kernelIZZZNS0_26GeluBackwardCUDAKernelImplERNS_18TensorIteratorBaseENS0_8GeluTypeEENKUlvE_clEvENKUlvE0_clEvEUlffE_St5arrayIPcLm3EELi4E23TrivialOffsetCalculatorILi2EjESB_ILi1EjENS0_6memory15LoadWithoutCastENSE_16StoreWithoutCastEEEviT_T0_T2_T3_T4_T5_)
        /*0638*/ 	.word	0x0000001c


	//----- nvinfo : EIATTR_FRAME_SIZE
	.align		4
.L_303:
        /*063c*/ 	.byte	0x04, 0x11
        /*063e*/ 	.short	(.L_305 - .L_304)
	.align		4
.L_304:
        /*0640*/ 	.word	index@(_ZN2at6native27unrolled_elementwise_kernelIZZZNS0_26GeluBackwardCUDAKernelImplERNS_18TensorIteratorBaseENS0_8GeluTypeEENKUlvE_clEvENKUlvE0_clEvEUlffE_St5arrayIPcLm3EELi4E23TrivialOffsetCalculatorILi2EjESB_ILi1EjENS0_6memory15LoadWithoutCastENSE_16StoreWithoutCastEEEviT_T0_T2_T3_T4_T5_)
        /*0644*/ 	.word	0x00000000


	//----- nvinfo : EIATTR_REGCOUNT
	.align		4
.L_305:
        /*0648*/ 	.byte	0x04, 0x2f
        /*064a*/ 	.short	(.L_307 - .L_306)
	.align		4
.L_306:
        /*064c*/ 	.word	index@(_ZN2at6native18elementwise_kernelILi128ELi2EZNS0_22gpu_kernel_impl_nocastIZZZNS0_26GeluBackwardCUDAKernelImplERNS_18TensorIteratorBaseENS0_8GeluTypeEENKUlvE_clEvENKUlvE0_clEvEUlffE_EEvS4_RKT_EUliE_EEviT1_)
        /*0650*/ 	.word	0x00000014


	//----- nvinfo : EIATTR_FRAME_SIZE
	.align		4
.L_307:
        /*0654*/ 	.byte	0x04, 0x11
        /*0656*/ 	.short	(.L_309 - .L_308)
	.align		4
.L_308:
        /*0658*/ 	.word	index@(_ZN2at6native18elementwise_kernelILi128ELi2EZNS0_22gpu_kernel_impl_nocastIZZZNS0_26GeluBackwardCUDAKernelImplERNS_18TensorIteratorBaseENS0_8GeluTypeEENKUlvE_clEvENKUlvE0_clEvEUlffE_EEvS4_RKT_EUliE_EEviT1_)
        /*065c*/ 	.word	0x00000000


	//----- nvinfo : EIATTR_REGCOUNT
	.align		4
.L_309:
        /*0660*/ 	.byte	0x04, 0x2f
        /*0662*/ 	.short	(.L_311 - .L_310)
	.align		4
.L_310:
        /*0664*/ 	.word	index@(_ZN2at6native27unrolled_elementwise_kernelIZZZNS0_26GeluBackwardCUDAKernelImplERNS_18TensorIteratorBaseENS0_8GeluTypeEENKUlvE_clEvENKUlvE0_clEvEUlffE_St5arrayIPcLm3EELi4E23TrivialOffsetCalculatorILi2EjESB_ILi1EjENS0_6memory12LoadWithCastILi2EEENSE_13StoreWithCastILi1EEEEEviT_T0_T2_T3_T4_T5_)
        /*0668*/ 	.word	0x00000020


	//----- nvinfo : EIATTR_FRAME_SIZE
	.align		4
.L_311:
        /*066c*/ 	.byte	0x04, 0x11
        /*066e*/ 	.short	(.L_313 - .L_312)
	.align		4
.L_312:
        /*0670*/ 	.word	index@(_ZN2at6native27unrolled_elementwise_kernelIZZZNS0_26GeluBackwardCUDAKernelImplERNS_18TensorIteratorBaseENS0_8GeluTypeEENKUlvE_clEvENKUlvE0_clEvEUlffE_St5arrayIPcLm3EELi4E23TrivialOffsetCalculatorILi2EjESB_ILi1EjENS0_6memory12LoadWithCastILi2EEENSE_13StoreWithCastILi1EEEEEviT_T0_T2_T3_T4_T5_)
        /*0674*/ 	.word	0x00000000


	//----- nvinfo : EIATTR_REGCOUNT
	.align		4
.L_313:
        /*0678*/ 	.byte	0x04, 0x2f
        /*067a*/ 	.short	(.L_315 - .L_314)
	.align		4
.L_314:
        /*067c*/ 	.word	index@(_ZN2at6native18elementwise_kernelILi128ELi4EZNS0_15gpu_kernel_implIZZZNS0_26GeluBackwardCUDAKernelImplERNS_18TensorIteratorBaseENS0_8GeluTypeEENKUlvE_clEvENKUlvE0_clEvEUlffE_EEvS4_RKT_EUliE_EEviT1_)
        /*0680*/ 	.word	0x00000018


	//----- nvinfo : EIATTR_FRAME_SIZE
	.align		4
.L_315:
        /*0684*/ 	.byte	0x04, 0x11
        /*0686*/ 	.short	(.L_317 - .L_316)
	.align		4
.L_316:
        /*0688*/ 	.word	index@(_ZN2at6native18elementwise_kernelILi128ELi4EZNS0_15gpu_kernel_implIZZZNS0_26GeluBackwardCUDAKernelImplERNS_18TensorIteratorBaseENS0_8GeluTypeEENKUlvE_clEvENKUlvE0_clEvEUlffE_EEvS4_RKT_EUliE_EEviT1_)
        /*068c*/ 	.word	0x00000000


	//----- nvinfo : EIATTR_REGCOUNT
	.align		4
.L_317:
        /*0690*/ 	.byte	0x04, 0x2f
        /*0692*/ 	.short	(.L_319 - .L_318)
	.align		4
.L_318:
        /*0694*/ 	.word	index@(_ZN2at6native29vectorized_elementwise_kernelILi8EZZZNS0_26GeluBackwardCUDAKernelImplERNS_18TensorIteratorBaseENS0_8GeluTypeEENKUlvE_clEvENKUlvE1_clEvEUlN3c104HalfES8_E_St5arrayIPcLm3EEEEviT0_T1_)
        /*0698*/ 	.word	0x00000004


	//----- nvinfo : EIATTR_FRAME_SIZE
	.align		4
.L_319:
        /*069c*/ 	.byte	0x04, 0x11
        /*069e*/ 	.short	(.L_321 - .L_320)
	.align		4
.L_320:
        /*06a0*/ 	.word	index@(_ZN2at6native29vectorized_elementwise_kernelILi8EZZZNS0_26GeluBackwardCUDAKernelImplERNS_18TensorIteratorBaseENS0_8GeluTypeEENKUlvE_clEvENKUlvE1_clEvEUlN3c104HalfES8_E_St5arrayIPcLm3EEEEviT0_T1_)
        /*06a4*/ 	.word	0x00000000


	//----- nvinfo : EIATTR_REGCOUNT
	.align		4
.L_321:
        /*06a8*/ 	.byte	0x04, 0x2f
        /*06aa*/ 	.short	(.L_323 - .L_322)
	.align		4
.L_322:
        /*06ac*/ 	.word	index@(_ZN2at6native29vectorized_elementwise_kernelILi4EZZZNS0_26GeluBackwardCUDAKernelImplERNS_18TensorIteratorBaseENS0_8GeluTypeEENKUlvE_clEvENKUlvE1_clEvEUlN3c104HalfES8_E_St5arrayIPcLm3EEEEviT0_T1_)
        /*06b0*/ 	.word	0x00000020


	//----- nvinfo : EIATTR_FRAME_SIZE
	.align		4
.L_323:
        /*06b4*/ 	.byte	0x04, 0x11
        /*06b6*/ 	.short	(.L_325 - .L_324)
	.align		4
.L_324:
        /*06b8*/ 	.word	index@(_ZN2at6native29vectorized_elementwise_kernelILi4EZZZNS0_26GeluBackwardCUDAKernelImplERNS_18TensorIteratorBaseENS0_8GeluTypeEENKUlvE_clEvENKUlvE1_clEvEUlN3c104HalfES8_E_St5arrayIPcLm3EEEEviT0_T1_)
        /*06bc*/ 	.word	0x00000000


	//----- nvinfo : EIATTR_REGCOUNT
	.align		4
.L_325:
        /*06c0*/ 	.byte	0x04, 0x2f
        /*06c2*/ 	.short	(.L_327 - .L_326)
	.align		4
.L_326:
        /*06c4*/ 	.word	index@(_ZN2at6native29vectorized_elementwise_kernelILi2EZZZNS0_26GeluBackwardCUDAKernelImplERNS_18TensorIteratorBaseENS0_8GeluTypeEENKUlvE_clEvENKUlvE1_clEvEUlN3c104HalfES8_E_St5arrayIPcLm3EEEEviT0_T1_)
        /*06c8*/ 	.word	0x00000020


	//----- nvinfo : EIATTR_FRAME_SIZE
	.align		4
.L_327:
        /*06cc*/ 	.byte	0x04, 0x11
        /*06ce*/ 	.short	(.L_329 - .L_328)
	.align		4
.L_328:
        /*06d0*/ 	.word	index@(_ZN2at6native29vectorized_elementwise_kernelILi2EZZZNS0_26GeluBackwardCUDAKernelImplERNS_18TensorIteratorBaseENS0_8GeluTypeEENKUlvE_clEvENKUlvE1_clEvEUlN3c104HalfES8_E_St5arrayIPcLm3EEEEviT0_T1_)
        /*06d4*/ 	.word	0x00000000


	//----- nvinfo : EIATTR_REGCOUNT
	.align		4
.L_329:
        /*06d8*/ 	.byte	0x04, 0x2f
        /*06da*/ 	.short	(.L_331 - .L_330)
	.align		4
.L_330:
        /*06dc*/ 	.word	index@(_ZN2at6native27unrolled_elementwise_kernelIZZZNS0_26GeluBackwardCUDAKernelImplERNS_18TensorIteratorBaseENS0_8GeluTypeEENKUlvE_clEvENKUlvE1_clEvEUlN3c104HalfES8_E_St5arrayIPcLm3EELi4E23TrivialOffsetCalculatorILi2EjESD_ILi1EjENS0_6memory15LoadWithoutCastENSG_16StoreWithoutCastEEEviT_T0_T2_T3_T4_T5_)
        /*06e0*/ 	.word	0x0000001c


	//----- nvinfo : EIATTR_FRAME_SIZE
	.align		4
.L_331:
        /*06e4*/ 	.byte	0x04, 0x11
        /*06e6*/ 	.short	(.L_333 - .L_332)
	.align		4
.L_332:
        /*06e8*/ 	.word	index@(_ZN2at6native27unrolled_elementwise_kernelIZZZNS0_26GeluBackwardCUDAKernelImplERNS_18TensorIteratorBaseENS0_8GeluTypeEENKUlvE_clEvENKUlvE1_clEvEUlN3c104HalfES8_E_St5arrayIPcLm3EELi4E23TrivialOffsetCalculatorILi2EjESD_ILi1EjENS0_6memory15LoadWithoutCastENSG_16StoreWithoutCastEEEviT_T0_T2_T3_T4_T5_)
        /*06ec*/ 	.word	0x00000000


	//----- nvinfo : EIATTR_REGCOUNT
	.align		4
.L_333:
        /*06f0*/ 	.byte	0x04, 0x2f
        /*06f2*/ 	.short	(.L_335 - .L_334)
	.align		4
.L_334:
        /*06f4*/ 	.word	index@(_ZN2at6native18elementwise_kernelILi128ELi4EZNS0_22gpu_kernel_impl_nocastIZZZNS0_26GeluBackwardCUDAKernelImplERNS_18TensorIteratorBaseENS0_8GeluTypeEENKUlvE_clEvENKUlvE1_clEvEUlN3c104HalfES9_E_EEvS4_RKT_EUliE_EEviT1_)
        /*06f8*/ 	.word	0x00000014


	//----- nvinfo : EIATTR_FRAME_SIZE
	.align		4
.L_335:
        /*06fc*/ 	.byte	0x04, 0x11
        /*06fe*/ 	.short	(.L_337 - .L_336)
	.align		4
.L_336:
        /*0700*/ 	.word	index@(_ZN2at6native18elementwise_kernelILi128ELi4EZNS0_22gpu_kernel_impl_nocastIZZZNS0_26GeluBackwardCUDAKernelImplERNS_18TensorIteratorBaseENS0_8GeluTypeEENKUlvE_clEvENKUlvE1_clEvEUlN3c104HalfES9_E_EEvS4_RKT_EUliE_EEviT1_)
        /*0704*/ 	.word	0x00000000


	//----- nvinfo : EIATTR_REGCOUNT
	.align		4
.L_337:
        /*0708*/ 	.byte	0x04, 0x2f
        /*070a*/ 	.short	(.L_339 - .L_338)
	.align		4
.L_338:
        /*070c*/ 	.word	index@(_ZN2at6native27unrolled_elementwise_kernelIZZZNS0_26GeluBackwardCUDAKernelImplERNS_18TensorIteratorBaseENS0_8GeluTypeEENKUlvE_clEvENKUlvE1_clEvEUlN3c104HalfES8_E_St5arrayIPcLm3EELi4E23TrivialOffsetCalculatorILi2EjESD_ILi1EjENS0_6memory12LoadWithCastILi2EEENSG_13StoreWithCastILi1EEEEEviT_T0_T2_T3_T4_T5_)
        /*0710*/ 	.word	0x0000001f


	//----- nvinfo : EIATTR_FRAME_SIZE
	.align		4
.L_339:
        /*0714*/ 	.byte	0x04, 0x11
        /*0716*/ 	.short	(.L_341 - .L_340)
	.align		4
.L_340:
        /*0718*/ 	.word	index@(_ZN2at6native27unrolled_elementwise_kernelIZZZNS0_26GeluBackwardCUDAKernelImplERNS_18TensorIteratorBaseENS0_8GeluTypeEENKUlvE_clEvENKUlvE1_clEvEUlN3c104HalfES8_E_St5arrayIPcLm3EELi4E23TrivialOffsetCalculatorILi2EjESD_ILi1EjENS0_6memory12LoadWithCastILi2EEENSG_13StoreWithCastILi1EEEEEviT_T0_T2_T3_T4_T5_)
        /*071c*/ 	.word	0x00000000


	//----- nvinfo : EIATTR_REGCOUNT
	.align		4
.L_341:
        /*0720*/ 	.byte	0x04, 0x2f
        /*0722*/ 	.short	(.L_343 - .L_342)
	.align		4
.L_342:
        /*0724*/ 	.word	index@(_ZN2at6native18elementwise_kernelILi128ELi4EZNS0_15gpu_kernel_implIZZZNS0_26GeluBackwardCUDAKernelImplERNS_18TensorIteratorBaseENS0_8GeluTypeEENKUlvE_clEvENKUlvE1_clEvEUlN3c104HalfES9_E_EEvS4_RKT_EUliE_EEviT1_)
        /*0728*/ 	.word	0x00000018


	//----- nvinfo : EIATTR_FRAME_SIZE
	.align		4
.L_343:
        /*072c*/ 	.byte	0x04, 0x11
        /*072e*/ 	.short	(.L_345 - .L_344)
	.align		4
.L_344:
        /*0730*/ 	.word	index@(_ZN2at6native18elementwise_kernelILi128ELi4EZNS0_15gpu_kernel_implIZZZNS0_26GeluBackwardCUDAKernelImplERNS_18TensorIteratorBaseENS0_8GeluTypeEENKUlvE_clEvENKUlvE1_clEvEUlN3c104HalfES9_E_EEvS4_RKT_EUliE_EEviT1_)
        /*0734*/ 	.word	0x00000000


	//----- nvinfo : EIATTR_REGCOUNT
	.align		4
.L_345:
        /*0738*/ 	.byte	0x04, 0x2f
        /*073a*/ 	.short	(.L_347 - .L_346)
	.align		4
.L_346:
        /*073c*/ 	.word	index@(_ZN2at6native29vectorized_elementwise_kernelILi8EZZZNS0_26GeluBackwardCUDAKernelImplERNS_18TensorIteratorBaseENS0_8GeluTypeEENKUlvE_clEvENKUlvE2_clEvEUlN3c108BFloat16ES8_E_St5arrayIPcLm3EEEEviT0_T1_)
        /*0740*/ 	.word	0x00000004


	//----- nvinfo : EIATTR_FRAME_SIZE
	.align		4
.L_347:
        /*0744*/ 	.byte	0x04, 0x11
        /*0746*/ 	.short	(.L_349 - .L_348)
	.align		4
.L_348:
        /*0748*/ 	.word	index@(_ZN2at6native29vectorized_elementwise_kernelILi8EZZZNS0_26GeluBackwardCUDAKernelImplERNS_18TensorIteratorBaseENS0_8GeluTypeEENKUlvE_clEvENKUlvE2_clEvEUlN3c108BFloat16ES8_E_St5arrayIPcLm3EEEEviT0_T1_)
        /*074c*/ 	.word	0x00000000


	//----- nvinfo : EIATTR_REGCOUNT
	.align		4
.L_349:
        /*0750*/ 	.byte	0x04, 0x2f
        /*0752*/ 	.short	(.L_351 - .L_350)
	.align		4
.L_350:
        /*0754*/ 	.word	index@(_ZN2at6native29vectorized_elementwise_kernelILi4EZZZNS0_26GeluBackwardCUDAKernelImplERNS_18TensorIteratorBaseENS0_8GeluTypeEENKUlvE_clEvENKUlvE2_clEvEUlN3c108BFloat16ES8_E_St5arrayIPcLm3EEEEviT0_T1_)
        /*0758*/ 	.word	0x00000020


	//----- nvinfo : EIATTR_FRAME_SIZE
	.align		4
.L_351:
        /*075c*/ 	.byte	0x04, 0x11
        /*075e*/ 	.short	(.L_353 - .L_352)
	.align		4
.L_352:
        /*0760*/ 	.word	index@(_ZN2at6native29vectorized_elementwise_kernelILi4EZZZNS0_26GeluBackwardCUDAKernelImplERNS_18TensorIteratorBaseENS0_8GeluTypeEENKUlvE_clEvENKUlvE2_clEvEUlN3c108BFloat16ES8_E_St5arrayIPcLm3EEEEviT0_T1_)
        /*0764*/ 	.word	0x00000000


	//----- nvinfo : EIATTR_REGCOUNT
	.align		4
.L_353:
        /*0768*/ 	.byte	0x04, 0x2f
        /*076a*/ 	.short	(.L_355 - .L_354)
	.align		4
.L_354:
        /*076c*/ 	.word	index@(_ZN2at6native29vectorized_elementwise_kernelILi2EZZZNS0_26GeluBackwardCUDAKernelImplERNS_18TensorIteratorBaseENS0_8GeluTypeEENKUlvE_clEvENKUlvE2_clEvEUlN3c108BFloat16ES8_E_St5arrayIPcLm3EEEEviT0_T1_)
        /*0770*/ 	.word	0x00000020


	//----- nvinfo : EIATTR_FRAME_SIZE
	.align		4
.L_355:
        /*0774*/ 	.byte	0x04, 0x11
        /*0776*/ 	.short	(.L_357 - .L_356)
	.align		4
.L_356:
        /*0778*/ 	.word	index@(_ZN2at6native29vectorized_elementwise_kernelILi2EZZZNS0_26GeluBackwardCUDAKernelImplERNS_18TensorIteratorBaseENS0_8GeluTypeEENKUlvE_clEvENKUlvE2_clEvEUlN3c108BFloat16ES8_E_St5arrayIPcLm3EEEEviT0_T1_)
        /*077c*/ 	.word	0x00000000


	//----- nvinfo : EIATTR_REGCOUNT
	.align		4
.L_357:
        /*0780*/ 	.byte	0x04, 0x2f
        /*0782*/ 	.short	(.L_359 - .L_358)
	.align		4
.L_358:
        /*0784*/ 	.word	index@(_ZN2at6native27unrolled_elementwise_kernelIZZZNS0_26GeluBackwardCUDAKernelImplERNS_18TensorIteratorBaseENS0_8GeluTypeEENKUlvE_clEvENKUlvE2_clEvEUlN3c108BFloat16ES8_E_St5arrayIPcLm3EELi4E23TrivialOffsetCalculatorILi2EjESD_ILi1EjENS0_6memory15LoadWithoutCastENSG_16StoreWithoutCastEEEviT_T0_T2_T3_T4_T5_)
        /*0788*/ 	.word	0x0000001c


	//----- nvinfo : EIATTR_FRAME_SIZE
	.align		4
.L_359:
        /*078c*/ 	.byte	0x04, 0x11
        /*078e*/ 	.short	(.L_361 - .L_360)
	.align		4
.L_360:
        /*0790*/ 	.word	index@(_ZN2at6native27unrolled_elementwise_kernelIZZZNS0_26GeluBackwardCUDAKernelImplERNS_18TensorIteratorBaseENS0_8GeluTypeEENKUlvE_clEvENKUlvE2_clEvEUlN3c108BFloat16ES8_E_St5arrayIPcLm3EELi4E23TrivialOffsetCalculatorILi2EjESD_ILi1EjENS0_6memory15LoadWithoutCastENSG_16StoreWithoutCastEEEviT_T0_T2_T3_T4_T5_)
        /*0794*/ 	.word	0x00000000


	//----- nvinfo : EIATTR_REGCOUNT
	.align		4
.L_361:
        /*0798*/ 	.byte	0x04, 0x2f
        /*079a*/ 	.short	(.L_363 - .L_362)
	.align		4
.L_362:
        /*079c*/ 	.word	index@(_ZN2at6native18elementwise_kernelILi128ELi4EZNS0_22gpu_kernel_impl_nocastIZZZNS0_26GeluBackwardCUDAKernelImplERNS_18TensorIteratorBaseENS0_8GeluTypeEENKUlvE_clEvENKUlvE2_clEvEUlN3c108BFloat16ES9_E_EEvS4_RKT_EUliE_EEviT1_)
        /*07a0*/ 	.word	0x00000014


	//----- nvinfo : EIATTR_FRAME_SIZE
	.align		4
.L_363:
        /*07a4*/ 	.byte	0x04, 0x11
        /*07a6*/ 	.short	(.L_365 - .L_364)
	.align		4
.L_364:
        /*07a8*/ 	.word	index@(_ZN2at6native18elementwise_kernelILi128ELi4EZNS0_22gpu_kernel_impl_nocastIZZZNS0_26GeluBackwardCUDAKernelImplERNS_18TensorIteratorBaseENS0_8GeluTypeEENKUlvE_clEvENKUlvE2_clEvEUlN3c108BFloat16ES9_E_EEvS4_RKT_EUliE_EEviT1_)
        /*07ac*/ 	.word	0x00000000


	//----- nvinfo : EIATTR_REGCOUNT
	.align		4
.L_365:
        /*07b0*/ 	.byte	0x04, 0x2f
        /*07b2*/ 	.short	(.L_367 - .L_366)
	.align		4
.L_366:
        /*07b4*/ 	.word	index@(_ZN2at6native27unrolled_elementwise_kernelIZZZNS0_26GeluBackwardCUDAKernelImplERNS_18TensorIteratorBaseENS0_8GeluTypeEENKUlvE_clEvENKUlvE2_clEvEUlN3c108BFloat16ES8_E_St5arrayIPcLm3EELi4E23TrivialOffsetCalculatorILi2EjESD_ILi1EjENS0_6memory12LoadWithCastILi2EEENSG_13StoreWithCastILi1EEEEEviT_T0_T2_T3_T4_T5_)
        /*07b8*/ 	.word	0x0000001f


	//----- nvinfo : EIATTR_FRAME_SIZE
	.align		4
.L_367:
        /*07bc*/ 	.byte	0x04, 0x11
        /*07be*/ 	.short	(.L_369 - .L_368)
	.align		4
.L_368:
        /*07c0*/ 	.word	index@(_ZN2at6native27unrolled_elementwise_kernelIZZZNS0_26GeluBackwardCUDAKernelImplERNS_18TensorIteratorBaseENS0_8GeluTypeEENKUlvE_clEvENKUlvE2_clEvEUlN3c108BFloat16ES8_E_St5arrayIPcLm3EELi4E23TrivialOffsetCalculatorILi2EjESD_ILi1EjENS0_6memory12LoadWithCastILi2EEENSG_13StoreWithCastILi1EEEEEviT_T0_T2_T3_T4_T5_)
        /*07c4*/ 	.word	0x00000000


	//----- nvinfo : EIATTR_REGCOUNT
	.align		4
.L_369:
        /*07c8*/ 	.byte	0x04, 0x2f
        /*07ca*/ 	.short	(.L_371 - .L_370)
	.align		4
.L_370:
        /*07cc*/ 	.word	index@(_ZN2at6native18elementwise_kernelILi128ELi4EZNS0_15gpu_kernel_implIZZZNS0_26GeluBackwardCUDAKernelImplERNS_18TensorIteratorBaseENS0_8GeluTypeEENKUlvE_clEvENKUlvE2_clEvEUlN3c108BFloat16ES9_E_EEvS4_RKT_EUliE_EEviT1_)
        /*07d0*/ 	.word	0x00000018


	//----- nvinfo : EIATTR_FRAME_SIZE
	.align		4
.L_371:
        /*07d4*/ 	.byte	0x04, 0x11
        /*07d6*/ 	.short	(.L_373 - .L_372)
	.align		4
.L_372:
        /*07d8*/ 	.word	index@(_ZN2at6native18elementwise_kernelILi128ELi4EZNS0_15gpu_kernel_implIZZZNS0_26GeluBackwardCUDAKernelImplERNS_18TensorIteratorBaseENS0_8GeluTypeEENKUlvE_clEvENKUlvE2_clEvEUlN3c108BFloat16ES9_E_EEvS4_RKT_EUliE_EEviT1_)
        /*07dc*/ 	.word	0x00000000


	//----- nvinfo : EIATTR_REGCOUNT
	.align		4
.L_373:
        /*07e0*/ 	.byte	0x04, 0x2f
        /*07e2*/ 	.short	(.L_375 - .L_374)
	.align		4
.L_374:
        /*07e4*/ 	.word	index@(_ZN2at6native29vectorized_elementwise_kernelILi8EZZZNS0_26GeluBackwardCUDAKernelImplERNS_18TensorIteratorBaseENS0_8GeluTypeEENKUlvE0_clEvENKUlvE_clEvEUlddE_St5arrayIPcLm3EEEEviT0_T1_)
        /*07e8*/ 	.word	0x00000004


	//----- nvinfo : EIATTR_FRAME_SIZE
	.align		4
.L_375:
        /*07ec*/ 	.byte	0x04, 0x11
        /*07ee*/ 	.short	(.L_377 - .L_376)
	.align		4
.L_376:
        /*07f0*/ 	.word	index@(_ZN2at6native29vectorized_elementwise_kernelILi8EZZZNS0_26GeluBackwardCUDAKernelImplERNS_18TensorIteratorBaseENS0_8GeluTypeEENKUlvE0_clEvENKUlvE_clEvEUlddE_St5arrayIPcLm3EEEEviT0_T1_)
        /*07f4*/ 	.word	0x00000000


	//----- nvinfo : EIATTR_REGCOUNT
	.align		4
.L_377:
        /*07f8*/ 	.byte	0x04, 0x2f
        /*07fa*/ 	.short	(.L_379 - .L_378)
	.align		4
.L_378:
        /*07fc*/ 	.word	index@(_ZN2at6native29vectorized_elementwise_kernelILi4EZZZNS0_26GeluBackwardCUDAKernelImplERNS_18TensorIteratorBaseENS0_8GeluTypeEENKUlvE0_clEvENKUlvE_clEvEUlddE_St5arrayIPcLm3EEEEviT0_T1_)
        /*0800*/ 	.word	0x00000038


	//----- nvinfo : EIATTR_FRAME_SIZE
	.align		4
.L_379:
        /*0804*/ 	.byte	0x04, 0x11
        /*0806*/ 	.short	(.L_381 - .L_380)
	.align		4
.L_380:
        /*0808*/ 	.word	index@(_ZN2at6native29vectorized_elementwise_kernelILi4EZZZNS0_26GeluBackwardCUDAKernelImplERNS_18TensorIteratorBaseENS0_8GeluTypeEENKUlvE0_clEvENKUlvE_clEvEUlddE_St5arrayIPcLm3EEEEviT0_T1_)
        /*080c*/ 	.word	0x00000000


	//----- nvinfo : EIATTR_REGCOUNT
	.align		4
.L_381:
        /*0810*/ 	.byte	0x04, 0x2f
        /*0812*/ 	.short	(.L_383 - .L_382)
	.align		4
.L_382:
        /*0814*/ 	.word	index@(_ZN2at6native29vectorized_elementwise_kernelILi2EZZZNS0_26GeluBackwardCUDAKernelImplERNS_18TensorIteratorBaseENS0_8GeluTypeEENKUlvE0_clEvENKUlvE_clEvEUlddE_St5arrayIPcLm3EEEEviT0_T1_)
        /*0818*/ 	.word	0x00000038


	//----- nvinfo : EIATTR_FRAME_SIZE
	.align		4
.L_383:
        /*081c*/ 	.byte	0x04, 0x11
        /*081e*/ 	.short	(.L_385 - .L_384)
	.align		4
.L_384:
        /*0820*/ 	.word	index@(_ZN2at6native29vectorized_elementwise_kernelILi2EZZZNS0_26GeluBackwardCUDAKernelImplERNS_18TensorIteratorBaseENS0_8GeluTypeEENKUlvE0_clEvENKUlvE_clEvEUlddE_St5arrayIPcLm3EEEEviT0_T1_)
        /*0824*/ 	.word	0x00000000


	//----- nvinfo : EIATTR_REGCOUNT
	.align		4
.L_385:
        /*0828*/ 	.byte	0x04, 0x2f
        /*082a*/ 	.short	(.L_387 - .L_386)
	.align		4
.L_386:
        /*082c*/ 	.word	index@(_ZN2at6native27unrolled_elementwise_kernelIZZZNS0_26GeluBackwardCUDAKernelImplERNS_18TensorIteratorBaseENS0_8GeluTypeEENKUlvE0_clEvENKUlvE_clEvEUlddE_St5arrayIPcLm3EELi4E23TrivialOffsetCalculatorILi2EjESB_ILi1EjENS0_6memory15LoadWithoutCastENSE_16StoreWithoutCastEEEviT_T0_T2_T3_T4_T5_)
        /*0830*/ 	.word	0x00000026


	//----- nvinfo : EIATTR_FRAME_SIZE
	.align		4
.L_387:
        /*0834*/ 	.byte	0x04, 0x11
        /*0836*/ 	.short	(.L_389 - .L_388)
	.align		4
.L_388:
        /*0838*/ 	.word	index@(_ZN2at6native27unrolled_elementwise_kernelIZZZNS0_26GeluBackwardCUDAKernelImplERNS_18TensorIteratorBaseENS0_8GeluTypeEENKUlvE0_clEvENKUlvE_clEvEUlddE_St5arrayIPcLm3EELi4E23TrivialOffsetCalculatorILi2EjESB_ILi1EjENS0_6memory15LoadWithoutCastENSE_16StoreWithoutCastEEEviT_T0_T2_T3_T4_T5_)
        /*083c*/ 	.word	0x00000000


	//----- nvinfo : EIATTR_REGCOUNT
	.align		4
.L_389:
        /*0840*/ 	.byte	0x04, 0x2f
        /*0842*/ 	.short	(.L_391 - .L_390)
	.align		4
.L_390:
        /*0844*/ 	.word	index@(_ZN2at6native18elementwise_kernelILi128ELi2EZNS0_22gpu_kernel_impl_nocastIZZZNS0_26GeluBackwardCUDAKernelImplERNS_18TensorIteratorBaseENS0_8GeluTypeEENKUlvE0_clEvENKUlvE_clEvEUlddE_EEvS4_RKT_EUliE_EEviT1_)
        /*0848*/ 	.word	0x00000017


	//----- nvinfo : EIATTR_FRAME_SIZE
	.align		4
.L_391:
        /*084c*/ 	.byte	0x04, 0x11
        /*084e*/ 	.short	(.L_393 - .L_392)
	.align		4
.L_392:
        /*0850*/ 	.word	index@(_ZN2at6native18elementwise_kernelILi128ELi2EZNS0_22gpu_kernel_impl_nocastIZZZNS0_26GeluBackwardCUDAKernelImplERNS_18TensorIteratorBaseENS0_8GeluTypeEENKUlvE0_clEvENKUlvE_clEvEUlddE_EEvS4_RKT_EUliE_EEviT1_)
        /*0854*/ 	.word	0x00000000


	//----- nvinfo : EIATTR_REGCOUNT
	.align		4
.L_393:
        /*0858*/ 	.byte	0x04, 0x2f
        /*085a*/ 	.short	(.L_395 - .L_394)
	.align		4
.L_394:
        /*085c*/ 	.word	index@(_ZN2at6native27unrolled_elementwise_kernelIZZZNS0_26GeluBackwardCUDAKernelImplERNS_18TensorIteratorBaseENS0_8GeluTypeEENKUlvE0_clEvENKUlvE_clEvEUlddE_St5arrayIPcLm3EELi4E23TrivialOffsetCalculatorILi2EjESB_ILi1EjENS0_6memory12LoadWithCastILi2EEENSE_13StoreWithCastILi1EEEEEviT_T0_T2_T3_T4_T5_)
        /*0860*/ 	.word	0x00000028


	//----- nvinfo : EIATTR_FRAME_SIZE
	.align		4
.L_395:
        /*0864*/ 	.byte	0x04, 0x11
        /*0866*/ 	.short	(.L_397 - .L_396)
	.align		4
.L_396:
        /*0868*/ 	.word	index@(_ZN2at6native27unrolled_elementwise_kernelIZZZNS0_26GeluBackwardCUDAKernelImplERNS_18TensorIteratorBaseENS0_8GeluTypeEENKUlvE0_clEvENKUlvE_clEvEUlddE_St5arrayIPcLm3EELi4E23TrivialOffsetCalculatorILi2EjESB_ILi1EjENS0_6memory12LoadWithCastILi2EEENSE_13StoreWithCastILi1EEEEEviT_T0_T2_T3_T4_T5_)
        /*086c*/ 	.word	0x00000000


	//----- nvinfo : EIATTR_REGCOUNT
	.align		4
.L_397:
        /*0870*/ 	.byte	0x04, 0x2f
        /*0872*/ 	.short	(.L_399 - .L_398)
	.align		4
.L_398:
        /*0874*/ 	.word	index@(_ZN2at6native18elementwise_kernelILi128ELi4EZNS0_15gpu_kernel_implIZZZNS0_26GeluBackwardCUDAKernelImplERNS_18TensorIteratorBaseENS0_8GeluTypeEENKUlvE0_clEvENKUlvE_clEvEUlddE_EEvS4_RKT_EUliE_EEviT1_)
        /*0878*/ 	.word	0x0000001a


	//----- nvinfo : EIATTR_FRAME_SIZE
	.align		4
.L_399:
        /*087c*/ 	.byte	0x04, 0x11
        /*087e*/ 	.short	(.L_401 - .L_400)
	.align		4
.L_400:
        /*0880*/ 	.word	index@(_ZN2at6native18elementwise_kernelILi128ELi4EZNS0_15gpu_kernel_implIZZZNS0_26GeluBackwardCUDAKernelImplERNS_18TensorIteratorBaseENS0_8GeluTypeEENKUlvE0_clEvENKUlvE_clEvEUlddE_EEvS4_RKT_EUliE_EEviT1_)
        /*0884*/ 	.word	0x00000000


	//----- nvinfo : EIATTR_REGCOUNT
	.align		4
.L_401:
        /*0888*/ 	.byte	0x04, 0x2f
        /*088a*/ 	.short	(.L_403 - .L_402)
	.align		4
.L_402:
        /*088c*/ 	.word	index@(_ZN2at6native29vectorized_elementwise_kernelILi8EZZZNS0_26GeluBackwardCUDAKernelImplERNS_18TensorIteratorBaseENS0_8GeluTypeEENKUlvE0_clEvENKUlvE0_clEvEUlffE_St5arrayIPcLm3EEEEviT0_T1_)
        /*0890*/ 	.word	0x00000004


	//----- nvinfo : EIATTR_FRAME_SIZE
	.align		4
.L_403:
        /*0894*/ 	.byte	0x04, 0x11
        /*0896*/ 	.short	(.L_405 - .L_404)
	.align		4
.L_404:
        /*0898*/ 	.word	index@(_ZN2at6native29vectorized_elementwise_kernelILi8EZZZNS0_26GeluBackwardCUDAKernelImplERNS_18TensorIteratorBaseENS0_8GeluTypeEENKUlvE0_clEvENKUlvE0_clEvEUlffE_St5arrayIPcLm3EEEEviT0_T1_)
        /*089c*/ 	.word	0x00000000


	//----- nvinfo : EIATTR_REGCOUNT
	.align		4
.L_405:
        /*08a0*/ 	.byte	0x04, 0x2f
        /*08a2*/ 	.short	(.L_407 - .L_406)
	.align		4
.L_406:
        /*08a4*/ 	.word	index@(_ZN2at6native29vectorized_elementwise_kernelILi4EZZZNS0_26GeluBackwardCUDAKernelImplERNS_18TensorIteratorBaseENS0_8GeluTypeEENKUlvE0_clEvENKUlvE0_clEvEUlffE_St5arrayIPcLm3EEEEviT0_T1_)
        /*08a8*/ 	.word	0x00000020


	//----- nvinfo : EIATTR_FRAME_SIZE
	.align		4
.L_407:
        /*08ac*/ 	.byte	0x04, 0x11
        /*08ae*/ 	.short	(.L_409 - .L_408)
	.align		4
.L_408:
        /*08b0*/ 	.word	index@(_ZN2at6native29vectorized_elementwise_kernelILi4EZZZNS0_26GeluBackwardCUDAKernelImplERNS_18TensorIteratorBaseENS0_8GeluTypeEENKUlvE0_clEvENKUlvE0_clEvEUlffE_St5arrayIPcLm3EEEEviT0_T1_)
        /*08b4*/ 	.word	0x00000000


	//----- nvinfo : EIATTR_REGCOUNT
	.align		4
.L_409:
        /*08b8*/ 	.byte	0x04, 0x2f
        /*08ba*/ 	.short	(.L_411 - .L_410)
	.align		4
.L_410:
        /*08bc*/ 	.word	index@(_ZN2at6native29vectorized_elementwise_kernelILi2EZZZNS0_26GeluBackwardCUDAKernelImplERNS_18TensorIteratorBaseENS0_8GeluTypeEENKUlvE0_clEvENKUlvE0_clEvEUlffE_St5arrayIPcLm3EEEEviT0_T1_)
        /*08c0*/ 	.word	0x00000020


	//----- nvinfo : EIATTR_FRAME_SIZE
	.align		4
.L_411:
        /*08c4*/ 	.byte	0x04, 0x11
        /*08c6*/ 	.short	(.L_413 - .L_412)
	.align		4
.L_412:
        /*08c8*/ 	.word	index@(_ZN2at6native29vectorized_elementwise_kernelILi2EZZZNS0_26GeluBackwardCUDAKernelImplERNS_18TensorIteratorBaseENS0_8GeluTypeEENKUlvE0_clEvENKUlvE0_clEvEUlffE_St5arrayIPcLm3EEEEviT0_T1_)
        /*08cc*/ 	.word	0x00000000


	//----- nvinfo : EIATTR_REGCOUNT
	.align		4
.L_413:
        /*08d0*/ 	.byte	0x04, 0x2f
        /*08d2*/ 	.short	(.L_415 - .L_414)
	.align		4
.L_414:
        /*08d4*/ 	.word	index@(_ZN2at6native27unrolled_elementwise_kernelIZZZNS0_26GeluBackwardCUDAKernelImplERNS_18TensorIteratorBaseENS0_8GeluTypeEENKUlvE0_clEvENKUlvE0_clEvEUlffE_St5arrayIPcLm3EELi4E23TrivialOffsetCalculatorILi2EjESB_ILi1EjENS0_6memory15LoadWithoutCastENSE_16StoreWithoutCastEEEviT_T0_T2_T3_T4_T5_)
        /*08d8*/ 	.word	0x0000001c


	//----- nvinfo : EIATTR_FRAME_SIZE
	.align		4
.L_415:
        /*08dc*/ 	.byte	0x04, 0x11
        /*08de*/ 	.short	(.L_417 - .L_416)
	.align		4
.L_416:
        /*08e0*/ 	.word	index@(_ZN2at6native27unrolled_elementwise_kernelIZZZNS0_26GeluBackwardCUDAKernelImplERNS_18TensorIteratorBaseENS0_8GeluTypeEENKUlvE0_clEvENKUlvE0_clEvEUlffE_St5arrayIPcLm3EELi4E23TrivialOffsetCalculatorILi2EjESB_ILi1EjENS0_6memory15LoadWithoutCastENSE_16StoreWithoutCastEEEviT_T0_T2_T3_T4_T5_)
        /*08e4*/ 	.word	0x00000000


	//----- nvinfo : EIATTR_REGCOUNT
	.align		4
.L_417:
        /*08e8*/ 	.byte	0x04, 0x2f
        /*08ea*/ 	.short	(.L_419 - .L_418)
	.align		4
.L_418:
        /*08ec*/ 	.word	index@(_ZN2at6native18elementwise_kernelILi128ELi2EZNS0_22gpu_kernel_impl_nocastIZZZNS0_26GeluBackwardCUDAKernelImplERNS_18TensorIteratorBaseENS0_8GeluTypeEENKUlvE0_clEvENKUlvE0_clEvEUlffE_EEvS4_RKT_EUliE_EEviT1_)
        /*08f0*/ 	.word	0x00000014


	//----- nvinfo : EIATTR_FRAME_SIZE
	.align		4
.L_419:
        /*08f4*/ 	.byte	0x04, 0x11
        /*08f6*/ 	.short	(.L_421 - .L_420)
	.align		4
.L_420:
        /*08f8*/ 	.word	index@(_ZN2at6native18elementwise_kernelILi128ELi2EZNS0_22gpu_kernel_impl_nocastIZZZNS0_26GeluBackwardCUDAKernelImplERNS_18TensorIteratorBaseENS0_8GeluTypeEENKUlvE0_clEvENKUlvE0_clEvEUlffE_EEvS4_RKT_EUliE_EEviT1_)
        /*08fc*/ 	.word	0x00000000


	//----- nvinfo : EIATTR_REGCOUNT
	.align		4
.L_421:
        /*0900*/ 	.byte	0x04, 0x2f
        /*0902*/ 	.short	(.L_423 - .L_422)
	.align		4
.L_422:
        /*0904*/ 	.word	index@(_ZN2at6native27unrolled_elementwise_kernelIZZZNS0_26GeluBackwardCUDAKernelImplERNS_18TensorIteratorBaseENS0_8GeluTypeEENKUlvE0_clEvENKUlvE0_clEvEUlffE_St5arrayIPcLm3EELi4E23TrivialOffsetCalculatorILi2EjESB_ILi1EjENS0_6memory12LoadWithCastILi2EEENSE_13StoreWithCastILi1EEEEEviT_T0_T2_T3_T4_T5_)
        /*0908*/ 	.word	0x00000020


	//----- nvinfo : EIATTR_FRAME_SIZE
	.align		4
.L_423:
        /*090c*/ 	.byte	0x04, 0x11
        /*090e*/ 	.short	(.L_425 - .L_424)
	.align		4
.L_424:
        /*0910*/ 	.word	index@(_ZN2at6native27unrolled_elementwise_kernelIZZZNS0_26GeluBackwardCUDAKernelImplERNS_18TensorIteratorBaseENS0_8GeluTypeEENKUlvE0_clEvENKUlvE0_clEvEUlffE_St5arrayIPcLm3EELi4E23TrivialOffsetCalculatorILi2EjESB_ILi1EjENS0_6memory12LoadWithCastILi2EEENSE_13StoreWithCastILi1EEEEEviT_T0_T2_T3_T4_T5_)
        /*0914*/ 	.word	0x00000000


	//----- nvinfo : EIATTR_REGCOUNT
	.align		4
.L_425:
        /*0918*/ 	.byte	0x04, 0x2f
        /*091a*/ 	.short	(.L_427 - .L_426)
	.align		4
.L_426:
        /*091c*/ 	.word	index@(_ZN2at6native18elementwise_kernelILi128ELi4EZNS0_15gpu_kernel_implIZZZNS0_26GeluBackwardCUDAKernelImplERNS_18TensorIteratorBaseENS0_8GeluTypeEENKUlvE0_clEvENKUlvE0_clEvEUlffE_EEvS4_RKT_EUliE_EEviT1_)
        /*0920*/ 	.word	0x00000018


	//----- nvinfo : EIATTR_FRAME_SIZE
	.align		4
.L_427:
        /*0924*/ 	.byte	0x04, 0x11
        /*0926*/ 	.short	(.L_429 - .L_428)
	.align		4
.L_428:
        /*0928*/ 	.word	index@(_ZN2at6native18elementwise_kernelILi128ELi4EZNS0_15gpu_kernel_implIZZZNS0_26GeluBackwardCUDAKernelImplERNS_18TensorIteratorBaseENS0_8GeluTypeEENKUlvE0_clEvENKUlvE0_clEvEUlffE_EEvS4_RKT_EUliE_EEviT1_)
        /*092c*/ 	.word	0x00000000


	//----- nvinfo : EIATTR_REGCOUNT
	.align		4
.L_429:
        /*0930*/ 	.byte	0x04, 0x2f
        /*0932*/ 	.short	(.L_431 - .L_430)
	.align		4
.L_430:
        /*0934*/ 	.word	index@(_ZN2at6native29vectorized_elementwise_kernelILi8EZZZNS0_26GeluBackwardCUDAKernelImplERNS_18TensorIteratorBaseENS0_8GeluTypeEENKUlvE0_clEvENKUlvE1_clEvEUlN3c104HalfES8_E_St5arrayIPcLm3EEEEviT0_T1_)
        /*0938*/ 	.word	0x00000004


	//----- nvinfo : EIATTR_FRAME_SIZE
	.align		4
.L_431:
        /*093c*/ 	.byte	0x04, 0x11
        /*093e*/ 	.short	(.L_433 - .L_432)
	.align		4
.L_432:
        /*0940*/ 	.word	index@(_ZN2at6native29vectorized_elementwise_kernelILi8EZZZNS0_26GeluBackwardCUDAKernelImplERNS_18TensorIteratorBaseENS0_8GeluTypeEENKUlvE0_clEvENKUlvE1_clEvEUlN3c104HalfES8_E_St5arrayIPcLm3EEEEviT0_T1_)
        /*0944*/ 	.word	0x00000000


	//----- nvinfo : EIATTR_REGCOUNT
	.align		4
.L_433:
        /*0948*/ 	.byte	0x04, 0x2f
        /*094a*/ 	.short	(.L_435 - .L_434)
	.align		4
.L_434:
        /*094c*/ 	.word	index@(_ZN2at6native29vectorized_elementwise_kernelILi4EZZZNS0_26GeluBackwardCUDAKernelImplERNS_18TensorIteratorBaseENS0_8GeluTypeEENKUlvE0_clEvENKUlvE1_clEvEUlN3c104HalfES8_E_St5arrayIPcLm3EEEEviT0_T1_)
        /*0950*/ 	.word	0x00000020


	//----- nvinfo : EIATTR_FRAME_SIZE
	.align		4
.L_435:
        /*0954*/ 	.byte	0x04, 0x11
        /*0956*/ 	.short	(.L_437 - .L_436)
	.align		4
.L_436:
        /*0958*/ 	.word	index@(_ZN2at6native29vectorized_elementwise_kernelILi4EZZZNS0_26GeluBackwardCUDAKernelImplERNS_18TensorIteratorBaseENS0_8GeluTypeEENKUlvE0_clEvENKUlvE1_clEvEUlN3c104HalfES8_E_St5arrayIPcLm3EEEEviT0_T1_)
        /*095c*/ 	.word	0x00000000


	//----- nvinfo : EIATTR_REGCOUNT
	.align		4
.L_437:
        /*0960*/ 	.byte	0x04, 0x2f
        /*0962*/ 	.short	(.L_439 - .L_438)
	.align		4
.L_438:
        /*0964*/ 	.word	index@(_ZN2at6native29vectorized_elementwise_kernelILi2EZZZNS0_26GeluBackwardCUDAKernelImplERNS_18TensorIteratorBaseENS0_8GeluTypeEENKUlvE0_clEvENKUlvE1_clEvEUlN3c104HalfES8_E_St5arrayIPcLm3EEEEviT0_T1_)
        /*0968*/ 	.word	0x00000020


	//----- nvinfo : EIATTR_FRAME_SIZE
	.align		4
.L_439:
        /*096c*/ 	.byte	0x04, 0x11
        /*096e*/ 	.short	(.L_441 - .L_440)
	.align		4
.L_440:
        /*0970*/ 	.word	index@(_ZN2at6native29vectorized_elementwise_kernelILi2EZZZNS0_26GeluBackwardCUDAKernelImplERNS_18TensorIteratorBaseENS0_8GeluTypeEENKUlvE0_clEvENKUlvE1_clEvEUlN3c104HalfES8_E_St5arrayIPcLm3EEEEviT0_T1_)
        /*0974*/ 	.word	0x00000000


	//----- nvinfo : EIATTR_REGCOUNT
	.align		4
.L_441:
        /*0978*/ 	.byte	0x04, 0x2f
        /*097a*/ 	.short	(.L_443 - .L_442)
	.align		4
.L_442:
        /*097c*/ 	.word	index@(_ZN2at6native27unrolled_elementwise_kernelIZZZNS0_26GeluBackwardCUDAKernelImplERNS_18TensorIteratorBaseENS0_8GeluTypeEENKUlvE0_clEvENKUlvE1_clEvEUlN3c104HalfES8_E_St5arrayIPcLm3EELi4E23TrivialOffsetCalculatorILi2EjESD_ILi1EjENS0_6memory15LoadWithoutCastENSG_16StoreWithoutCastEEEviT_T0_T2_T3_T4_T5_)
        /*0980*/ 	.word	0x0000001c


	//----- nvinfo : EIATTR_FRAME_SIZE
	.align		4
.L_443:
        /*0984*/ 	.byte	0x04, 0x11
        /*0986*/ 	.short	(.L_445 - .L_444)
	.align		4
.L_444:
        /*0988*/ 	.word	index@(_ZN2at6native27unrolled_elementwise_kernelIZZZNS0_26GeluBackwardCUDAKernelImplERNS_18TensorIteratorBaseENS0_8GeluTypeEENKUlvE0_clEvENKUlvE1_clEvEUlN3c104HalfES8_E_St5arrayIPcLm3EELi4E23TrivialOffsetCalculatorILi2EjESD_ILi1EjENS0_6memory15LoadWithoutCastENSG_16StoreWithoutCastEEEviT_T0_T2_T3_T4_T5_)
        /*098c*/ 	.word	0x00000000


	//----- nvinfo : EIATTR_REGCOUNT
	.align		4
.L_445:
        /*0990*/ 	.byte	0x04, 0x2f
        /*0992*/ 	.short	(.L_447 - .L_446)
	.align		4
.L_446:
        /*0994*/ 	.word	index@(_ZN2at6native18elementwise_kernelILi128ELi4EZNS0_22gpu_kernel_impl_nocastIZZZNS0_26GeluBackwardCUDAKernelImplERNS_18TensorIteratorBaseENS0_8GeluTypeEENKUlvE0_clEvENKUlvE1_clEvEUlN3c104HalfES9_E_EEvS4_RKT_EUliE_EEviT1_)
        /*0998*/ 	.word	0x00000014


	//----- nvinfo : EIATTR_FRAME_SIZE
	.align		4
.L_447:
        /*099c*/ 	.byte	0x04, 0x11
        /*099e*/ 	.short	(.L_449 - .L_448)
	.align		4
.L_448:
        /*09a0*/ 	.word	index@(_ZN2at6native18elementwise_kernelILi128ELi4EZNS0_22gpu_kernel_impl_nocastIZZZNS0_26GeluBackwardCUDAKernelImplERNS_18TensorIteratorBaseENS0_8GeluTypeEENKUlvE0_clEvENKUlvE1_clEvEUlN3c104HalfES9_E_EEvS4_RKT_EUliE_EEviT1_)
        /*09a4*/ 	.word	0x00000000


	//----- nvinfo : EIATTR_REGCOUNT
	.align		4
.L_449:
        /*09a8*/ 	.byte	0x04, 0x2f
        /*09aa*/ 	.short	(.L_451 - .L_450)
	.align		4
.L_450:
        /*09ac*/ 	.word	index@(_ZN2at6native27unrolled_elementwise_kernelIZZZNS0_26GeluBackwardCUDAKernelImplERNS_18TensorIteratorBaseENS0_8GeluTypeEENKUlvE0_clEvENKUlvE1_clEvEUlN3c104HalfES8_E_St5arrayIPcLm3EELi4E23TrivialOffsetCalculatorILi2EjESD_ILi1EjENS0_6memory12LoadWithCastILi2EEENSG_13StoreWithCastILi1EEEEEviT_T0_T2_T3_T4_T5_)
        /*09b0*/ 	.word	0x0000001f


	//----- nvinfo : EIATTR_FRAME_SIZE
	.align		4
.L_451:
        /*09b4*/ 	.byte	0x04, 0x11
        /*09b6*/ 	.short	(.L_453 - .L_452)
	.align		4
.L_452:
        /*09b8*/ 	.word	index@(_ZN2at6native27unrolled_elementwise_kernelIZZZNS0_26GeluBackwardCUDAKernelImplERNS_18TensorIteratorBaseENS0_8GeluTypeEENKUlvE0_clEvENKUlvE1_clEvEUlN3c104HalfES8_E_St5arrayIPcLm3EELi4E23TrivialOffsetCalculatorILi2EjESD_ILi1EjENS0_6memory12LoadWithCastILi2EEENSG_13StoreWithCastILi1EEEEEviT_T0_T2_T3_T4_T5_)
        /*09bc*/ 	.word	0x00000000


	//----- nvinfo : EIATTR_REGCOUNT
	.align		4
.L_453:
        /*09c0*/ 	.byte	0x04, 0x2f
        /*09c2*/ 	.short	(.L_455 - .L_454)
	.align		4
.L_454:
        /*09c4*/ 	.word	index@(_ZN2at6native18elementwise_kernelILi128ELi4EZNS0_15gpu_kernel_implIZZZNS0_26GeluBackwardCUDAKernelImplERNS_18TensorIteratorBaseENS0_8GeluTypeEENKUlvE0_clEvENKUlvE1_clEvEUlN3c104HalfES9_E_EEvS4_RKT_EUliE_EEviT1_)
        /*09c8*/ 	.word	0x00000018


	//----- nvinfo : EIATTR_FRAME_SIZE
	.align		4
.L_455:
        /*09cc*/ 	.byte	0x04, 0x11
        /*09ce*/ 	.short	(.L_457 - .L_456)
	.align		4
.L_456:
        /*09d0*/ 	.word	index@(_ZN2at6native18elementwise_kernelILi128ELi4EZNS0_15gpu_kernel_implIZZZNS0_26GeluBackwardCUDAKernelImplERNS_18TensorIteratorBaseENS0_8GeluTypeEENKUlvE0_clEvENKUlvE1_clEvEUlN3c104HalfES9_E_EEvS4_RKT_EUliE_EEviT1_)
        /*09d4*/ 	.word	0x00000000


	//----- nvinfo : EIATTR_REGCOUNT
	.align		4
.L_457:
        /*09d8*/ 	.byte	0x04, 0x2f
        /*09da*/ 	.short	(.L_459 - .L_458)
	.align		4
.L_458:
        /*09dc*/ 	.word	index@(_ZN2at6native29vectorized_elementwise_kernelILi8EZZZNS0_26GeluBackwardCUDAKernelImplERNS_18TensorIteratorBaseENS0_8GeluTypeEENKUlvE0_clEvENKUlvE2_clEvEUlN3c108BFloat16ES8_E_St5arrayIPcLm3EEEEviT0_T1_)
        /*09e0*/ 	.word	0x00000004


	//----- nvinfo : EIATTR_FRAME_SIZE
	.align		4
.L_459:
        /*09e4*/ 	.byte	0x04, 0x11
        /*09e6*/ 	.short	(.L_461 - .L_460)
	.align		4
.L_460:
        /*09e8*/ 	.word	index@(_ZN2at6native29vectorized_elementwise_kernelILi8EZZZNS0_26GeluBackwardCUDAKernelImplERNS_18TensorIteratorBaseENS0_8GeluTypeEENKUlvE0_clEvENKUlvE2_clEvEUlN3c108BFloat16ES8_E_St5arrayIPcLm3EEEEviT0_T1_)
        /*09ec*/ 	.word	0x00000000


	//----- nvinfo : EIATTR_REGCOUNT
	.align		4
.L_461:
        /*09f0*/ 	.byte	0x04, 0x2f
        /*09f2*/ 	.short	(.L_463 - .L_462)
	.align		4
.L_462:
        /*09f4*/ 	.word	index@(_ZN2at6native29vectorized_elementwise_kernelILi4EZZZNS0_26GeluBackwardCUDAKernelImplERNS_18TensorIteratorBaseENS0_8GeluTypeEENKUlvE0_clEvENKUlvE2_clEvEUlN3c108BFloat16ES8_E_St5arrayIPcLm3EEEEviT0_T1_)
        /*09f8*/ 	.word	0x00000020


	//----- nvinfo : EIATTR_FRAME_SIZE
	.align		4
.L_463:
        /*09fc*/ 	.byte	0x04, 0x11
        /*09fe*/ 	.short	(.L_465 - .L_464)
	.align		4
.L_464:
        /*0a00*/ 	.word	index@(_ZN2at6native29vectorized_elementwise_kernelILi4EZZZNS0_26GeluBackwardCUDAKernelImplERNS_18TensorIteratorBaseENS0_8GeluTypeEENKUlvE0_clEvENKUlvE2_clEvEUlN3c108BFloat16ES8_E_St5arrayIPcLm3EEEEviT0_T1_)
        /*0a04*/ 	.word	0x00000000


	//----- nvinfo : EIATTR_REGCOUNT
	.align		4
.L_465:
        /*0a08*/ 	.byte	0x04, 0x2f
        /*0a0a*/ 	.short	(.L_467 - .L_466)
	.align		4
.L_466:
        /*0a0c*/ 	.word	index@(_ZN2at6native29vectorized_elementwise_kernelILi2EZZZNS0_26GeluBackwardCUDAKernelImplERNS_18TensorIteratorBaseENS0_8GeluTypeEENKUlvE0_clEvENKUlvE2_clEvEUlN3c108BFloat16ES8_E_St5arrayIPcLm3EEEEviT0_T1_)
        /*0a10*/ 	.word	0x00000020


	//----- nvinfo : EIATTR_FRAME_SIZE
	.align		4
.L_467:
        /*0a14*/ 	.byte	0x04, 0x11
        /*0a16*/ 	.short	(.L_469 - .L_468)
	.align		4
.L_468:
        /*0a18*/ 	.word	index@(_ZN2at6native29vectorized_elementwise_kernelILi2EZZZNS0_26GeluBackwardCUDAKernelImplERNS_18TensorIteratorBaseENS0_8GeluTypeEENKUlvE0_clEvENKUlvE2_clEvEUlN3c108BFloat16ES8_E_St5arrayIPcLm3EEEEviT0_T1_)
        /*0a1c*/ 	.word	0x00000000


	//----- nvinfo : EIATTR_REGCOUNT
	.align		4
.L_469:
        /*0a20*/ 	.byte	0x04, 0x2f
        /*0a22*/ 	.short	(.L_471 - .L_470)
	.align		4
.L_470:
        /*0a24*/ 	.word	index@(_ZN2at6native27unrolled_elementwise_kernelIZZZNS0_26GeluBackwardCUDAKernelImplERNS_18TensorIteratorBaseENS0_8GeluTypeEENKUlvE0_clEvENKUlvE2_clEvEUlN3c108BFloat16ES8_E_St5arrayIPcLm3EELi4E23TrivialOffsetCalculatorILi2EjESD_ILi1EjENS0_6memory15LoadWithoutCastENSG_16StoreWithoutCastEEEviT_T0_T2_T3_T4_T5_)
        /*0a28*/ 	.word	0x0000001c


	//----- nvinfo : EIATTR_FRAME_SIZE
	.align		4
.L_471:
        /*0a2c*/ 	.byte	0x04, 0x11
        /*0a2e*/ 	.short	(.L_473 - .L_472)
	.align		4
.L_472:
        /*0a30*/ 	.word	index@(_ZN2at6native27unrolled_elementwise_kernelIZZZNS0_26GeluBackwardCUDAKernelImplERNS_18TensorIteratorBaseENS0_8GeluTypeEENKUlvE0_clEvENKUlvE2_clEvEUlN3c108BFloat16ES8_E_St5arrayIPcLm3EELi4E23TrivialOffsetCalculatorILi2EjESD_ILi1EjENS0_6memory15LoadWithoutCastENSG_16StoreWithoutCastEEEviT_T0_T2_T3_T4_T5_)
        /*0a34*/ 	.word	0x00000000


	//----- nvinfo : EIATTR_REGCOUNT
	.align		4
.L_473:
        /*0a38*/ 	.byte	0x04, 0x2f
        /*0a3a*/ 	.short	(.L_475 - .L_474)
	.align		4
.L_474:
        /*0a3c*/ 	.word	index@(_ZN2at6native18elementwise_kernelILi128ELi4EZNS0_22gpu_kernel_impl_nocastIZZZNS0_26GeluBackwardCUDAKernelImplERNS_18TensorIteratorBaseENS0_8GeluTypeEENKUlvE0_clEvENKUlvE2_clEvEUlN3c108BFloat16ES9_E_EEvS4_RKT_EUliE_EEviT1_)
        /*0a40*/ 	.word	0x00000014


	//----- nvinfo : EIATTR_FRAME_SIZE
	.align		4
.L_475:
        /*0a44*/ 	.byte	0x04, 0x11
        /*0a46*/ 	.short	(.L_477 - .L_476)
	.align		4
.L_476:
        /*0a48*/ 	.word	index@(_ZN2at6native18elementwise_kernelILi128ELi4EZNS0_22gpu_kernel_impl_nocastIZZZNS0_26GeluBackwardCUDAKernelImplERNS_18TensorIteratorBaseENS0_8GeluTypeEENKUlvE0_clEvENKUlvE2_clEvEUlN3c108BFloat16ES9_E_EEvS4_RKT_EUliE_EEviT1_)
        /*0a4c*/ 	.word	0x00000000


	//----- nvinfo : EIATTR_REGCOUNT
	.align		4
.L_477:
        /*0a50*/ 	.byte	0x04, 0x2f
        /*0a52*/ 	.short	(.L_479 - .L_478)
	.align		4
.L_478:
        /*0a54*/ 	.word	index@(_ZN2at6native27unrolled_elementwise_kernelIZZZNS0_26GeluBackwardCUDAKernelImplERNS_18TensorIteratorBaseENS0_8GeluTypeEENKUlvE0_clEvENKUlvE2_clEvEUlN3c108BFloat16ES8_E_St5arrayIPcLm3EELi4E23TrivialOffsetCalculatorILi2EjESD_ILi1EjENS0_6memory12LoadWithCastILi2EEENSG_13StoreWithCastILi1EEEEEviT_T0_T2_T3_T4_T5_)
        /*0a58*/ 	.word	0x0000001f


	//----- nvinfo : EIATTR_FRAME_SIZE
	.align		4
.L_479:
        /*0a5c*/ 	.byte	0x04, 0x11
        /*0a5e*/ 	.short	(.L_481 - .L_480)
	.align		4
.L_480:
        /*0a60*/ 	.word	index@(_ZN2at6native27unrolled_elementwise_kernelIZZZNS0_26GeluBackwardCUDAKernelImplERNS_18TensorIteratorBaseENS0_8GeluTypeEENKUlvE0_clEvENKUlvE2_clEvEUlN3c108BFloat16ES8_E_St5arrayIPcLm3EELi4E23TrivialOffsetCalculatorILi2EjESD_ILi1EjENS0_6memory12LoadWithCastILi2EEENSG_13StoreWithCastILi1EEEEEviT_T0_T2_T3_T4_T5_)
        /*0a64*/ 	.word	0x00000000


	//----- nvinfo : EIATTR_REGCOUNT
	.align		4
.L_481:
        /*0a68*/ 	.byte	0x04, 0x2f
        /*0a6a*/ 	.short	(.L_483 - .L_482)
	.align		4
.L_482:
        /*0a6c*/ 	.word	index@(_ZN2at6native18elementwise_kernelILi128ELi4EZNS0_15gpu_kernel_implIZZZNS0_26GeluBackwardCUDAKernelImplERNS_18TensorIteratorBaseENS0_8GeluTypeEENKUlvE0_clEvENKUlvE2_clEvEUlN3c108BFloat16ES9_E_EEvS4_RKT_EUliE_EEviT1_)
        /*0a70*/ 	.word	0x00000018


	//----- nvinfo : EIATTR_FRAME_SIZE
	.align		4
.L_483:
        /*0a74*/ 	.byte	0x04, 0x11
        /*0a76*/ 	.short	(.L_485 - .L_484)
	.align		4
.L_484:
        /*0a78*/ 	.word	index@(_ZN2at6native18elementwise_kernelILi128ELi4EZNS0_15gpu_kernel_implIZZZNS0_26GeluBackwardCUDAKernelImplERNS_18TensorIteratorBaseENS0_8GeluTypeEENKUlvE0_clEvENKUlvE2_clEvEUlN3c108BFloat16ES9_E_EEvS4_RKT_EUliE_EEviT1_)
        /*0a7c*/ 	.word	0x00000000


	//----- nvinfo : EIATTR_MIN_STACK_SIZE
	.align		4
.L_485:
        /*0a80*/ 	.byte	0x04, 0x12
        /*0a82*/ 	.short	(.L_487 - .L_486)
	.align		4
.L_486:
        /*0a84*/ 	.word	index@(_ZN2at6native18elementwise_kernelILi128ELi4EZNS0_15gpu_kernel_implIZZZNS0_26GeluBackwardCUDAKernelImplERNS_18TensorIteratorBaseENS0_8GeluTypeEENKUlvE0_clEvENKUlvE2_clEvEUlN3c108BFloat16ES9_E_EEvS4_RKT_EUliE_EEviT1_)
        /*0a88*/ 	.word	0x00000000


	//----- nvinfo : EIATTR_MIN_STACK_SIZE
	.align		4
.L_487:
        /*0a8c*/ 	.byte	0x04, 0x12
        /*0a8e*/ 	.short	(.L_489 - .L_488)
	.align		4
.L_488:
        /*0a90*/ 	.word	index@(_ZN2at6native27unrolled_elementwise_kernelIZZZNS0_26GeluBackwardCUDAKernelImplERNS_18TensorIteratorBaseENS0_8GeluTypeEENKUlvE0_clEvENKUlvE2_clEvEUlN3c108BFloat16ES8_E_St5arrayIPcLm3EELi4E23TrivialOffsetCalculatorILi2EjESD_ILi1EjENS0_6memory12LoadWithCastILi2EEENSG_13StoreWithCastILi1EEEEEviT_T0_T2_T3_T4_T5_)
        /*0a94*/ 	.word	0x00000000


	//----- nvinfo : EIATTR_MIN_STACK_SIZE
	.align		4
.L_489:
        /*0a98*/ 	.byte	0x04, 0x12
        /*0a9a*/ 	.short	(.L_491 - .L_490)
	.align		4
.L_490:
        /*0a9c*/ 	.word	index@(_ZN2at6native18elementwise_kernelILi128ELi4EZNS0_22gpu_kernel_impl_nocastIZZZNS0_26GeluBackwardCUDAKernelImplERNS_18TensorIteratorBaseENS0_8GeluTypeEENKUlvE0_clEvENKUlvE2_clEvEUlN3c108BFloat16ES9_E_EEvS4_RKT_EUliE_EEviT1_)
        /*0aa0*/ 	.word	0x00000000


	//----- nvinfo : EIATTR_MIN_STACK_SIZE
	.align		4
.L_491:
        /*0aa4*/ 	.byte	0x04, 0x12
        /*0aa6*/ 	.short	(.L_493 - .L_492)
	.align		4
.L_492:
        /*0aa8*/ 	.word	index@(_ZN2at6native27unrolled_elementwise_kernelIZZZNS0_26GeluBackwardCUDAKernelImplERNS_18TensorIteratorBaseENS0_8GeluTypeEENKUlvE0_clEvENKUlvE2_clEvEUlN3c108BFloat16ES8_E_St5arrayIPcLm3EELi4E23TrivialOffsetCalculatorILi2EjESD_ILi1EjENS0_6memory15LoadWithoutCastENSG_16StoreWithoutCastEEEviT_T0_T2_T3_T4_T5_)
        /*0aac*/ 	.word	0x00000000


	//----- nvinfo : EIATTR_MIN_STACK_SIZE
	.align		4
.L_493:
        /*0ab0*/ 	.byte	0x04, 0x12
        /*0ab2*/ 	.short	(.L_495 - .L_494)
	.align		4
.L_494:
        /*0ab4*/ 	.word	index@(_ZN2at6native29vectorized_elementwise_kernelILi2EZZZNS0_26GeluBackwardCUDAKernelImplERNS_18TensorIteratorBaseENS0_8GeluTypeEENKUlvE0_clEvENKUlvE2_clEvEUlN3c108BFloat16ES8_E_St5arrayIPcLm3EEEEviT0_T1_)
        /*0ab8*/ 	.word	0x00000000


	//----- nvinfo : EIATTR_MIN_STACK_SIZE
	.align		4
.L_495:
        /*0abc*/ 	.byte	0x04, 0x12
        /*0abe*/ 	.short	(.L_497 - .L_496)
	.align		4
.L_496:
        /*0ac0*/ 	.word	index@(_ZN2at6native29vectorized_elementwise_kernelILi4EZZZNS0_26GeluBackwardCUDAKernelImplERNS_18TensorIteratorBaseENS0_8GeluTypeEENKUlvE0_clEvENKUlvE2_clEvEUlN3c108BFloat16ES8_E_St5arrayIPcLm3EEEEviT0_T1_)
        /*0ac4*/ 	.word	0x00000000


	//----- nvinfo : EIATTR_MIN_STACK_SIZE
	.align		4
.L_497:
        /*0ac8*/ 	.byte	0x04, 0x12
        /*0aca*/ 	.short	(.L_499 - .L_498)
	.align		4
.L_498:
        /*0acc*/ 	.word	index@(_ZN2at6native29vectorized_elementwise_kernelILi8EZZZNS0_26GeluBackwardCUDAKernelImplERNS_18TensorIteratorBaseENS0_8GeluTypeEENKUlvE0_clEvENKUlvE2_clEvEUlN3c108BFloat16ES8_E_St5arrayIPcLm3EEEEviT0_T1_)
        /*0ad0*/ 	.word	0x00000000


	//----- nvinfo : EIATTR_MIN_STACK_SIZE
	.align		4
.L_499:
        /*0ad4*/ 	.byte	0x04, 0x12
        /*0ad6*/ 	.short	(.L_501 - .L_500)
	.align		4
.L_500:
        /*0ad8*/ 	.word	index@(_ZN2at6native18elementwise_kernelILi128ELi4EZNS0_15gpu_kernel_implIZZZNS0_26GeluBackwardCUDAKernelImplERNS_18TensorIteratorBaseENS0_8GeluTypeEENKUlvE0_clEvENKUlvE1_clEvEUlN3c104HalfES9_E_EEvS4_RKT_EUliE_EEviT1_)
        /*0adc*/ 	.word	0x00000000


	//----- nvinfo : EIATTR_MIN_STACK_SIZE
	.align		4
.L_501:
        /*0ae0*/ 	.byte	0x04, 0x12
        /*0ae2*/ 	.short	(.L_503 - .L_502)
	.align		4
.L_502:
        /*0ae4*/ 	.word	index@(_ZN2at6native27unrolled_elementwise_kernelIZZZNS0_26GeluBackwardCUDAKernelImplERNS_18TensorIteratorBaseENS0_8GeluTypeEENKUlvE0_clEvENKUlvE1_clEvEUlN3c104HalfES8_E_St5arrayIPcLm3EELi4E23TrivialOffsetCalculatorILi2EjESD_ILi1EjENS0_6memory12LoadWithCastILi2EEENSG_13StoreWithCastILi1EEEEEviT_T0_T2_T3_T4_T5_)
        /*0ae8*/ 	.word	0x00000000


	//----- nvinfo : EIATTR_MIN_STACK_SIZE
	.align		4
.L_503:
        /*0aec*/ 	.byte	0x04, 0x12
        /*0aee*/ 	.short	(.L_505 - .L_504)
	.align		4
.L_504:
        /*0af0*/ 	.word	index@(_ZN2at6native18elementwise_kernelILi128ELi4EZNS0_22gpu_kernel_impl_nocastIZZZNS0_26GeluBackwardCUDAKernelImplERNS_18TensorIteratorBaseENS0_8GeluTypeEENKUlvE0_clEvENKUlvE1_clEvEUlN3c104HalfES9_E_EEvS4_RKT_EUliE_EEviT1_)
        /*0af4*/ 	.word	0x00000000


	//----- nvinfo : EIATTR_MIN_STACK_SIZE
	.align		4
.L_505:
        /*0af8*/ 	.byte	0x04, 0x12
        /*0afa*/ 	.short	(.L_507 - .L_506)
	.align		4
.L_506:
        /*0afc*/ 	.word	index@(_ZN2at6native27unrolled_elementwise_kernelIZZZNS0_26GeluBackwardCUDAKernelImplERNS_18TensorIteratorBaseENS0_8GeluTypeEENKUlvE0_clEvENKUlvE1_clEvEUlN3c104HalfES8_E_St5arrayIPcLm3EELi4E23TrivialOffsetCalculatorILi2EjESD_ILi1EjENS0_6memory15LoadWithoutCastENSG_16StoreWithoutCastEEEviT_T0_T2_T3_T4_T5_)
        /*0b00*/ 	.word	0x00000000


	//----- nvinfo : EIATTR_MIN_STACK_SIZE
	.align		4
.L_507:
        /*0b04*/ 	.byte	0x04, 0x12
        /*0b06*/ 	.short	(.L_509 - .L_508)
	.align		4
.L_508:
        /*0b08*/ 	.word	index@(_ZN2at6native29vectorized_elementwise_kernelILi2EZZZNS0_26GeluBackwardCUDAKernelImplERNS_18TensorIteratorBaseENS0_8GeluTypeEENKUlvE0_clEvENKUlvE1_clEvEUlN3c104HalfES8_E_St5arrayIPcLm3EEEEviT0_T1_)
        /*0b0c*/ 	.word	0x00000000


	//----- nvinfo : EIATTR_MIN_STACK_SIZE
	.align		4
.L_509:
        /*0b10*/ 	.byte	0x04, 0x12
        /*0b12*/ 	.short	(.L_511 - .L_510)
	.align		4
.L_510:
        /*0b14*/ 	.word	index@(_ZN2at6native29vectorized_elementwise_kernelILi4EZZZNS0_26GeluBackwardCUDAKernelImplERNS_18TensorIteratorBaseENS0_8GeluTypeEENKUlvE0_clEvENKUlvE1_clEvEUlN3c104HalfES8_E_St5arrayIPcLm3EEEEviT0_T1_)
        /*0b18*/ 	.word	0x00000000


	//----- nvinfo : EIATTR_MIN_STACK_SIZE
	.align		4
.L_511:
        /*0b1c*/ 	.byte	0x04, 0x12
        /*0b1e*/ 	.short	(.L_513 - .L_512)
	.align		4
.L_512:
        /*0b20*/ 	.word	index@(_ZN2at6native29vectorized_elementwise_kernelILi8EZZZNS0_26GeluBackwardCUDAKernelImplERNS_18TensorIteratorBaseENS0_8GeluTypeEENKUlvE0_clEvENKUlvE1_clEvEUlN3c104HalfES8_E_St5arrayIPcLm3EEEEviT0_T1_)
        /*0b24*/ 	.word	0x00000000


	//----- nvinfo : EIATTR_MIN_STACK_SIZE
	.align		4
.L_513:
        /*0b28*/ 	.byte	0x04, 0x12
        /*0b2a*/ 	.short	(.L_515 - .L_514)
	.align		4
.L_514:
        /*0b2c*/ 	.word	index@(_ZN2at6native18elementwise_kernelILi128ELi4EZNS0_15gpu_kernel_implIZZZNS0_26GeluBackwardCUDAKernelImplERNS_18TensorIteratorBaseENS0_8GeluTypeEENKUlvE0_clEvENKUlvE0_clEvEUlffE_EEvS4_RKT_EUliE_EEviT1_)
        /*0b30*/ 	.word	0x00000000


	//----- nvinfo : EIATTR_MIN_STACK_SIZE
	.align		4
.L_515:
        /*0b34*/ 	.byte	0x04, 0x12
        /*0b36*/ 	.short	(.L_517 - .L_516)
	.align		4
.L_516:
        /*0b38*/ 	.word	index@(_ZN2at6native27unrolled_elementwise_kernelIZZZNS0_26GeluBackwardCUDAKernelImplERNS_18TensorIteratorBaseENS0_8GeluTypeEENKUlvE0_clEvENKUlvE0_clEvEUlffE_St5arrayIPcLm3EELi4E23TrivialOffsetCalculatorILi2EjESB_ILi1EjENS0_6memory12LoadWithCastILi2EEENSE_13StoreWithCastILi1EEEEEviT_T0_T2_T3_T4_T5_)
        /*0b3c*/ 	.word	0x00000000


	//----- nvinfo : EIATTR_MIN_STACK_SIZE
	.align		4
.L_517:
        /*0b40*/ 	.byte	0x04, 0x12
        /*0b42*/ 	.short	(.L_519 - .L_518)
	.align		4
.L_518:
        /*0b44*/ 	.word	index@(_ZN2at6native18elementwise_kernelILi128ELi2EZNS0_22gpu_kernel_impl_nocastIZZZNS0_26GeluBackwardCUDAKernelImplERNS_18TensorIteratorBaseENS0_8GeluTypeEENKUlvE0_clEvENKUlvE0_clEvEUlffE_EEvS4_RKT_EUliE_EEviT1_)
        /*0b48*/ 	.word	0x00000000


	//----- nvinfo : EIATTR_MIN_STACK_SIZE
	.align		4
.L_519:
        /*0b4c*/ 	.byte	0x04, 0x12
        /*0b4e*/ 	.short	(.L_521 - .L_520)
	.align		4
.L_520:
        /*0b50*/ 	.word	index@(_ZN2at6native27unrolled_elementwise_kernelIZZZNS0_26GeluBackwardCUDAKernelImplERNS_18TensorIteratorBaseENS0_8GeluTypeEENKUlvE0_clEvENKUlvE0_clEvEUlffE_St5arrayIPcLm3EELi4E23TrivialOffsetCalculatorILi2EjESB_ILi1EjENS0_6memory15LoadWithoutCastENSE_16StoreWithoutCastEEEviT_T0_T2_T3_T4_T5_)
        /*0b54*/ 	.word	0x00000000


	//----- nvinfo : EIATTR_MIN_STACK_SIZE
	.align		4
.L_521:
        /*0b58*/ 	.byte	0x04, 0x12
        /*0b5a*/ 	.short	(.L_523 - .L_522)
	.align		4
.L_522:
        /*0b5c*/ 	.word	index@(_ZN2at6native29vectorized_elementwise_kernelILi2EZZZNS0_26GeluBackwardCUDAKernelImplERNS_18TensorIteratorBaseENS0_8GeluTypeEENKUlvE0_clEvENKUlvE0_clEvEUlffE_St5arrayIPcLm3EEEEviT0_T1_)
        /*0b60*/ 	.word	0x00000000


	//----- nvinfo : EIATTR_MIN_STACK_SIZE
	.align		4
.L_523:
        /*0b64*/ 	.byte	0x04, 0x12
        /*0b66*/ 	.short	(.L_525 - .L_524)
	.align		4
.L_524:
        /*0b68*/ 	.word	index@(_ZN2at6native29vectorized_elementwise_kernelILi4EZZZNS0_26GeluBackwardCUDAKernelImplERNS_18TensorIteratorBaseENS0_8GeluTypeEENKUlvE0_clEvENKUlvE0_clEvEUlffE_St5arrayIPcLm3EEEEviT0_T1_)
        /*0b6c*/ 	.word	0x00000000


	//----- nvinfo : EIATTR_MIN_STACK_SIZE
	.align		4
.L_525:
        /*0b70*/ 	.byte	0x04, 0x12
        /*0b72*/ 	.short	(.L_527 - .L_526)
	.align		4
.L_526:
        /*0b74*/ 	.word	index@(_ZN2at6native29vectorized_elementwise_kernelILi8EZZZNS0_26GeluBackwardCUDAKernelImplERNS_18TensorIteratorBaseENS0_8GeluTypeEENKUlvE0_clEvENKUlvE0_clEvEUlffE_St5arrayIPcLm3EEEEviT0_T1_)
        /*0b78*/ 	.word	0x00000000


	//----- nvinfo : EIATTR_MIN_STACK_SIZE
	.align		4
.L_527:
        /*0b7c*/ 	.byte	0x04, 0x12
        /*0b7e*/ 	.short	(.L_529 - .L_528)
	.align		4
.L_528:
        /*0b80*/ 	.word	index@(_ZN2at6native18elementwise_kernelILi128ELi4EZNS0_15gpu_kernel_implIZZZNS0_26GeluBackwardCUDAKernelImplERNS_18TensorIteratorBaseENS0_8GeluTypeEENKUlvE0_clEvENKUlvE_clEvEUlddE_EEvS4_RKT_EUliE_EEviT1_)
        /*0b84*/ 	.word	0x00000000


	//----- nvinfo : EIATTR_MIN_STACK_SIZE
	.align		4
.L_529:
        /*0b88*/ 	.byte	0x04, 0x12
        /*0b8a*/ 	.short	(.L_531 - .L_530)
	.align		4
.L_530:
        /*0b8c*/ 	.word	index@(_ZN2at6native27unrolled_elementwise_kernelIZZZNS0_26GeluBackwardCUDAKernelImplERNS_18TensorIteratorBaseENS0_8GeluTypeEENKUlvE0_clEvENKUlvE_clEvEUlddE_St5arrayIPcLm3EELi4E23TrivialOffsetCalculatorILi2EjESB_ILi1EjENS0_6memory12LoadWithCastILi2EEENSE_13StoreWithCastILi1EEEEEviT_T0_T2_T3_T4_T5_)
        /*0b90*/ 	.word	0x00000000


	//----- nvinfo : EIATTR_MIN_STACK_SIZE
	.align		4
.L_531:
        /*0b94*/ 	.byte	0x04, 0x12
        /*0b96*/ 	.short	(.L_533 - .L_532)
	.align		4
.L_532:
        /*0b98*/ 	.word	index@(_ZN2at6native18elementwise_kernelILi128ELi2EZNS0_22gpu_kernel_impl_nocastIZZZNS0_26GeluBackwardCUDAKernelImplERNS_18TensorIteratorBaseENS0_8GeluTypeEENKUlvE0_clEvENKUlvE_clEvEUlddE_EEvS4_RKT_EUliE_EEviT1_)
        /*0b9c*/ 	.word	0x00000000


	//----- nvinfo : EIATTR_MIN_STACK_SIZE
	.align		4
.L_533:
        /*0ba0*/ 	.byte	0x04, 0x12
        /*0ba2*/ 	.short	(.L_535 - .L_534)
	.align		4
.L_534:
        /*0ba4*/ 	.word	index@(_ZN2at6native27unrolled_elementwise_kernelIZZZNS0_26GeluBackwardCUDAKernelImplERNS_18TensorIteratorBaseENS0_8GeluTypeEENKUlvE0_clEvENKUlvE_clEvEUlddE_St5arrayIPcLm3EELi4E23TrivialOffsetCalculatorILi2EjESB_ILi1EjENS0_6memory15LoadWithoutCastENSE_16StoreWithoutCastEEEviT_T0_T2_T3_T4_T5_)
        /*0ba8*/ 	.word	0x00000000


	//----- nvinfo : EIATTR_MIN_STACK_SIZE
	.align		4
.L_535:
        /*0bac*/ 	.byte	0x04, 0x12
        /*0bae*/ 	.short	(.L_537 - .L_536)
	.align		4
.L_536:
        /*0bb0*/ 	.word	index@(_ZN2at6native29vectorized_elementwise_kernelILi2EZZZNS0_26GeluBackwardCUDAKernelImplERNS_18TensorIteratorBaseENS0_8GeluTypeEENKUlvE0_clEvENKUlvE_clEvEUlddE_St5arrayIPcLm3EEEEviT0_T1_)
        /*0bb4*/ 	.word	0x00000000


	//----- nvinfo : EIATTR_MIN_STACK_SIZE
	.align		4
.L_537:
        /*0bb8*/ 	.byte	0x04, 0x12
        /*0bba*/ 	.short	(.L_539 - .L_538)
	.align		4
.L_538:
        /*0bbc*/ 	.word	index@(_ZN2at6native29vectorized_elementwise_kernelILi4EZZZNS0_26GeluBackwardCUDAKernelImplERNS_18TensorIteratorBaseENS0_8GeluTypeEENKUlvE0_clEvENKUlvE_clEvEUlddE_St5arrayIPcLm3EEEEviT0_T1_)
        /*0bc0*/ 	.word	0x00000000


	//----- nvinfo : EIATTR_MIN_STACK_SIZE
	.align		4
.L_539:
        /*0bc4*/ 	.byte	0x04, 0x12
        /*0bc6*/ 	.short	(.L_541 - .L_540)
	.align		4
.L_540:
        /*0bc8*/ 	.word	index@(_ZN2at6native29vectorized_elementwise_kernelILi8EZZZNS0_26GeluBackwardCUDAKernelImplERNS_18TensorIteratorBaseENS0_8GeluTypeEENKUlvE0_clEvENKUlvE_clEvEUlddE_St5arrayIPcLm3EEEEviT0_T1_)
        /*0bcc*/ 	.word	0x00000000


	//----- nvinfo : EIATTR_MIN_STACK_SIZE
	.align		4
.L_541:
        /*0bd0*/ 	.byte	0x04, 0x12
        /*0bd2*/ 	.short	(.L_543 - .L_542)
	.align		4
.L_542:
        /*0bd4*/ 	.word	index@(_ZN2at6native18elementwise_kernelILi128ELi4EZNS0_15gpu_kernel_implIZZZNS0_26GeluBackwardCUDAKernelImplERNS_18TensorIteratorBaseENS0_8GeluTypeEENKUlvE_clEvENKUlvE2_clEvEUlN3c108BFloat16ES9_E_EEvS4_RKT_EUliE_EEviT1_)
        /*0bd8*/ 	.word	0x00000000


	//----- nvinfo : EIATTR_MIN_STACK_SIZE
	.align		4
.L_543:
        /*0bdc*/ 	.byte	0x04, 0x12
        /*0bde*/ 	.short	(.L_545 - .L_544)
	.align		4
.L_544:
        /*0be0*/ 	.word	index@(_ZN2at6native27unrolled_elementwise_kernelIZZZNS0_26GeluBackwardCUDAKernelImplERNS_18TensorIteratorBaseENS0_8GeluTypeEENKUlvE_clEvENKUlvE2_clEvEUlN3c108BFloat16ES8_E_St5arrayIPcLm3EELi4E23TrivialOffsetCalculatorILi2EjESD_ILi1EjENS0_6memory12LoadWithCastILi2EEENSG_13StoreWithCastILi1EEEEEviT_T0_T2_T3_T4_T5_)
        /*0be4*/ 	.word	0x00000000


	//----- nvinfo : EIATTR_MIN_STACK_SIZE
	.align		4
.L_545:
        /*0be8*/ 	.byte	0x04, 0x12
        /*0bea*/ 	.short	(.L_547 - .L_546)
	.align		4
.L_546:
        /*0bec*/ 	.word	index@(_ZN2at6native18elementwise_kernelILi128ELi4EZNS0_22gpu_kernel_impl_nocastIZZZNS0_26GeluBackwardCUDAKernelImplERNS_18TensorIteratorBaseENS0_8GeluTypeEENKUlvE_clEvENKUlvE2_clEvEUlN3c108BFloat16ES9_E_EEvS4_RKT_EUliE_EEviT1_)
        /*0bf0*/ 	.word	0x00000000


	//----- nvinfo : EIATTR_MIN_STACK_SIZE
	.align		4
.L_547:
        /*0bf4*/ 	.byte	0x04, 0x12
        /*0bf6*/ 	.short	(.L_549 - .L_548)
	.align		4
.L_548:
        /*0bf8*/ 	.word	index@(_ZN2at6native27unrolled_elementwise_kernelIZZZNS0_26GeluBackwardCUDAKernelImplERNS_18TensorIteratorBaseENS0_8GeluTypeEENKUlvE_clEvENKUlvE2_clEvEUlN3c108BFloat16ES8_E_St5arrayIPcLm3EELi4E23TrivialOffsetCalculatorILi2EjESD_ILi1EjENS0_6memory15LoadWithoutCastENSG_16StoreWithoutCastEEEviT_T0_T2_T3_T4_T5_)
        /*0bfc*/ 	.word	0x00000000


	//----- nvinfo : EIATTR_MIN_STACK_SIZE
	.align		4
.L_549:
        /*0c00*/ 	.byte	0x04, 0x12
        /*0c02*/ 	.short	(.L_551 - .L_550)
	.align		4
.L_550:
        /*0c04*/ 	.word	index@(_ZN2at6native29vectorized_elementwise_kernelILi2EZZZNS0_26GeluBackwardCUDAKernelImplERNS_18TensorIteratorBaseENS0_8GeluTypeEENKUlvE_clEvENKUlvE2_clEvEUlN3c108BFloat16ES8_E_St5arrayIPcLm3EEEEviT0_T1_)
        /*0c08*/ 	.word	0x00000000


	//----- nvinfo : EIATTR_MIN_STACK_SIZE
	.align		4
.L_551:
        /*0c0c*/ 	.byte	0x04, 0x12
        /*0c0e*/ 	.short	(.L_553 - .L_552)
	.align		4
.L_552:
        /*0c10*/ 	.word	index@(_ZN2at6native29vectorized_elementwise_kernelILi4EZZZNS0_26GeluBackwardCUDAKernelImplERNS_18TensorIteratorBaseENS0_8GeluTypeEENKUlvE_clEvENKUlvE2_clEvEUlN3c108BFloat16ES8_E_St5arrayIPcLm3EEEEviT0_T1_)
        /*0c14*/ 	.word	0x00000000


	//----- nvinfo : EIATTR_MIN_STACK_SIZE
	.align		4
.L_553:
        /*0c18*/ 	.byte	0x04, 0x12
        /*0c1a*/ 	.short	(.L_555 - .L_554)
	.align		4
.L_554:
        /*0c1c*/ 	.word	index@(_ZN2at6native29vectorized_elementwise_kernelILi8EZZZNS0_26GeluBackwardCUDAKernelImplERNS_18TensorIteratorBaseENS0_8GeluTypeEENKUlvE_clEvENKUlvE2_clEvEUlN3c108BFloat16ES8_E_St5arrayIPcLm3EEEEviT0_T1_)
        /*0c20*/ 	.word	0x00000000


	//----- nvinfo : EIATTR_MIN_STACK_SIZE
	.align		4
.L_555:
        /*0c24*/ 	.byte	0x04, 0x12
        /*0c26*/ 	.short	(.L_557 - .L_556)
	.align		4
.L_556:
        /*0c28*/ 	.word	index@(_ZN2at6native18elementwise_kernelILi128ELi4EZNS0_15gpu_kernel_implIZZZNS0_26GeluBackwardCUDAKernelImplERNS_18TensorIteratorBaseENS0_8GeluTypeEENKUlvE_clEvENKUlvE1_clEvEUlN3c104HalfES9_E_EEvS4_RKT_EUliE_EEviT1_)
        /*0c2c*/ 	.word	0x00000000


	//----- nvinfo : EIATTR_MIN_STACK_SIZE
	.align		4
.L_557:
        /*0c30*/ 	.byte	0x04, 0x12
        /*0c32*/ 	.short	(.L_559 - .L_558)
	.align		4
.L_558:
        /*0c34*/ 	.word	index@(_ZN2at6native27unrolled_elementwise_kernelIZZZNS0_26GeluBackwardCUDAKernelImplERNS_18TensorIteratorBaseENS0_8GeluTypeEENKUlvE_clEvENKUlvE1_clEvEUlN3c104HalfES8_E_St5arrayIPcLm3EELi4E23TrivialOffsetCalculatorILi2EjESD_ILi1EjENS0_6memory12LoadWithCastILi2EEENSG_13StoreWithCastILi1EEEEEviT_T0_T2_T3_T4_T5_)
        /*0c38*/ 	.word	0x00000000


	//----- nvinfo : EIATTR_MIN_STACK_SIZE
	.align		4
.L_559:
        /*0c3c*/ 	.byte	0x04, 0x12
        /*0c3e*/ 	.short	(.L_561 - .L_560)
	.align		4
.L_560:
        /*0c40*/ 	.word	index@(_ZN2at6native18elementwise_kernelILi128ELi4EZNS0_22gpu_kernel_impl_nocastIZZZNS0_26GeluBackwardCUDAKernelImplERNS_18TensorIteratorBaseENS0_8GeluTypeEENKUlvE_clEvENKUlvE1_clEvEUlN3c104HalfES9_E_EEvS4_RKT_EUliE_EEviT1_)
        /*0c44*/ 	.word	0x00000000


	//----- nvinfo : EIATTR_MIN_STACK_SIZE
	.align		4
.L_561:
        /*0c48*/ 	.byte	0x04, 0x12
        /*0c4a*/ 	.short	(.L_563 - .L_562)
	.align		4
.L_562:
        /*0c4c*/ 	.word	index@(_ZN2at6native27unrolled_elementwise_kernelIZZZNS0_26GeluBackwardCUDAKernelImplERNS_18TensorIteratorBaseENS0_8GeluTypeEENKUlvE_clEvENKUlvE1_clEvEUlN3c104HalfES8_E_St5arrayIPcLm3EELi4E23TrivialOffsetCalculatorILi2EjESD_ILi1EjENS0_6memory15LoadWithoutCastENSG_16StoreWithoutCastEEEviT_T0_T2_T3_T4_T5_)
        /*0c50*/ 	.word	0x00000000


	//----- nvinfo : EIATTR_MIN_STACK_SIZE
	.align		4
.L_563:
        /*0c54*/ 	.byte	0x04, 0x12
        /*0c56*/ 	.short	(.L_565 - .L_564)
	.align		4
.L_564:
        /*0c58*/ 	.word	index@(_ZN2at6native29vectorized_elementwise_kernelILi2EZZZNS0_26GeluBackwardCUDAKernelImplERNS_18TensorIteratorBaseENS0_8GeluTypeEENKUlvE_clEvENKUlvE1_clEvEUlN3c104HalfES8_E_St5arrayIPcLm3EEEEviT0_T1_)
        /*0c5c*/ 	.word	0x00000000


	//----- nvinfo : EIATTR_MIN_STACK_SIZE
	.align		4
.L_565:
        /*0c60*/ 	.byte	0x04, 0x12
        /*0c62*/ 	.short	(.L_567 - .L_566)
	.align		4
.L_566:
        /*0c64*/ 	.word	index@(_ZN2at6native29vectorized_elementwise_kernelILi4EZZZNS0_26GeluBackwardCUDAKernelImplERNS_18TensorIteratorBaseENS0_8GeluTypeEENKUlvE_clEvENKUlvE1_clEvEUlN3c104HalfES8_E_St5arrayIPcLm3EEEEviT0_T1_)
        /*0c68*/ 	.word	0x00000000


	//----- nvinfo : EIATTR_MIN_STACK_SIZE
	.align		4
.L_567:
        /*0c6c*/ 	.byte	0x04, 0x12
        /*0c6e*/ 	.short	(.L_569 - .L_568)
	.align		4
.L_568:
        /*0c70*/ 	.word	index@(_ZN2at6native29vectorized_elementwise_kernelILi8EZZZNS0_26GeluBackwardCUDAKernelImplERNS_18TensorIteratorBaseENS0_8GeluTypeEENKUlvE_clEvENKUlvE1_clEvEUlN3c104HalfES8_E_St5arrayIPcLm3EEEEviT0_T1_)
        /*0c74*/ 	.word	0x00000000


	//----- nvinfo : EIATTR_MIN_STACK_SIZE
	.align		4
.L_569:
        /*0c78*/ 	.byte	0x04, 0x12
        /*0c7a*/ 	.short	(.L_571 - .L_570)
	.align		4
.L_570:
        /*0c7c*/ 	.word	index@(_ZN2at6native18elementwise_kernelILi128ELi4EZNS0_15gpu_kernel_implIZZZNS0_26GeluBackwardCUDAKernelImplERNS_18TensorIteratorBaseENS0_8GeluTypeEENKUlvE_clEvENKUlvE0_clEvEUlffE_EEvS4_RKT_EUliE_EEviT1_)
        /*0c80*/ 	.word	0x00000000


	//----- nvinfo : EIATTR_MIN_STACK_SIZE
	.align		4
.L_571:
        /*0c84*/ 	.byte	0x04, 0x12
        /*0c86*/ 	.short	(.L_573 - .L_572)
	.align		4
.L_572:
        /*0c88*/ 	.word	index@(_ZN2at6native27unrolled_elementwise_kernelIZZZNS0_26GeluBackwardCUDAKernelImplERNS_18TensorIteratorBaseENS0_8GeluTypeEENKUlvE_clEvENKUlvE0_clEvEUlffE_St5arrayIPcLm3EELi4E23TrivialOffsetCalculatorILi2EjESB_ILi1EjENS0_6memory12LoadWithCastILi2EEENSE_13StoreWithCastILi1EEEEEviT_T0_T2_T3_T4_T5_)
        /*0c8c*/ 	.word	0x00000000


	//----- nvinfo : EIATTR_MIN_STACK_SIZE
	.align		4
.L_573:
        /*0c90*/ 	.byte	0x04, 0x12
        /*0c92*/ 	.short	(.L_575 - .L_574)
	.align		4
.L_574:
        /*0c94*/ 	.word	index@(_ZN2at6native18elementwise_kernelILi128ELi2EZNS0_22gpu_kernel_impl_nocastIZZZNS0_26GeluBackwardCUDAKernelImplERNS_18TensorIteratorBaseENS0_8GeluTypeEENKUlvE_clEvENKUlvE0_clEvEUlffE_EEvS4_RKT_EUliE_EEviT1_)
        /*0c98*/ 	.word	0x00000000


	//----- nvinfo : EIATTR_MIN_STACK_SIZE
	.align		4
.L_575:
        /*0c9c*/ 	.byte	0x04, 0x12
        /*0c9e*/ 	.short	(.L_577 - .L_576)
	.align		4
.L_576:
        /*0ca0*/ 	.word	index@(_ZN2at6native27unrolled_elementwise_kernelIZZZNS0_26GeluBackwardCUDAKernelImplERNS_18TensorIteratorBaseENS0_8GeluTypeEENKUlvE_clEvENKUlvE0_clEvEUlffE_St5arrayIPcLm3EELi4E23TrivialOffsetCalculatorILi2EjESB_ILi1EjENS0_6memory15LoadWithoutCastENSE_16StoreWithoutCastEEEviT_T0_T2_T3_T4_T5_)
        /*0ca4*/ 	.word	0x00000000


	//----- nvinfo : EIATTR_MIN_STACK_SIZE
	.align		4
.L_577:
        /*0ca8*/ 	.byte	0x04, 0x12
        /*0caa*/ 	.short	(.L_579 - .L_578)
	.align		4
.L_578:
        /*0cac*/ 	.word	index@(_ZN2at6native29vectorized_elementwise_kernelILi2EZZZNS0_26GeluBackwardCUDAKernelImplERNS_18TensorIteratorBaseENS0_8GeluTypeEENKUlvE_clEvENKUlvE0_clEvEUlffE_St5arrayIPcLm3EEEEviT0_T1_)
        /*0cb0*/ 	.word	0x00000000


	//----- nvinfo : EIATTR_MIN_STACK_SIZE
	.align		4
.L_579:
        /*0cb4*/ 	.byte	0x04, 0x12
        /*0cb6*/ 	.short	(.L_581 - .L_580)
	.align		4
.L_580:
        /*0cb8*/ 	.word	index@(_ZN2at6native29vectorized_elementwise_kernelILi4EZZZNS0_26GeluBackwardCUDAKernelImplERNS_18TensorIteratorBaseENS0_8GeluTypeEENKUlvE_clEvENKUlvE0_clEvEUlffE_St5arrayIPcLm3EEEEviT0_T1_)
        /*0cbc*/ 	.word	0x00000000


	//----- nvinfo : EIATTR_MIN_STACK_SIZE
	.align		4
.L_581:
        /*0cc0*/ 	.byte	0x04, 0x12
        /*0cc2*/ 	.short	(.L_583 - .L_582)
	.align		4
.L_582:
        /*0cc4*/ 	.word	index@(_ZN2at6native29vectorized_elementwise_kernelILi8EZZZNS0_26GeluBackwardCUDAKernelImplERNS_18TensorIteratorBaseENS0_8GeluTypeEENKUlvE_clEvENKUlvE0_clEvEUlffE_St5arrayIPcLm3EEEEviT0_T1_)
        /*0cc8*/ 	.word	0x00000000


	//----- nvinfo : EIATTR_MIN_STACK_SIZE
	.align		4
.L_583:
        /*0ccc*/ 	.byte	0x04, 0x12
        /*0cce*/ 	.short	(.L_585 - .L_584)
	.align		4
.L_584:
        /*0cd0*/ 	.word	index@(_ZN2at6native18elementwise_kernelILi128ELi4EZNS0_15gpu_kernel_implIZZZNS0_26GeluBackwardCUDAKernelImplERNS_18TensorIteratorBaseENS0_8GeluTypeEENKUlvE_clEvENKUlvE_clEvEUlddE_EEvS4_RKT_EUliE_EEviT1_)
        /*0cd4*/ 	.word	0x00000000


	//----- nvinfo : EIATTR_MIN_STACK_SIZE
	.align		4
.L_585:
        /*0cd8*/ 	.byte	0x04, 0x12
        /*0cda*/ 	.short	(.L_587 - .L_586)
	.align		4
.L_586:
        /*0cdc*/ 	.word	index@(_ZN2at6native27unrolled_elementwise_kernelIZZZNS0_26GeluBackwardCUDAKernelImplERNS_18TensorIteratorBaseENS0_8GeluTypeEENKUlvE_clEvENKUlvE_clEvEUlddE_St5arrayIPcLm3EELi4E23TrivialOffsetCalculatorILi2EjESB_ILi1EjENS0_6memory12LoadWithCastILi2EEENSE_13StoreWithCastILi1EEEEEviT_T0_T2_T3_T4_T5_)
        /*0ce0*/ 	.word	0x00000000


	//----- nvinfo : EIATTR_MIN_STACK_SIZE
	.align		4
.L_587:
        /*0ce4*/ 	.byte	0x04, 0x12
        /*0ce6*/ 	.short	(.L_589 - .L_588)
	.align		4
.L_588:
        /*0ce8*/ 	.word	index@(_ZN2at6native18elementwise_kernelILi128ELi2EZNS0_22gpu_kernel_impl_nocastIZZZNS0_26GeluBackwardCUDAKernelImplERNS_18TensorIteratorBaseENS0_8GeluTypeEENKUlvE_clEvENKUlvE_clEvEUlddE_EEvS4_RKT_EUliE_EEviT1_)
        /*0cec*/ 	.word	0x00000000


	//----- nvinfo : EIATTR_MIN_STACK_SIZE
	.align		4
.L_589:
        /*0cf0*/ 	.byte	0x04, 0x12
        /*0cf2*/ 	.short	(.L_591 - .L_590)
	.align		4
.L_590:
        /*0cf4*/ 	.word	index@(_ZN2at6native27unrolled_elementwise_kernelIZZZNS0_26GeluBackwardCUDAKernelImplERNS_18TensorIteratorBaseENS0_8GeluTypeEENKUlvE_clEvENKUlvE_clEvEUlddE_St5arrayIPcLm3EELi4E23TrivialOffsetCalculatorILi2EjESB_ILi1EjENS0_6memory15LoadWithoutCastENSE_16StoreWithoutCastEEEviT_T0_T2_T3_T4_T5_)
        /*0cf8*/ 	.word	0x00000000


	//----- nvinfo : EIATTR_MIN_STACK_SIZE
	.align		4
.L_591:
        /*0cfc*/ 	.byte	0x04, 0x12
        /*0cfe*/ 	.short	(.L_593 - .L_592)
	.align		4
.L_592:
        /*0d00*/ 	.word	index@(_ZN2at6native29vectorized_elementwise_kernelILi2EZZZNS0_26GeluBackwardCUDAKernelImplERNS_18TensorIteratorBaseENS0_8GeluTypeEENKUlvE_clEvENKUlvE_clEvEUlddE_St5arrayIPcLm3EEEEviT0_T1_)
        /*0d04*/ 	.word	0x00000000


	//----- nvinfo : EIATTR_MIN_STACK_SIZE
	.align		4
.L_593:
        /*0d08*/ 	.byte	0x04, 0x12
        /*0d0a*/ 	.short	(.L_595 - .L_594)
	.align		4
.L_594:
        /*0d0c*/ 	.word	index@(_ZN2at6native29vectorized_elementwise_kernelILi4EZZZNS0_26GeluBackwardCUDAKernelImplERNS_18TensorIteratorBaseENS0_8GeluTypeEENKUlvE_clEvENKUlvE_clEvEUlddE_St5arrayIPcLm3EEEEviT0_T1_)
        /*0d10*/ 	.word	0x00000000


	//----- nvinfo : EIATTR_MIN_STACK_SIZE
	.align		4
.L_595:
        /*0d14*/ 	.byte	0x04, 0x12
        /*0d16*/ 	.short	(.L_597 - .L_596)
	.align		4
.L_596:
        /*0d18*/ 	.word	index@(_ZN2at6native29vectorized_elementwise_kernelILi8EZZZNS0_26GeluBackwardCUDAKernelImplERNS_18TensorIteratorBaseENS0_8GeluTypeEENKUlvE_clEvENKUlvE_clEvEUlddE_St5arrayIPcLm3EEEEviT0_T1_)
        /*0d1c*/ 	.word	0x00000000


	//----- nvinfo : EIATTR_MIN_STACK_SIZE
	.align		4
.L_597:
        /*0d20*/ 	.byte	0x04, 0x12
        /*0d22*/ 	.short	(.L_599 - .L_598)
	.align		4
.L_598:
        /*0d24*/ 	.word	index@(_ZN2at6native18elementwise_kernelILi128ELi4EZNS0_15gpu_kernel_implIZZZNS0_18GeluCUDAKernelImplERNS_18TensorIteratorBaseENS0_8GeluTypeEENKUlvE0_clEvENKUlvE2_clEvEUlN3c108BFloat16EE_EEvS4_RKT_EUliE_EEviT1_)
        /*0d28*/ 	.word	0x00000000


	//----- nvinfo : EIATTR_MIN_STACK_SIZE
	.align		4
.L_599:
        /*0d2c*/ 	.byte	0x04, 0x12
        /*0d2e*/ 	.short	(.L_601 - .L_600)
	.align		4
.L_600:
        /*0d30*/ 	.word	index@(_ZN2at6native27unrolled_elementwise_kernelIZZZNS0_18GeluCUDAKernelImplERNS_18TensorIteratorBaseENS0_8GeluTypeEENKUlvE0_clEvENKUlvE2_clEvEUlN3c108BFloat16EE_St5arrayIPcLm2EELi4E23TrivialOffsetCalculatorILi1EjESE_NS0_6memory12LoadWithCastILi1EEENSF_13StoreWithCastILi1EEEEEviT_T0_T2_T3_T4_T5_)
        /*0d34*/ 	.word	0x00000000


	//----- nvinfo : EIATTR_MIN_STACK_SIZE
	.align		4
.L_601:
        /*0d38*/ 	.byte	0x04, 0x12
        /*0d3a*/ 	.short	(.L_603 - .L_602)
	.align		4
.L_602:
        /*0d3c*/ 	.word	index@(_ZN2at6native18elementwise_kernelILi128ELi4EZNS0_22gpu_kernel_impl_nocastIZZZNS0_18GeluCUDAKernelImplERNS_18TensorIteratorBaseENS0_8GeluTypeEENKUlvE0_clEvENKUlvE2_clEvEUlN3c108BFloat16EE_EEvS4_RKT_EUliE_EEviT1_)
        /*0d40*/ 	.word	0x00000000


	//----- nvinfo : EIATTR_MIN_STACK_SIZE
	.align		4
.L_603:
        /*0d44*/ 	.byte	0x04, 0x12
        /*0d46*/ 	.short	(.L_605 - .L_604)
	.align		4
.L_604:
        /*0d48*/ 	.word	index@(_ZN2at6native27unrolled_elementwise_kernelIZZZNS0_18GeluCUDAKernelImplERNS_18TensorIteratorBaseENS0_8GeluTypeEENKUlvE0_clEvENKUlvE2_clEvEUlN3c108BFloat16EE_St5arrayIPcLm2EELi4E23TrivialOffsetCalculatorILi1EjESE_NS0_6memory15LoadWithoutCastENSF_16StoreWithoutCastEEEviT_T0_T2_T3_T4_T5_)
        /*0d4c*/ 	.word	0x00000000


	//----- nvinfo : EIATTR_MIN_STACK_SIZE
	.align		4
.L_605:
        /*0d50*/ 	.byte	0x04, 0x12
        /*0d52*/ 	.short	(.L_607 - .L_606)
	.align		4
.L_606:
        /*0d54*/ 	.word	index@(_ZN2at6native29vectorized_elementwise_kernelILi2EZZZNS0_18GeluCUDAKernelImplERNS_18TensorIteratorBaseENS0_8GeluTypeEENKUlvE0_clEvENKUlvE2_clEvEUlN3c108BFloat16EE_St5arrayIPcLm2EEEEviT0_T1_)
        /*0d58*/ 	.word	0x00000000


	//----- nvinfo : EIATTR_MIN_STACK_SIZE
	.align		4
.L_607:
        /*0d5c*/ 	.byte	0x04, 0x12
        /*0d5e*/ 	.short	(.L_609 - .L_608)
	.align		4
.L_608:
        /*0d60*/ 	.word	index@(_ZN2at6native29vectorized_elementwise_kernelILi4EZZZNS0_18GeluCUDAKernelImplERNS_18TensorIteratorBaseENS0_8GeluTypeEENKUlvE0_clEvENKUlvE2_clEvEUlN3c108BFloat16EE_St5arrayIPcLm2EEEEviT0_T1_)
        /*0d64*/ 	.word	0x00000000


	//----- nvinfo : EIATTR_MIN_STACK_SIZE
	.align		4
.L_609:
        /*0d68*/ 	.byte	0x04, 0x12
        /*0d6a*/ 	.short	(.L_611 - .L_610)
	.align		4
.L_610:
        /*0d6c*/ 	.word	index@(_ZN2at6native29vectorized_elementwise_kernelILi8EZZZNS0_18GeluCUDAKernelImplERNS_18TensorIteratorBaseENS0_8GeluTypeEENKUlvE0_clEvENKUlvE2_clEvEUlN3c108BFloat16EE_St5arrayIPcLm2EEEEviT0_T1_)
        /*0d70*/ 	.word	0x00000000


	//----- nvinfo : EIATTR_MIN_STACK_SIZE
	.align		4
.L_611:
        /*0d74*/ 	.byte	0x04, 0x12
        /*0d76*/ 	.short	(.L_613 - .L_612)
	.align		4
.L_612:
        /*0d78*/ 	.word	index@(_ZN2at6native18elementwise_kernelILi128ELi4EZNS0_15gpu_kernel_implIZZZNS0_18GeluCUDAKernelImplERNS_18TensorIteratorBaseENS0_8GeluTypeEENKUlvE0_clEvENKUlvE1_clEvEUlN3c104HalfEE_EEvS4_RKT_EUliE_EEviT1_)
        /*0d7c*/ 	.word	0x00000000


	//----- nvinfo : EIATTR_MIN_STACK_SIZE
	.align		4
.L_613:
        /*0d80*/ 	.byte	0x04, 0x12
        /*0d82*/ 	.short	(.L_615 - .L_614)
	.align		4
.L_614:
        /*0d84*/ 	.word	index@(_ZN2at6native27unrolled_elementwise_kernelIZZZNS0_18GeluCUDAKernelImplERNS_18TensorIteratorBaseENS0_8GeluTypeEENKUlvE0_clEvENKUlvE1_clEvEUlN3c104HalfEE_St5arrayIPcLm2EELi4E23TrivialOffsetCalculatorILi1EjESE_NS0_6memory12LoadWithCastILi1EEENSF_13StoreWithCastILi1EEEEEviT_T0_T2_T3_T4_T5_)
        /*0d88*/ 	.word	0x00000000


	//----- nvinfo : EIATTR_MIN_STACK_SIZE
	.align		4
.L_615:
        /*0d8c*/ 	.byte	0x04, 0x12
        /*0d8e*/ 	.short	(.L_617 - .L_616)
	.align		4
.L_616:
        /*0d90*/ 	.word	index@(_ZN2at6native18elementwise_kernelILi128ELi4EZNS0_22gpu_kernel_impl_nocastIZZZNS0_18GeluCUDAKernelImplERNS_18TensorIteratorBaseENS0_8GeluTypeEENKUlvE0_clEvENKUlvE1_clEvEUlN3c104HalfEE_EEvS4_RKT_EUliE_EEviT1_)
        /*0d94*/ 	.word	0x00000000


	//----- nvinfo : EIATTR_MIN_STACK_SIZE
	.align		4
.L_617:
        /*0d98*/ 	.byte	0x04, 0x12
        /*0d9a*/ 	.short	(.L_619 - .L_618)
	.align		4
.L_618:
        /*0d9c*/ 	.word	index@(_ZN2at6native27unrolled_elementwise_kernelIZZZNS0_18GeluCUDAKernelImplERNS_18TensorIteratorBaseENS0_8GeluTypeEENKUlvE0_clEvENKUlvE1_clEvEUlN3c104HalfEE_St5arrayIPcLm2EELi4E23TrivialOffsetCalculatorILi1EjESE_NS0_6memory15LoadWithoutCastENSF_16StoreWithoutCastEEEviT_T0_T2_T3_T4_T5_)
        /*0da0*/ 	.word	0x00000000


	//----- nvinfo : EIATTR_MIN_STACK_SIZE
	.align		4
.L_619:
        /*0da4*/ 	.byte	0x04, 0x12
        /*0da6*/ 	.short	(.L_621 - .L_620)
	.align		4
.L_620:
        /*0da8*/ 	.word	index@(_ZN2at6native29vectorized_elementwise_kernelILi2EZZZNS0_18GeluCUDAKernelImplERNS_18TensorIteratorBaseENS0_8GeluTypeEENKUlvE0_clEvENKUlvE1_clEvEUlN3c104HalfEE_St5arrayIPcLm2EEEEviT0_T1_)
        /*0dac*/ 	.word	0x00000000


	//----- nvinfo : EIATTR_MIN_STACK_SIZE
	.align		4
.L_621:
        /*0db0*/ 	.byte	0x04, 0x12
        /*0db2*/ 	.short	(.L_623 - .L_622)
	.align		4
.L_622:
        /*0db4*/ 	.word	index@(_ZN2at6native29vectorized_elementwise_kernelILi4EZZZNS0_18GeluCUDAKernelImplERNS_18TensorIteratorBaseENS0_8GeluTypeEENKUlvE0_clEvENKUlvE1_clEvEUlN3c104HalfEE_St5arrayIPcLm2EEEEviT0_T1_)
        /*0db8*/ 	.word	0x00000000


	//----- nvinfo : EIATTR_MIN_STACK_SIZE
	.align		4
.L_623:
        /*0dbc*/ 	.byte	0x04, 0x12
        /*0dbe*/ 	.short	(.L_625 - .L_624)
	.align		4
.L_624:
        /*0dc0*/ 	.word	index@(_ZN2at6native29vectorized_elementwise_kernelILi8EZZZNS0_18GeluCUDAKernelImplERNS_18TensorIteratorBaseENS0_8GeluTypeEENKUlvE0_clEvENKUlvE1_clEvEUlN3c104HalfEE_St5arrayIPcLm2EEEEviT0_T1_)
        /*0dc4*/ 	.word	0x00000000


	//----- nvinfo : EIATTR_MIN_STACK_SIZE
	.align		4
.L_625:
        /*0dc8*/ 	.byte	0x04, 0x12
        /*0dca*/ 	.short	(.L_627 - .L_626)
	.align		4
.L_626:
        /*0dcc*/ 	.word	index@(_ZN2at6native18elementwise_kernelILi128ELi4EZNS0_15gpu_kernel_implIZZZNS0_18GeluCUDAKernelImplERNS_18TensorIteratorBaseENS0_8GeluTypeEENKUlvE0_clEvENKUlvE0_clEvEUlfE_EEvS4_RKT_EUliE_EEviT1_)
        /*0dd0*/ 	.word	0x00000000


	//----- nvinfo : EIATTR_MIN_STACK_SIZE
	.align		4
.L_627:
        /*0dd4*/ 	.byte	0x04, 0x12
        /*0dd6*/ 	.short	(.L_629 - .L_628)
	.align		4
.L_628:
        /*0dd8*/ 	.word	index@(_ZN2at6native27unrolled_elementwise_kernelIZZZNS0_18GeluCUDAKernelImplERNS_18TensorIteratorBaseENS0_8GeluTypeEENKUlvE0_clEvENKUlvE0_clEvEUlfE_St5arrayIPcLm2EELi4E23TrivialOffsetCalculatorILi1EjESC_NS0_6memory12LoadWithCastILi1EEENSD_13StoreWithCastILi1EEEEEviT_T0_T2_T3_T4_T5_)
        /*0ddc*/ 	.word	0x00000000


	//----- nvinfo : EIATTR_MIN_STACK_SIZE
	.align		4
.L_629:
        /*0de0*/ 	.byte	0x04, 0x12
        /*0de2*/ 	.short	(.L_631 - .L_630)
	.align		4
.L_630:
        /*0de4*/ 	.word	index@(_ZN2at6native18elementwise_kernelILi128ELi2EZNS0_22gpu_kernel_impl_nocastIZZZNS0_18GeluCUDAKernelImplERNS_18TensorIteratorBaseENS0_8GeluTypeEENKUlvE0_clEvENKUlvE0_clEvEUlfE_EEvS4_RKT_EUliE_EEviT1_)
        /*0de8*/ 	.word	0x00000000


	//----- nvinfo : EIATTR_MIN_STACK_SIZE
	.align		4
.L_631:
        /*0dec*/ 	.byte	0x04, 0x12
        /*0dee*/ 	.short	(.L_633 - .L_632)
	.align		4
.L_632:
        /*0df0*/ 	.word	index@(_ZN2at6native27unrolled_elementwise_kernelIZZZNS0_18GeluCUDAKernelImplERNS_18TensorIteratorBaseENS0_8GeluTypeEENKUlvE0_clEvENKUlvE0_clEvEUlfE_St5arrayIPcLm2EELi4E23TrivialOffsetCalculatorILi1EjESC_NS0_6memory15LoadWithoutCastENSD_16StoreWithoutCastEEEviT_T0_T2_T3_T4_T5_)
        /*0df4*/ 	.word	0x00000000


	//----- nvinfo : EIATTR_MIN_STACK_SIZE
	.align		4
.L_633:
        /*0df8*/ 	.byte	0x04, 0x12
        /*0dfa*/ 	.short	(.L_635 - .L_634)
	.align		4
.L_634:
        /*0dfc*/ 	.word	index@(_ZN2at6native29vectorized_elementwise_kernelILi2EZZZNS0_18GeluCUDAKernelImplERNS_18TensorIteratorBaseENS0_8GeluTypeEENKUlvE0_clEvENKUlvE0_clEvEUlfE_St5arrayIPcLm2EEEEviT0_T1_)
        /*0e00*/ 	.word	0x00000000


	//----- nvinfo : EIATTR_MIN_STACK_SIZE
	.align		4
.L_635:
        /*0e04*/ 	.byte	0x04, 0x12
        /*0e06*/ 	.short	(.L_637 - .L_636)
	.align		4
.L_636:
        /*0e08*/ 	.word	index@(_ZN2at6native29vectorized_elementwise_kernelILi4EZZZNS0_18GeluCUDAKernelImplERNS_18TensorIteratorBaseENS0_8GeluTypeEENKUlvE0_clEvENKUlvE0_clEvEUlfE_St5arrayIPcLm2EEEEviT0_T1_)
        /*0e0c*/ 	.word	0x00000000


	//----- nvinfo : EIATTR_MIN_STACK_SIZE
	.align		4
.L_637:
        /*0e10*/ 	.byte	0x04, 0x12
        /*0e12*/ 	.short	(.L_639 - .L_638)
	.align		4
.L_638:
        /*0e14*/ 	.word	index@(_ZN2at6native29vectorized_elementwise_kernelILi8EZZZNS0_18GeluCUDAKernelImplERNS_18TensorIteratorBaseENS0_8GeluTypeEENKUlvE0_clEvENKUlvE0_clEvEUlfE_St5arrayIPcLm2EEEEviT0_T1_)
        /*0e18*/ 	.word	0x00000000


	//----- nvinfo : EIATTR_MIN_STACK_SIZE
	.align		4
.L_639:
        /*0e1c*/ 	.byte	0x04, 0x12
        /*0e1e*/ 	.short	(.L_641 - .L_640)
	.align		4
.L_640:
        /*0e20*/ 	.word	index@(_ZN2at6native18elementwise_kernelILi128ELi4EZNS0_15gpu_kernel_implIZZZNS0_18GeluCUDAKernelImplERNS_18TensorIteratorBaseENS0_8GeluTypeEENKUlvE0_clEvENKUlvE_clEvEUldE_EEvS4_RKT_EUliE_EEviT1_)
        /*0e24*/ 	.word	0x00000000


	//----- nvinfo : EIATTR_MIN_STACK_SIZE
	.align		4
.L_641:
        /*0e28*/ 	.byte	0x04, 0x12
        /*0e2a*/ 	.short	(.L_643 - .L_642)
	.align		4
.L_642:
        /*0e2c*/ 	.word	index@(_ZN2at6native27unrolled_elementwise_kernelIZZZNS0_18GeluCUDAKernelImplERNS_18TensorIteratorBaseENS0_8GeluTypeEENKUlvE0_clEvENKUlvE_clEvEUldE_St5arrayIPcLm2EELi4E23TrivialOffsetCalculatorILi1EjESC_NS0_6memory12LoadWithCastILi1EEENSD_13StoreWithCastILi1EEEEEviT_T0_T2_T3_T4_T5_)
        /*0e30*/ 	.word	0x00000000


	//----- nvinfo : EIATTR_MIN_STACK_SIZE
	.align		4
.L_643:
        /*0e34*/ 	.byte	0x04, 0x12
        /*0e36*/ 	.short	(.L_645 - .L_644)
	.align		4
.L_644:
        /*0e38*/ 	.word	index@(_ZN2at6native18elementwise_kernelILi128ELi2EZNS0_22gpu_kernel_impl_nocastIZZZNS0_18GeluCUDAKernelImplERNS_18TensorIteratorBaseENS0_8GeluTypeEENKUlvE0_clEvENKUlvE_clEvEUldE_EEvS4_RKT_EUliE_EEviT1_)
        /*0e3c*/ 	.word	0x00000000


	//----- nvinfo : EIATTR_MIN_STACK_SIZE
	.align		4
.L_645:
        /*0e40*/ 	.byte	0x04, 0x12
        /*0e42*/ 	.short	(.L_647 - .L_646)
	.align		4
.L_646:
        /*0e44*/ 	.word	index@(_ZN2at6native27unrolled_elementwise_kernelIZZZNS0_18GeluCUDAKernelImplERNS_18TensorIteratorBaseENS0_8GeluTypeEENKUlvE0_clEvENKUlvE_clEvEUldE_St5arrayIPcLm2EELi4E23TrivialOffsetCalculatorILi1EjESC_NS0_6memory15LoadWithoutCastENSD_16StoreWithoutCastEEEviT_T0_T2_T3_T4_T5_)
        /*0e48*/ 	.word	0x00000000


	//----- nvinfo : EIATTR_MIN_STACK_SIZE
	.align		4
.L_647:
        /*0e4c*/ 	.byte	0x04, 0x12
        /*0e4e*/ 	.short	(.L_649 - .L_648)
	.align		4
.L_648:
        /*0e50*/ 	.word	index@(_ZN2at6native29vectorized_elementwise_kernelILi2EZZZNS0_18GeluCUDAKernelImplERNS_18TensorIteratorBaseENS0_8GeluTypeEENKUlvE0_clEvENKUlvE_clEvEUldE_St5arrayIPcLm2EEEEviT0_T1_)
        /*0e54*/ 	.word	0x00000000


	//----- nvinfo : EIATTR_MIN_STACK_SIZE
	.align		4
.L_649:
        /*0e58*/ 	.byte	0x04, 0x12
        /*0e5a*/ 	.short	(.L_651 - .L_650)
	.align		4
.L_650:
        /*0e5c*/ 	.word	index@(_ZN2at6native29vectorized_elementwise_kernelILi4EZZZNS0_18GeluCUDAKernelImplERNS_18TensorIteratorBaseENS0_8GeluTypeEENKUlvE0_clEvENKUlvE_clEvEUldE_St5arrayIPcLm2EEEEviT0_T1_)
        /*0e60*/ 	.word	0x00000000


	//----- nvinfo : EIATTR_MIN_STACK_SIZE
	.align		4
.L_651:
        /*0e64*/ 	.byte	0x04, 0x12
        /*0e66*/ 	.short	(.L_653 - .L_652)
	.align		4
.L_652:
        /*0e68*/ 	.word	index@(_ZN2at6native29vectorized_elementwise_kernelILi8EZZZNS0_18GeluCUDAKernelImplERNS_18TensorIteratorBaseENS0_8GeluTypeEENKUlvE0_clEvENKUlvE_clEvEUldE_St5arrayIPcLm2EEEEviT0_T1_)
        /*0e6c*/ 	.word	0x00000000


	//----- nvinfo : EIATTR_MIN_STACK_SIZE
	.align		4
.L_653:
        /*0e70*/ 	.byte	0x04, 0x12
        /*0e72*/ 	.short	(.L_655 - .L_654)
	.align		4
.L_654:
        /*0e74*/ 	.word	index@(_ZN2at6native18elementwise_kernelILi128ELi4EZNS0_15gpu_kernel_implIZZZNS0_18GeluCUDAKernelImplERNS_18TensorIteratorBaseENS0_8GeluTypeEENKUlvE_clEvENKUlvE2_clEvEUlN3c108BFloat16EE_EEvS4_RKT_EUliE_EEviT1_)
        /*0e78*/ 	.word	0x00000000


	//----- nvinfo : EIATTR_MIN_STACK_SIZE
	.align		4
.L_655:
        /*0e7c*/ 	.byte	0x04, 0x12
        /*0e7e*/ 	.short	(.L_657 - .L_656)
	.align		4
.L_656:
        /*0e80*/ 	.word	index@(_ZN2at6native27unrolled_elementwise_kernelIZZZNS0_18GeluCUDAKernelImplERNS_18TensorIteratorBaseENS0_8GeluTypeEENKUlvE_clEvENKUlvE2_clEvEUlN3c108BFloat16EE_St5arrayIPcLm2EELi4E23TrivialOffsetCalculatorILi1EjESE_NS0_6memory12LoadWithCastILi1EEENSF_13StoreWithCastILi1EEEEEviT_T0_T2_T3_T4_T5_)
        /*0e84*/ 	.word	0x00000000


	//----- nvinfo : EIATTR_MIN_STACK_SIZE
	.align		4
.L_657:
        /*0e88*/ 	.byte	0x04, 0x12
        /*0e8a*/ 	.short	(.L_659 - .L_658)
	.align		4
.L_658:
        /*0e8c*/ 	.word	index@(_ZN2at6native18elementwise_kernelILi128ELi4EZNS0_22gpu_kernel_impl_nocastIZZZNS0_18GeluCUDAKernelImplERNS_18TensorIteratorBaseENS0_8GeluTypeEENKUlvE_clEvENKUlvE2_clEvEUlN3c108BFloat16EE_EEvS4_RKT_EUliE_EEviT1_)
        /*0e90*/ 	.word	0x00000000


	//----- nvinfo : EIATTR_MIN_STACK_SIZE
	.align		4
.L_659:
        /*0e94*/ 	.byte	0x04, 0x12
        /*0e96*/ 	.short	(.L_661 - .L_660)
	.align		4
.L_660:
        /*0e98*/ 	.word	index@(_ZN2at6native27unrolled_elementwise_kernelIZZZNS0_18GeluCUDAKernelImplERNS_18TensorIteratorBaseENS0_8GeluTypeEENKUlvE_clEvENKUlvE2_clEvEUlN3c108BFloat16EE_St5arrayIPcLm2EELi4E23TrivialOffsetCalculatorILi1EjESE_NS0_6memory15LoadWithoutCastENSF_16StoreWithoutCastEEEviT_T0_T2_T3_T4_T5_)
        /*0e9c*/ 	.word	0x00000000


	//----- nvinfo : EIATTR_MIN_STACK_SIZE
	.align		4
.L_661:
        /*0ea0*/ 	.byte	0x04, 0x12
        /*0ea2*/ 	.short	(.L_663 - .L_662)
	.align		4
.L_662:
        /*0ea4*/ 	.word	index@(_ZN2at6native29vectorized_elementwise_kernelILi2EZZZNS0_18GeluCUDAKernelImplERNS_18TensorIteratorBaseENS0_8GeluTypeEENKUlvE_clEvENKUlvE2_clEvEUlN3c108BFloat16EE_St5arrayIPcLm2EEEEviT0_T1_)
        /*0ea8*/ 	.word	0x00000000


	//----- nvinfo : EIATTR_MIN_STACK_SIZE
	.align		4
.L_663:
        /*0eac*/ 	.byte	0x04, 0x12
        /*0eae*/ 	.short	(.L_665 - .L_664)
	.align		4
.L_664:
        /*0eb0*/ 	.word	index@(_ZN2at6native29vectorized_elementwise_kernelILi4EZZZNS0_18GeluCUDAKernelImplERNS_18TensorIteratorBaseENS0_8GeluTypeEENKUlvE_clEvENKUlvE2_clEvEUlN3c108BFloat16EE_St5arrayIPcLm2EEEEviT0_T1_)
        /*0eb4*/ 	.word	0x00000000


	//----- nvinfo : EIATTR_MIN_STACK_SIZE
	.align		4
.L_665:
        /*0eb8*/ 	.byte	0x04, 0x12
        /*0eba*/ 	.short	(.L_667 - .L_666)
	.align		4
.L_666:
        /*0ebc*/ 	.word	index@(_ZN2at6native29vectorized_elementwise_kernelILi8EZZZNS0_18GeluCUDAKernelImplERNS_18TensorIteratorBaseENS0_8GeluTypeEENKUlvE_clEvENKUlvE2_clEvEUlN3c108BFloat16EE_St5arrayIPcLm2EEEEviT0_T1_)
        /*0ec0*/ 	.word	0x00000000


	//----- nvinfo : EIATTR_MIN_STACK_SIZE
	.align		4
.L_667:
        /*0ec4*/ 	.byte	0x04, 0x12
        /*0ec6*/ 	.short	(.L_669 - .L_668)
	.align		4
.L_668:
        /*0ec8*/ 	.word	index@(_ZN2at6native18elementwise_kernelILi128ELi4EZNS0_15gpu_kernel_implIZZZNS0_18GeluCUDAKernelImplERNS_18TensorIteratorBaseENS0_8GeluTypeEENKUlvE_clEvENKUlvE1_clEvEUlN3c104HalfEE_EEvS4_RKT_EUliE_EEviT1_)
        /*0ecc*/ 	.word	0x00000000


	//----- nvinfo : EIATTR_MIN_STACK_SIZE
	.align		4
.L_669:
        /*0ed0*/ 	.byte	0x04, 0x12
        /*0ed2*/ 	.short	(.L_671 - .L_670)
	.align		4
.L_670:
        /*0ed4*/ 	.word	index@(_ZN2at6native27unrolled_elementwise_kernelIZZZNS0_18GeluCUDAKernelImplERNS_18TensorIteratorBaseENS0_8GeluTypeEENKUlvE_clEvENKUlvE1_clEvEUlN3c104HalfEE_St5arrayIPcLm2EELi4E23TrivialOffsetCalculatorILi1EjESE_NS0_6memory12LoadWithCastILi1EEENSF_13StoreWithCastILi1EEEEEviT_T0_T2_T3_T4_T5_)
        /*0ed8*/ 	.word	0x00000000


	//----- nvinfo : EIATTR_MIN_STACK_SIZE
	.align		4
.L_671:
        /*0edc*/ 	.byte	0x04, 0x12
        /*0ede*/ 	.short	(.L_673 - .L_672)
	.align		4
.L_672:
        /*0ee0*/ 	.word	index@(_ZN2at6native18elementwise_kernelILi128ELi4EZNS0_22gpu_kernel_impl_nocastIZZZNS0_18GeluCUDAKernelImplERNS_18TensorIteratorBaseENS0_8GeluTypeEENKUlvE_clEvENKUlvE1_clEvEUlN3c104HalfEE_EEvS4_RKT_EUliE_EEviT1_)
        /*0ee4*/ 	.word	0x00000000


	//----- nvinfo : EIATTR_MIN_STACK_SIZE
	.align		4
.L_673:
        /*0ee8*/ 	.byte	0x04, 0x12
        /*0eea*/ 	.short	(.L_675 - .L_674)
	.align		4
.L_674:
        /*0eec*/ 	.word	index@(_ZN2at6native27unrolled_elementwise_kernelIZZZNS0_18GeluCUDAKernelImplERNS_18TensorIteratorBaseENS0_8GeluTypeEENKUlvE_clEvENKUlvE1_clEvEUlN3c104HalfEE_St5arrayIPcLm2EELi4E23TrivialOffsetCalculatorILi1EjESE_NS0_6memory15LoadWithoutCastENSF_16StoreWithoutCastEEEviT_T0_T2_T3_T4_T5_)
        /*0ef0*/ 	.word	0x00000000


	//----- nvinfo : EIATTR_MIN_STACK_SIZE
	.align		4
.L_675:
        /*0ef4*/ 	.byte	0x04, 0x12
        /*0ef6*/ 	.short	(.L_677 - .L_676)
	.align		4
.L_676:
        /*0ef8*/ 	.word	index@(_ZN2at6native29vectorized_elementwise_kernelILi2EZZZNS0_18GeluCUDAKernelImplERNS_18TensorIteratorBaseENS0_8GeluTypeEENKUlvE_clEvENKUlvE1_clEvEUlN3c104HalfEE_St5arrayIPcLm2EEEEviT0_T1_)
        /*0efc*/ 	.word	0x00000000


	//----- nvinfo : EIATTR_MIN_STACK_SIZE
	.align		4
.L_677:
        /*0f00*/ 	.byte	0x04, 0x12
        /*0f02*/ 	.short	(.L_679 - .L_678)
	.align		4
.L_678:
        /*0f04*/ 	.word	index@(_ZN2at6native29vectorized_elementwise_kernelILi4EZZZNS0_18GeluCUDAKernelImplERNS_18TensorIteratorBaseENS0_8GeluTypeEENKUlvE_clEvENKUlvE1_clEvEUlN3c104HalfEE_St5arrayIPcLm2EEEEviT0_T1_)
        /*0f08*/ 	.word	0x00000000


	//----- nvinfo : EIATTR_MIN_STACK_SIZE
	.align		4
.L_679:
        /*0f0c*/ 	.byte	0x04, 0x12
        /*0f0e*/ 	.short	(.L_681 - .L_680)
	.align		4
.L_680:
        /*0f10*/ 	.word	index@(_ZN2at6native29vectorized_elementwise_kernelILi8EZZZNS0_18GeluCUDAKernelImplERNS_18TensorIteratorBaseENS0_8GeluTypeEENKUlvE_clEvENKUlvE1_clEvEUlN3c104HalfEE_St5arrayIPcLm2EEEEviT0_T1_)
        /*0f14*/ 	.word	0x00000000


	//----- nvinfo : EIATTR_MIN_STACK_SIZE
	.align		4
.L_681:
        /*0f18*/ 	.byte	0x04, 0x12
        /*0f1a*/ 	.short	(.L_683 - .L_682)
	.align		4
.L_682:
        /*0f1c*/ 	.word	index@(_ZN2at6native18elementwise_kernelILi128ELi4EZNS0_15gpu_kernel_implIZZZNS0_18GeluCUDAKernelImplERNS_18TensorIteratorBaseENS0_8GeluTypeEENKUlvE_clEvENKUlvE0_clEvEUlfE_EEvS4_RKT_EUliE_EEviT1_)
        /*0f20*/ 	.word	0x00000000


	//----- nvinfo : EIATTR_MIN_STACK_SIZE
	.align		4
.L_683:
        /*0f24*/ 	.byte	0x04, 0x12
        /*0f26*/ 	.short	(.L_685 - .L_684)
	.align		4
.L_684:
        /*0f28*/ 	.word	index@(_ZN2at6native27unrolled_elementwise_kernelIZZZNS0_18GeluCUDAKernelImplERNS_18TensorIteratorBaseENS0_8GeluTypeEENKUlvE_clEvENKUlvE0_clEvEUlfE_St5arrayIPcLm2EELi4E23TrivialOffsetCalculatorILi1EjESC_NS0_6memory12LoadWithCastILi1EEENSD_13StoreWithCastILi1EEEEEviT_T0_T2_T3_T4_T5_)
        /*0f2c*/ 	.word	0x00000000


	//----- nvinfo : EIATTR_MIN_STACK_SIZE
	.align		4
.L_685:
        /*0f30*/ 	.byte	0x04, 0x12
        /*0f32*/ 	.short	(.L_687 - .L_686)
	.align		4
.L_686:
        /*0f34*/ 	.word	index@(_ZN2at6native18elementwise_kernelILi128ELi2EZNS0_22gpu_kernel_impl_nocastIZZZNS0_18GeluCUDAKernelImplERNS_18TensorIteratorBaseENS0_8GeluTypeEENKUlvE_clEvENKUlvE0_clEvEUlfE_EEvS4_RKT_EUliE_EEviT1_)
        /*0f38*/ 	.word	0x00000000


	//----- nvinfo : EIATTR_MIN_STACK_SIZE
	.align		4
.L_687:
        /*0f3c*/ 	.byte	0x04, 0x12
        /*0f3e*/ 	.short	(.L_689 - .L_688)
	.align		4
.L_688:
        /*0f40*/ 	.word	index@(_ZN2at6native27unrolled_elementwise_kernelIZZZNS0_18GeluCUDAKernelImplERNS_18TensorIteratorBaseENS0_8GeluTypeEENKUlvE_clEvENKUlvE0_clEvEUlfE_St5arrayIPcLm2EELi4E23TrivialOffsetCalculatorILi1EjESC_NS0_6memory15LoadWithoutCastENSD_16StoreWithoutCastEEEviT_T0_T2_T3_T4_T5_)
        /*0f44*/ 	.word	0x00000000


	//----- nvinfo : EIATTR_MIN_STACK_SIZE
	.align		4
.L_689:
        /*0f48*/ 	.byte	0x04, 0x12
        /*0f4a*/ 	.short	(.L_691 - .L_690)
	.align		4
.L_690:
        /*0f4c*/ 	.word	index@(_ZN2at6native29vectorized_elementwise_kernelILi2EZZZNS0_18GeluCUDAKernelImplERNS_18TensorIteratorBaseENS0_8GeluTypeEENKUlvE_clEvENKUlvE0_clEvEUlfE_St5arrayIPcLm2EEEEviT0_T1_)
        /*0f50*/ 	.word	0x00000000


	//----- nvinfo : EIATTR_MIN_STACK_SIZE
	.align		4
.L_691:
        /*0f54*/ 	.byte	0x04, 0x12
        /*0f56*/ 	.short	(.L_693 - .L_692)
	.align		4
.L_692:
        /*0f58*/ 	.word	index@(_ZN2at6native29vectorized_elementwise_kernelILi4EZZZNS0_18GeluCUDAKernelImplERNS_18TensorIteratorBaseENS0_8GeluTypeEENKUlvE_clEvENKUlvE0_clEvEUlfE_St5arrayIPcLm2EEEEviT0_T1_)
        /*0f5c*/ 	.word	0x00000000


	//----- nvinfo : EIATTR_MIN_STACK_SIZE
	.align		4
.L_693:
        /*0f60*/ 	.byte	0x04, 0x12
        /*0f62*/ 	.short	(.L_695 - .L_694)
	.align		4
.L_694:
        /*0f64*/ 	.word	index@(_ZN2at6native29vectorized_elementwise_kernelILi8EZZZNS0_18GeluCUDAKernelImplERNS_18TensorIteratorBaseENS0_8GeluTypeEENKUlvE_clEvENKUlvE0_clEvEUlfE_St5arrayIPcLm2EEEEviT0_T1_)
        /*0f68*/ 	.word	0x00000000


	//----- nvinfo : EIATTR_MIN_STACK_SIZE
	.align		4
.L_695:
        /*0f6c*/ 	.byte	0x04, 0x12
        /*0f6e*/ 	.short	(.L_697 - .L_696)
	.align		4
.L_696:
        /*0f70*/ 	.word	index@(_ZN2at6native18elementwise_kernelILi128ELi4EZNS0_15gpu_kernel_implIZZZNS0_18GeluCUDAKernelImplERNS_18TensorIteratorBaseENS0_8GeluTypeEENKUlvE_clEvENKUlvE_clEvEUldE_EEvS4_RKT_EUliE_EEviT1_)
        /*0f74*/ 	.word	0x00000000


	//----- nvinfo : EIATTR_MIN_STACK_SIZE
	.align		4
.L_697:
        /*0f78*/ 	.byte	0x04, 0x12
        /*0f7a*/ 	.short	(.L_699 - .L_698)
	.align		4
.L_698:
        /*0f7c*/ 	.word	index@(_ZN2at6native27unrolled_elementwise_kernelIZZZNS0_18GeluCUDAKernelImplERNS_18TensorIteratorBaseENS0_8GeluTypeEENKUlvE_clEvENKUlvE_clEvEUldE_St5arrayIPcLm2EELi4E23TrivialOffsetCalculatorILi1EjESC_NS0_6memory12LoadWithCastILi1EEENSD_13StoreWithCastILi1EEEEEviT_T0_T2_T3_T4_T5_)
        /*0f80*/ 	.word	0x00000000


	//----- nvinfo : EIATTR_MIN_STACK_SIZE
	.align		4
.L_699:
        /*0f84*/ 	.byte	0x04, 0x12
        /*0f86*/ 	.short	(.L_701 - .L_700)
	.align		4
.L_700:
        /*0f88*/ 	.word	index@(_ZN2at6native18elementwise_kernelILi128ELi2EZNS0_22gpu_kernel_impl_nocastIZZZNS0_18GeluCUDAKernelImplERNS_18TensorIteratorBaseENS0_8GeluTypeEENKUlvE_clEvENKUlvE_clEvEUldE_EEvS4_RKT_EUliE_EEviT1_)
        /*0f8c*/ 	.word	0x00000000


	//----- nvinfo : EIATTR_MIN_STACK_SIZE
	.align		4
.L_701:
        /*0f90*/ 	.byte	0x04, 0x12
        /*0f92*/ 	.short	(.L_703 - .L_702)
	.align		4
.L_702:
        /*0f94*/ 	.word	index@(_ZN2at6native27unrolled_elementwise_kernelIZZZNS0_18GeluCUDAKernelImplERNS_18TensorIteratorBaseENS0_8GeluTypeEENKUlvE_clEvENKUlvE_clEvEUldE_St5arrayIPcLm2EELi4E23TrivialOffsetCalculatorILi1EjESC_NS0_6memory15LoadWithoutCastENSD_16StoreWithoutCastEEEviT_T0_T2_T3_T4_T5_)
        /*0f98*/ 	.word	0x00000000


	//----- nvinfo : EIATTR_MIN_STACK_SIZE
	.align		4
.L_703:
        /*0f9c*/ 	.byte	0x04, 0x12
        /*0f9e*/ 	.short	(.L_705 - .L_704)
	.align		4
.L_704:
        /*0fa0*/ 	.word	index@(_ZN2at6native29vectorized_elementwise_kernelILi2EZZZNS0_18GeluCUDAKernelImplERNS_18TensorIteratorBaseENS0_8GeluTypeEENKUlvE_clEvENKUlvE_clEvEUldE_St5arrayIPcLm2EEEEviT0_T1_)
        /*0fa4*/ 	.word	0x00000000


	//----- nvinfo : EIATTR_MIN_STACK_SIZE
	.align		4
.L_705:
        /*0fa8*/ 	.byte	0x04, 0x12
        /*0faa*/ 	.short	(.L_707 - .L_706)
	.align		4
.L_706:
        /*0fac*/ 	.word	index@(_ZN2at6native29vectorized_elementwise_kernelILi4EZZZNS0_18GeluCUDAKernelImplERNS_18TensorIteratorBaseENS0_8GeluTypeEENKUlvE_clEvENKUlvE_clEvEUldE_St5arrayIPcLm2EEEEviT0_T1_)
        /*0fb0*/ 	.word	0x00000000


	//----- nvinfo : EIATTR_MIN_STACK_SIZE
	.align		4
.L_707:
        /*0fb4*/ 	.byte	0x04, 0x12
        /*0fb6*/ 	.short	(.L_709 - .L_708)
	.align		4
.L_708:
        /*0fb8*/ 	.word	index@(_ZN2at6native29vectorized_elementwise_kernelILi8EZZZNS0_18GeluCUDAKernelImplERNS_18TensorIteratorBaseENS0_8GeluTypeEENKUlvE_clEvENKUlvE_clEvEUldE_St5arrayIPcLm2EEEEviT0_T1_)
        /*0fbc*/ 	.word	0x00000000
.L_709:


//--------------------- .nv.compat                --------------------------
	.section	.nv.compat,"",@"SHT_CUDA_COMPAT_INFO"
	.align	4
        /*0000*/ 	.byte	0x02, 0x09, 0x01, 0x00, 0x02, 0x02, 0x01, 0x00, 0x02, 0x05, 0x05, 0x00, 0x03, 0x07, 0x01, 0x01
        /*0010*/ 	.byte	0x02, 0x03, 0x00, 0x00, 0x02, 0x06, 0x01, 0x00, 0x04, 0x0b, 0x08, 0x00, 0x00, 0x00, 0x00, 0x00
        /*0020*/ 	.byte	0x00, 0x00, 0x00, 0x00


//--------------------- .nv.info._ZN2at6native18elementwise_kernelILi128ELi4EZNS0_15gpu_kernel_implIZZZNS0_26GeluBackwardCUDAKernelImplERNS_18TensorIteratorBaseENS0_8GeluTypeEENKUlvE0_clEvENKUlvE2_clEvEUlN3c108BFloat16ES9_E_EEvS4_RKT_EUliE_EEviT1_ --------------------------
	.section	.nv.info._ZN2at6native18elementwise_kernelILi128ELi4EZNS0_15gpu_kernel_implIZZZNS0_26GeluBackwardCUDAKernelImplERNS_18TensorIteratorBaseENS0_8GeluTypeEENKUlvE0_clEvENKUlvE2_clEvEUlN3c108BFloat16ES9_E_EEvS4_RKT_EUliE_EEviT1_,"",@"SHT_CUDA_INFO"
	.sectionflags	@""
	.align	4


	//----- nvinfo : EIATTR_CUDA_API_VERSION
	.align		4
        /*0000*/ 	.byte	0x04, 0x37
        /*0002*/ 	.short	(.L_711 - .L_710)
.L_710:
        /*0004*/ 	.word	0x00000082


	//----- nvinfo : EIATTR_KPARAM_INFO
	.align		4
.L_711:
        /*0008*/ 	.byte	0x04, 0x17
        /*000a*/ 	.short	(.L_713 - .L_712)
.L_712:
        /*000c*/ 	.word	0x00000000
        /*0010*/ 	.short	0x0001
        /*0012*/ 	.short	0x0008
        /*0014*/ 	.byte	0x00, 0xf0, 0x21, 0x0a


	//----- nvinfo : EIATTR_KPARAM_INFO
	.align		4
.L_713:
        /*0018*/ 	.byte	0x04, 0x17
        /*001a*/ 	.short	(.L_715 - .L_714)
.L_714:
        /*001c*/ 	.word	0x00000000
        /*0020*/ 	.short	0x0000
        /*0022*/ 	.short	0x0000
        /*0024*/ 	.byte	0x00, 0xf0, 0x11, 0x00


	//----- nvinfo : EIATTR_SPARSE_MMA_MASK
	.align		4
.L_715:
        /*0028*/ 	.byte	0x03, 0x50
        /*002a*/ 	.short	0x0000


	//----- nvinfo : EIATTR_MAXREG_COUNT
	.align		4
        /*002c*/ 	.byte	0x03, 0x1b
        /*002e*/ 	.short	0x0080


	//----- nvinfo : EIATTR_EXTERNS
	.align		4
        /*0030*/ 	.byte	0x04, 0x0f
        /*0032*/ 	.short	(.L_717 - .L_716)


	//   ....[0]....
	.align		4
.L_716:
        /*0034*/ 	.word	index@(__assertfail)


	//----- nvinfo : EIATTR_MERCURY_ISA_VERSION
	.align		4
.L_717:
        /*0038*/ 	.byte	0x03, 0x5f
        /*003a*/ 	.short	0x0101


	//----- nvinfo : EIATTR_VRC_CTA_INIT_COUNT
	.align		4
        /*003c*/ 	.byte	0x02, 0x4a
	.zero		1
	.zero		1


	//----- nvinfo : EIATTR_SYSCALL_OFFSETS
	.align		4
        /*0040*/ 	.byte	0x04, 0x46
        /*0042*/ 	.short	(.L_719 - .L_718)


	//   ....[0]....
.L_718:
        /*0044*/ 	.word	0x000026b0


	//   ....[1]....
        /*0048*/ 	.word	0x000036d0


	//   ....[2]....
        /*004c*/ 	.word	0x00004850


	//   ....[3]....
        /*0050*/ 	.word	0x000070a0


	//   ....[4]....
        /*0054*/ 	.word	0x000080b0


	//   ....[5]....
        /*0058*/ 	.word	0x00009080


	//   ....[6]....
        /*005c*/ 	.word	0x0000b9c0


	//   ....[7]....
        /*0060*/ 	.word	0x0000c9d0


	//   ....[8]....
        /*0064*/ 	.word	0x0000d9a0


	//   ....[9]....
        /*0068*/ 	.word	0x00010300


	//   ....[10]....
        /*006c*/ 	.word	0x00011310


	//   ....[11]....
        /*0070*/ 	.word	0x000122b0


	//----- nvinfo : EIATTR_EXIT_INSTR_OFFSETS
	.align		4
.L_719:
        /*0074*/ 	.byte	0x04, 0x1c
        /*0076*/ 	.short	(.L_721 - .L_720)


	//   ....[0]....
.L_720:
        /*0078*/ 	.word	0x0000dc60


	//   ....[1]....
        /*007c*/ 	.word	0x00011730


	//   ....[2]....
        /*0080*/ 	.word	0x00011770


	//   ....[3]....
        /*0084*/ 	.word	0x00011810


	//   ....[4]....
        /*0088*/ 	.word	0x00011850


	//   ....[5]....
        /*008c*/ 	.word	0x00011890


	//   ....[6]....
        /*0090*/ 	.word	0x00011920


	//   ....[7]....
        /*0094*/ 	.word	0x00011960


	//   ....[8]....
        /*0098*/ 	.word	0x00011a00


	//   ....[9]....
        /*009c*/ 	.word	0x00011a50


	//   ....[10]....
        /*00a0*/ 	.word	0x00011aa0


	//   ....[11]....
        /*00a4*/ 	.word	0x00011b80


	//   ....[12]....
        /*00a8*/ 	.word	0x00011cf0


	//   ....[13]....
        /*00ac*/ 	.word	0x00011e60


	//   ....[14]....
        /*00b0*/ 	.word	0x00011fc0


	//   ....[15]....
        /*00b4*/ 	.word	0x00012000


	//   ....[16]....
        /*00b8*/ 	.word	0x00012040


	//   ....[17]....
        /*00bc*/ 	.word	0x000120f0


	//   ....[18]....
        /*00c0*/ 	.word	0x00012150


	//   ....[19]....
        /*00c4*/ 	.word	0x000122c0


	//   ....[20]....
        /*00c8*/ 	.word	0x000123d0


	//   ....[21]....
        /*00cc*/ 	.word	0x00012510


	//   ....[22]....
        /*00d0*/ 	.word	0x00012530


	//----- nvinfo : EIATTR_MAX_THREADS
	.align		4
.L_721:
        /*00d4*/ 	.byte	0x04, 0x05
        /*00d6*/ 	.short	(.L_723 - .L_722)
.L_722:
        /*00d8*/ 	.word	0x00000080
        /*00dc*/ 	.word	0x00000001
        /*00e0*/ 	.word	0x00000001


	//----- nvinfo : EIATTR_CRS_STACK_SIZE
	.align		4
.L_723:
        /*00e4*/ 	.byte	0x04, 0x1e
        /*00e6*/ 	.short	(.L_725 - .L_724)
.L_724:
        /*00e8*/ 	.word	0x00000000


	//----- nvinfo : EIATTR_CBANK_PARAM_SIZE
	.align		4
.L_725:
        /*00ec*/ 	.byte	0x03, 0x19
        /*00ee*/ 	.short	0x0290


	//----- nvinfo : EIATTR_PARAM_CBANK
	.align		4
        /*00f0*/ 	.byte	0x04, 0x0a
        /*00f2*/ 	.short	(.L_727 - .L_726)
	.align		4
.L_726:
        /*00f4*/ 	.word	index@(.nv.constant0._ZN2at6native18elementwise_kernelILi128ELi4EZNS0_15gpu_kernel_implIZZZNS0_26GeluBackwardCUDAKernelImplERNS_18TensorIteratorBaseENS0_8GeluTypeEENKUlvE0_clEvENKUlvE2_clEvEUlN3c108BFloat16ES9_E_EEvS4_RKT_EUliE_EEviT1_)
        /*00f8*/ 	.short	0x0380
        /*00fa*/ 	.short	0x0290


	//----- nvinfo : EIATTR_SW_WAR
	.align		4
.L_727:
        /*00fc*/ 	.byte	0x04, 0x36
        /*00fe*/ 	.short	(.L_729 - .L_728)
.L_728:
        /*0100*/ 	.word	0x00000008
.L_729:


//--------------------- .nv.info._ZN2at6native27unrolled_elementwise_kernelIZZZNS0_26GeluBackwardCUDAKernelImplERNS_18TensorIteratorBaseENS0_8GeluTypeEENKUlvE0_clEvENKUlvE2_clEvEUlN3c108BFloat16ES8_E_St5arrayIPcLm3EELi4E23TrivialOffsetCalculatorILi2EjESD_ILi1EjENS0_6memory12LoadWithCastILi2EEENSG_13StoreWithCastILi1EEEEEviT_T0_T2_T3_T4_T5_ --------------------------
	.section	.nv.info._ZN2at6native27unrolled_elementwise_kernelIZZZNS0_26GeluBackwardCUDAKernelImplERNS_18TensorIteratorBaseENS0_8GeluTypeEENKUlvE0_clEvENKUlvE2_clEvEUlN3c108BFloat16ES8_E_St5arrayIPcLm3EELi4E23TrivialOffsetCalculatorILi2EjESD_ILi1EjENS0_6memory12LoadWithCastILi2EEENSG_13StoreWithCastILi1EEEEEviT_T0_T2_T3_T4_T5_,"",@"SHT_CUDA_INFO"
	.sectionflags	@""
	.align	4


	//----- nvinfo : EIATTR_CUDA_API_VERSION
	.align		4
        /*0000*/ 	.byte	0x04, 0x37
        /*0002*/ 	.short	(.L_731 - .L_730)
.L_730:
        /*0004*/ 	.word	0x00000082


	//----- nvinfo : EIATTR_KPARAM_INFO
	.align		4
.L_731:
        /*0008*/ 	.byte	0x04, 0x17
        /*000a*/ 	.short	(.L_733 - .L_732)
.L_732:
        /*000c*/ 	.word	0x00000000
        /*0010*/ 	.short	0x0006
        /*0012*/ 	.short	0x0030
        /*0014*/ 	.byte	0x00, 0xf0, 0x21, 0x00


	//----- nvinfo : EIATTR_KPARAM_INFO
	.align		4
.L_733:
        /*0018*/ 	.byte	0x04, 0x17
        /*001a*/ 	.short	(.L_735 - .L_734)
.L_734:
        /*001c*/ 	.word	0x00000000
        /*0020*/ 	.short	0x0005
        /*0022*/ 	.short	0x0024
        /*0024*/ 	.byte	0x00, 0xf0, 0x31, 0x00


	//----- nvinfo : EIATTR_KPARAM_INFO
	.align		4
.L_735:
        /*0028*/ 	.byte	0x04, 0x17
        /*002a*/ 	.short	(.L_737 - .L_736)
.L_736:
        /*002c*/ 	.word	0x00000000
        /*0030*/ 	.short	0x0004
        /*0032*/ 	.short	0x0021
        /*0034*/ 	.byte	0x00, 0xf0, 0x05, 0x00


	//----- nvinfo : EIATTR_KPARAM_INFO
	.align		4
.L_737:
        /*0038*/ 	.byte	0x04, 0x17
        /*003a*/ 	.short	(.L_739 - .L_738)
.L_738:
        /*003c*/ 	.word	0x00000000
        /*0040*/ 	.short	0x0003
        /*0042*/ 	.short	0x0020
        /*0044*/ 	.byte	0x00, 0xf0, 0x05, 0x00


	//----- nvinfo : EIATTR_KPARAM_INFO
	.align		4
.L_739:
        /*0048*/ 	.byte	0x04, 0x17
        /*004a*/ 	.short	(.L_741 - .L_740)
.L_740:
        /*004c*/ 	.word	0x00000000
        /*0050*/ 	.short	0x0002
        /*0052*/ 	.short	0x0008
        /*0054*/ 	.byte	0x00, 0xf0, 0x61, 0x00


	//----- nvinfo : EIATTR_KPARAM_INFO
	.align		4
.L_741:
        /*0058*/ 	.byte	0x04, 0x17
        /*005a*/ 	.short	(.L_743 - .L_742)
.L_742:
        /*005c*/ 	.word	0x00000000
        /*0060*/ 	.short	0x0001
        /*0062*/ 	.short	0x0004
        /*0064*/ 	.byte	0x00, 0xf0, 0x05, 0x00


	//----- nvinfo : EIATTR_KPARAM_INFO
	.align		4
.L_743:
        /*0068*/ 	.byte	0x04, 0x17
        /*006a*/ 	.short	(.L_745 - .L_744)
.L_744:
        /*006c*/ 	.word	0x00000000
        /*0070*/ 	.short	0x0000
        /*0072*/ 	.short	0x0000
        /*0074*/ 	.byte	0x00, 0xf0, 0x11, 0x00


	//----- nvinfo : EIATTR_SPARSE_MMA_MASK
	.align		4
.L_745:
        /*0078*/ 	.byte	0x03, 0x50
        /*007a*/ 	.short	0x0000


	//----- nvinfo : EIATTR_MAXREG_COUNT
	.align		4
        /*007c*/ 	.byte	0x03, 0x1b
        /*007e*/ 	.short	0x00ff


	//----- nvinfo : EIATTR_EXTERNS
	.align		4
        /*0080*/ 	.byte	0x04, 0x0f
        /*0082*/ 	.short	(.L_747 - .L_746)


	//   ....[0]....
	.align		4
.L_746:
        /*0084*/ 	.word	index@(__assertfail)


	//----- nvinfo : EIATTR_MERCURY_ISA_VERSION
	.align		4
.L_747:
        /*0088*/ 	.byte	0x03, 0x5f
        /*008a*/ 	.short	0x0101


	//----- nvinfo : EIATTR_VRC_CTA_INIT_COUNT
	.align		4
        /*008c*/ 	.byte	0x02, 0x4a
	.zero		1
	.zero		1


	//----- nvinfo : EIATTR_SYSCALL_OFFSETS
	.align		4
        /*0090*/ 	.byte	0x04, 0x46
        /*0092*/ 	.short	(.L_749 - .L_748)


	//   ....[0]....
.L_748:
        /*0094*/ 	.word	0x000010a0


	//   ....[1]....
        /*0098*/ 	.word	0x000021d0


	//   ....[2]....
        /*009c*/ 	.word	0x00003440


	//   ....[3]....
        /*00a0*/ 	.word	0x00004570


	//   ....[4]....
        /*00a4*/ 	.word	0x00005720


	//   ....[5]....
        /*00a8*/ 	.word	0x00006860


	//   ....[6]....
        /*00ac*/ 	.word	0x00007a10


	//   ....[7]....
        /*00b0*/ 	.word	0x00008a60


	//   ....[8]....
        /*00b4*/ 	.word	0x0000a5e0


	//   ....[9]....
        /*00b8*/ 	.word	0x0000b4c0


	//   ....[10]....
        /*00bc*/ 	.word	0x0000c440


	//   ....[11]....
        /*00c0*/ 	.word	0x0000d3c0


	//----- nvinfo : EIATTR_EXIT_INSTR_OFFSETS
	.align		4
.L_749:
        /*00c4*/ 	.byte	0x04, 0x1c
        /*00c6*/ 	.short	(.L_751 - .L_750)


	//   ....[0]....
.L_750:
        /*00c8*/ 	.word	0x0000c6f0


	//   ....[1]....
        /*00cc*/ 	.word	0x0000c840


	//   ....[2]....
        /*00d0*/ 	.word	0x0000c880


	//   ....[3]....
        /*00d4*/ 	.word	0x0000c920


	//   ....[4]....
        /*00d8*/ 	.word	0x0000c960


	//   ....[5]....
        /*00dc*/ 	.word	0x0000c9a0


	//   ....[6]....
        /*00e0*/ 	.word	0x0000ca30


	//   ....[7]....
        /*00e4*/ 	.word	0x0000ca70


	//   ....[8]....
        /*00e8*/ 	.word	0x0000cb10


	//   ....[9]....
        /*00ec*/ 	.word	0x0000cb60


	//   ....[10]....
        /*00f0*/ 	.word	0x0000cbb0


	//   ....[11]....
        /*00f4*/ 	.word	0x0000cc90


	//   ....[12]....
        /*00f8*/ 	.word	0x0000ce00


	//   ....[13]....
        /*00fc*/ 	.word	0x0000cf70


	//   ....[14]....
        /*0100*/ 	.word	0x0000d0d0


	//   ....[15]....
        /*0104*/ 	.word	0x0000d110


	//   ....[16]....
        /*0108*/ 	.word	0x0000d150


	//   ....[17]....
        /*010c*/ 	.word	0x0000d200


	//   ....[18]....
        /*0110*/ 	.word	0x0000d260


	//   ....[19]....
        /*0114*/ 	.word	0x0000d3d0


	//   ....[20]....
        /*0118*/ 	.word	0x0000d4e0


	//   ....[21]....
        /*011c*/ 	.word	0x0000d620


	//   ....[22]....
        /*0120*/ 	.word	0x0000d640


	//----- nvinfo : EIATTR_MAX_THREADS
	.align		4
.L_751:
        /*0124*/ 	.byte	0x04, 0x05
        /*0126*/ 	.short	(.L_753 - .L_752)
.L_752:
        /*0128*/ 	.word	0x00000080
        /*012c*/ 	.word	0x00000001
        /*0130*/ 	.word	0x00000001


	//----- nvinfo : EIATTR_CRS_STACK_SIZE
	.align		4
.L_753:
        /*0134*/ 	.byte	0x04, 0x1e
        /*0136*/ 	.short	(.L_755 - .L_754)
.L_754:
        /*0138*/ 	.word	0x00000000


	//----- nvinfo : EIATTR_CBANK_PARAM_SIZE
	.align		4
.L_755:
        /*013c*/ 	.byte	0x03, 0x19
        /*013e*/ 	.short	0x0038


	//----- nvinfo : EIATTR_PARAM_CBANK
	.align		4
        /*0140*/ 	.byte	0x04, 0x0a
        /*0142*/ 	.short	(.L_757 - .L_756)
	.align		4
.L_756:
        /*0144*/ 	.word	index@(.nv.constant0._ZN2at6native27unrolled_elementwise_kernelIZZZNS0_26GeluBackwardCUDAKernelImplERNS_18TensorIteratorBaseENS0_8GeluTypeEENKUlvE0_clEvENKUlvE2_clEvEUlN3c108BFloat16ES8_E_St5arrayIPcLm3EELi4E23TrivialOffsetCalculatorILi2EjESD_ILi1EjENS0_6memory12LoadWithCastILi2EEENSG_13StoreWithCastILi1EEEEEviT_T0_T2_T3_T4_T5_)
        /*0148*/ 	.short	0x0380
        /*014a*/ 	.short	0x0038


	//----- nvinfo : EIATTR_SW_WAR
	.align		4
.L_757:
        /*014c*/ 	.byte	0x04, 0x36
        /*014e*/ 	.short	(.L_759 - .L_758)
.L_758:
        /*0150*/ 	.word	0x00000008
.L_759:


//--------------------- .nv.info._ZN2at6native18elementwise_kernelILi128ELi4EZNS0_22gpu_kernel_impl_nocastIZZZNS0_26GeluBackwardCUDAKernelImplERNS_18TensorIteratorBaseENS0_8GeluTypeEENKUlvE0_clEvENKUlvE2_clEvEUlN3c108BFloat16ES9_E_EEvS4_RKT_EUliE_EEviT1_ --------------------------
	.section	.nv.info._ZN2at6native18elementwise_kernelILi128ELi4EZNS0_22gpu_kernel_impl_nocastIZZZNS0_26GeluBackwardCUDAKernelImplERNS_18TensorIteratorBaseENS0_8GeluTypeEENKUlvE0_clEvENKUlvE2_clEvEUlN3c108BFloat16ES9_E_EEvS4_RKT_EUliE_EEviT1_,"",@"SHT_CUDA_INFO"
	.sectionflags	@""
	.align	4


	//----- nvinfo : EIATTR_CUDA_API_VERSION
	.align		4
        /*0000*/ 	.byte	0x04, 0x37
        /*0002*/ 	.short	(.L_761 - .L_760)
.L_760:
        /*0004*/ 	.word	0x00000082


	//----- nvinfo : EIATTR_KPARAM_INFO
	.align		4
.L_761:
        /*0008*/ 	.byte	0x04, 0x17
        /*000a*/ 	.short	(.L_763 - .L_762)
.L_762:
        /*000c*/ 	.word	0x00000000
        /*0010*/ 	.short	0x0001
        /*0012*/ 	.short	0x0008
        /*0014*/ 	.byte	0x00, 0xf0, 0x21, 0x0a


	//----- nvinfo : EIATTR_KPARAM_INFO
	.align		4
.L_763:
        /*0018*/ 	.byte	0x04, 0x17
        /*001a*/ 	.short	(.L_765 - .L_764)
.L_764:
        /*001c*/ 	.word	0x00000000
        /*0020*/ 	.short	0x0000
        /*0022*/ 	.short	0x0000
        /*0024*/ 	.byte	0x00, 0xf0, 0x11, 0x00


	//----- nvinfo : EIATTR_SPARSE_MMA_MASK
	.align		4
.L_765:
        /*0028*/ 	.byte	0x03, 0x50
        /*002a*/ 	.short	0x0000


	//----- nvinfo : EIATTR_MAXREG_COUNT
	.align		4
        /*002c*/ 	.byte	0x03, 0x1b
        /*002e*/ 	.short	0x0080


	//----- nvinfo : EIATTR_MERCURY_ISA_VERSION
	.align		4
        /*0030*/ 	.byte	0x03, 0x5f
        /*0032*/ 	.short	0x0101


	//----- nvinfo : EIATTR_VRC_CTA_INIT_COUNT
	.align		4
        /*0034*/ 	.byte	0x02, 0x4a
	.zero		1
	.zero		1


	//----- nvinfo : EIATTR_EXIT_INSTR_OFFSETS
	.align		4
        /*0038*/ 	.byte	0x04, 0x1c
        /*003a*/ 	.short	(.L_767 - .L_766)


	//   ....[0]....
.L_766:
        /*003c*/ 	.word	0x00000ab0


	//   ....[1]....
        /*0040*/ 	.word	0x00000dc0


	//   ....[2]....
        /*0044*/ 	.word	0x00005a50


	//   ....[3]....
        /*0048*/ 	.word	0x00007370


	//----- nvinfo : EIATTR_MAX_THREADS
	.align		4
.L_767:
        /*004c*/ 	.byte	0x04, 0x05
        /*004e*/ 	.short	(.L_769 - .L_768)
.L_768:
        /*0050*/ 	.word	0x00000080
        /*0054*/ 	.word	0x00000001
        /*0058*/ 	.word	0x00000001


	//----- nvinfo : EIATTR_CRS_STACK_SIZE
	.align		4
.L_769:
        /*005c*/ 	.byte	0x04, 0x1e
        /*005e*/ 	.short	(.L_771 - .L_770)
.L_770:
        /*0060*/ 	.word	0x00000000


	//----- nvinfo : EIATTR_CBANK_PARAM_SIZE
	.align		4
.L_771:
        /*0064*/ 	.byte	0x03, 0x19
        /*0066*/ 	.short	0x0290


	//----- nvinfo : EIATTR_PARAM_CBANK
	.align		4
        /*0068*/ 	.byte	0x04, 0x0a
        /*006a*/ 	.short	(.L_773 - .L_772)
	.align		4
.L_772:
        /*006c*/ 	.word	index@(.nv.constant0._ZN2at6native18elementwise_kernelILi128ELi4EZNS0_22gpu_kernel_impl_nocastIZZZNS0_26GeluBackwardCUDAKernelImplERNS_18TensorIteratorBaseENS0_8GeluTypeEENKUlvE0_clEvENKUlvE2_clEvEUlN3c108BFloat16ES9_E_EEvS4_RKT_EUliE_EEviT1_)
        /*0070*/ 	.short	0x0380
        /*0072*/ 	.short	0x0290


	//----- nvinfo : EIATTR_SW_WAR
	.align		4
.L_773:
        /*0074*/ 	.byte	0x04, 0x36
        /*0076*/ 	.short	(.L_775 - .L_774)
.L_774:
        /*0078*/ 	.word	0x00000008
.L_775:


//--------------------- .nv.info._ZN2at6native27unrolled_elementwise_kernelIZZZNS0_26GeluBackwardCUDAKernelImplERNS_18TensorIteratorBaseENS0_8GeluTypeEENKUlvE0_clEvENKUlvE2_clEvEUlN3c108BFloat16ES8_E_St5arrayIPcLm3EELi4E23TrivialOffsetCalculatorILi2EjESD_ILi1EjENS0_6memory15LoadWithoutCastENSG_16StoreWithoutCastEEEviT_T0_T2_T3_T4_T5_ --------------------------
	.section	.nv.info._ZN2at6native27unrolled_elementwise_kernelIZZZNS0_26GeluBackwardCUDAKernelImplERNS_18TensorIteratorBaseENS0_8GeluTypeEENKUlvE0_clEvENKUlvE2_clEvEUlN3c108BFloat16ES8_E_St5arrayIPcLm3EELi4E23TrivialOffsetCalculatorILi2EjESD_ILi1EjENS0_6memory15LoadWithoutCastENSG_16StoreWithoutCastEEEviT_T0_T2_T3_T4_T5_,"",@"SHT_CUDA_INFO"
	.sectionflags	@""
	.align	4


	//----- nvinfo : EIATTR_CUDA_API_VERSION
	.align		4
        /*0000*/ 	.byte	0x04, 0x37
        /*0002*/ 	.short	(.L_777 - .L_776)
.L_776:
        /*0004*/ 	.word	0x00000082


	//----- nvinfo : EIATTR_KPARAM_INFO
	.align		4
.L_777:
        /*0008*/ 	.byte	0x04, 0x17
        /*000a*/ 	.short	(.L_779 - .L_778)
.L_778:
        /*000c*/ 	.word	0x00000000
        /*0010*/ 	.short	0x0006
        /*0012*/ 	.short	0x0023
        /*0014*/ 	.byte	0x00, 0xf0, 0x05, 0x00


	//----- nvinfo : EIATTR_KPARAM_INFO
	.align		4
.L_779:
        /*0018*/ 	.byte	0x04, 0x17
        /*001a*/ 	.short	(.L_781 - .L_780)
.L_780:
        /*001c*/ 	.word	0x00000000
        /*0020*/ 	.short	0x0005
        /*0022*/ 	.short	0x0022
        /*0024*/ 	.byte	0x00, 0xf0, 0x05, 0x00


	//----- nvinfo : EIATTR_KPARAM_INFO
	.align		4
.L_781:
        /*0028*/ 	.byte	0x04, 0x17
        /*002a*/ 	.short	(.L_783 - .L_782)
.L_782:
        /*002c*/ 	.word	0x00000000
        /*0030*/ 	.short	0x0004
        /*0032*/ 	.short	0x0021
        /*0034*/ 	.byte	0x00, 0xf0, 0x05, 0x00


	//----- nvinfo : EIATTR_KPARAM_INFO
	.align		4
.L_783:
        /*0038*/ 	.byte	0x04, 0x17
        /*003a*/ 	.short	(.L_785 - .L_784)
.L_784:
        /*003c*/ 	.word	0x00000000
        /*0040*/ 	.short	0x0003
        /*0042*/ 	.short	0x0020
        /*0044*/ 	.byte	0x00, 0xf0, 0x05, 0x00


	//----- nvinfo : EIATTR_KPARAM_INFO
	.align		4
.L_785:
        /*0048*/ 	.byte	0x04, 0x17
        /*004a*/ 	.short	(.L_787 - .L_786)
.L_786:
        /*004c*/ 	.word	0x00000000
        /*0050*/ 	.short	0x0002
        /*0052*/ 	.short	0x0008
        /*0054*/ 	.byte	0x00, 0xf0, 0x61, 0x00


	//----- nvinfo : EIATTR_KPARAM_INFO
	.align		4
.L_787:
        /*0058*/ 	.byte	0x04, 0x17
        /*005a*/ 	.short	(.L_789 - .L_788)
.L_788:
        /*005c*/ 	.word	0x00000000
        /*0060*/ 	.short	0x0001
        /*0062*/ 	.short	0x0004
        /*0064*/ 	.byte	0x00, 0xf0, 0x05, 0x00


	//----- nvinfo : EIATTR_KPARAM_INFO
	.align		4
.L_789:
        /*0068*/ 	.byte	0x04, 0x17
        /*006a*/ 	.short	(.L_791 - .L_790)
.L_790:
        /*006c*/ 	.word	0x00000000
        /*0070*/ 	.short	0x0000
        /*0072*/ 	.short	0x0000
        /*0074*/ 	.byte	0x00, 0xf0, 0x11, 0x00


	//----- nvinfo : EIATTR_SPARSE_MMA_MASK
	.align		4
.L_791:
        /*0078*/ 	.byte	0x03, 0x50
        /*007a*/ 	.short	0x0000


	//----- nvinfo : EIATTR_MAXREG_COUNT
	.align		4
        /*007c*/ 	.byte	0x03, 0x1b
        /*007e*/ 	.short	0x00ff


	//----- nvinfo : EIATTR_MERCURY_ISA_VERSION
	.align		4
        /*0080*/ 	.byte	0x03, 0x5f
        /*0082*/ 	.short	0x0101


	//----- nvinfo : EIATTR_VRC_CTA_INIT_COUNT
	.align		4
        /*0084*/ 	.byte	0x02, 0x4a
	.zero		1
	.zero		1


	//----- nvinfo : EIATTR_EXIT_INSTR_OFFSETS
	.align		4
        /*0088*/ 	.byte	0x04, 0x1c
        /*008a*/ 	.short	(.L_793 - .L_792)


	//   ....[0]....
.L_792:
        /*008c*/ 	.word	0x00001010


	//   ....[1]....
        /*0090*/ 	.word	0x00001060


	//----- nvinfo : EIATTR_MAX_THREADS
	.align		4
.L_793:
        /*0094*/ 	.byte	0x04, 0x05
        /*0096*/ 	.short	(.L_795 - .L_794)
.L_794:
        /*0098*/ 	.word	0x00000080
        /*009c*/ 	.word	0x00000001
        /*00a0*/ 	.word	0x00000001


	//----- nvinfo : EIATTR_CRS_STACK_SIZE
	.align		4
.L_795:
        /*00a4*/ 	.byte	0x04, 0x1e
        /*00a6*/ 	.short	(.L_797 - .L_796)
.L_796:
        /*00a8*/ 	.word	0x00000000


	//----- nvinfo : EIATTR_CBANK_PARAM_SIZE
	.align		4
.L_797:
        /*00ac*/ 	.byte	0x03, 0x19
        /*00ae*/ 	.short	0x0024


	//----- nvinfo : EIATTR_PARAM_CBANK
	.align		4
        /*00b0*/ 	.byte	0x04, 0x0a
        /*00b2*/ 	.short	(.L_799 - .L_798)
	.align		4
.L_798:
        /*00b4*/ 	.word	index@(.nv.constant0._ZN2at6native27unrolled_elementwise_kernelIZZZNS0_26GeluBackwardCUDAKernelImplERNS_18TensorIteratorBaseENS0_8GeluTypeEENKUlvE0_clEvENKUlvE2_clEvEUlN3c108BFloat16ES8_E_St5arrayIPcLm3EELi4E23TrivialOffsetCalculatorILi2EjESD_ILi1EjENS0_6memory15LoadWithoutCastENSG_16StoreWithoutCastEEEviT_T0_T2_T3_T4_T5_)
        /*00b8*/ 	.short	0x0380
        /*00ba*/ 	.short	0x0024


	//----- nvinfo : EIATTR_SW_WAR
	.align		4
.L_799:
        /*00bc*/ 	.byte	0x04, 0x36
        /*00be*/ 	.short	(.L_801 - .L_800)
.L_800:
        /*00c0*/ 	.word	0x00000008
.L_801:


//--------------------- .nv.info._ZN2at6native29vectorized_elementwise_kernelILi2EZZZNS0_26GeluBackwardCUDAKernelImplERNS_18TensorIteratorBaseENS0_8GeluTypeEENKUlvE0_clEvENKUlvE2_clEvEUlN3c108BFloat16ES8_E_St5arrayIPcLm3EEEEviT0_T1_ --------------------------
	.section	.nv.info._ZN2at6native29vectorized_elementwise_kernelILi2EZZZNS0_26GeluBackwardCUDAKernelImplERNS_18TensorIteratorBaseENS0_8GeluTypeEENKUlvE0_clEvENKUlvE2_clEvEUlN3c108BFloat16ES8_E_St5arrayIPcLm3EEEEviT0_T1_,"",@"SHT_CUDA_INFO"
	.sectionflags	@""
	.align	4


	//----- nvinfo : EIATTR_CUDA_API_VERSION
	.align		4
        /*0000*/ 	.byte	0x04, 0x37
        /*0002*/ 	.short	(.L_803 - .L_802)
.L_802:
        /*0004*/ 	.word	0x00000082


	//----- nvinfo : EIATTR_KPARAM_INFO
	.align		4
.L_803:
        /*0008*/ 	.byte	0x04, 0x17
        /*000a*/ 	.short	(.L_805 - .L_804)
.L_804:
        /*000c*/ 	.word	0x00000000
        /*0010*/ 	.short	0x0002
        /*0012*/ 	.short	0x0008
        /*0014*/ 	.byte	0x00, 0xf0, 0x61, 0x00


	//----- nvinfo : EIATTR_KPARAM_INFO
	.align		4
.L_805:
        /*0018*/ 	.byte	0x04, 0x17
        /*001a*/ 	.short	(.L_807 - .L_806)
.L_806:
        /*001c*/ 	.word	0x00000000
        /*0020*/ 	.short	0x0001
        /*0022*/ 	.short	0x0004
        /*0024*/ 	.byte	0x00, 0xf0, 0x05, 0x00


	//----- nvinfo : EIATTR_KPARAM_INFO
	.align		4
.L_807:
        /*0028*/ 	.byte	0x04, 0x17
        /*002a*/ 	.short	(.L_809 - .L_808)
.L_808:
        /*002c*/ 	.word	0x00000000
        /*0030*/ 	.short	0x0000
        /*0032*/ 	.short	0x0000
        /*0034*/ 	.byte	0x00, 0xf0, 0x11, 0x00


	//----- nvinfo : EIATTR_SPARSE_MMA_MASK
	.align		4
.L_809:
        /*0038*/ 	.byte	0x03, 0x50
        /*003a*/ 	.short	0x0000


	//----- nvinfo : EIATTR_MAXREG_COUNT
	.align		4
        /*003c*/ 	.byte	0x03, 0x1b
        /*003e*/ 	.short	0x00ff


	//----- nvinfo : EIATTR_MERCURY_ISA_VERSION
	.align		4
        /*0040*/ 	.byte	0x03, 0x5f
        /*0042*/ 	.short	0x0101


	//----- nvinfo : EIATTR_VRC_CTA_INIT_COUNT
	.align		4
        /*0044*/ 	.byte	0x02, 0x4a
	.zero		1
	.zero		1


	//----- nvinfo : EIATTR_EXIT_INSTR_OFFSETS
	.align		4
        /*0048*/ 	.byte	0x04, 0x1c
        /*004a*/ 	.short	(.L_811 - .L_810)


	//   ....[0]....
.L_810:
        /*004c*/ 	.word	0x000020d0


	//   ....[1]....
        /*0050*/ 	.word	0x00002120


	//   ....[2]....
        /*0054*/ 	.word	0x000034c0


	//----- nvinfo : EIATTR_MAX_THREADS
	.align		4
.L_811:
        /*0058*/ 	.byte	0x04, 0x05
        /*005a*/ 	.short	(.L_813 - .L_812)
.L_812:
        /*005c*/ 	.word	0x00000080
        /*0060*/ 	.word	0x00000001
        /*0064*/ 	.word	0x00000001


	//----- nvinfo : EIATTR_CRS_STACK_SIZE
	.align		4
.L_813:
        /*0068*/ 	.byte	0x04, 0x1e
        /*006a*/ 	.short	(.L_815 - .L_814)
.L_814:
        /*006c*/ 	.word	0x00000000


	//----- nvinfo : EIATTR_CBANK_PARAM_SIZE
	.align		4
.L_815:
        /*0070*/ 	.byte	0x03, 0x19
        /*0072*/ 	.short	0x0020


	//----- nvinfo : EIATTR_PARAM_CBANK
	.align		4
        /*0074*/ 	.byte	0x04, 0x0a
        /*0076*/ 	.short	(.L_817 - .L_816)
	.align		4
.L_816:
        /*0078*/ 	.word	index@(.nv.constant0._ZN2at6native29vectorized_elementwise_kernelILi2EZZZNS0_26GeluBackwardCUDAKernelImplERNS_18TensorIteratorBaseENS0_8GeluTypeEENKUlvE0_clEvENKUlvE2_clEvEUlN3c108BFloat16ES8_E_St5arrayIPcLm3EEEEviT0_T1_)
        /*007c*/ 	.short	0x0380
        /*007e*/ 	.short	0x0020


	//----- nvinfo : EIATTR_SW_WAR
	.align		4
.L_817:
        /*0080*/ 	.byte	0x04, 0x36
        /*0082*/ 	.short	(.L_819 - .L_818)
.L_818:
        /*0084*/ 	.word	0x00000008
.L_819:


//--------------------- .nv.info._ZN2at6native29vectorized_elementwise_kernelILi4EZZZNS0_26GeluBackwardCUDAKernelImplERNS_18TensorIteratorBaseENS0_8GeluTypeEENKUlvE0_clEvENKUlvE2_clEvEUlN3c108BFloat16ES8_E_St5arrayIPcLm3EEEEviT0_T1_ --------------------------
	.section	.nv.info._ZN2at6native29vectorized_elementwise_kernelILi4EZZZNS0_26GeluBackwardCUDAKernelImplERNS_18TensorIteratorBaseENS0_8GeluTypeEENKUlvE0_clEvENKUlvE2_clEvEUlN3c108BFloat16ES8_E_St5arrayIPcLm3EEEEviT0_T1_,"",@"SHT_CUDA_INFO"
	.sectionflags	@""
	.align	4


	//----- nvinfo : EIATTR_CUDA_API_VERSION
	.align		4
        /*0000*/ 	.byte	0x04, 0x37
        /*0002*/ 	.short	(.L_821 - .L_820)
.L_820:
        /*0004*/ 	.word	0x00000082


	//----- nvinfo : EIATTR_KPARAM_INFO
	.align		4
.L_821:
        /*0008*/ 	.byte	0x04, 0x17
        /*000a*/ 	.short	(.L_823 - .L_822)
.L_822:
        /*000c*/ 	.word	0x00000000
        /*0010*/ 	.short	0x0002
        /*0012*/ 	.short	0x0008
        /*0014*/ 	.byte	0x00, 0xf0, 0x61, 0x00


	//----- nvinfo : EIATTR_KPARAM_INFO
	.align		4
.L_823:
        /*0018*/ 	.byte	0x04, 0x17
        /*001a*/ 	.short	(.L_825 - .L_824)
.L_824:
        /*001c*/ 	.word	0x00000000
        /*0020*/ 	.short	0x0001
        /*0022*/ 	.short	0x0004
        /*0024*/ 	.byte	0x00, 0xf0, 0x05, 0x00


	//----- nvinfo : EIATTR_KPARAM_INFO
	.align		4
.L_825:
        /*0028*/ 	.byte	0x04, 0x17
        /*002a*/ 	.short	(.L_827 - .L_826)
.L_826:
        /*002c*/ 	.word	0x00000000
        /*0030*/ 	.short	0x0000
        /*0032*/ 	.short	0x0000
        /*0034*/ 	.byte	0x00, 0xf0, 0x11, 0x00


	//----- nvinfo : EIATTR_SPARSE_MMA_MASK
	.align		4
.L_827:
        /*0038*/ 	.byte	0x03, 0x50
        /*003a*/ 	.short	0x0000


	//----- nvinfo : EIATTR_MAXREG_COUNT
	.align		4
        /*003c*/ 	.byte	0x03, 0x1b
        /*003e*/ 	.short	0x00ff


	//----- nvinfo : EIATTR_MERCURY_ISA_VERSION
	.align		4
        /*0040*/ 	.byte	0x03, 0x5f
        /*0042*/ 	.short	0x0101


	//----- nvinfo : EIATTR_VRC_CTA_INIT_COUNT
	.align		4
        /*0044*/ 	.byte	0x02, 0x4a
	.zero		1
	.zero		1


	//----- nvinfo : EIATTR_EXIT_INSTR_OFFSETS
	.align		4
        /*0048*/ 	.byte	0x04, 0x1c
        /*004a*/ 	.short	(.L_829 - .L_828)


	//   ....[0]....
.L_828:
        /*004c*/ 	.word	0x000020d0


	//   ....[1]....
        /*0050*/ 	.word	0x00002120


	//   ....[2]....
        /*0054*/ 	.word	0x00003460


	//----- nvinfo : EIATTR_MAX_THREADS
	.align		4
.L_829:
        /*0058*/ 	.byte	0x04, 0x05
        /*005a*/ 	.short	(.L_831 - .L_830)
.L_830:
        /*005c*/ 	.word	0x00000080
        /*0060*/ 	.word	0x00000001
        /*0064*/ 	.word	0x00000001


	//----- nvinfo : EIATTR_CRS_STACK_SIZE
	.align		4
.L_831:
        /*0068*/ 	.byte	0x04, 0x1e
        /*006a*/ 	.short	(.L_833 - .L_832)
.L_832:
        /*006c*/ 	.word	0x00000000


	//----- nvinfo : EIATTR_CBANK_PARAM_SIZE
	.align		4
.L_833:
        /*0070*/ 	.byte	0x03, 0x19
        /*0072*/ 	.short	0x0020


	//----- nvinfo : EIATTR_PARAM_CBANK
	.align		4
        /*0074*/ 	.byte	0x04, 0x0a
        /*0076*/ 	.short	(.L_835 - .L_834)
	.align		4
.L_834:
        /*0078*/ 	.word	index@(.nv.constant0._ZN2at6native29vectorized_elementwise_kernelILi4EZZZNS0_26GeluBackwardCUDAKernelImplERNS_18TensorIteratorBaseENS0_8GeluTypeEENKUlvE0_clEvENKUlvE2_clEvEUlN3c108BFloat16ES8_E_St5arrayIPcLm3EEEEviT0_T1_)
        /*007c*/ 	.short	0x0380
        /*007e*/ 	.short	0x0020


	//----- nvinfo : EIATTR_SW_WAR
	.align		4
.L_835:
        /*0080*/ 	.byte	0x04, 0x36
        /*0082*/ 	.short	(.L_837 - .L_836)
.L_836:
        /*0084*/ 	.word	0x00000008
.L_837:


//--------------------- .nv.info._ZN2at6native29vectorized_elementwise_kernelILi8EZZZNS0_26GeluBackwardCUDAKernelImplERNS_18TensorIteratorBaseENS0_8GeluTypeEENKUlvE0_clEvENKUlvE2_clEvEUlN3c108BFloat16ES8_E_St5arrayIPcLm3EEEEviT0_T1_ --------------------------
	.section	.nv.info._ZN2at6native29vectorized_elementwise_kernelILi8EZZZNS0_26GeluBackwardCUDAKernelImplERNS_18TensorIteratorBaseENS0_8GeluTypeEENKUlvE0_clEvENKUlvE2_clEvEUlN3c108BFloat16ES8_E_St5arrayIPcLm3EEEEviT0_T1_,"",@"SHT_CUDA_INFO"
	.sectionflags	@""
	.align	4


	//----- nvinfo : EIATTR_CUDA_API_VERSION
	.align		4
        /*0000*/ 	.byte	0x04, 0x37
        /*0002*/ 	.short	(.L_839 - .L_838)
.L_838:
        /*0004*/ 	.word	0x00000082


	//----- nvinfo : EIATTR_KPARAM_INFO
	.align		4
.L_839:
        /*0008*/ 	.byte	0x04, 0x17
        /*000a*/ 	.short	(.L_841 - .L_840)
.L_840:
        /*000c*/ 	.word	0x00000000
        /*0010*/ 	.short	0x0002
        /*0012*/ 	.short	0x0008
        /*0014*/ 	.byte	0x00, 0xf0, 0x61, 0x00


	//----- nvinfo : EIATTR_KPARAM_INFO
	.align		4
.L_841:
        /*0018*/ 	.byte	0x04, 0x17
        /*001a*/ 	.short	(.L_843 - .L_842)
.L_842:
        /*001c*/ 	.word	0x00000000
        /*0020*/ 	.short	0x0001
        /*0022*/ 	.short	0x0004
        /*0024*/ 	.byte	0x00, 0xf0, 0x05, 0x00


	//----- nvinfo : EIATTR_KPARAM_INFO
	.align		4
.L_843:
        /*0028*/ 	.byte	0x04, 0x17
        /*002a*/ 	.short	(.L_845 - .L_844)
.L_844:
        /*002c*/ 	.word	0x00000000
        /*0030*/ 	.short	0x0000
        /*0032*/ 	.short	0x0000
        /*0034*/ 	.byte	0x00, 0xf0, 0x11, 0x00


	//----- nvinfo : EIATTR_SPARSE_MMA_MASK
	.align		4
.L_845:
        /*0038*/ 	.byte	0x03, 0x50
        /*003a*/ 	.short	0x0000


	//----- nvinfo : EIATTR_MAXREG_COUNT
	.align		4
        /*003c*/ 	.byte	0x03, 0x1b
        /*003e*/ 	.short	0x00ff


	//----- nvinfo : EIATTR_MERCURY_ISA_VERSION
	.align		4
        /*0040*/ 	.byte	0x03, 0x5f
        /*0042*/ 	.short	0x0101


	//----- nvinfo : EIATTR_VRC_CTA_INIT_COUNT
	.align		4
        /*0044*/ 	.byte	0x02, 0x4a
	.zero		1
	.zero		1


	//----- nvinfo : EIATTR_EXIT_INSTR_OFFSETS
	.align		4
        /*0048*/ 	.byte	0x04, 0x1c
        /*004a*/ 	.short	(.L_847 - .L_846)


	//   ....[0]....
.L_846:
        /*004c*/ 	.word	0x00000010


	//----- nvinfo : EIATTR_MAX_THREADS
	.align		4
.L_847:
        /*0050*/ 	.byte	0x04, 0x05
        /*0052*/ 	.short	(.L_849 - .L_848)
.L_848:
        /*0054*/ 	.word	0x00000080
        /*0058*/ 	.word	0x00000001
        /*005c*/ 	.word	0x00000001


	//----- nvinfo : EIATTR_CBANK_PARAM_SIZE
	.align		4
.L_849:
        /*0060*/ 	.byte	0x03, 0x19
        /*0062*/ 	.short	0x0020


	//----- nvinfo : EIATTR_PARAM_CBANK
	.align		4
        /*0064*/ 	.byte	0x04, 0x0a
        /*0066*/ 	.short	(.L_851 - .L_850)
	.align		4
.L_850:
        /*0068*/ 	.word	index@(.nv.constant0._ZN2at6native29vectorized_elementwise_kernelILi8EZZZNS0_26GeluBackwardCUDAKernelImplERNS_18TensorIteratorBaseENS0_8GeluTypeEENKUlvE0_clEvENKUlvE2_clEvEUlN3c108BFloat16ES8_E_St5arrayIPcLm3EEEEviT0_T1_)
        /*006c*/ 	.short	0x0380
        /*006e*/ 	.short	0x0020


	//----- nvinfo : EIATTR_SW_WAR
	.align		4
.L_851:
        /*0070*/ 	.byte	0x04, 0x36
        /*0072*/ 	.short	(.L_853 - .L_852)
.L_852:
        /*0074*/ 	.word	0x00000008
.L_853:


//--------------------- .nv.info._ZN2at6native18elementwise_kernelILi128ELi4EZNS0_15gpu_kernel_implIZZZNS0_26GeluBackwardCUDAKernelImplERNS_18TensorIteratorBaseENS0_8GeluTypeEENKUlvE0_clEvENKUlvE1_clEvEUlN3c104HalfES9_E_EEvS4_RKT_EUliE_EEviT1_ --------------------------
	.section	.nv.info._ZN2at6native18elementwise_kernelILi128ELi4EZNS0_15gpu_kernel_implIZZZNS0_26GeluBackwardCUDAKernelImplERNS_18TensorIteratorBaseENS0_8GeluTypeEENKUlvE0_clEvENKUlvE1_clEvEUlN3c104HalfES9_E_EEvS4_RKT_EUliE_EEviT1_,"",@"SHT_CUDA_INFO"
	.sectionflags	@""
	.align	4


	//----- nvinfo : EIATTR_CUDA_API_VERSION
	.align		4
        /*0000*/ 	.byte	0x04, 0x37
        /*0002*/ 	.short	(.L_855 - .L_854)
.L_854:
        /*0004*/ 	.word	0x00000082


	//----- nvinfo : EIATTR_KPARAM_INFO
	.align		4
.L_855:
        /*0008*/ 	.byte	0x04, 0x17
        /*000a*/ 	.short	(.L_857 - .L_856)
.L_856:
        /*000c*/ 	.word	0x00000000
        /*0010*/ 	.short	0x0001
        /*0012*/ 	.short	0x0008
        /*0014*/ 	.byte	0x00, 0xf0, 0x21, 0x0a


	//----- nvinfo : EIATTR_KPARAM_INFO
	.align		4
.L_857:
        /*0018*/ 	.byte	0x04, 0x17
        /*001a*/ 	.short	(.L_859 - .L_858)
.L_858:
        /*001c*/ 	.word	0x00000000
        /*0020*/ 	.short	0x0000
        /*0022*/ 	.short	0x0000
        /*0024*/ 	.byte	0x00, 0xf0, 0x11, 0x00


	//----- nvinfo : EIATTR_SPARSE_MMA_MASK
	.align		4
.L_859:
        /*0028*/ 	.byte	0x03, 0x50
        /*002a*/ 	.short	0x0000


	//----- nvinfo : EIATTR_MAXREG_COUNT
	.align		4
        /*002c*/ 	.byte	0x03, 0x1b
        /*002e*/ 	.short	0x0080


	//----- nvinfo : EIATTR_EXTERNS
	.align		4
        /*0030*/ 	.byte	0x04, 0x0f
        /*0032*/ 	.short	(.L_861 - .L_860)


	//   ....[0]....
	.align		4
.L_860:
        /*0034*/ 	.word	index@(__assertfail)


	//----- nvinfo : EIATTR_MERCURY_ISA_VERSION
	.align		4
.L_861:
        /*0038*/ 	.byte	0x03, 0x5f
        /*003a*/ 	.short	0x0101


	//----- nvinfo : EIATTR_VRC_CTA_INIT_COUNT
	.align		4
        /*003c*/ 	.byte	0x02, 0x4a
	.zero		1
	.zero		1


	//----- nvinfo : EIATTR_SYSCALL_OFFSETS
	.align		4
        /*0040*/ 	.byte	0x04, 0x46
        /*0042*/ 	.short	(.L_863 - .L_862)


	//   ....[0]....
.L_862:
        /*0044*/ 	.word	0x00002680


	//   ....[1]....
        /*0048*/ 	.word	0x00003680


	//   ....[2]....
        /*004c*/ 	.word	0x00004800


	//   ....[3]....
        /*0050*/ 	.word	0x00007020


	//   ....[4]....
        /*0054*/ 	.word	0x00008010


	//   ....[5]....
        /*0058*/ 	.word	0x00008fc0


	//   ....[6]....
        /*005c*/ 	.word	0x0000b8f0


	//   ....[7]....
        /*0060*/ 	.word	0x0000c8e0


	//   ....[8]....
        /*0064*/ 	.word	0x0000d890


	//   ....[9]....
        /*0068*/ 	.word	0x000101e0


	//   ....[10]....
        /*006c*/ 	.word	0x000111d0


	//   ....[11]....
        /*0070*/ 	.word	0x00012150


	//----- nvinfo : EIATTR_EXIT_INSTR_OFFSETS
	.align		4
.L_863:
        /*0074*/ 	.byte	0x04, 0x1c
        /*0076*/ 	.short	(.L_865 - .L_864)


	//   ....[0]....
.L_864:
        /*0078*/ 	.word	0x0000db70


	//   ....[1]....
        /*007c*/ 	.word	0x000115f0


	//   ....[2]....
        /*0080*/ 	.word	0x00011630


	//   ....[3]....
        /*0084*/ 	.word	0x000116d0


	//   ....[4]....
        /*0088*/ 	.word	0x00011710


	//   ....[5]....
        /*008c*/ 	.word	0x00011750


	//   ....[6]....
        /*0090*/ 	.word	0x000117e0


	//   ....[7]....
        /*0094*/ 	.word	0x00011800


	//   ....[8]....
        /*0098*/ 	.word	0x000118a0


	//   ....[9]....
        /*009c*/ 	.word	0x000118f0


	//   ....[10]....
        /*00a0*/ 	.word	0x00011940


	//   ....[11]....
        /*00a4*/ 	.word	0x00011a20


	//   ....[12]....
        /*00a8*/ 	.word	0x00011b90


	//   ....[13]....
        /*00ac*/ 	.word	0x00011d00


	//   ....[14]....
        /*00b0*/ 	.word	0x00011e60


	//   ....[15]....
        /*00b4*/ 	.word	0x00011ea0


	//   ....[16]....
        /*00b8*/ 	.word	0x00011ee0


	//   ....[17]....
        /*00bc*/ 	.word	0x00011f90


	//   ....[18]....
        /*00c0*/ 	.word	0x00011ff0


	//   ....[19]....
        /*00c4*/ 	.word	0x00012160


	//   ....[20]....
        /*00c8*/ 	.word	0x00012270


	//   ....[21]....
        /*00cc*/ 	.word	0x000123b0


	//   ....[22]....
        /*00d0*/ 	.word	0x000123f0


	//----- nvinfo : EIATTR_MAX_THREADS
	.align		4
.L_865:
        /*00d4*/ 	.byte	0x04, 0x05
        /*00d6*/ 	.short	(.L_867 - .L_866)
.L_866:
        /*00d8*/ 	.word	0x00000080
        /*00dc*/ 	.word	0x00000001
        /*00e0*/ 	.word	0x00000001


	//----- nvinfo : EIATTR_CRS_STACK_SIZE
	.align		4
.L_867:
        /*00e4*/ 	.byte	0x04, 0x1e
        /*00e6*/ 	.short	(.L_869 - .L_868)
.L_868:
        /*00e8*/ 	.word	0x00000000


	//----- nvinfo : EIATTR_CBANK_PARAM_SIZE
	.align		4
.L_869:
        /*00ec*/ 	.byte	0x03, 0x19
        /*00ee*/ 	.short	0x0290


	//----- nvinfo : EIATTR_PARAM_CBANK
	.align		4
        /*00f0*/ 	.byte	0x04, 0x0a
        /*00f2*/ 	.short	(.L_871 - .L_870)
	.align		4
.L_870:
        /*00f4*/ 	.word	index@(.nv.constant0._ZN2at6native18elementwise_kernelILi128ELi4EZNS0_15gpu_kernel_implIZZZNS0_26GeluBackwardCUDAKernelImplERNS_18TensorIteratorBaseENS0_8GeluTypeEENKUlvE0_clEvENKUlvE1_clEvEUlN3c104HalfES9_E_EEvS4_RKT_EUliE_EEviT1_)
        /*00f8*/ 	.short	0x0380
        /*00fa*/ 	.short	0x0290


	//----- nvinfo : EIATTR_SW_WAR
	.align		4
.L_871:
        /*00fc*/ 	.byte	0x04, 0x36
        /*00fe*/ 	.short	(.L_873 - .L_872)
.L_872:
        /*0100*/ 	.word	0x00000008
.L_873:


//--------------------- .nv.info._ZN2at6native27unrolled_elementwise_kernelIZZZNS0_26GeluBackwardCUDAKernelImplERNS_18TensorIteratorBaseENS0_8GeluTypeEENKUlvE0_clEvENKUlvE1_clEvEUlN3c104HalfES8_E_St5arrayIPcLm3EELi4E23TrivialOffsetCalculatorILi2EjESD_ILi1EjENS0_6memory12LoadWithCastILi2EEENSG_13StoreWithCastILi1EEEEEviT_T0_T2_T3_T4_T5_ --------------------------
	.section	.nv.info._ZN2at6native27unrolled_elementwise_kernelIZZZNS0_26GeluBackwardCUDAKernelImplERNS_18TensorIteratorBaseENS0_8GeluTypeEENKUlvE0_clEvENKUlvE1_clEvEUlN3c104HalfES8_E_St5arrayIPcLm3EELi4E23TrivialOffsetCalculatorILi2EjESD_ILi1EjENS0_6memory12LoadWithCastILi2EEENSG_13StoreWithCastILi1EEEEEviT_T0_T2_T3_T4_T5_,"",@"SHT_CUDA_INFO"
	.sectionflags	@""
	.align	4


	//----- nvinfo : EIATTR_CUDA_API_VERSION
	.align		4
        /*0000*/ 	.byte	0x04, 0x37
        /*0002*/ 	.short	(.L_875 - .L_874)
.L_874:
        /*0004*/ 	.word	0x00000082


	//----- nvinfo : EIATTR_KPARAM_INFO
	.align		4
.L_875:
        /*0008*/ 	.byte	0x04, 0x17
        /*000a*/ 	.short	(.L_877 - .L_876)
.L_876:
        /*000c*/ 	.word	0x00000000
        /*0010*/ 	.short	0x0006
        /*0012*/ 	.short	0x0030
        /*0014*/ 	.byte	0x00, 0xf0, 0x21, 0x00


	//----- nvinfo : EIATTR_KPARAM_INFO
	.align		4
.L_877:
        /*0018*/ 	.byte	0x04, 0x17
        /*001a*/ 	.short	(.L_879 - .L_878)
.L_878:
        /*001c*/ 	.word	0x00000000
        /*0020*/ 	.short	0x0005
        /*0022*/ 	.short	0x0024
        /*0024*/ 	.byte	0x00, 0xf0, 0x31, 0x00


	//----- nvinfo : EIATTR_KPARAM_INFO
	.align		4
.L_879:
        /*0028*/ 	.byte	0x04, 0x17
        /*002a*/ 	.short	(.L_881 - .L_880)
.L_880:
        /*002c*/ 	.word	0x00000000
        /*0030*/ 	.short	0x0004
        /*0032*/ 	.short	0x0021
        /*0034*/ 	.byte	0x00, 0xf0, 0x05, 0x00


	//----- nvinfo : EIATTR_KPARAM_INFO
	.align		4
.L_881:
        /*0038*/ 	.byte	0x04, 0x17
        /*003a*/ 	.short	(.L_883 - .L_882)
.L_882:
        /*003c*/ 	.word	0x00000000
        /*0040*/ 	.short	0x0003
        /*0042*/ 	.short	0x0020
        /*0044*/ 	.byte	0x00, 0xf0, 0x05, 0x00


	//----- nvinfo : EIATTR_KPARAM_INFO
	.align		4
.L_883:
        /*0048*/ 	.byte	0x04, 0x17
        /*004a*/ 	.short	(.L_885 - .L_884)
.L_884:
        /*004c*/ 	.word	0x00000000
        /*0050*/ 	.short	0x0002
        /*0052*/ 	.short	0x0008
        /*0054*/ 	.byte	0x00, 0xf0, 0x61, 0x00


	//----- nvinfo : EIATTR_KPARAM_INFO
	.align		4
.L_885:
        /*0058*/ 	.byte	0x04, 0x17
        /*005a*/ 	.short	(.L_887 - .L_886)
.L_886:
        /*005c*/ 	.word	0x00000000
        /*0060*/ 	.short	0x0001
        /*0062*/ 	.short	0x0004
        /*0064*/ 	.byte	0x00, 0xf0, 0x05, 0x00


	//----- nvinfo : EIATTR_KPARAM_INFO
	.align		4
.L_887:
        /*0068*/ 	.byte	0x04, 0x17
        /*006a*/ 	.short	(.L_889 - .L_888)
.L_888:
        /*006c*/ 	.word	0x00000000
        /*0070*/ 	.short	0x0000
        /*0072*/ 	.short	0x0000
        /*0074*/ 	.byte	0x00, 0xf0, 0x11, 0x00


	//----- nvinfo : EIATTR_SPARSE_MMA_MASK
	.align		4
.L_889:
        /*0078*/ 	.byte	0x03, 0x50
        /*007a*/ 	.short	0x0000


	//----- nvinfo : EIATTR_MAXREG_COUNT
	.align		4
        /*007c*/ 	.byte	0x03, 0x1b
        /*007e*/ 	.short	0x00ff


	//----- nvinfo : EIATTR_EXTERNS
	.align		4
        /*0080*/ 	.byte	0x04, 0x0f
        /*0082*/ 	.short	(.L_891 - .L_890)


	//   ....[0]....
	.align		4
.L_890:
        /*0084*/ 	.word	index@(__assertfail)


	//----- nvinfo : EIATTR_MERCURY_ISA_VERSION
	.align		4
.L_891:
        /*0088*/ 	.byte	0x03, 0x5f
        /*008a*/ 	.short	0x0101


	//----- nvinfo : EIATTR_VRC_CTA_INIT_COUNT
	.align		4
        /*008c*/ 	.byte	0x02, 0x4a
	.zero		1
	.zero		1


	//----- nvinfo : EIATTR_SYSCALL_OFFSETS
	.align		4
        /*0090*/ 	.byte	0x04, 0x46
        /*0092*/ 	.short	(.L_893 - .L_892)


	//   ....[0]....
.L_892:
        /*0094*/ 	.word	0x00001070


	//   ....[1]....
        /*0098*/ 	.word	0x00002170


	//   ....[2]....
        /*009c*/ 	.word	0x000033b0


	//   ....[3]....
        /*00a0*/ 	.word	0x000044b0


	//   ....[4]....
        /*00a4*/ 	.word	0x00005630


	//   ....[5]....
        /*00a8*/ 	.word	0x00006740


	//   ....[6]....
        /*00ac*/ 	.word	0x000078c0


	//   ....[7]....
        /*00b0*/ 	.word	0x000088f0


	//   ....[8]....
        /*00b4*/ 	.word	0x0000a470


	//   ....[9]....
        /*00b8*/ 	.word	0x0000b330


	//   ....[10]....
        /*00bc*/ 	.word	0x0000c2b0


	//   ....[11]....
        /*00c0*/ 	.word	0x0000d230


	//----- nvinfo : EIATTR_EXIT_INSTR_OFFSETS
	.align		4
.L_893:
        /*00c4*/ 	.byte	0x04, 0x1c
        /*00c6*/ 	.short	(.L_895 - .L_894)


	//   ....[0]....
.L_894:
        /*00c8*/ 	.word	0x0000c580


	//   ....[1]....
        /*00cc*/ 	.word	0x0000c6d0


	//   ....[2]....
        /*00d0*/ 	.word	0x0000c710


	//   ....[3]....
        /*00d4*/ 	.word	0x0000c7b0


	//   ....[4]....
        /*00d8*/ 	.word	0x0000c7f0


	//   ....[5]....
        /*00dc*/ 	.word	0x0000c830


	//   ....[6]....
        /*00e0*/ 	.word	0x0000c8c0


	//   ....[7]....
        /*00e4*/ 	.word	0x0000c8e0


	//   ....[8]....
        /*00e8*/ 	.word	0x0000c980


	//   ....[9]....
        /*00ec*/ 	.word	0x0000c9d0


	//   ....[10]....
        /*00f0*/ 	.word	0x0000ca20


	//   ....[11]....
        /*00f4*/ 	.word	0x0000cb00


	//   ....[12]....
        /*00f8*/ 	.word	0x0000cc70


	//   ....[13]....
        /*00fc*/ 	.word	0x0000cde0


	//   ....[14]....
        /*0100*/ 	.word	0x0000cf40


	//   ....[15]....
        /*0104*/ 	.word	0x0000cf80


	//   ....[16]....
        /*0108*/ 	.word	0x0000cfc0


	//   ....[17]....
        /*010c*/ 	.word	0x0000d070


	//   ....[18]....
        /*0110*/ 	.word	0x0000d0d0


	//   ....[19]....
        /*0114*/ 	.word	0x0000d240


	//   ....[20]....
        /*0118*/ 	.word	0x0000d350


	//   ....[21]....
        /*011c*/ 	.word	0x0000d490


	//   ....[22]....
        /*0120*/ 	.word	0x0000d4d0


	//----- nvinfo : EIATTR_MAX_THREADS
	.align		4
.L_895:
        /*0124*/ 	.byte	0x04, 0x05
        /*0126*/ 	.short	(.L_897 - .L_896)
.L_896:
        /*0128*/ 	.word	0x00000080
        /*012c*/ 	.word	0x00000001
        /*0130*/ 	.word	0x00000001


	//----- nvinfo : EIATTR_CRS_STACK_SIZE
	.align		4
.L_897:
        /*0134*/ 	.byte	0x04, 0x1e
        /*0136*/ 	.short	(.L_899 - .L_898)
.L_898:
        /*0138*/ 	.word	0x00000000


	//----- nvinfo : EIATTR_CBANK_PARAM_SIZE
	.align		4
.L_899:
        /*013c*/ 	.byte	0x03, 0x19
        /*013e*/ 	.short	0x0038


	//----- nvinfo : EIATTR_PARAM_CBANK
	.align		4
        /*0140*/ 	.byte	0x04, 0x0a
        /*0142*/ 	.short	(.L_901 - .L_900)
	.align		4
.L_900:
        /*0144*/ 	.word	index@(.nv.constant0._ZN2at6native27unrolled_elementwise_kernelIZZZNS0_26GeluBackwardCUDAKernelImplERNS_18TensorIteratorBaseENS0_8GeluTypeEENKUlvE0_clEvENKUlvE1_clEvEUlN3c104HalfES8_E_St5arrayIPcLm3EELi4E23TrivialOffsetCalculatorILi2EjESD_ILi1EjENS0_6memory12LoadWithCastILi2EEENSG_13StoreWithCastILi1EEEEEviT_T0_T2_T3_T4_T5_)
        /*0148*/ 	.short	0x0380
        /*014a*/ 	.short	0x0038


	//----- nvinfo : EIATTR_SW_WAR
	.align		4
.L_901:
        /*014c*/ 	.byte	0x04, 0x36
        /*014e*/ 	.short	(.L_903 - .L_902)
.L_902:
        /*0150*/ 	.word	0x00000008
.L_903:


//--------------------- .nv.info._ZN2at6native18elementwise_kernelILi128ELi4EZNS0_22gpu_kernel_impl_nocastIZZZNS0_26GeluBackwardCUDAKernelImplERNS_18TensorIteratorBaseENS0_8GeluTypeEENKUlvE0_clEvENKUlvE1_clEvEUlN3c104HalfES9_E_EEvS4_RKT_EUliE_EEviT1_ --------------------------
	.section	.nv.info._ZN2at6native18elementwise_kernelILi128ELi4EZNS0_22gpu_kernel_impl_nocastIZZZNS0_26GeluBackwardCUDAKernelImplERNS_18TensorIteratorBaseENS0_8GeluTypeEENKUlvE0_clEvENKUlvE1_clEvEUlN3c104HalfES9_E_EEvS4_RKT_EUliE_EEviT1_,"",@"SHT_CUDA_INFO"
	.sectionflags	@""
	.align	4


	//----- nvinfo : EIATTR_CUDA_API_VERSION
	.align		4
        /*0000*/ 	.byte	0x04, 0x37
        /*0002*/ 	.short	(.L_905 - .L_904)
.L_904:
        /*0004*/ 	.word	0x00000082


	//----- nvinfo : EIATTR_KPARAM_INFO
	.align		4
.L_905:
        /*0008*/ 	.byte	0x04, 0x17
        /*000a*/ 	.short	(.L_907 - .L_906)
.L_906:
        /*000c*/ 	.word	0x00000000
        /*0010*/ 	.short	0x0001
        /*0012*/ 	.short	0x0008
        /*0014*/ 	.byte	0x00, 0xf0, 0x21, 0x0a


	//----- nvinfo : EIATTR_KPARAM_INFO
	.align		4
.L_907:
        /*0018*/ 	.byte	0x04, 0x17
        /*001a*/ 	.short	(.L_909 - .L_908)
.L_908:
        /*001c*/ 	.word	0x00000000
        /*0020*/ 	.short	0x0000
        /*0022*/ 	.short	0x0000
        /*0024*/ 	.byte	0x00, 0xf0, 0x11, 0x00


	//----- nvinfo : EIATTR_SPARSE_MMA_MASK
	.align		4
.L_909:
        /*0028*/ 	.byte	0x03, 0x50
        /*002a*/ 	.short	0x0000


	//----- nvinfo : EIATTR_MAXREG_COUNT
	.align		4
        /*002c*/ 	.byte	0x03, 0x1b
        /*002e*/ 	.short	0x0080


	//----- nvinfo : EIATTR_MERCURY_ISA_VERSION
	.align		4
        /*0030*/ 	.byte	0x03, 0x5f
        /*0032*/ 	.short	0x0101


	//----- nvinfo : EIATTR_VRC_CTA_INIT_COUNT
	.align		4
        /*0034*/ 	.byte	0x02, 0x4a
	.zero		1
	.zero		1


	//----- nvinfo : EIATTR_EXIT_INSTR_OFFSETS
	.align		4
        /*0038*/ 	.byte	0x04, 0x1c
        /*003a*/ 	.short	(.L_911 - .L_910)


	//   ....[0]....
.L_910:
        /*003c*/ 	.word	0x00000ab0


	//   ....[1]....
        /*0040*/ 	.word	0x00000dc0


	//   ....[2]....
        /*0044*/ 	.word	0x00005a50


	//   ....[3]....
        /*0048*/ 	.word	0x00007370


	//----- nvinfo : EIATTR_MAX_THREADS
	.align		4
.L_911:
        /*004c*/ 	.byte	0x04, 0x05
        /*004e*/ 	.short	(.L_913 - .L_912)
.L_912:
        /*0050*/ 	.word	0x00000080
        /*0054*/ 	.word	0x00000001
        /*0058*/ 	.word	0x00000001


	//----- nvinfo : EIATTR_CRS_STACK_SIZE
	.align		4
.L_913:
        /*005c*/ 	.byte	0x04, 0x1e
        /*005e*/ 	.short	(.L_915 - .L_914)
.L_914:
        /*0060*/ 	.word	0x00000000


	//----- nvinfo : EIATTR_CBANK_PARAM_SIZE
	.align		4
.L_915:
        /*0064*/ 	.byte	0x03, 0x19
        /*0066*/ 	.short	0x0290


	//----- nvinfo : EIATTR_PARAM_CBANK
	.align		4
        /*0068*/ 	.byte	0x04, 0x0a
        /*006a*/ 	.short	(.L_917 - .L_916)
	.align		4
.L_916:
        /*006c*/ 	.word	index@(.nv.constant0._ZN2at6native18elementwise_kernelILi128ELi4EZNS0_22gpu_kernel_impl_nocastIZZZNS0_26GeluBackwardCUDAKernelImplERNS_18TensorIteratorBaseENS0_8GeluTypeEENKUlvE0_clEvENKUlvE1_clEvEUlN3c104HalfES9_E_EEvS4_RKT_EUliE_EEviT1_)
        /*0070*/ 	.short	0x0380
        /*0072*/ 	.short	0x0290


	//----- nvinfo : EIATTR_SW_WAR
	.align		4
.L_917:
        /*0074*/ 	.byte	0x04, 0x36
        /*0076*/ 	.short	(.L_919 - .L_918)
.L_918:
        /*0078*/ 	.word	0x00000008
.L_919:


//--------------------- .nv.info._ZN2at6native27unrolled_elementwise_kernelIZZZNS0_26GeluBackwardCUDAKernelImplERNS_18TensorIteratorBaseENS0_8GeluTypeEENKUlvE0_clEvENKUlvE1_clEvEUlN3c104HalfES8_E_St5arrayIPcLm3EELi4E23TrivialOffsetCalculatorILi2EjESD_ILi1EjENS0_6memory15LoadWithoutCastENSG_16StoreWithoutCastEEEviT_T0_T2_T3_T4_T5_ --------------------------
	.section	.nv.info._ZN2at6native27unrolled_elementwise_kernelIZZZNS0_26GeluBackwardCUDAKernelImplERNS_18TensorIteratorBaseENS0_8GeluTypeEENKUlvE0_clEvENKUlvE1_clEvEUlN3c104HalfES8_E_St5arrayIPcLm3EELi4E23TrivialOffsetCalculatorILi2EjESD_ILi1EjENS0_6memory15LoadWithoutCastENSG_16StoreWithoutCastEEEviT_T0_T2_T3_T4_T5_,"",@"SHT_CUDA_INFO"
	.sectionflags	@""
	.align	4


	//----- nvinfo : EIATTR_CUDA_API_VERSION
	.align		4
        /*0000*/ 	.byte	0x04, 0x37
        /*0002*/ 	.short	(.L_921 - .L_920)
.L_920:
        /*0004*/ 	.word	0x00000082


	//----- nvinfo : EIATTR_KPARAM_INFO
	.align		4
.L_921:
        /*0008*/ 	.byte	0x04, 0x17
        /*000a*/ 	.short	(.L_923 - .L_922)
.L_922:
        /*000c*/ 	.word	0x00000000
        /*0010*/ 	.short	0x0006
        /*0012*/ 	.short	0x0023
        /*0014*/ 	.byte	0x00, 0xf0, 0x05, 0x00


	//----- nvinfo : EIATTR_KPARAM_INFO
	.align		4
.L_923:
        /*0018*/ 	.byte	0x04, 0x17
        /*001a*/ 	.short	(.L_925 - .L_924)
.L_924:
        /*001c*/ 	.word	0x00000000
        /*0020*/ 	.short	0x0005
        /*0022*/ 	.short	0x0022
        /*0024*/ 	.byte	0x00, 0xf0, 0x05, 0x00


	//----- nvinfo : EIATTR_KPARAM_INFO
	.align		4
.L_925:
        /*0028*/ 	.byte	0x04, 0x17
        /*002a*/ 	.short	(.L_927 - .L_926)
.L_926:
        /*002c*/ 	.word	0x00000000
        /*0030*/ 	.short	0x0004
        /*0032*/ 	.short	0x0021
        /*0034*/ 	.byte	0x00, 0xf0, 0x05, 0x00


	//----- nvinfo : EIATTR_KPARAM_INFO
	.align		4
.L_927:
        /*0038*/ 	.byte	0x04, 0x17
        /*003a*/ 	.short	(.L_929 - .L_928)
.L_928:
        /*003c*/ 	.word	0x00000000
        /*0040*/ 	.short	0x0003
        /*0042*/ 	.short	0x0020
        /*0044*/ 	.byte	0x00, 0xf0, 0x05, 0x00


	//----- nvinfo : EIATTR_KPARAM_INFO
	.align		4
.L_929:
        /*0048*/ 	.byte	0x04, 0x17
        /*004a*/ 	.short	(.L_931 - .L_930)
.L_930:
        /*004c*/ 	.word	0x00000000
        /*0050*/ 	.short	0x0002
        /*0052*/ 	.short	0x0008
        /*0054*/ 	.byte	0x00, 0xf0, 0x61, 0x00


	//----- nvinfo : EIATTR_KPARAM_INFO
	.align		4
.L_931:
        /*0058*/ 	.byte	0x04, 0x17
        /*005a*/ 	.short	(.L_933 - .L_932)
.L_932:
        /*005c*/ 	.word	0x00000000
        /*0060*/ 	.short	0x0001
        /*0062*/ 	.short	0x0004
        /*0064*/ 	.byte	0x00, 0xf0, 0x05, 0x00


	//----- nvinfo : EIATTR_KPARAM_INFO
	.align		4
.L_933:
        /*0068*/ 	.byte	0x04, 0x17
        /*006a*/ 	.short	(.L_935 - .L_934)
.L_934:
        /*006c*/ 	.word	0x00000000
        /*0070*/ 	.short	0x0000
        /*0072*/ 	.short	0x0000
        /*0074*/ 	.byte	0x00, 0xf0, 0x11, 0x00


	//----- nvinfo : EIATTR_SPARSE_MMA_MASK
	.align		4
.L_935:
        /*0078*/ 	.byte	0x03, 0x50
        /*007a*/ 	.short	0x0000


	//----- nvinfo : EIATTR_MAXREG_COUNT
	.align		4
        /*007c*/ 	.byte	0x03, 0x1b
        /*007e*/ 	.short	0x00ff


	//----- nvinfo : EIATTR_MERCURY_ISA_VERSION
	.align		4
        /*0080*/ 	.byte	0x03, 0x5f
        /*0082*/ 	.short	0x0101


	//----- nvinfo : EIATTR_VRC_CTA_INIT_COUNT
	.align		4
        /*0084*/ 	.byte	0x02, 0x4a
	.zero		1
	.zero		1


	//----- nvinfo : EIATTR_EXIT_INSTR_OFFSETS
	.align		4
        /*0088*/ 	.byte	0x04, 0x1c
        /*008a*/ 	.short	(.L_937 - .L_936)


	//   ....[0]....
.L_936:
        /*008c*/ 	.word	0x00001010


	//   ....[1]....
        /*0090*/ 	.word	0x00001060


	//----- nvinfo : EIATTR_MAX_THREADS
	.align		4
.L_937:
        /*0094*/ 	.byte	0x04, 0x05
        /*0096*/ 	.short	(.L_939 - .L_938)
.L_938:
        /*0098*/ 	.word	0x00000080
        /*009c*/ 	.word	0x00000001
        /*00a0*/ 	.word	0x00000001


	//----- nvinfo : EIATTR_CRS_STACK_SIZE
	.align		4
.L_939:
        /*00a4*/ 	.byte	0x04, 0x1e
        /*00a6*/ 	.short	(.L_941 - .L_940)
.L_940:
        /*00a8*/ 	.word	0x00000000


	//----- nvinfo : EIATTR_CBANK_PARAM_SIZE
	.align		4
.L_941:
        /*00ac*/ 	.byte	0x03, 0x19
        /*00ae*/ 	.short	0x0024


	//----- nvinfo : EIATTR_PARAM_CBANK
	.align		4
        /*00b0*/ 	.byte	0x04, 0x0a
        /*00b2*/ 	.short	(.L_943 - .L_942)
	.align		4
.L_942:
        /*00b4*/ 	.word	index@(.nv.constant0._ZN2at6native27unrolled_elementwise_kernelIZZZNS0_26GeluBackwardCUDAKernelImplERNS_18TensorIteratorBaseENS0_8GeluTypeEENKUlvE0_clEvENKUlvE1_clEvEUlN3c104HalfES8_E_St5arrayIPcLm3EELi4E23TrivialOffsetCalculatorILi2EjESD_ILi1EjENS0_6memory15LoadWithoutCastENSG_16StoreWithoutCastEEEviT_T0_T2_T3_T4_T5_)
        /*00b8*/ 	.short	0x0380
        /*00ba*/ 	.short	0x0024


	//----- nvinfo : EIATTR_SW_WAR
	.align		4
.L_943:
        /*00bc*/ 	.byte	0x04, 0x36
        /*00be*/ 	.short	(.L_945 - .L_944)
.L_944:
        /*00c0*/ 	.word	0x00000008
.L_945:


//--------------------- .nv.info._ZN2at6native29vectorized_elementwise_kernelILi2EZZZNS0_26GeluBackwardCUDAKernelImplERNS_18TensorIteratorBaseENS0_8GeluTypeEENKUlvE0_clEvENKUlvE1_clEvEUlN3c104HalfES8_E_St5arrayIPcLm3EEEEviT0_T1_ --------------------------
	.section	.nv.info._ZN2at6native29vectorized_elementwise_kernelILi2EZZZNS0_26GeluBackwardCUDAKernelImplERNS_18TensorIteratorBaseENS0_8GeluTypeEENKUlvE0_clEvENKUlvE1_clEvEUlN3c104HalfES8_E_St5arrayIPcLm3EEEEviT0_T1_,"",@"SHT_CUDA_INFO"
	.sectionflags	@""
	.align	4


	//----- nvinfo : EIATTR_CUDA_API_VERSION
	.align		4
        /*0000*/ 	.byte	0x04, 0x37
        /*0002*/ 	.short	(.L_947 - .L_946)
.L_946:
        /*0004*/ 	.word	0x00000082


	//----- nvinfo : EIATTR_KPARAM_INFO
	.align		4
.L_947:
        /*0008*/ 	.byte	0x04, 0x17
        /*000a*/ 	.short	(.L_949 - .L_948)
.L_948:
        /*000c*/ 	.word	0x00000000
        /*0010*/ 	.short	0x0002
        /*0012*/ 	.short	0x0008
        /*0014*/ 	.byte	0x00, 0xf0, 0x61, 0x00


	//----- nvinfo : EIATTR_KPARAM_INFO
	.align		4
.L_949:
        /*0018*/ 	.byte	0x04, 0x17
        /*001a*/ 	.short	(.L_951 - .L_950)
.L_950:
        /*001c*/ 	.word	0x00000000
        /*0020*/ 	.short	0x0001
        /*0022*/ 	.short	0x0004
        /*0024*/ 	.byte	0x00, 0xf0, 0x05, 0x00


	//----- nvinfo : EIATTR_KPARAM_INFO
	.align		4
.L_951:
        /*0028*/ 	.byte	0x04, 0x17
        /*002a*/ 	.short	(.L_953 - .L_952)
.L_952:
        /*002c*/ 	.word	0x00000000
        /*0030*/ 	.short	0x0000
        /*0032*/ 	.short	0x0000
        /*0034*/ 	.byte	0x00, 0xf0, 0x11, 0x00


	//----- nvinfo : EIATTR_SPARSE_MMA_MASK
	.align		4
.L_953:
        /*0038*/ 	.byte	0x03, 0x50
        /*003a*/ 	.short	0x0000


	//----- nvinfo : EIATTR_MAXREG_COUNT
	.align		4
        /*003c*/ 	.byte	0x03, 0x1b
        /*003e*/ 	.short	0x00ff


	//----- nvinfo : EIATTR_MERCURY_ISA_VERSION
	.align		4
        /*0040*/ 	.byte	0x03, 0x5f
        /*0042*/ 	.short	0x0101


	//----- nvinfo : EIATTR_VRC_CTA_INIT_COUNT
	.align		4
        /*0044*/ 	.byte	0x02, 0x4a
	.zero		1
	.zero		1


	//----- nvinfo : EIATTR_EXIT_INSTR_OFFSETS
	.align		4
        /*0048*/ 	.byte	0x04, 0x1c
        /*004a*/ 	.short	(.L_955 - .L_954)


	//   ....[0]....
.L_954:
        /*004c*/ 	.word	0x000020d0


	//   ....[1]....
        /*0050*/ 	.word	0x00002120


	//   ....[2]....
        /*0054*/ 	.word	0x00003440


	//----- nvinfo : EIATTR_MAX_THREADS
	.align		4
.L_955:
        /*0058*/ 	.byte	0x04, 0x05
        /*005a*/ 	.short	(.L_957 - .L_956)
.L_956:
        /*005c*/ 	.word	0x00000080
        /*0060*/ 	.word	0x00000001
        /*0064*/ 	.word	0x00000001


	//----- nvinfo : EIATTR_CRS_STACK_SIZE
	.align		4
.L_957:
        /*0068*/ 	.byte	0x04, 0x1e
        /*006a*/ 	.short	(.L_959 - .L_958)
.L_958:
        /*006c*/ 	.word	0x00000000


	//----- nvinfo : EIATTR_CBANK_PARAM_SIZE
	.align		4
.L_959:
        /*0070*/ 	.byte	0x03, 0x19
        /*0072*/ 	.short	0x0020


	//----- nvinfo : EIATTR_PARAM_CBANK
	.align		4
        /*0074*/ 	.byte	0x04, 0x0a
        /*0076*/ 	.short	(.L_961 - .L_960)
	.align		4
.L_960:
        /*0078*/ 	.word	index@(.nv.constant0._ZN2at6native29vectorized_elementwise_kernelILi2EZZZNS0_26GeluBackwardCUDAKernelImplERNS_18TensorIteratorBaseENS0_8GeluTypeEENKUlvE0_clEvENKUlvE1_clEvEUlN3c104HalfES8_E_St5arrayIPcLm3EEEEviT0_T1_)
        /*007c*/ 	.short	0x0380
        /*007e*/ 	.short	0x0020


	//----- nvinfo : EIATTR_SW_WAR
	.align		4
.L_961:
        /*0080*/ 	.byte	0x04, 0x36
        /*0082*/ 	.short	(.L_963 - .L_962)
.L_962:
        /*0084*/ 	.word	0x00000008
.L_963:


//--------------------- .nv.info._ZN2at6native29vectorized_elementwise_kernelILi4EZZZNS0_26GeluBackwardCUDAKernelImplERNS_18TensorIteratorBaseENS0_8GeluTypeEENKUlvE0_clEvENKUlvE1_clEvEUlN3c104HalfES8_E_St5arrayIPcLm3EEEEviT0_T1_ --------------------------
	.section	.nv.info._ZN2at6native29vectorized_elementwise_kernelILi4EZZZNS0_26GeluBackwardCUDAKernelImplERNS_18TensorIteratorBaseENS0_8GeluTypeEENKUlvE0_clEvENKUlvE1_clEvEUlN3c104HalfES8_E_St5arrayIPcLm3EEEEviT0_T1_,"",@"SHT_CUDA_INFO"
	.sectionflags	@""
	.align	4


	//----- nvinfo : EIATTR_CUDA_API_VERSION
	.align		4
        /*0000*/ 	.byte	0x04, 0x37
        /*0002*/ 	.short	(.L_965 - .L_964)
.L_964:
        /*0004*/ 	.word	0x00000082


	//----- nvinfo : EIATTR_KPARAM_INFO
	.align		4
.L_965:
        /*0008*/ 	.byte	0x04, 0x17
        /*000a*/ 	.short	(.L_967 - .L_966)
.L_966:
        /*000c*/ 	.word	0x00000000
        /*0010*/ 	.short	0x0002
        /*0012*/ 	.short	0x0008
        /*0014*/ 	.byte	0x00, 0xf0, 0x61, 0x00


	//----- nvinfo : EIATTR_KPARAM_INFO
	.align		4
.L_967:
        /*0018*/ 	.byte	0x04, 0x17
        /*001a*/ 	.short	(.L_969 - .L_968)
.L_968:
        /*001c*/ 	.word	0x00000000
        /*0020*/ 	.short	0x0001
        /*0022*/ 	.short	0x0004
        /*0024*/ 	.byte	0x00, 0xf0, 0x05, 0x00


	//----- nvinfo : EIATTR_KPARAM_INFO
	.align		4
.L_969:
        /*0028*/ 	.byte	0x04, 0x17
        /*002a*/ 	.short	(.L_971 - .L_970)
.L_970:
        /*002c*/ 	.word	0x00000000
        /*0030*/ 	.short	0x0000
        /*0032*/ 	.short	0x0000
        /*0034*/ 	.byte	0x00, 0xf0, 0x11, 0x00


	//----- nvinfo : EIATTR_SPARSE_MMA_MASK
	.align		4
.L_971:
        /*0038*/ 	.byte	0x03, 0x50
        /*003a*/ 	.short	0x0000


	//----- nvinfo : EIATTR_MAXREG_COUNT
	.align		4
        /*003c*/ 	.byte	0x03, 0x1b
        /*003e*/ 	.short	0x00ff


	//----- nvinfo : EIATTR_MERCURY_ISA_VERSION
	.align		4
        /*0040*/ 	.byte	0x03, 0x5f
        /*0042*/ 	.short	0x0101


	//----- nvinfo : EIATTR_VRC_CTA_INIT_COUNT
	.align		4
        /*0044*/ 	.byte	0x02, 0x4a
	.zero		1
	.zero		1


	//----- nvinfo : EIATTR_EXIT_INSTR_OFFSETS
	.align		4
        /*0048*/ 	.byte	0x04, 0x1c
        /*004a*/ 	.short	(.L_973 - .L_972)


	//   ....[0]....
.L_972:
        /*004c*/ 	.word	0x000020d0


	//   ....[1]....
        /*0050*/ 	.word	0x00002120


	//   ....[2]....
        /*0054*/ 	.word	0x000033e0


	//----- nvinfo : EIATTR_MAX_THREADS
	.align		4
.L_973:
        /*0058*/ 	.byte	0x04, 0x05
        /*005a*/ 	.short	(.L_975 - .L_974)
.L_974:
        /*005c*/ 	.word	0x00000080
        /*0060*/ 	.word	0x00000001
        /*0064*/ 	.word	0x00000001


	//----- nvinfo : EIATTR_CRS_STACK_SIZE
	.align		4
.L_975:
        /*0068*/ 	.byte	0x04, 0x1e
        /*006a*/ 	.short	(.L_977 - .L_976)
.L_976:
        /*006c*/ 	.word	0x00000000


	//----- nvinfo : EIATTR_CBANK_PARAM_SIZE
	.align		4
.L_977:
        /*0070*/ 	.byte	0x03, 0x19
        /*0072*/ 	.short	0x0020


	//----- nvinfo : EIATTR_PARAM_CBANK
	.align		4
        /*0074*/ 	.byte	0x04, 0x0a
        /*0076*/ 	.short	(.L_979 - .L_978)
	.align		4
.L_978:
        /*0078*/ 	.word	index@(.nv.constant0._ZN2at6native29vectorized_elementwise_kernelILi4EZZZNS0_26GeluBackwardCUDAKernelImplERNS_18TensorIteratorBaseENS0_8GeluTypeEENKUlvE0_clEvENKUlvE1_clEvEUlN3c104HalfES8_E_St5arrayIPcLm3EEEEviT0_T1_)
        /*007c*/ 	.short	0x0380
        /*007e*/ 	.short	0x0020


	//----- nvinfo : EIATTR_SW_WAR
	.align		4
.L_979:
        /*0080*/ 	.byte	0x04, 0x36
        /*0082*/ 	.short	(.L_981 - .L_980)
.L_980:
        /*0084*/ 	.word	0x00000008
.L_981:


//--------------------- .nv.info._ZN2at6native29vectorized_elementwise_kernelILi8EZZZNS0_26GeluBackwardCUDAKernelImplERNS_18TensorIteratorBaseENS0_8GeluTypeEENKUlvE0_clEvENKUlvE1_clEvEUlN3c104HalfES8_E_St5arrayIPcLm3EEEEviT0_T1_ --------------------------
	.section	.nv.info._ZN2at6native29vectorized_elementwise_kernelILi8EZZZNS0_26GeluBackwardCUDAKernelImplERNS_18TensorIteratorBaseENS0_8GeluTypeEENKUlvE0_clEvENKUlvE1_clEvEUlN3c104HalfES8_E_St5arrayIPcLm3EEEEviT0_T1_,"",@"SHT_CUDA_INFO"
	.sectionflags	@""
	.align	4


	//----- nvinfo : EIATTR_CUDA_API_VERSION
	.align		4
        /*0000*/ 	.byte	0x04, 0x37
        /*0002*/ 	.short	(.L_983 - .L_982)
.L_982:
        /*0004*/ 	.word	0x00000082


	//----- nvinfo : EIATTR_KPARAM_INFO
	.align		4
.L_983:
        /*0008*/ 	.byte	0x04, 0x17
        /*000a*/ 	.short	(.L_985 - .L_984)
.L_984:
        /*000c*/ 	.word	0x00000000
        /*0010*/ 	.short	0x0002
        /*0012*/ 	.short	0x0008
        /*0014*/ 	.byte	0x00, 0xf0, 0x61, 0x00


	//----- nvinfo : EIATTR_KPARAM_INFO
	.align		4
.L_985:
        /*0018*/ 	.byte	0x04, 0x17
        /*001a*/ 	.short	(.L_987 - .L_986)
.L_986:
        /*001c*/ 	.word	0x00000000
        /*0020*/ 	.short	0x0001
        /*0022*/ 	.short	0x0004
        /*0024*/ 	.byte	0x00, 0xf0, 0x05, 0x00


	//----- nvinfo : EIATTR_KPARAM_INFO
	.align		4
.L_987:
        /*0028*/ 	.byte	0x04, 0x17
        /*002a*/ 	.short	(.L_989 - .L_988)
.L_988:
        /*002c*/ 	.word	0x00000000
        /*0030*/ 	.short	0x0000
        /*0032*/ 	.short	0x0000
        /*0034*/ 	.byte	0x00, 0xf0, 0x11, 0x00


	//----- nvinfo : EIATTR_SPARSE_MMA_MASK
	.align		4
.L_989:
        /*0038*/ 	.byte	0x03, 0x50
        /*003a*/ 	.short	0x0000


	//----- nvinfo : EIATTR_MAXREG_COUNT
	.align		4
        /*003c*/ 	.byte	0x03, 0x1b
        /*003e*/ 	.short	0x00ff


	//----- nvinfo : EIATTR_MERCURY_ISA_VERSION
	.align		4
        /*0040*/ 	.byte	0x03, 0x5f
        /*0042*/ 	.short	0x0101


	//----- nvinfo : EIATTR_VRC_CTA_INIT_COUNT
	.align		4
        /*0044*/ 	.byte	0x02, 0x4a
	.zero		1
	.zero		1


	//----- nvinfo : EIATTR_EXIT_INSTR_OFFSETS
	.align		4
        /*0048*/ 	.byte	0x04, 0x1c
        /*004a*/ 	.short	(.L_991 - .L_990)


	//   ....[0]....
.L_990:
        /*004c*/ 	.word	0x00000010


	//----- nvinfo : EIATTR_MAX_THREADS
	.align		4
.L_991:
        /*0050*/ 	.byte	0x04, 0x05
        /*0052*/ 	.short	(.L_993 - .L_992)
.L_992:
        /*0054*/ 	.word	0x00000080
        /*0058*/ 	.word	0x00000001
        /*005c*/ 	.word	0x00000001


	//----- nvinfo : EIATTR_CBANK_PARAM_SIZE
	.align		4
.L_993:
        /*0060*/ 	.byte	0x03, 0x19
        /*0062*/ 	.short	0x0020


	//----- nvinfo : EIATTR_PARAM_CBANK
	.align		4
        /*0064*/ 	.byte	0x04, 0x0a
        /*0066*/ 	.short	(.L_995 - .L_994)
	.align		4
.L_994:
        /*0068*/ 	.word	index@(.nv.constant0._ZN2at6native29vectorized_elementwise_kernelILi8EZZZNS0_26GeluBackwardCUDAKernelImplERNS_18TensorIteratorBaseENS0_8GeluTypeEENKUlvE0_clEvENKUlvE1_clEvEUlN3c104HalfES8_E_St5arrayIPcLm3EEEEviT0_T1_)
        /*006c*/ 	.short	0x0380
        /*006e*/ 	.short	0x0020


	//----- nvinfo : EIATTR_SW_WAR
	.align		4
.L_995:
        /*0070*/ 	.byte	0x04, 0x36
        /*0072*/ 	.short	(.L_997 - .L_996)
.L_996:
        /*0074*/ 	.word	0x00000008
.L_997:


//--------------------- .nv.info._ZN2at6native18elementwise_kernelILi128ELi4EZNS0_15gpu_kernel_implIZZZNS0_26GeluBackwardCUDAKernelImplERNS_18TensorIteratorBaseENS0_8GeluTypeEENKUlvE0_clEvENKUlvE0_clEvEUlffE_EEvS4_RKT_EUliE_EEviT1_ --------------------------
	.section	.nv.info._ZN2at6native18elementwise_kernelILi128ELi4EZNS0_15gpu_kernel_implIZZZNS0_26GeluBackwardCUDAKernelImplERNS_18TensorIteratorBaseENS0_8GeluTypeEENKUlvE0_clEvENKUlvE0_clEvEUlffE_EEvS4_RKT_EUliE_EEviT1_,"",@"SHT_CUDA_INFO"
	.sectionflags	@""
	.align	4


	//----- nvinfo : EIATTR_CUDA_API_VERSION
	.align		4
        /*0000*/ 	.byte	0x04, 0x37
        /*0002*/ 	.short	(.L_999 - .L_998)
.L_998:
        /*0004*/ 	.word	0x00000082


	//----- nvinfo : EIATTR_KPARAM_INFO
	.align		4
.L_999:
        /*0008*/ 	.byte	0x04, 0x17
        /*000a*/ 	.short	(.L_1001 - .L_1000)
.L_1000:
        /*000c*/ 	.word	0x00000000
        /*0010*/ 	.short	0x0001
        /*0012*/ 	.short	0x0008
        /*0014*/ 	.byte	0x00, 0xf0, 0x21, 0x0a


	//----- nvinfo : EIATTR_KPARAM_INFO
	.align		4
.L_1001:
        /*0018*/ 	.byte	0x04, 0x17
        /*001a*/ 	.short	(.L_1003 - .L_1002)
.L_1002:
        /*001c*/ 	.word	0x00000000
        /*0020*/ 	.short	0x0000
        /*0022*/ 	.short	0x0000
        /*0024*/ 	.byte	0x00, 0xf0, 0x11, 0x00


	//----- nvinfo : EIATTR_SPARSE_MMA_MASK
	.align		4
.L_1003:
        /*0028*/ 	.byte	0x03, 0x50
        /*002a*/ 	.short	0x0000


	//----- nvinfo : EIATTR_MAXREG_COUNT
	.align		4
        /*002c*/ 	.byte	0x03, 0x1b
        /*002e*/ 	.short	0x0080


	//----- nvinfo : EIATTR_EXTERNS
	.align		4
        /*0030*/ 	.byte	0x04, 0x0f
        /*0032*/ 	.short	(.L_1005 - .L_1004)


	//   ....[0]....
	.align		4
.L_1004:
        /*0034*/ 	.word	index@(__assertfail)


	//----- nvinfo : EIATTR_MERCURY_ISA_VERSION
	.align		4
.L_1005:
        /*0038*/ 	.byte	0x03, 0x5f
        /*003a*/ 	.short	0x0101


	//----- nvinfo : EIATTR_VRC_CTA_INIT_COUNT
	.align		4
        /*003c*/ 	.byte	0x02, 0x4a
	.zero		1
	.zero		1


	//----- nvinfo : EIATTR_SYSCALL_OFFSETS
	.align		4
        /*0040*/ 	.byte	0x04, 0x46
        /*0042*/ 	.short	(.L_1007 - .L_1006)


	//   ....[0]....
.L_1006:
        /*0044*/ 	.word	0x00002490


	//   ....[1]....
        /*0048*/ 	.word	0x00003300


	//   ....[2]....
        /*004c*/ 	.word	0x00004320


	//   ....[3]....
        /*0050*/ 	.word	0x000068e0


	//   ....[4]....
        /*0054*/ 	.word	0x00007750


	//   ....[5]....
        /*0058*/ 	.word	0x000085d0


	//   ....[6]....
        /*005c*/ 	.word	0x0000aca0


	//   ....[7]....
        /*0060*/ 	.word	0x0000bb10


	//   ....[8]....
        /*0064*/ 	.word	0x0000c990


	//   ....[9]....
        /*0068*/ 	.word	0x0000f080


	//   ....[10]....
        /*006c*/ 	.word	0x0000fef0


	//   ....[11]....
        /*0070*/ 	.word	0x00010d40


	//----- nvinfo : EIATTR_EXIT_INSTR_OFFSETS
	.align		4
.L_1007:
        /*0074*/ 	.byte	0x04, 0x1c
        /*0076*/ 	.short	(.L_1009 - .L_1008)


	//   ....[0]....
.L_1008:
        /*0078*/ 	.word	0x0000cc40


	//   ....[1]....
        /*007c*/ 	.word	0x000102c0


	//   ....[2]....
        /*0080*/ 	.word	0x00010300


	//   ....[3]....
        /*0084*/ 	.word	0x00010390


	//   ....[4]....
        /*0088*/ 	.word	0x000103c0


	//   ....[5]....
        /*008c*/ 	.word	0x000103f0


	//   ....[6]....
        /*0090*/ 	.word	0x00010470


	//   ....[7]....
        /*0094*/ 	.word	0x000104a0


	//   ....[8]....
        /*0098*/ 	.word	0x00010530


	//   ....[9]....
        /*009c*/ 	.word	0x00010570


	//   ....[10]....
        /*00a0*/ 	.word	0x000105b0


	//   ....[11]....
        /*00a4*/ 	.word	0x00010680


	//   ....[12]....
        /*00a8*/ 	.word	0x000107e0


	//   ....[13]....
        /*00ac*/ 	.word	0x00010940


	//   ....[14]....
        /*00b0*/ 	.word	0x00010a90


	//   ....[15]....
        /*00b4*/ 	.word	0x00010ac0


	//   ....[16]....
        /*00b8*/ 	.word	0x00010af0


	//   ....[17]....
        /*00bc*/ 	.word	0x00010b90


	//   ....[18]....
        /*00c0*/ 	.word	0x00010be0


	//   ....[19]....
        /*00c4*/ 	.word	0x00010d50


	//   ....[20]....
        /*00c8*/ 	.word	0x00010e50


	//   ....[21]....
        /*00cc*/ 	.word	0x00010f80


	//   ....[22]....
        /*00d0*/ 	.word	0x00010fb0


	//----- nvinfo : EIATTR_MAX_THREADS
	.align		4
.L_1009:
        /*00d4*/ 	.byte	0x04, 0x05
        /*00d6*/ 	.short	(.L_1011 - .L_1010)
.L_1010:
        /*00d8*/ 	.word	0x00000080
        /*00dc*/ 	.word	0x00000001
        /*00e0*/ 	.word	0x00000001


	//----- nvinfo : EIATTR_CRS_STACK_SIZE
	.align		4
.L_1011:
        /*00e4*/ 	.byte	0x04, 0x1e
        /*00e6*/ 	.short	(.L_1013 - .L_1012)
.L_1012:
        /*00e8*/ 	.word	0x00000000


	//----- nvinfo : EIATTR_CBANK_PARAM_SIZE
	.align		4
.L_1013:
        /*00ec*/ 	.byte	0x03, 0x19
        /*00ee*/ 	.short	0x0290


	//----- nvinfo : EIATTR_PARAM_CBANK
	.align		4
        /*00f0*/ 	.byte	0x04, 0x0a
        /*00f2*/ 	.short	(.L_1015 - .L_1014)
	.align		4
.L_1014:
        /*00f4*/ 	.word	index@(.nv.constant0._ZN2at6native18elementwise_kernelILi128ELi4EZNS0_15gpu_kernel_implIZZZNS0_26GeluBackwardCUDAKernelImplERNS_18TensorIteratorBaseENS0_8GeluTypeEENKUlvE0_clEvENKUlvE0_clEvEUlffE_EEvS4_RKT_EUliE_EEviT1_)
        /*00f8*/ 	.short	0x0380
        /*00fa*/ 	.short	0x0290


	//----- nvinfo : EIATTR_SW_WAR
	.align		4
.L_1015:
        /*00fc*/ 	.byte	0x04, 0x36
        /*00fe*/ 	.short	(.L_1017 - .L_1016)
.L_1016:
        /*0100*/ 	.word	0x00000008
.L_1017:


//--------------------- .nv.info._ZN2at6native27unrolled_elementwise_kernelIZZZNS0_26GeluBackwardCUDAKernelImplERNS_18TensorIteratorBaseENS0_8GeluTypeEENKUlvE0_clEvENKUlvE0_clEvEUlffE_St5arrayIPcLm3EELi4E23TrivialOffsetCalculatorILi2EjESB_ILi1EjENS0_6memory12LoadWithCastILi2EEENSE_13StoreWithCastILi1EEEEEviT_T0_T2_T3_T4_T5_ --------------------------
	.section	.nv.info._ZN2at6native27unrolled_elementwise_kernelIZZZNS0_26GeluBackwardCUDAKernelImplERNS_18TensorIteratorBaseENS0_8GeluTypeEENKUlvE0_clEvENKUlvE0_clEvEUlffE_St5arrayIPcLm3EELi4E23TrivialOffsetCalculatorILi2EjESB_ILi1EjENS0_6memory12LoadWithCastILi2EEENSE_13StoreWithCastILi1EEEEEviT_T0_T2_T3_T4_T5_,"",@"SHT_CUDA_INFO"
	.sectionflags	@""
	.align	4


	//----- nvinfo : EIATTR_CUDA_API_VERSION
	.align		4
        /*0000*/ 	.byte	0x04, 0x37
        /*0002*/ 	.short	(.L_1019 - .L_1018)
.L_1018:
        /*0004*/ 	.word	0x00000082


	//----- nvinfo : EIATTR_KPARAM_INFO
	.align		4
.L_1019:
        /*0008*/ 	.byte	0x04, 0x17
        /*000a*/ 	.short	(.L_1021 - .L_1020)
.L_1020:
        /*000c*/ 	.word	0x00000000
        /*0010*/ 	.short	0x0006
        /*0012*/ 	.short	0x0030
        /*0014*/ 	.byte	0x00, 0xf0, 0x21, 0x00


	//----- nvinfo : EIATTR_KPARAM_INFO
	.align		4
.L_1021:
        /*0018*/ 	.byte	0x04, 0x17
        /*001a*/ 	.short	(.L_1023 - .L_1022)
.L_1022:
        /*001c*/ 	.word	0x00000000
        /*0020*/ 	.short	0x0005
        /*0022*/ 	.short	0x0024
        /*0024*/ 	.byte	0x00, 0xf0, 0x31, 0x00


	//----- nvinfo : EIATTR_KPARAM_INFO
	.align		4
.L_1023:
        /*0028*/ 	.byte	0x04, 0x17
        /*002a*/ 	.short	(.L_1025 - .L_1024)
.L_1024:
        /*002c*/ 	.word	0x00000000
        /*0030*/ 	.short	0x0004
        /*0032*/ 	.short	0x0021
        /*0034*/ 	.byte	0x00, 0xf0, 0x05, 0x00


	//----- nvinfo : EIATTR_KPARAM_INFO
	.align		4
.L_1025:
        /*0038*/ 	.byte	0x04, 0x17
        /*003a*/ 	.short	(.L_1027 - .L_1026)
.L_1026:
        /*003c*/ 	.word	0x00000000
        /*0040*/ 	.short	0x0003
        /*0042*/ 	.short	0x0020
        /*0044*/ 	.byte	0x00, 0xf0, 0x05, 0x00


	//----- nvinfo : EIATTR_KPARAM_INFO
	.align		4
.L_1027:
        /*0048*/ 	.byte	0x04, 0x17
        /*004a*/ 	.short	(.L_1029 - .L_1028)
.L_1028:
        /*004c*/ 	.word	0x00000000
        /*0050*/ 	.short	0x0002
        /*0052*/ 	.short	0x0008
        /*0054*/ 	.byte	0x00, 0xf0, 0x61, 0x00


	//----- nvinfo : EIATTR_KPARAM_INFO
	.align		4
.L_1029:
        /*0058*/ 	.byte	0x04, 0x17
        /*005a*/ 	.short	(.L_1031 - .L_1030)
.L_1030:
        /*005c*/ 	.word	0x00000000
        /*0060*/ 	.short	0x0001
        /*0062*/ 	.short	0x0004
        /*0064*/ 	.byte	0x00, 0xf0, 0x05, 0x00


	//----- nvinfo : EIATTR_KPARAM_INFO
	.align		4
.L_1031:
        /*0068*/ 	.byte	0x04, 0x17
        /*006a*/ 	.short	(.L_1033 - .L_1032)
.L_1032:
        /*006c*/ 	.word	0x00000000
        /*0070*/ 	.short	0x0000
        /*0072*/ 	.short	0x0000
        /*0074*/ 	.byte	0x00, 0xf0, 0x11, 0x00


	//----- nvinfo : EIATTR_SPARSE_MMA_MASK
	.align		4
.L_1033:
        /*0078*/ 	.byte	0x03, 0x50
        /*007a*/ 	.short	0x0000


	//----- nvinfo : EIATTR_MAXREG_COUNT
	.align		4
        /*007c*/ 	.byte	0x03, 0x1b
        /*007e*/ 	.short	0x00ff


	//----- nvinfo : EIATTR_EXTERNS
	.align		4
        /*0080*/ 	.byte	0x04, 0x0f
        /*0082*/ 	.short	(.L_1035 - .L_1034)


	//   ....[0]....
	.align		4
.L_1034:
        /*0084*/ 	.word	index@(__assertfail)


	//----- nvinfo : EIATTR_MERCURY_ISA_VERSION
	.align		4
.L_1035:
        /*0088*/ 	.byte	0x03, 0x5f
        /*008a*/ 	.short	0x0101


	//----- nvinfo : EIATTR_VRC_CTA_INIT_COUNT
	.align		4
        /*008c*/ 	.byte	0x02, 0x4a
	.zero		1
	.zero		1


	//----- nvinfo : EIATTR_SYSCALL_OFFSETS
	.align		4
        /*0090*/ 	.byte	0x04, 0x46
        /*0092*/ 	.short	(.L_1037 - .L_1036)


	//   ....[0]....
.L_1036:
        /*0094*/ 	.word	0x00000e60


	//   ....[1]....
        /*0098*/ 	.word	0x00001d00


	//   ....[2]....
        /*009c*/ 	.word	0x00002c90


	//   ....[3]....
        /*00a0*/ 	.word	0x00003b30


	//   ....[4]....
        /*00a4*/ 	.word	0x00004a30


	//   ....[5]....
        /*00a8*/ 	.word	0x000058d0


	//   ....[6]....
        /*00ac*/ 	.word	0x000067e0


	//   ....[7]....
        /*00b0*/ 	.word	0x00007660


	//   ....[8]....
        /*00b4*/ 	.word	0x00009000


	//   ....[9]....
        /*00b8*/ 	.word	0x00009da0


	//   ....[10]....
        /*00bc*/ 	.word	0x0000ac00


	//   ....[11]....
        /*00c0*/ 	.word	0x0000ba60


	//----- nvinfo : EIATTR_EXIT_INSTR_OFFSETS
	.align		4
.L_1037:
        /*00c4*/ 	.byte	0x04, 0x1c
        /*00c6*/ 	.short	(.L_1039 - .L_1038)


	//   ....[0]....
.L_1038:
        /*00c8*/ 	.word	0x0000aea0


	//   ....[1]....
        /*00cc*/ 	.word	0x0000afe0


	//   ....[2]....
        /*00d0*/ 	.word	0x0000b020


	//   ....[3]....
        /*00d4*/ 	.word	0x0000b0b0


	//   ....[4]....
        /*00d8*/ 	.word	0x0000b0e0


	//   ....[5]....
        /*00dc*/ 	.word	0x0000b110


	//   ....[6]....
        /*00e0*/ 	.word	0x0000b190


	//   ....[7]....
        /*00e4*/ 	.word	0x0000b1c0


	//   ....[8]....
        /*00e8*/ 	.word	0x0000b250


	//   ....[9]....
        /*00ec*/ 	.word	0x0000b290


	//   ....[10]....
        /*00f0*/ 	.word	0x0000b2d0


	//   ....[11]....
        /*00f4*/ 	.word	0x0000b3a0


	//   ....[12]....
        /*00f8*/ 	.word	0x0000b500


	//   ....[13]....
        /*00fc*/ 	.word	0x0000b660


	//   ....[14]....
        /*0100*/ 	.word	0x0000b7b0


	//   ....[15]....
        /*0104*/ 	.word	0x0000b7e0


	//   ....[16]....
        /*0108*/ 	.word	0x0000b810


	//   ....[17]....
        /*010c*/ 	.word	0x0000b8b0


	//   ....[18]....
        /*0110*/ 	.word	0x0000b900


	//   ....[19]....
        /*0114*/ 	.word	0x0000ba70


	//   ....[20]....
        /*0118*/ 	.word	0x0000bb70


	//   ....[21]....
        /*011c*/ 	.word	0x0000bca0


	//   ....[22]....
        /*0120*/ 	.word	0x0000bcd0


	//----- nvinfo : EIATTR_MAX_THREADS
	.align		4
.L_1039:
        /*0124*/ 	.byte	0x04, 0x05
        /*0126*/ 	.short	(.L_1041 - .L_1040)
.L_1040:
        /*0128*/ 	.word	0x00000080
        /*012c*/ 	.word	0x00000001
        /*0130*/ 	.word	0x00000001


	//----- nvinfo : EIATTR_CRS_STACK_SIZE
	.align		4
.L_1041:
        /*0134*/ 	.byte	0x04, 0x1e
        /*0136*/ 	.short	(.L_1043 - .L_1042)
.L_1042:
        /*0138*/ 	.word	0x00000000


	//----- nvinfo : EIATTR_CBANK_PARAM_SIZE
	.align		4
.L_1043:
        /*013c*/ 	.byte	0x03, 0x19
        /*013e*/ 	.short	0x0038


	//----- nvinfo : EIATTR_PARAM_CBANK
	.align		4
        /*0140*/ 	.byte	0x04, 0x0a
        /*0142*/ 	.short	(.L_1045 - .L_1044)
	.align		4
.L_1044:
        /*0144*/ 	.word	index@(.nv.constant0._ZN2at6native27unrolled_elementwise_kernelIZZZNS0_26GeluBackwardCUDAKernelImplERNS_18TensorIteratorBaseENS0_8GeluTypeEENKUlvE0_clEvENKUlvE0_clEvEUlffE_St5arrayIPcLm3EELi4E23TrivialOffsetCalculatorILi2EjESB_ILi1EjENS0_6memory12LoadWithCastILi2EEENSE_13StoreWithCastILi1EEEEEviT_T0_T2_T3_T4_T5_)
        /*0148*/ 	.short	0x0380
        /*014a*/ 	.short	0x0038


	//----- nvinfo : EIATTR_SW_WAR
	.align		4
.L_1045:
        /*014c*/ 	.byte	0x04, 0x36
        /*014e*/ 	.short	(.L_1047 - .L_1046)
.L_1046:
        /*0150*/ 	.word	0x00000008
.L_1047:


//--------------------- .nv.info._ZN2at6native18elementwise_kernelILi128ELi2EZNS0_22gpu_kernel_impl_nocastIZZZNS0_26GeluBackwardCUDAKernelImplERNS_18TensorIteratorBaseENS0_8GeluTypeEENKUlvE0_clEvENKUlvE0_clEvEUlffE_EEvS4_RKT_EUliE_EEviT1_ --------------------------
	.section	.nv.info._ZN2at6native18elementwise_kernelILi128ELi2EZNS0_22gpu_kernel_impl_nocastIZZZNS0_26GeluBackwardCUDAKernelImplERNS_18TensorIteratorBaseENS0_8GeluTypeEENKUlvE0_clEvENKUlvE0_clEvEUlffE_EEvS4_RKT_EUliE_EEviT1_,"",@"SHT_CUDA_INFO"
	.sectionflags	@""
	.align	4


	//----- nvinfo : EIATTR_CUDA_API_VERSION
	.align		4
        /*0000*/ 	.byte	0x04, 0x37
        /*0002*/ 	.short	(.L_1049 - .L_1048)
.L_1048:
        /*0004*/ 	.word	0x00000082


	//----- nvinfo : EIATTR_KPARAM_INFO
	.align		4
.L_1049:
        /*0008*/ 	.byte	0x04, 0x17
        /*000a*/ 	.short	(.L_1051 - .L_1050)
.L_1050:
        /*000c*/ 	.word	0x00000000
        /*0010*/ 	.short	0x0001
        /*0012*/ 	.short	0x0008
        /*0014*/ 	.byte	0x00, 0xf0, 0x21, 0x0a


	//----- nvinfo : EIATTR_KPARAM_INFO
	.align		4
.L_1051:
        /*0018*/ 	.byte	0x04, 0x17
        /*001a*/ 	.short	(.L_1053 - .L_1052)
.L_1052:
        /*001c*/ 	.word	0x00000000
        /*0020*/ 	.short	0x0000
        /*0022*/ 	.short	0x0000
        /*0024*/ 	.byte	0x00, 0xf0, 0x11, 0x00


	//----- nvinfo : EIATTR_SPARSE_MMA_MASK
	.align		4
.L_1053:
        /*0028*/ 	.byte	0x03, 0x50
        /*002a*/ 	.short	0x0000


	//----- nvinfo : EIATTR_MAXREG_COUNT
	.align		4
        /*002c*/ 	.byte	0x03, 0x1b
        /*002e*/ 	.short	0x0080


	//----- nvinfo : EIATTR_MERCURY_ISA_VERSION
	.align		4
        /*0030*/ 	.byte	0x03, 0x5f
        /*0032*/ 	.short	0x0101


	//----- nvinfo : EIATTR_VRC_CTA_INIT_COUNT
	.align		4
        /*0034*/ 	.byte	0x02, 0x4a
	.zero		1
	.zero		1


	//----- nvinfo : EIATTR_EXIT_INSTR_OFFSETS
	.align		4
        /*0038*/ 	.byte	0x04, 0x1c
        /*003a*/ 	.short	(.L_1055 - .L_1054)


	//   ....[0]....
.L_1054:
        /*003c*/ 	.word	0x000003d0


	//   ....[1]....
        /*0040*/ 	.word	0x000006b0


	//   ....[2]....
        /*0044*/ 	.word	0x00002040


	//   ....[3]....
        /*0048*/ 	.word	0x00003930


	//----- nvinfo : EIATTR_MAX_THREADS
	.align		4
.L_1055:
        /*004c*/ 	.byte	0x04, 0x05
        /*004e*/ 	.short	(.L_1057 - .L_1056)
.L_1056:
        /*0050*/ 	.word	0x00000080
        /*0054*/ 	.word	0x00000001
        /*0058*/ 	.word	0x00000001


	//----- nvinfo : EIATTR_CRS_STACK_SIZE
	.align		4
.L_1057:
        /*005c*/ 	.byte	0x04, 0x1e
        /*005e*/ 	.short	(.L_1059 - .L_1058)
.L_1058:
        /*0060*/ 	.word	0x00000000


	//----- nvinfo : EIATTR_CBANK_PARAM_SIZE
	.align		4
.L_1059:
        /*0064*/ 	.byte	0x03, 0x19
        /*0066*/ 	.short	0x0290


	//----- nvinfo : EIATTR_PARAM_CBANK
	.align		4
        /*0068*/ 	.byte	0x04, 0x0a
        /*006a*/ 	.short	(.L_1061 - .L_1060)
	.align		4
.L_1060:
        /*006c*/ 	.word	index@(.nv.constant0._ZN2at6native18elementwise_kernelILi128ELi2EZNS0_22gpu_kernel_impl_nocastIZZZNS0_26GeluBackwardCUDAKernelImplERNS_18TensorIteratorBaseENS0_8GeluTypeEENKUlvE0_clEvENKUlvE0_clEvEUlffE_EEvS4_RKT_EUliE_EEviT1_)
        /*0070*/ 	.short	0x0380
        /*0072*/ 	.short	0x0290


	//----- nvinfo : EIATTR_SW_WAR
	.align		4
.L_1061:
        /*0074*/ 	.byte	0x04, 0x36
        /*0076*/ 	.short	(.L_1063 - .L_1062)
.L_1062:
        /*0078*/ 	.word	0x00000008
.L_1063:


//--------------------- .nv.info._ZN2at6native27unrolled_elementwise_kernelIZZZNS0_26GeluBackwardCUDAKernelImplERNS_18TensorIteratorBaseENS0_8GeluTypeEENKUlvE0_clEvENKUlvE0_clEvEUlffE_St5arrayIPcLm3EELi4E23TrivialOffsetCalculatorILi2EjESB_ILi1EjENS0_6memory15LoadWithoutCastENSE_16StoreWithoutCastEEEviT_T0_T2_T3_T4_T5_ --------------------------
	.section	.nv.info._ZN2at6native27unrolled_elementwise_kernelIZZZNS0_26GeluBackwardCUDAKernelImplERNS_18TensorIteratorBaseENS0_8GeluTypeEENKUlvE0_clEvENKUlvE0_clEvEUlffE_St5arrayIPcLm3EELi4E23TrivialOffsetCalculatorILi2EjESB_ILi1EjENS0_6memory15LoadWithoutCastENSE_16StoreWithoutCastEEEviT_T0_T2_T3_T4_T5_,"",@"SHT_CUDA_INFO"
	.sectionflags	@""
	.align	4


	//----- nvinfo : EIATTR_CUDA_API_VERSION
	.align		4
        /*0000*/ 	.byte	0x04, 0x37
        /*0002*/ 	.short	(.L_1065 - .L_1064)
.L_1064:
        /*0004*/ 	.word	0x00000082


	//----- nvinfo : EIATTR_KPARAM_INFO
	.align		4
.L_1065:
        /*0008*/ 	.byte	0x04, 0x17
        /*000a*/ 	.short	(.L_1067 - .L_1066)
.L_1066:
        /*000c*/ 	.word	0x00000000
        /*0010*/ 	.short	0x0006
        /*0012*/ 	.short	0x0023
        /*0014*/ 	.byte	0x00, 0xf0, 0x05, 0x00


	//----- nvinfo : EIATTR_KPARAM_INFO
	.align		4
.L_1067:
        /*0018*/ 	.byte	0x04, 0x17
        /*001a*/ 	.short	(.L_1069 - .L_1068)
.L_1068:
        /*001c*/ 	.word	0x00000000
        /*0020*/ 	.short	0x0005
        /*0022*/ 	.short	0x0022
        /*0024*/ 	.byte	0x00, 0xf0, 0x05, 0x00


	//----- nvinfo : EIATTR_KPARAM_INFO
	.align		4
.L_1069:
        /*0028*/ 	.byte	0x04, 0x17
        /*002a*/ 	.short	(.L_1071 - .L_1070)
.L_1070:
        /*002c*/ 	.word	0x00000000
        /*0030*/ 	.short	0x0004
        /*0032*/ 	.short	0x0021
        /*0034*/ 	.byte	0x00, 0xf0, 0x05, 0x00


	//----- nvinfo : EIATTR_KPARAM_INFO
	.align		4
.L_1071:
        /*0038*/ 	.byte	0x04, 0x17
        /*003a*/ 	.short	(.L_1073 - .L_1072)
.L_1072:
        /*003c*/ 	.word	0x00000000
        /*0040*/ 	.short	0x0003
        /*0042*/ 	.short	0x0020
        /*0044*/ 	.byte	0x00, 0xf0, 0x05, 0x00


	//----- nvinfo : EIATTR_KPARAM_INFO
	.align		4
.L_1073:
        /*0048*/ 	.byte	0x04, 0x17
        /*004a*/ 	.short	(.L_1075 - .L_1074)
.L_1074:
        /*004c*/ 	.word	0x00000000
        /*0050*/ 	.short	0x0002
        /*0052*/ 	.short	0x0008
        /*0054*/ 	.byte	0x00, 0xf0, 0x61, 0x00


	//----- nvinfo : EIATTR_KPARAM_INFO
	.align		4
.L_1075:
        /*0058*/ 	.byte	0x04, 0x17
        /*005a*/ 	.short	(.L_1077 - .L_1076)
.L_1076:
        /*005c*/ 	.word	0x00000000
        /*0060*/ 	.short	0x0001
        /*0062*/ 	.short	0x0004
        /*0064*/ 	.byte	0x00, 0xf0, 0x05, 0x00


	//----- nvinfo : EIATTR_KPARAM_INFO
	.align		4
.L_1077:
        /*0068*/ 	.byte	0x04, 0x17
        /*006a*/ 	.short	(.L_1079 - .L_1078)
.L_1078:
        /*006c*/ 	.word	0x00000000
        /*0070*/ 	.short	0x0000
        /*0072*/ 	.short	0x0000
        /*0074*/ 	.byte	0x00, 0xf0, 0x11, 0x00


	//----- nvinfo : EIATTR_SPARSE_MMA_MASK
	.align		4
.L_1079:
        /*0078*/ 	.byte	0x03, 0x50
        /*007a*/ 	.short	0x0000


	//----- nvinfo : EIATTR_MAXREG_COUNT
	.align		4
        /*007c*/ 	.byte	0x03, 0x1b
        /*007e*/ 	.short	0x00ff


	//----- nvinfo : EIATTR_MERCURY_ISA_VERSION
	.align		4
        /*0080*/ 	.byte	0x03, 0x5f
        /*0082*/ 	.short	0x0101


	//----- nvinfo : EIATTR_VRC_CTA_INIT_COUNT
	.align		4
        /*0084*/ 	.byte	0x02, 0x4a
	.zero		1
	.zero		1


	//----- nvinfo : EIATTR_EXIT_INSTR_OFFSETS
	.align		4
        /*0088*/ 	.byte	0x04, 0x1c
        /*008a*/ 	.short	(.L_1081 - .L_1080)


	//   ....[0]....
.L_1080:
        /*008c*/ 	.word	0x00000f20


	//   ....[1]....
        /*0090*/ 	.word	0x00000f70


	//----- nvinfo : EIATTR_MAX_THREADS
	.align		4
.L_1081:
        /*0094*/ 	.byte	0x04, 0x05
        /*0096*/ 	.short	(.L_1083 - .L_1082)
.L_1082:
        /*0098*/ 	.word	0x00000080
        /*009c*/ 	.word	0x00000001
        /*00a0*/ 	.word	0x00000001


	//----- nvinfo : EIATTR_CRS_STACK_SIZE
	.align		4
.L_1083:
        /*00a4*/ 	.byte	0x04, 0x1e
        /*00a6*/ 	.short	(.L_1085 - .L_1084)
.L_1084:
        /*00a8*/ 	.word	0x00000000


	//----- nvinfo : EIATTR_CBANK_PARAM_SIZE
	.align		4
.L_1085:
        /*00ac*/ 	.byte	0x03, 0x19
        /*00ae*/ 	.short	0x0024


	//----- nvinfo : EIATTR_PARAM_CBANK
	.align		4
        /*00b0*/ 	.byte	0x04, 0x0a
        /*00b2*/ 	.short	(.L_1087 - .L_1086)
	.align		4
.L_1086:
        /*00b4*/ 	.word	index@(.nv.constant0._ZN2at6native27unrolled_elementwise_kernelIZZZNS0_26GeluBackwardCUDAKernelImplERNS_18TensorIteratorBaseENS0_8GeluTypeEENKUlvE0_clEvENKUlvE0_clEvEUlffE_St5arrayIPcLm3EELi4E23TrivialOffsetCalculatorILi2EjESB_ILi1EjENS0_6memory15LoadWithoutCastENSE_16StoreWithoutCastEEEviT_T0_T2_T3_T4_T5_)
        /*00b8*/ 	.short	0x0380
        /*00ba*/ 	.short	0x0024


	//----- nvinfo : EIATTR_SW_WAR
	.align		4
.L_1087:
        /*00bc*/ 	.byte	0x04, 0x36
        /*00be*/ 	.short	(.L_1089 - .L_1088)
.L_1088:
        /*00c0*/ 	.word	0x00000008
.L_1089:


//--------------------- .nv.info._ZN2at6native29vectorized_elementwise_kernelILi2EZZZNS0_26GeluBackwardCUDAKernelImplERNS_18TensorIteratorBaseENS0_8GeluTypeEENKUlvE0_clEvENKUlvE0_clEvEUlffE_St5arrayIPcLm3EEEEviT0_T1_ --------------------------
	.section	.nv.info._ZN2at6native29vectorized_elementwise_kernelILi2EZZZNS0_26GeluBackwardCUDAKernelImplERNS_18TensorIteratorBaseENS0_8GeluTypeEENKUlvE0_clEvENKUlvE0_clEvEUlffE_St5arrayIPcLm3EEEEviT0_T1_,"",@"SHT_CUDA_INFO"
	.sectionflags	@""
	.align	4


	//----- nvinfo : EIATTR_CUDA_API_VERSION
	.align		4
        /*0000*/ 	.byte	0x04, 0x37
        /*0002*/ 	.short	(.L_1091 - .L_1090)
.L_1090:
        /*0004*/ 	.word	0x00000082


	//----- nvinfo : EIATTR_KPARAM_INFO
	.align		4
.L_1091:
        /*0008*/ 	.byte	0x04, 0x17
        /*000a*/ 	.short	(.L_1093 - .L_1092)
.L_1092:
        /*000c*/ 	.word	0x00000000
        /*0010*/ 	.short	0x0002
        /*0012*/ 	.short	0x0008
        /*0014*/ 	.byte	0x00, 0xf0, 0x61, 0x00


	//----- nvinfo : EIATTR_KPARAM_INFO
	.align		4
.L_1093:
        /*0018*/ 	.byte	0x04, 0x17
        /*001a*/ 	.short	(.L_1095 - .L_1094)
.L_1094:
        /*001c*/ 	.word	0x00000000
        /*0020*/ 	.short	0x0001
        /*0022*/ 	.short	0x0004
        /*0024*/ 	.byte	0x00, 0xf0, 0x05, 0x00


	//----- nvinfo : EIATTR_KPARAM_INFO
	.align		4
.L_1095:
        /*0028*/ 	.byte	0x04, 0x17
        /*002a*/ 	.short	(.L_1097 - .L_1096)
.L_1096:
        /*002c*/ 	.word	0x00000000
        /*0030*/ 	.short	0x0000
        /*0032*/ 	.short	0x0000
        /*0034*/ 	.byte	0x00, 0xf0, 0x11, 0x00


	//----- nvinfo : EIATTR_SPARSE_MMA_MASK
	.align		4
.L_1097:
        /*0038*/ 	.byte	0x03, 0x50
        /*003a*/ 	.short	0x0000


	//----- nvinfo : EIATTR_MAXREG_COUNT
	.align		4
        /*003c*/ 	.byte	0x03, 0x1b
        /*003e*/ 	.short	0x00ff


	//----- nvinfo : EIATTR_MERCURY_ISA_VERSION
	.align		4
        /*0040*/ 	.byte	0x03, 0x5f
        /*0042*/ 	.short	0x0101


	//----- nvinfo : EIATTR_VRC_CTA_INIT_COUNT
	.align		4
        /*0044*/ 	.byte	0x02, 0x4a
	.zero		1
	.zero		1


	//----- nvinfo : EIATTR_EXIT_INSTR_OFFSETS
	.align		4
        /*0048*/ 	.byte	0x04, 0x1c
        /*004a*/ 	.short	(.L_1099 - .L_1098)


	//   ....[0]....
.L_1098:
        /*004c*/ 	.word	0x00001f20


	//   ....[1]....
        /*0050*/ 	.word	0x00001f70


	//   ....[2]....
        /*0054*/ 	.word	0x00003160


	//----- nvinfo : EIATTR_MAX_THREADS
	.align		4
.L_1099:
        /*0058*/ 	.byte	0x04, 0x05
        /*005a*/ 	.short	(.L_1101 - .L_1100)
.L_1100:
        /*005c*/ 	.word	0x00000080
        /*0060*/ 	.word	0x00000001
        /*0064*/ 	.word	0x00000001


	//----- nvinfo : EIATTR_CRS_STACK_SIZE
	.align		4
.L_1101:
        /*0068*/ 	.byte	0x04, 0x1e
        /*006a*/ 	.short	(.L_1103 - .L_1102)
.L_1102:
        /*006c*/ 	.word	0x00000000


	//----- nvinfo : EIATTR_CBANK_PARAM_SIZE
	.align		4
.L_1103:
        /*0070*/ 	.byte	0x03, 0x19
        /*0072*/ 	.short	0x0020


	//----- nvinfo : EIATTR_PARAM_CBANK
	.align		4
        /*0074*/ 	.byte	0x04, 0x0a
        /*0076*/ 	.short	(.L_1105 - .L_1104)
	.align		4
.L_1104:
        /*0078*/ 	.word	index@(.nv.constant0._ZN2at6native29vectorized_elementwise_kernelILi2EZZZNS0_26GeluBackwardCUDAKernelImplERNS_18TensorIteratorBaseENS0_8GeluTypeEENKUlvE0_clEvENKUlvE0_clEvEUlffE_St5arrayIPcLm3EEEEviT0_T1_)
        /*007c*/ 	.short	0x0380
        /*007e*/ 	.short	0x0020


	//----- nvinfo : EIATTR_SW_WAR
	.align		4
.L_1105:
        /*0080*/ 	.byte	0x04, 0x36
        /*0082*/ 	.short	(.L_1107 - .L_1106)
.L_1106:
        /*0084*/ 	.word	0x00000008
.L_1107:


//--------------------- .nv.info._ZN2at6native29vectorized_elementwise_kernelILi4EZZZNS0_26GeluBackwardCUDAKernelImplERNS_18TensorIteratorBaseENS0_8GeluTypeEENKUlvE0_clEvENKUlvE0_clEvEUlffE_St5arrayIPcLm3EEEEviT0_T1_ --------------------------
	.section	.nv.info._ZN2at6native29vectorized_elementwise_kernelILi4EZZZNS0_26GeluBackwardCUDAKernelImplERNS_18TensorIteratorBaseENS0_8GeluTypeEENKUlvE0_clEvENKUlvE0_clEvEUlffE_St5arrayIPcLm3EEEEviT0_T1_,"",@"SHT_CUDA_INFO"
	.sectionflags	@""
	.align	4


	//----- nvinfo : EIATTR_CUDA_API_VERSION
	.align		4
        /*0000*/ 	.byte	0x04, 0x37
        /*0002*/ 	.short	(.L_1109 - .L_1108)
.L_1108:
        /*0004*/ 	.word	0x00000082


	//----- nvinfo : EIATTR_KPARAM_INFO
	.align		4
.L_1109:
        /*0008*/ 	.byte	0x04, 0x17
        /*000a*/ 	.short	(.L_1111 - .L_1110)
.L_1110:
        /*000c*/ 	.word	0x00000000
        /*0010*/ 	.short	0x0002
        /*0012*/ 	.short	0x0008
        /*0014*/ 	.byte	0x00, 0xf0, 0x61, 0x00


	//----- nvinfo : EIATTR_KPARAM_INFO
	.align		4
.L_1111:
        /*0018*/ 	.byte	0x04, 0x17
        /*001a*/ 	.short	(.L_1113 - .L_1112)
.L_1112:
        /*001c*/ 	.word	0x00000000
        /*0020*/ 	.short	0x0001
        /*0022*/ 	.short	0x0004
        /*0024*/ 	.byte	0x00, 0xf0, 0x05, 0x00


	//----- nvinfo : EIATTR_KPARAM_INFO
	.align		4
.L_1113:
        /*0028*/ 	.byte	0x04, 0x17
        /*002a*/ 	.short	(.L_1115 - .L_1114)
.L_1114:
        /*002c*/ 	.word	0x00000000
        /*0030*/ 	.short	0x0000
        /*0032*/ 	.short	0x0000
        /*0034*/ 	.byte	0x00, 0xf0, 0x11, 0x00


	//----- nvinfo : EIATTR_SPARSE_MMA_MASK
	.align		4
.L_1115:
        /*0038*/ 	.byte	0x03, 0x50
        /*003a*/ 	.short	0x0000


	//----- nvinfo : EIATTR_MAXREG_COUNT
	.align		4
        /*003c*/ 	.byte	0x03, 0x1b
        /*003e*/ 	.short	0x00ff


	//----- nvinfo : EIATTR_MERCURY_ISA_VERSION
	.align		4
        /*0040*/ 	.byte	0x03, 0x5f
        /*0042*/ 	.short	0x0101


	//----- nvinfo : EIATTR_VRC_CTA_INIT_COUNT
	.align		4
        /*0044*/ 	.byte	0x02, 0x4a
	.zero		1
	.zero		1


	//----- nvinfo : EIATTR_EXIT_INSTR_OFFSETS
	.align		4
        /*0048*/ 	.byte	0x04, 0x1c
        /*004a*/ 	.short	(.L_1117 - .L_1116)


	//   ....[0]....
.L_1116:
        /*004c*/ 	.word	0x00001f20


	//   ....[1]....
        /*0050*/ 	.word	0x00001f70


	//   ....[2]....
        /*0054*/ 	.word	0x00003100


	//----- nvinfo : EIATTR_MAX_THREADS
	.align		4
.L_1117:
        /*0058*/ 	.byte	0x04, 0x05
        /*005a*/ 	.short	(.L_1119 - .L_1118)
.L_1118:
        /*005c*/ 	.word	0x00000080
        /*0060*/ 	.word	0x00000001
        /*0064*/ 	.word	0x00000001


	//----- nvinfo : EIATTR_CRS_STACK_SIZE
	.align		4
.L_1119:
        /*0068*/ 	.byte	0x04, 0x1e
        /*006a*/ 	.short	(.L_1121 - .L_1120)
.L_1120:
        /*006c*/ 	.word	0x00000000


	//----- nvinfo : EIATTR_CBANK_PARAM_SIZE
	.align		4
.L_1121:
        /*0070*/ 	.byte	0x03, 0x19
        /*0072*/ 	.short	0x0020


	//----- nvinfo : EIATTR_PARAM_CBANK
	.align		4
        /*0074*/ 	.byte	0x04, 0x0a
        /*0076*/ 	.short	(.L_1123 - .L_1122)
	.align		4
.L_1122:
        /*0078*/ 	.word	index@(.nv.constant0._ZN2at6native29vectorized_elementwise_kernelILi4EZZZNS0_26GeluBackwardCUDAKernelImplERNS_18TensorIteratorBaseENS0_8GeluTypeEENKUlvE0_clEvENKUlvE0_clEvEUlffE_St5arrayIPcLm3EEEEviT0_T1_)
        /*007c*/ 	.short	0x0380
        /*007e*/ 	.short	0x0020


	//----- nvinfo : EIATTR_SW_WAR
	.align		4
.L_1123:
        /*0080*/ 	.byte	0x04, 0x36
        /*0082*/ 	.short	(.L_1125 - .L_1124)
.L_1124:
        /*0084*/ 	.word	0x00000008
.L_1125:


//--------------------- .nv.info._ZN2at6native29vectorized_elementwise_kernelILi8EZZZNS0_26GeluBackwardCUDAKernelImplERNS_18TensorIteratorBaseENS0_8GeluTypeEENKUlvE0_clEvENKUlvE0_clEvEUlffE_St5arrayIPcLm3EEEEviT0_T1_ --------------------------
	.section	.nv.info._ZN2at6native29vectorized_elementwise_kernelILi8EZZZNS0_26GeluBackwardCUDAKernelImplERNS_18TensorIteratorBaseENS0_8GeluTypeEENKUlvE0_clEvENKUlvE0_clEvEUlffE_St5arrayIPcLm3EEEEviT0_T1_,"",@"SHT_CUDA_INFO"
	.sectionflags	@""
	.align	4


	//----- nvinfo : EIATTR_CUDA_API_VERSION
	.align		4
        /*0000*/ 	.byte	0x04, 0x37
        /*0002*/ 	.short	(.L_1127 - .L_1126)
.L_1126:
        /*0004*/ 	.word	0x00000082


	//----- nvinfo : EIATTR_KPARAM_INFO
	.align		4
.L_1127:
        /*0008*/ 	.byte	0x04, 0x17
        /*000a*/ 	.short	(.L_1129 - .L_1128)
.L_1128:
        /*000c*/ 	.word	0x00000000
        /*0010*/ 	.short	0x0002
        /*0012*/ 	.short	0x0008
        /*0014*/ 	.byte	0x00, 0xf0, 0x61, 0x00


	//----- nvinfo : EIATTR_KPARAM_INFO
	.align		4
.L_1129:
        /*0018*/ 	.byte	0x04, 0x17
        /*001a*/ 	.short	(.L_1131 - .L_1130)
.L_1130:
        /*001c*/ 	.word	0x00000000
        /*0020*/ 	.short	0x0001
        /*0022*/ 	.short	0x0004
        /*0024*/ 	.byte	0x00, 0xf0, 0x05, 0x00


	//----- nvinfo : EIATTR_KPARAM_INFO
	.align		4
.L_1131:
        /*0028*/ 	.byte	0x04, 0x17
        /*002a*/ 	.short	(.L_1133 - .L_1132)
.L_1132:
        /*002c*/ 	.word	0x00000000
        /*0030*/ 	.short	0x0000
        /*0032*/ 	.short	0x0000
        /*0034*/ 	.byte	0x00, 0xf0, 0x11, 0x00


	//----- nvinfo : EIATTR_SPARSE_MMA_MASK
	.align		4
.L_1133:
        /*0038*/ 	.byte	0x03, 0x50
        /*003a*/ 	.short	0x0000


	//----- nvinfo : EIATTR_MAXREG_COUNT
	.align		4
        /*003c*/ 	.byte	0x03, 0x1b
        /*003e*/ 	.short	0x00ff


	//----- nvinfo : EIATTR_MERCURY_ISA_VERSION
	.align		4
        /*0040*/ 	.byte	0x03, 0x5f
        /*0042*/ 	.short	0x0101


	//----- nvinfo : EIATTR_VRC_CTA_INIT_COUNT
	.align		4
        /*0044*/ 	.byte	0x02, 0x4a
	.zero		1
	.zero		1


	//----- nvinfo : EIATTR_EXIT_INSTR_OFFSETS
	.align		4
        /*0048*/ 	.byte	0x04, 0x1c
        /*004a*/ 	.short	(.L_1135 - .L_1134)


	//   ....[0]....
.L_1134:
        /*004c*/ 	.word	0x00000010


	//----- nvinfo : EIATTR_MAX_THREADS
	.align		4
.L_1135:
        /*0050*/ 	.byte	0x04, 0x05
        /*0052*/ 	.short	(.L_1137 - .L_1136)
.L_1136:
        /*0054*/ 	.word	0x00000080
        /*0058*/ 	.word	0x00000001
        /*005c*/ 	.word	0x00000001


	//----- nvinfo : EIATTR_CBANK_PARAM_SIZE
	.align		4
.L_1137:
        /*0060*/ 	.byte	0x03, 0x19
        /*0062*/ 	.short	0x0020


	//----- nvinfo : EIATTR_PARAM_CBANK
	.align		4
        /*0064*/ 	.byte	0x04, 0x0a
        /*0066*/ 	.short	(.L_1139 - .L_1138)
	.align		4
.L_1138:
        /*0068*/ 	.word	index@(.nv.constant0._ZN2at6native29vectorized_elementwise_kernelILi8EZZZNS0_26GeluBackwardCUDAKernelImplERNS_18TensorIteratorBaseENS0_8GeluTypeEENKUlvE0_clEvENKUlvE0_clEvEUlffE_St5arrayIPcLm3EEEEviT0_T1_)
        /*006c*/ 	.short	0x0380
        /*006e*/ 	.short	0x0020


	//----- nvinfo : EIATTR_SW_WAR
	.align		4
.L_1139:
        /*0070*/ 	.byte	0x04, 0x36
        /*0072*/ 	.short	(.L_1141 - .L_1140)
.L_1140:
        /*0074*/ 	.word	0x00000008
.L_1141:


//--------------------- .nv.info._ZN2at6native18elementwise_kernelILi128ELi4EZNS0_15gpu_kernel_implIZZZNS0_26GeluBackwardCUDAKernelImplERNS_18TensorIteratorBaseENS0_8GeluTypeEENKUlvE0_clEvENKUlvE_clEvEUlddE_EEvS4_RKT_EUliE_EEviT1_ --------------------------
	.section	.nv.info._ZN2at6native18elementwise_kernelILi128ELi4EZNS0_15gpu_kernel_implIZZZNS0_26GeluBackwardCUDAKernelImplERNS_18TensorIteratorBaseENS0_8GeluTypeEENKUlvE0_clEvENKUlvE_clEvEUlddE_EEvS4_RKT_EUliE_EEviT1_,"",@"SHT_CUDA_INFO"
	.sectionflags	@""
	.align	4


	//----- nvinfo : EIATTR_CUDA_API_VERSION
	.align		4
        /*0000*/ 	.byte	0x04, 0x37
        /*0002*/ 	.short	(.L_1143 - .L_1142)
.L_1142:
        /*0004*/ 	.word	0x00000082


	//----- nvinfo : EIATTR_KPARAM_INFO
	.align		4
.L_1143:
        /*0008*/ 	.byte	0x04, 0x17
        /*000a*/ 	.short	(.L_1145 - .L_1144)
.L_1144:
        /*000c*/ 	.word	0x00000000
        /*0010*/ 	.short	0x0001
        /*0012*/ 	.short	0x0008
        /*0014*/ 	.byte	0x00, 0xf0, 0x21, 0x0a


	//----- nvinfo : EIATTR_KPARAM_INFO
	.align		4
.L_1145:
        /*0018*/ 	.byte	0x04, 0x17
        /*001a*/ 	.short	(.L_1147 - .L_1146)
.L_1146:
        /*001c*/ 	.word	0x00000000
        /*0020*/ 	.short	0x0000
        /*0022*/ 	.short	0x0000
        /*0024*/ 	.byte	0x00, 0xf0, 0x11, 0x00


	//----- nvinfo : EIATTR_SPARSE_MMA_MASK
	.align		4
.L_1147:
        /*0028*/ 	.byte	0x03, 0x50
        /*002a*/ 	.short	0x0000


	//----- nvinfo : EIATTR_MAXREG_COUNT
	.align		4
        /*002c*/ 	.byte	0x03, 0x1b
        /*002e*/ 	.short	0x0080


	//----- nvinfo : EIATTR_EXTERNS
	.align		4
        /*0030*/ 	.byte	0x04, 0x0f
        /*0032*/ 	.short	(.L_1149 - .L_1148)


	//   ....[0]....
	.align		4
.L_1148:
        /*0034*/ 	.word	index@(__assertfail)


	//----- nvinfo : EIATTR_MERCURY_ISA_VERSION
	.align		4
.L_1149:
        /*0038*/ 	.byte	0x03, 0x5f
        /*003a*/ 	.short	0x0101


	//----- nvinfo : EIATTR_VRC_CTA_INIT_COUNT
	.align		4
        /*003c*/ 	.byte	0x02, 0x4a
	.zero		1
	.zero		1


	//----- nvinfo : EIATTR_SYSCALL_OFFSETS
	.align		4
        /*0040*/ 	.byte	0x04, 0x46
        /*0042*/ 	.short	(.L_1151 - .L_1150)


	//   ....[0]....
.L_1150:
        /*0044*/ 	.word	0x000024c0


	//   ....[1]....
        /*0048*/ 	.word	0x000033a0


	//   ....[2]....
        /*004c*/ 	.word	0x00006270


	//   ....[3]....
        /*0050*/ 	.word	0x00008910


	//   ....[4]....
        /*0054*/ 	.word	0x000097f0


	//   ....[5]....
        /*0058*/ 	.word	0x0000c400


	//   ....[6]....
        /*005c*/ 	.word	0x0000ec90


	//   ....[7]....
        /*0060*/ 	.word	0x0000fb70


	//   ....[8]....
        /*0064*/ 	.word	0x00012780


	//   ....[9]....
        /*0068*/ 	.word	0x00015030


	//   ....[10]....
        /*006c*/ 	.word	0x00015f10


	//   ....[11]....
        /*0070*/ 	.word	0x00018ae0


	//----- nvinfo : EIATTR_EXIT_INSTR_OFFSETS
	.align		4
.L_1151:
        /*0074*/ 	.byte	0x04, 0x1c
        /*0076*/ 	.short	(.L_1153 - .L_1152)


	//   ....[0]....
.L_1152:
        /*0078*/ 	.word	0x00012b80


	//   ....[1]....
        /*007c*/ 	.word	0x00017da0


	//   ....[2]....
        /*0080*/ 	.word	0x00017dd0


	//   ....[3]....
        /*0084*/ 	.word	0x00017e60


	//   ....[4]....
        /*0088*/ 	.word	0x00017e90


	//   ....[5]....
        /*008c*/ 	.word	0x00017ec0


	//   ....[6]....
        /*0090*/ 	.word	0x00017fb0


	//   ....[7]....
        /*0094*/ 	.word	0x00018050


	//   ....[8]....
        /*0098*/ 	.word	0x00018150


	//   ....[9]....
        /*009c*/ 	.word	0x00018200


	//   ....[10]....
        /*00a0*/ 	.word	0x00018220


	//   ....[11]....
        /*00a4*/ 	.word	0x000182f0


	//   ....[12]....
        /*00a8*/ 	.word	0x000184c0


	//   ....[13]....
        /*00ac*/ 	.word	0x00018690


	//   ....[14]....
        /*00b0*/ 	.word	0x00018850


	//   ....[15]....
        /*00b4*/ 	.word	0x00018880


	//   ....[16]....
        /*00b8*/ 	.word	0x000188b0


	//   ....[17]....
        /*00bc*/ 	.word	0x00018950


	//   ....[18]....
        /*00c0*/ 	.word	0x00018980


	//   ....[19]....
        /*00c4*/ 	.word	0x00018af0


	//   ....[20]....
        /*00c8*/ 	.word	0x00018c60


	//   ....[21]....
        /*00cc*/ 	.word	0x00018e00


	//   ....[22]....
        /*00d0*/ 	.word	0x00018ea0


	//----- nvinfo : EIATTR_MAX_THREADS
	.align		4
.L_1153:
        /*00d4*/ 	.byte	0x04, 0x05
        /*00d6*/ 	.short	(.L_1155 - .L_1154)
.L_1154:
        /*00d8*/ 	.word	0x00000080
        /*00dc*/ 	.word	0x00000001
        /*00e0*/ 	.word	0x00000001


	//----- nvinfo : EIATTR_CRS_STACK_SIZE
	.align		4
.L_1155:
        /*00e4*/ 	.byte	0x04, 0x1e
        /*00e6*/ 	.short	(.L_1157 - .L_1156)
.L_1156:
        /*00e8*/ 	.word	0x00000000


	//----- nvinfo : EIATTR_CBANK_PARAM_SIZE
	.align		4
.L_1157:
        /*00ec*/ 	.byte	0x03, 0x19
        /*00ee*/ 	.short	0x0290


	//----- nvinfo : EIATTR_PARAM_CBANK
	.align		4
        /*00f0*/ 	.byte	0x04, 0x0a
        /*00f2*/ 	.short	(.L_1159 - .L_1158)
	.align		4
.L_1158:
        /*00f4*/ 	.word	index@(.nv.constant0._ZN2at6native18elementwise_kernelILi128ELi4EZNS0_15gpu_kernel_implIZZZNS0_26GeluBackwardCUDAKernelImplERNS_18TensorIteratorBaseENS0_8GeluTypeEENKUlvE0_clEvENKUlvE_clEvEUlddE_EEvS4_RKT_EUliE_EEviT1_)
        /*00f8*/ 	.short	0x0380
        /*00fa*/ 	.short	0x0290


	//----- nvinfo : EIATTR_SW_WAR
	.align		4
.L_1159:
        /*00fc*/ 	.byte	0x04, 0x36
        /*00fe*/ 	.short	(.L_1161 - .L_1160)
.L_1160:
        /*0100*/ 	.word	0x00000008
.L_1161:


//--------------------- .nv.info._ZN2at6native27unrolled_elementwise_kernelIZZZNS0_26GeluBackwardCUDAKernelImplERNS_18TensorIteratorBaseENS0_8GeluTypeEENKUlvE0_clEvENKUlvE_clEvEUlddE_St5arrayIPcLm3EELi4E23TrivialOffsetCalculatorILi2EjESB_ILi1EjENS0_6memory12LoadWithCastILi2EEENSE_13StoreWithCastILi1EEEEEviT_T0_T2_T3_T4_T5_ --------------------------
	.section	.nv.info._ZN2at6native27unrolled_elementwise_kernelIZZZNS0_26GeluBackwardCUDAKernelImplERNS_18TensorIteratorBaseENS0_8GeluTypeEENKUlvE0_clEvENKUlvE_clEvEUlddE_St5arrayIPcLm3EELi4E23TrivialOffsetCalculatorILi2EjESB_ILi1EjENS0_6memory12LoadWithCastILi2EEENSE_13StoreWithCastILi1EEEEEviT_T0_T2_T3_T4_T5_,"",@"SHT_CUDA_INFO"
	.sectionflags	@""
	.align	4


	//----- nvinfo : EIATTR_CUDA_API_VERSION
	.align		4
        /*0000*/ 	.byte	0x04, 0x37
        /*0002*/ 	.short	(.L_1163 - .L_1162)
.L_1162:
        /*0004*/ 	.word	0x00000082


	//----- nvinfo : EIATTR_KPARAM_INFO
	.align		4
.L_1163:
        /*0008*/ 	.byte	0x04, 0x17
        /*000a*/ 	.short	(.L_1165 - .L_1164)
.L_1164:
        /*000c*/ 	.word	0x00000000
        /*0010*/ 	.short	0x0006
        /*0012*/ 	.short	0x0030
        /*0014*/ 	.byte	0x00, 0xf0, 0x21, 0x00


	//----- nvinfo : EIATTR_KPARAM_INFO
	.align		4
.L_1165:
        /*0018*/ 	.byte	0x04, 0x17
        /*001a*/ 	.short	(.L_1167 - .L_1166)
.L_1166:
        /*001c*/ 	.word	0x00000000
        /*0020*/ 	.short	0x0005
        /*0022*/ 	.short	0x0024
        /*0024*/ 	.byte	0x00, 0xf0, 0x31, 0x00


	//----- nvinfo : EIATTR_KPARAM_INFO
	.align		4
.L_1167:
        /*0028*/ 	.byte	0x04, 0x17
        /*002a*/ 	.short	(.L_1169 - .L_1168)
.L_1168:
        /*002c*/ 	.word	0x00000000
        /*0030*/ 	.short	0x0004
        /*0032*/ 	.short	0x0021
        /*0034*/ 	.byte	0x00, 0xf0, 0x05, 0x00


	//----- nvinfo : EIATTR_KPARAM_INFO
	.align		4
.L_1169:
        /*0038*/ 	.byte	0x04, 0x17
        /*003a*/ 	.short	(.L_1171 - .L_1170)
.L_1170:
        /*003c*/ 	.word	0x00000000
        /*0040*/ 	.short	0x0003
        /*0042*/ 	.short	0x0020
        /*0044*/ 	.byte	0x00, 0xf0, 0x05, 0x00


	//----- nvinfo : EIATTR_KPARAM_INFO
	.align		4
.L_1171:
        /*0048*/ 	.byte	0x04, 0x17
        /*004a*/ 	.short	(.L_1173 - .L_1172)
.L_1172:
        /*004c*/ 	.word	0x00000000
        /*0050*/ 	.short	0x0002
        /*0052*/ 	.short	0x0008
        /*0054*/ 	.byte	0x00, 0xf0, 0x61, 0x00


	//----- nvinfo : EIATTR_KPARAM_INFO
	.align		4
.L_1173:
        /*0058*/ 	.byte	0x04, 0x17
        /*005a*/ 	.short	(.L_1175 - .L_1174)
.L_1174:
        /*005c*/ 	.word	0x00000000
        /*0060*/ 	.short	0x0001
        /*0062*/ 	.short	0x0004
        /*0064*/ 	.byte	0x00, 0xf0, 0x05, 0x00


	//----- nvinfo : EIATTR_KPARAM_INFO
	.align		4
.L_1175:
        /*0068*/ 	.byte	0x04, 0x17
        /*006a*/ 	.short	(.L_1177 - .L_1176)
.L_1176:
        /*006c*/ 	.word	0x00000000
        /*0070*/ 	.short	0x0000
        /*0072*/ 	.short	0x0000
        /*0074*/ 	.byte	0x00, 0xf0, 0x11, 0x00


	//----- nvinfo : EIATTR_SPARSE_MMA_MASK
	.align		4
.L_1177:
        /*0078*/ 	.byte	0x03, 0x50
        /*007a*/ 	.short	0x0000


	//----- nvinfo : EIATTR_MAXREG_COUNT
	.align		4
        /*007c*/ 	.byte	0x03, 0x1b
        /*007e*/ 	.short	0x00ff


	//----- nvinfo : EIATTR_EXTERNS
	.align		4
        /*0080*/ 	.byte	0x04, 0x0f
        /*0082*/ 	.short	(.L_1179 - .L_1178)


	//   ....[0]....
	.align		4
.L_1178:
        /*0084*/ 	.word	index@(__assertfail)


	//----- nvinfo : EIATTR_MERCURY_ISA_VERSION
	.align		4
.L_1179:
        /*0088*/ 	.byte	0x03, 0x5f
        /*008a*/ 	.short	0x0101


	//----- nvinfo : EIATTR_VRC_CTA_INIT_COUNT
	.align		4
        /*008c*/ 	.byte	0x02, 0x4a
	.zero		1
	.zero		1


	//----- nvinfo : EIATTR_SYSCALL_OFFSETS
	.align		4
        /*0090*/ 	.byte	0x04, 0x46
        /*0092*/ 	.short	(.L_1181 - .L_1180)


	//   ....[0]....
.L_1180:
        /*0094*/ 	.word	0x00000eb0


	//   ....[1]....
        /*0098*/ 	.word	0x00001dc0


	//   ....[2]....
        /*009c*/ 	.word	0x00002e10


	//   ....[3]....
        /*00a0*/ 	.word	0x00003d20


	//   ....[4]....
        /*00a4*/ 	.word	0x00004cb0


	//   ....[5]....
        /*00a8*/ 	.word	0x00005bc0


	//   ....[6]....
        /*00ac*/ 	.word	0x00006b50


	//   ....[7]....
        /*00b0*/ 	.word	0x00007a30


	//   ....[8]....
        /*00b4*/ 	.word	0x00010320


	//   ....[9]....
        /*00b8*/ 	.word	0x00011500


	//   ....[10]....
        /*00bc*/ 	.word	0x000128c0


	//   ....[11]....
        /*00c0*/ 	.word	0x00013c80


	//----- nvinfo : EIATTR_EXIT_INSTR_OFFSETS
	.align		4
.L_1181:
        /*00c4*/ 	.byte	0x04, 0x1c
        /*00c6*/ 	.short	(.L_1183 - .L_1182)


	//   ....[0]....
.L_1182:
        /*00c8*/ 	.word	0x00012d10


	//   ....[1]....
        /*00cc*/ 	.word	0x00012e50


	//   ....[2]....
        /*00d0*/ 	.word	0x00012e90


	//   ....[3]....
        /*00d4*/ 	.word	0x00012f20


	//   ....[4]....
        /*00d8*/ 	.word	0x00012f50


	//   ....[5]....
        /*00dc*/ 	.word	0x00012f80


	//   ....[6]....
        /*00e0*/ 	.word	0x00013090


	//   ....[7]....
        /*00e4*/ 	.word	0x00013150


	//   ....[8]....
        /*00e8*/ 	.word	0x00013270


	//   ....[9]....
        /*00ec*/ 	.word	0x00013340


	//   ....[10]....
        /*00f0*/ 	.word	0x00013360


	//   ....[11]....
        /*00f4*/ 	.word	0x00013430


	//   ....[12]....
        /*00f8*/ 	.word	0x00013620


	//   ....[13]....
        /*00fc*/ 	.word	0x00013810


	//   ....[14]....
        /*0100*/ 	.word	0x000139f0


	//   ....[15]....
        /*0104*/ 	.word	0x00013a20


	//   ....[16]....
        /*0108*/ 	.word	0x00013a50


	//   ....[17]....
        /*010c*/ 	.word	0x00013af0


	//   ....[18]....
        /*0110*/ 	.word	0x00013b20


	//   ....[19]....
        /*0114*/ 	.word	0x00013c90


	//   ....[20]....
        /*0118*/ 	.word	0x00013e20


	//   ....[21]....
        /*011c*/ 	.word	0x00013fe0


	//   ....[22]....
        /*0120*/ 	.word	0x000140a0


	//----- nvinfo : EIATTR_MAX_THREADS
	.align		4
.L_1183:
        /*0124*/ 	.byte	0x04, 0x05
        /*0126*/ 	.short	(.L_1185 - .L_1184)
.L_1184:
        /*0128*/ 	.word	0x00000080
        /*012c*/ 	.word	0x00000001
        /*0130*/ 	.word	0x00000001


	//----- nvinfo : EIATTR_CRS_STACK_SIZE
	.align		4
.L_1185:
        /*0134*/ 	.byte	0x04, 0x1e
        /*0136*/ 	.short	(.L_1187 - .L_1186)
.L_1186:
        /*0138*/ 	.word	0x00000000


	//----- nvinfo : EIATTR_CBANK_PARAM_SIZE
	.align		4
.L_1187:
        /*013c*/ 	.byte	0x03, 0x19
        /*013e*/ 	.short	0x0038


	//----- nvinfo : EIATTR_PARAM_CBANK
	.align		4
        /*0140*/ 	.byte	0x04, 0x0a
        /*0142*/ 	.short	(.L_1189 - .L_1188)
	.align		4
.L_1188:
        /*0144*/ 	.word	index@(.nv.constant0._ZN2at6native27unrolled_elementwise_kernelIZZZNS0_26GeluBackwardCUDAKernelImplERNS_18TensorIteratorBaseENS0_8GeluTypeEENKUlvE0_clEvENKUlvE_clEvEUlddE_St5arrayIPcLm3EELi4E23TrivialOffsetCalculatorILi2EjESB_ILi1EjENS0_6memory12LoadWithCastILi2EEENSE_13StoreWithCastILi1EEEEEviT_T0_T2_T3_T4_T5_)
        /*0148*/ 	.short	0x0380
        /*014a*/ 	.short	0x0038


	//----- nvinfo : EIATTR_SW_WAR
	.align		4
.L_1189:
        /*014c*/ 	.byte	0x04, 0x36
        /*014e*/ 	.short	(.L_1191 - .L_1190)
.L_1190:
        /*0150*/ 	.word	0x00000008
.L_1191:


//--------------------- .nv.info._ZN2at6native18elementwise_kernelILi128ELi2EZNS0_22gpu_kernel_impl_nocastIZZZNS0_26GeluBackwardCUDAKernelImplERNS_18TensorIteratorBaseENS0_8GeluTypeEENKUlvE0_clEvENKUlvE_clEvEUlddE_EEvS4_RKT_EUliE_EEviT1_ --------------------------
	.section	.nv.info._ZN2at6native18elementwise_kernelILi128ELi2EZNS0_22gpu_kernel_impl_nocastIZZZNS0_26GeluBackwardCUDAKernelImplERNS_18TensorIteratorBaseENS0_8GeluTypeEENKUlvE0_clEvENKUlvE_clEvEUlddE_EEvS4_RKT_EUliE_EEviT1_,"",@"SHT_CUDA_INFO"
	.sectionflags	@""
	.align	4


	//----- nvinfo : EIATTR_CUDA_API_VERSION
	.align		4
        /*0000*/ 	.byte	0x04, 0x37
        /*0002*/ 	.short	(.L_1193 - .L_1192)
.L_1192:
        /*0004*/ 	.word	0x00000082


	//----- nvinfo : EIATTR_KPARAM_INFO
	.align		4
.L_1193:
        /*0008*/ 	.byte	0x04, 0x17
        /*000a*/ 	.short	(.L_1195 - .L_1194)
.L_1194:
        /*000c*/ 	.word	0x00000000
        /*0010*/ 	.short	0x0001
        /*0012*/ 	.short	0x0008
        /*0014*/ 	.byte	0x00, 0xf0, 0x21, 0x0a


	//----- nvinfo : EIATTR_KPARAM_INFO
	.align		4
.L_1195:
        /*0018*/ 	.byte	0x04, 0x17
        /*001a*/ 	.short	(.L_1197 - .L_1196)
.L_1196:
        /*001c*/ 	.word	0x00000000
        /*0020*/ 	.short	0x0000
        /*0022*/ 	.short	0x0000
        /*0024*/ 	.byte	0x00, 0xf0, 0x11, 0x00


	//----- nvinfo : EIATTR_SPARSE_MMA_MASK
	.align		4
.L_1197:
        /*0028*/ 	.byte	0x03, 0x50
        /*002a*/ 	.short	0x0000


	//----- nvinfo : EIATTR_MAXREG_COUNT
	.align		4
        /*002c*/ 	.byte	0x03, 0x1b
        /*002e*/ 	.short	0x0080


	//----- nvinfo : EIATTR_MERCURY_ISA_VERSION
	.align		4
        /*0030*/ 	.byte	0x03, 0x5f
        /*0032*/ 	.short	0x0101


	//----- nvinfo : EIATTR_VRC_CTA_INIT_COUNT
	.align		4
        /*0034*/ 	.byte	0x02, 0x4a
	.zero		1
	.zero		1


	//----- nvinfo : EIATTR_EXIT_INSTR_OFFSETS
	.align		4
        /*0038*/ 	.byte	0x04, 0x1c
        /*003a*/ 	.short	(.L_1199 - .L_1198)


	//   ....[0]....
.L_1198:
        /*003c*/ 	.word	0x00001e60


	//   ....[1]....
        /*0040*/ 	.word	0x00003bd0


	//   ....[2]....
        /*0044*/ 	.word	0x00007030


	//   ....[3]....
        /*0048*/ 	.word	0x0000a3e0


	//----- nvinfo : EIATTR_MAX_THREADS
	.align		4
.L_1199:
        /*004c*/ 	.byte	0x04, 0x05
        /*004e*/ 	.short	(.L_1201 - .L_1200)
.L_1200:
        /*0050*/ 	.word	0x00000080
        /*0054*/ 	.word	0x00000001
        /*0058*/ 	.word	0x00000001


	//----- nvinfo : EIATTR_CRS_STACK_SIZE
	.align		4
.L_1201:
        /*005c*/ 	.byte	0x04, 0x1e
        /*005e*/ 	.short	(.L_1203 - .L_1202)
.L_1202:
        /*0060*/ 	.word	0x00000000


	//----- nvinfo : EIATTR_CBANK_PARAM_SIZE
	.align		4
.L_1203:
        /*0064*/ 	.byte	0x03, 0x19
        /*0066*/ 	.short	0x0290


	//----- nvinfo : EIATTR_PARAM_CBANK
	.align		4
        /*0068*/ 	.byte	0x04, 0x0a
        /*006a*/ 	.short	(.L_1205 - .L_1204)
	.align		4
.L_1204:
        /*006c*/ 	.word	index@(.nv.constant0._ZN2at6native18elementwise_kernelILi128ELi2EZNS0_22gpu_kernel_impl_nocastIZZZNS0_26GeluBackwardCUDAKernelImplERNS_18TensorIteratorBaseENS0_8GeluTypeEENKUlvE0_clEvENKUlvE_clEvEUlddE_EEvS4_RKT_EUliE_EEviT1_)
        /*0070*/ 	.short	0x0380
        /*0072*/ 	.short	0x0290


	//----- nvinfo : EIATTR_SW_WAR
	.align		4
.L_1205:
        /*0074*/ 	.byte	0x04, 0x36
        /*0076*/ 	.short	(.L_1207 - .L_1206)
.L_1206:
        /*0078*/ 	.word	0x00000008
.L_1207:


//--------------------- .nv.info._ZN2at6native27unrolled_elementwise_kernelIZZZNS0_26GeluBackwardCUDAKernelImplERNS_18TensorIteratorBaseENS0_8GeluTypeEENKUlvE0_clEvENKUlvE_clEvEUlddE_St5arrayIPcLm3EELi4E23TrivialOffsetCalculatorILi2EjESB_ILi1EjENS0_6memory15LoadWithoutCastENSE_16StoreWithoutCastEEEviT_T0_T2_T3_T4_T5_ --------------------------
	.section	.nv.info._ZN2at6native27unrolled_elementwise_kernelIZZZNS0_26GeluBackwardCUDAKernelImplERNS_18TensorIteratorBaseENS0_8GeluTypeEENKUlvE0_clEvENKUlvE_clEvEUlddE_St5arrayIPcLm3EELi4E23TrivialOffsetCalculatorILi2EjESB_ILi1EjENS0_6memory15LoadWithoutCastENSE_16StoreWithoutCastEEEviT_T0_T2_T3_T4_T5_,"",@"SHT_CUDA_INFO"
	.sectionflags	@""
	.align	4


	//----- nvinfo : EIATTR_CUDA_API_VERSION
	.align		4
        /*0000*/ 	.byte	0x04, 0x37
        /*0002*/ 	.short	(.L_1209 - .L_1208)
.L_1208:
        /*0004*/ 	.word	0x00000082


	//----- nvinfo : EIATTR_KPARAM_INFO
	.align		4
.L_1209:
        /*0008*/ 	.byte	0x04, 0x17
        /*000a*/ 	.short	(.L_1211 - .L_1210)
.L_1210:
        /*000c*/ 	.word	0x00000000
        /*0010*/ 	.short	0x0006
        /*0012*/ 	.short	0x0023
        /*0014*/ 	.byte	0x00, 0xf0, 0x05, 0x00


	//----- nvinfo : EIATTR_KPARAM_INFO
	.align		4
.L_1211:
        /*0018*/ 	.byte	0x04, 0x17
        /*001a*/ 	.short	(.L_1213 - .L_1212)
.L_1212:
        /*001c*/ 	.word	0x00000000
        /*0020*/ 	.short	0x0005
        /*0022*/ 	.short	0x0022
        /*0024*/ 	.byte	0x00, 0xf0, 0x05, 0x00


	//----- nvinfo : EIATTR_KPARAM_INFO
	.align		4
.L_1213:
        /*0028*/ 	.byte	0x04, 0x17
        /*002a*/ 	.short	(.L_1215 - .L_1214)
.L_1214:
        /*002c*/ 	.word	0x00000000
        /*0030*/ 	.short	0x0004
        /*0032*/ 	.short	0x0021
        /*0034*/ 	.byte	0x00, 0xf0, 0x05, 0x00


	//----- nvinfo : EIATTR_KPARAM_INFO
	.align		4
.L_1215:
        /*0038*/ 	.byte	0x04, 0x17
        /*003a*/ 	.short	(.L_1217 - .L_1216)
.L_1216:
        /*003c*/ 	.word	0x00000000
        /*0040*/ 	.short	0x0003
        /*0042*/ 	.short	0x0020
        /*0044*/ 	.byte	0x00, 0xf0, 0x05, 0x00


	//----- nvinfo : EIATTR_KPARAM_INFO
	.align		4
.L_1217:
        /*0048*/ 	.byte	0x04, 0x17
        /*004a*/ 	.short	(.L_1219 - .L_1218)
.L_1218:
        /*004c*/ 	.word	0x00000000
        /*0050*/ 	.short	0x0002
        /*0052*/ 	.short	0x0008
        /*0054*/ 	.byte	0x00, 0xf0, 0x61, 0x00


	//----- nvinfo : EIATTR_KPARAM_INFO
	.align		4
.L_1219:
        /*0058*/ 	.byte	0x04, 0x17
        /*005a*/ 	.short	(.L_1221 - .L_1220)
.L_1220:
        /*005c*/ 	.word	0x00000000
        /*0060*/ 	.short	0x0001
        /*0062*/ 	.short	0x0004
        /*0064*/ 	.byte	0x00, 0xf0, 0x05, 0x00


	//----- nvinfo : EIATTR_KPARAM_INFO
	.align		4
.L_1221:
        /*0068*/ 	.byte	0x04, 0x17
        /*006a*/ 	.short	(.L_1223 - .L_1222)
.L_1222:
        /*006c*/ 	.word	0x00000000
        /*0070*/ 	.short	0x0000
        /*0072*/ 	.short	0x0000
        /*0074*/ 	.byte	0x00, 0xf0, 0x11, 0x00


	//----- nvinfo : EIATTR_SPARSE_MMA_MASK
	.align		4
.L_1223:
        /*0078*/ 	.byte	0x03, 0x50
        /*007a*/ 	.short	0x0000


	//----- nvinfo : EIATTR_MAXREG_COUNT
	.align		4
        /*007c*/ 	.byte	0x03, 0x1b
        /*007e*/ 	.short	0x00ff


	//----- nvinfo : EIATTR_MERCURY_ISA_VERSION
	.align		4
        /*0080*/ 	.byte	0x03, 0x5f
        /*0082*/ 	.short	0x0101


	//----- nvinfo : EIATTR_VRC_CTA_INIT_COUNT
	.align		4
        /*0084*/ 	.byte	0x02, 0x4a
	.zero		1
	.zero		1


	//----- nvinfo : EIATTR_EXIT_INSTR_OFFSETS
	.align		4
        /*0088*/ 	.byte	0x04, 0x1c
        /*008a*/ 	.short	(.L_1225 - .L_1224)


	//   ....[0]....
.L_1224:
        /*008c*/ 	.word	0x00007a70


	//   ....[1]....
        /*0090*/ 	.word	0x00007ac0


	//----- nvinfo : EIATTR_MAX_THREADS
	.align		4
.L_1225:
        /*0094*/ 	.byte	0x04, 0x05
        /*0096*/ 	.short	(.L_1227 - .L_1226)
.L_1226:
        /*0098*/ 	.word	0x00000080
        /*009c*/ 	.word	0x00000001
        /*00a0*/ 	.word	0x00000001


	//----- nvinfo : EIATTR_CRS_STACK_SIZE
	.align		4
.L_1227:
        /*00a4*/ 	.byte	0x04, 0x1e
        /*00a6*/ 	.short	(.L_1229 - .L_1228)
.L_1228:
        /*00a8*/ 	.word	0x00000000


	//----- nvinfo : EIATTR_CBANK_PARAM_SIZE
	.align		4
.L_1229:
        /*00ac*/ 	.byte	0x03, 0x19
        /*00ae*/ 	.short	0x0024


	//----- nvinfo : EIATTR_PARAM_CBANK
	.align		4
        /*00b0*/ 	.byte	0x04, 0x0a
        /*00b2*/ 	.short	(.L_1231 - .L_1230)
	.align		4
.L_1230:
        /*00b4*/ 	.word	index@(.nv.constant0._ZN2at6native27unrolled_elementwise_kernelIZZZNS0_26GeluBackwardCUDAKernelImplERNS_18TensorIteratorBaseENS0_8GeluTypeEENKUlvE0_clEvENKUlvE_clEvEUlddE_St5arrayIPcLm3EELi4E23TrivialOffsetCalculatorILi2EjESB_ILi1EjENS0_6memory15LoadWithoutCastENSE_16StoreWithoutCastEEEviT_T0_T2_T3_T4_T5_)
        /*00b8*/ 	.short	0x0380
        /*00ba*/ 	.short	0x0024


	//----- nvinfo : EIATTR_SW_WAR
	.align		4
.L_1231:
        /*00bc*/ 	.byte	0x04, 0x36
        /*00be*/ 	.short	(.L_1233 - .L_1232)
.L_1232:
        /*00c0*/ 	.word	0x00000008
.L_1233:


//--------------------- .nv.info._ZN2at6native29vectorized_elementwise_kernelILi2EZZZNS0_26GeluBackwardCUDAKernelImplERNS_18TensorIteratorBaseENS0_8GeluTypeEENKUlvE0_clEvENKUlvE_clEvEUlddE_St5arrayIPcLm3EEEEviT0_T1_ --------------------------
	.section	.nv.info._ZN2at6native29vectorized_elementwise_kernelILi2EZZZNS0_26GeluBackwardCUDAKernelImplERNS_18TensorIteratorBaseENS0_8GeluTypeEENKUlvE0_clEvENKUlvE_clEvEUlddE_St5arrayIPcLm3EEEEviT0_T1_,"",@"SHT_CUDA_INFO"
	.sectionflags	@""
	.align	4


	//----- nvinfo : EIATTR_CUDA_API_VERSION
	.align		4
        /*0000*/ 	.byte	0x04, 0x37
        /*0002*/ 	.short	(.L_1235 - .L_1234)
.L_1234:
        /*0004*/ 	.word	0x00000082


	//----- nvinfo : EIATTR_KPARAM_INFO
	.align		4
.L_1235:
        /*0008*/ 	.byte	0x04, 0x17
        /*000a*/ 	.short	(.L_1237 - .L_1236)
.L_1236:
        /*000c*/ 	.word	0x00000000
        /*0010*/ 	.short	0x0002
        /*0012*/ 	.short	0x0008
        /*0014*/ 	.byte	0x00, 0xf0, 0x61, 0x00


	//----- nvinfo : EIATTR_KPARAM_INFO
	.align		4
.L_1237:
        /*0018*/ 	.byte	0x04, 0x17
        /*001a*/ 	.short	(.L_1239 - .L_1238)
.L_1238:
        /*001c*/ 	.word	0x00000000
        /*0020*/ 	.short	0x0001
        /*0022*/ 	.short	0x0004
        /*0024*/ 	.byte	0x00, 0xf0, 0x05, 0x00


	//----- nvinfo : EIATTR_KPARAM_INFO
	.align		4
.L_1239:
        /*0028*/ 	.byte	0x04, 0x17
        /*002a*/ 	.short	(.L_1241 - .L_1240)
.L_1240:
        /*002c*/ 	.word	0x00000000
        /*0030*/ 	.short	0x0000
        /*0032*/ 	.short	0x0000
        /*0034*/ 	.byte	0x00, 0xf0, 0x11, 0x00


	//----- nvinfo : EIATTR_SPARSE_MMA_MASK
	.align		4
.L_1241:
        /*0038*/ 	.byte	0x03, 0x50
        /*003a*/ 	.short	0x0000


	//----- nvinfo : EIATTR_MAXREG_COUNT
	.align		4
        /*003c*/ 	.byte	0x03, 0x1b
        /*003e*/ 	.short	0x00ff


	//----- nvinfo : EIATTR_MERCURY_ISA_VERSION
	.align		4
        /*0040*/ 	.byte	0x03, 0x5f
        /*0042*/ 	.short	0x0101


	//----- nvinfo : EIATTR_VRC_CTA_INIT_COUNT
	.align		4
        /*0044*/ 	.byte	0x02, 0x4a
	.zero		1
	.zero		1


	//----- nvinfo : EIATTR_EXIT_INSTR_OFFSETS
	.align		4
        /*0048*/ 	.byte	0x04, 0x1c
        /*004a*/ 	.short	(.L_1243 - .L_1242)


	//   ....[0]....
.L_1242:
        /*004c*/ 	.word	0x0000f630


	//   ....[1]....
        /*0050*/ 	.word	0x0000f680


	//   ....[2]....
        /*0054*/ 	.word	0x0001d610


	//----- nvinfo : EIATTR_MAX_THREADS
	.align		4
.L_1243:
        /*0058*/ 	.byte	0x04, 0x05
        /*005a*/ 	.short	(.L_1245 - .L_1244)
.L_1244:
        /*005c*/ 	.word	0x00000080
        /*0060*/ 	.word	0x00000001
        /*0064*/ 	.word	0x00000001


	//----- nvinfo : EIATTR_CRS_STACK_SIZE
	.align		4
.L_1245:
        /*0068*/ 	.byte	0x04, 0x1e
        /*006a*/ 	.short	(.L_1247 - .L_1246)
.L_1246:
        /*006c*/ 	.word	0x00000000


	//----- nvinfo : EIATTR_CBANK_PARAM_SIZE
	.align		4
.L_1247:
        /*0070*/ 	.byte	0x03, 0x19
        /*0072*/ 	.short	0x0020


	//----- nvinfo : EIATTR_PARAM_CBANK
	.align		4
        /*0074*/ 	.byte	0x04, 0x0a
        /*0076*/ 	.short	(.L_1249 - .L_1248)
	.align		4
.L_1248:
        /*0078*/ 	.word	index@(.nv.constant0._ZN2at6native29vectorized_elementwise_kernelILi2EZZZNS0_26GeluBackwardCUDAKernelImplERNS_18TensorIteratorBaseENS0_8GeluTypeEENKUlvE0_clEvENKUlvE_clEvEUlddE_St5arrayIPcLm3EEEEviT0_T1_)
        /*007c*/ 	.short	0x0380
        /*007e*/ 	.short	0x0020


	//----- nvinfo : EIATTR_SW_WAR
	.align		4
.L_1249:
        /*0080*/ 	.byte	0x04, 0x36
        /*0082*/ 	.short	(.L_1251 - .L_1250)
.L_1250:
        /*0084*/ 	.word	0x00000008
.L_1251:


//--------------------- .nv.info._ZN2at6native29vectorized_elementwise_kernelILi4EZZZNS0_26GeluBackwardCUDAKernelImplERNS_18TensorIteratorBaseENS0_8GeluTypeEENKUlvE0_clEvENKUlvE_clEvEUlddE_St5arrayIPcLm3EEEEviT0_T1_ --------------------------
	.section	.nv.info._ZN2at6native29vectorized_elementwise_kernelILi4EZZZNS0_26GeluBackwardCUDAKernelImplERNS_18TensorIteratorBaseENS0_8GeluTypeEENKUlvE0_clEvENKUlvE_clEvEUlddE_St5arrayIPcLm3EEEEviT0_T1_,"",@"SHT_CUDA_INFO"
	.sectionflags	@""
	.align	4


	//----- nvinfo : EIATTR_CUDA_API_VERSION
	.align		4
        /*0000*/ 	.byte	0x04, 0x37
        /*0002*/ 	.short	(.L_1253 - .L_1252)
.L_1252:
        /*0004*/ 	.word	0x00000082


	//----- nvinfo : EIATTR_KPARAM_INFO
	.align		4
.L_1253:
        /*0008*/ 	.byte	0x04, 0x17
        /*000a*/ 	.short	(.L_1255 - .L_1254)
.L_1254:
        /*000c*/ 	.word	0x00000000
        /*0010*/ 	.short	0x0002
        /*0012*/ 	.short	0x0008
        /*0014*/ 	.byte	0x00, 0xf0, 0x61, 0x00


	//----- nvinfo : EIATTR_KPARAM_INFO
	.align		4
.L_1255:
        /*0018*/ 	.byte	0x04, 0x17
        /*001a*/ 	.short	(.L_1257 - .L_1256)
.L_1256:
        /*001c*/ 	.word	0x00000000
        /*0020*/ 	.short	0x0001
        /*0022*/ 	.short	0x0004
        /*0024*/ 	.byte	0x00, 0xf0, 0x05, 0x00


	//----- nvinfo : EIATTR_KPARAM_INFO
	.align		4
.L_1257:
        /*0028*/ 	.byte	0x04, 0x17
        /*002a*/ 	.short	(.L_1259 - .L_1258)
.L_1258:
        /*002c*/ 	.word	0x00000000
        /*0030*/ 	.short	0x0000
        /*0032*/ 	.short	0x0000
        /*0034*/ 	.byte	0x00, 0xf0, 0x11, 0x00


	//----- nvinfo : EIATTR_SPARSE_MMA_MASK
	.align		4
.L_1259:
        /*0038*/ 	.byte	0x03, 0x50
        /*003a*/ 	.short	0x0000


	//----- nvinfo : EIATTR_MAXREG_COUNT
	.align		4
        /*003c*/ 	.byte	0x03, 0x1b
        /*003e*/ 	.short	0x00ff


	//----- nvinfo : EIATTR_MERCURY_ISA_VERSION
	.align		4
        /*0040*/ 	.byte	0x03, 0x5f
        /*0042*/ 	.short	0x0101


	//----- nvinfo : EIATTR_VRC_CTA_INIT_COUNT
	.align		4
        /*0044*/ 	.byte	0x02, 0x4a
	.zero		1
	.zero		1


	//----- nvinfo : EIATTR_EXIT_INSTR_OFFSETS
	.align		4
        /*0048*/ 	.byte	0x04, 0x1c
        /*004a*/ 	.short	(.L_1261 - .L_1260)


	//   ....[0]....
.L_1260:
        /*004c*/ 	.word	0x0000f5b0


	//   ....[1]....
        /*0050*/ 	.word	0x0000f600


	//   ....[2]....
        /*0054*/ 	.word	0x0001d580


	//----- nvinfo : EIATTR_MAX_THREADS
	.align		4
.L_1261:
        /*0058*/ 	.byte	0x04, 0x05
        /*005a*/ 	.short	(.L_1263 - .L_1262)
.L_1262:
        /*005c*/ 	.word	0x00000080
        /*0060*/ 	.word	0x00000001
        /*0064*/ 	.word	0x00000001


	//----- nvinfo : EIATTR_CRS_STACK_SIZE
	.align		4
.L_1263:
        /*0068*/ 	.byte	0x04, 0x1e
        /*006a*/ 	.short	(.L_1265 - .L_1264)
.L_1264:
        /*006c*/ 	.word	0x00000000


	//----- nvinfo : EIATTR_CBANK_PARAM_SIZE
	.align		4
.L_1265:
        /*0070*/ 	.byte	0x03, 0x19
        /*0072*/ 	.short	0x0020


	//----- nvinfo : EIATTR_PARAM_CBANK
	.align		4
        /*0074*/ 	.byte	0x04, 0x0a
        /*0076*/ 	.short	(.L_1267 - .L_1266)
	.align		4
.L_1266:
        /*0078*/ 	.word	index@(.nv.constant0._ZN2at6native29vectorized_elementwise_kernelILi4EZZZNS0_26GeluBackwardCUDAKernelImplERNS_18TensorIteratorBaseENS0_8GeluTypeEENKUlvE0_clEvENKUlvE_clEvEUlddE_St5arrayIPcLm3EEEEviT0_T1_)
        /*007c*/ 	.short	0x0380
        /*007e*/ 	.short	0x0020


	//----- nvinfo : EIATTR_SW_WAR
	.align		4
.L_1267:
        /*0080*/ 	.byte	0x04, 0x36
        /*0082*/ 	.short	(.L_1269 - .L_1268)
.L_1268:
        /*0084*/ 	.word	0x00000008
.L_1269:


//--------------------- .nv.info._ZN2at6native29vectorized_elementwise_kernelILi8EZZZNS0_26GeluBackwardCUDAKernelImplERNS_18TensorIteratorBaseENS0_8GeluTypeEENKUlvE0_clEvENKUlvE_clEvEUlddE_St5arrayIPcLm3EEEEviT0_T1_ --------------------------
	.section	.nv.info._ZN2at6native29vectorized_elementwise_kernelILi8EZZZNS0_26GeluBackwardCUDAKernelImplERNS_18TensorIteratorBaseENS0_8GeluTypeEENKUlvE0_clEvENKUlvE_clEvEUlddE_St5arrayIPcLm3EEEEviT0_T1_,"",@"SHT_CUDA_INFO"
	.sectionflags	@""
	.align	4


	//----- nvinfo : EIATTR_CUDA_API_VERSION
	.align		4
        /*0000*/ 	.byte	0x04, 0x37
        /*0002*/ 	.short	(.L_1271 - .L_1270)
.L_1270:
        /*0004*/ 	.word	0x00000082


	//----- nvinfo : EIATTR_KPARAM_INFO
	.align		4
.L_1271:
        /*0008*/ 	.byte	0x04, 0x17
        /*000a*/ 	.short	(.L_1273 - .L_1272)
.L_1272:
        /*000c*/ 	.word	0x00000000
        /*0010*/ 	.short	0x0002
        /*0012*/ 	.short	0x0008
        /*0014*/ 	.byte	0x00, 0xf0, 0x61, 0x00


	//----- nvinfo : EIATTR_KPARAM_INFO
	.align		4
.L_1273:
        /*0018*/ 	.byte	0x04, 0x17
        /*001a*/ 	.short	(.L_1275 - .L_1274)
.L_1274:
        /*001c*/ 	.word	0x00000000
        /*0020*/ 	.short	0x0001
        /*0022*/ 	.short	0x0004
        /*0024*/ 	.byte	0x00, 0xf0, 0x05, 0x00


	//----- nvinfo : EIATTR_KPARAM_INFO
	.align		4
.L_1275:
        /*0028*/ 	.byte	0x04, 0x17
        /*002a*/ 	.short	(.L_1277 - .L_1276)
.L_1276:
        /*002c*/ 	.word	0x00000000
        /*0030*/ 	.short	0x0000
        /*0032*/ 	.short	0x0000
        /*0034*/ 	.byte	0x00, 0xf0, 0x11, 0x00


	//----- nvinfo : EIATTR_SPARSE_MMA_MASK
	.align		4
.L_1277:
        /*0038*/ 	.byte	0x03, 0x50
        /*003a*/ 	.short	0x0000


	//----- nvinfo : EIATTR_MAXREG_COUNT
	.align		4
        /*003c*/ 	.byte	0x03, 0x1b
        /*003e*/ 	.short	0x00ff


	//----- nvinfo : EIATTR_MERCURY_ISA_VERSION
	.align		4
        /*0040*/ 	.byte	0x03, 0x5f
        /*0042*/ 	.short	0x0101


	//----- nvinfo : EIATTR_VRC_CTA_INIT_COUNT
	.align		4
        /*0044*/ 	.byte	0x02, 0x4a
	.zero		1
	.zero		1


	//----- nvinfo : EIATTR_EXIT_INSTR_OFFSETS
	.align		4
        /*0048*/ 	.byte	0x04, 0x1c
        /*004a*/ 	.short	(.L_1279 - .L_1278)


	//   ....[0]....
.L_1278:
        /*004c*/ 	.word	0x00000010


	//----- nvinfo : EIATTR_MAX_THREADS
	.align		4
.L_1279:
        /*0050*/ 	.byte	0x04, 0x05
        /*0052*/ 	.short	(.L_1281 - .L_1280)
.L_1280:
        /*0054*/ 	.word	0x00000080
        /*0058*/ 	.word	0x00000001
        /*005c*/ 	.word	0x00000001


	//----- nvinfo : EIATTR_CBANK_PARAM_SIZE
	.align		4
.L_1281:
        /*0060*/ 	.byte	0x03, 0x19
        /*0062*/ 	.short	0x0020


	//----- nvinfo : EIATTR_PARAM_CBANK
	.align		4
        /*0064*/ 	.byte	0x04, 0x0a
        /*0066*/ 	.short	(.L_1283 - .L_1282)
	.align		4
.L_1282:
        /*0068*/ 	.word	index@(.nv.constant0._ZN2at6native29vectorized_elementwise_kernelILi8EZZZNS0_26GeluBackwardCUDAKernelImplERNS_18TensorIteratorBaseENS0_8GeluTypeEENKUlvE0_clEvENKUlvE_clEvEUlddE_St5arrayIPcLm3EEEEviT0_T1_)
        /*006c*/ 	.short	0x0380
        /*006e*/ 	.short	0x0020


	//----- nvinfo : EIATTR_SW_WAR
	.align		4
.L_1283:
        /*0070*/ 	.byte	0x04, 0x36
        /*0072*/ 	.short	(.L_1285 - .L_1284)
.L_1284:
        /*0074*/ 	.word	0x00000008
.L_1285:


//--------------------- .nv.info._ZN2at6native18elementwise_kernelILi128ELi4EZNS0_15gpu_kernel_implIZZZNS0_26GeluBackwardCUDAKernelImplERNS_18TensorIteratorBaseENS0_8GeluTypeEENKUlvE_clEvENKUlvE2_clEvEUlN3c108BFloat16ES9_E_EEvS4_RKT_EUliE_EEviT1_ --------------------------
	.section	.nv.info._ZN2at6native18elementwise_kernelILi128ELi4EZNS0_15gpu_kernel_implIZZZNS0_26GeluBackwardCUDAKernelImplERNS_18TensorIteratorBaseENS0_8GeluTypeEENKUlvE_clEvENKUlvE2_clEvEUlN3c108BFloat16ES9_E_EEvS4_RKT_EUliE_EEviT1_,"",@"SHT_CUDA_INFO"
	.sectionflags	@""
	.align	4


	//----- nvinfo : EIATTR_CUDA_API_VERSION
	.align		4
        /*0000*/ 	.byte	0x04, 0x37
        /*0002*/ 	.short	(.L_1287 - .L_1286)
.L_1286:
        /*0004*/ 	.word	0x00000082


	//----- nvinfo : EIATTR_KPARAM_INFO
	.align		4
.L_1287:
        /*0008*/ 	.byte	0x04, 0x17
        /*000a*/ 	.short	(.L_1289 - .L_1288)
.L_1288:
        /*000c*/ 	.word	0x00000000
        /*0010*/ 	.short	0x0001
        /*0012*/ 	.short	0x0008
        /*0014*/ 	.byte	0x00, 0xf0, 0x21, 0x0a


	//----- nvinfo : EIATTR_KPARAM_INFO
	.align		4
.L_1289:
        /*0018*/ 	.byte	0x04, 0x17
        /*001a*/ 	.short	(.L_1291 - .L_1290)
.L_1290:
        /*001c*/ 	.word	0x00000000
        /*0020*/ 	.short	0x0000
        /*0022*/ 	.short	0x0000
        /*0024*/ 	.byte	0x00, 0xf0, 0x11, 0x00


	//----- nvinfo : EIATTR_SPARSE_MMA_MASK
	.align		4
.L_1291:
        /*0028*/ 	.byte	0x03, 0x50
        /*002a*/ 	.short	0x0000


	//----- nvinfo : EIATTR_MAXREG_COUNT
	.align		4
        /*002c*/ 	.byte	0x03, 0x1b
        /*002e*/ 	.short	0x0080


	//----- nvinfo : EIATTR_EXTERNS
	.align		4
        /*0030*/ 	.byte	0x04, 0x0f
        /*0032*/ 	.short	(.L_1293 - .L_1292)


	//   ....[0]....
	.align		4
.L_1292:
        /*0034*/ 	.word	index@(__assertfail)


	//----- nvinfo : EIATTR_MERCURY_ISA_VERSION
	.align		4
.L_1293:
        /*0038*/ 	.byte	0x03, 0x5f
        /*003a*/ 	.short	0x0101


	//----- nvinfo : EIATTR_VRC_CTA_INIT_COUNT
	.align		4
        /*003c*/ 	.byte	0x02, 0x4a
	.zero		1
	.zero		1


	//----- nvinfo : EIATTR_SYSCALL_OFFSETS
	.align		4
        /*0040*/ 	.byte	0x04, 0x46
        /*0042*/ 	.short	(.L_1295 - .L_1294)


	//   ....[0]....
.L_1294:
        /*0044*/ 	.word	0x000026b0


	//   ....[1]....
        /*0048*/ 	.word	0x000036d0


	//   ....[2]....
        /*004c*/ 	.word	0x000046d0


	//   ....[3]....
        /*0050*/ 	.word	0x00006f20


	//   ....[4]....
        /*0054*/ 	.word	0x00007f30


	//   ....[5]....
        /*0058*/ 	.word	0x00008d80


	//   ....[6]....
        /*005c*/ 	.word	0x0000b6c0


	//   ....[7]....
        /*0060*/ 	.word	0x0000c6d0


	//   ....[8]....
        /*0064*/ 	.word	0x0000d520


	//   ....[9]....
        /*0068*/ 	.word	0x0000fe80


	//   ....[10]....
        /*006c*/ 	.word	0x00010e90


	//   ....[11]....
        /*0070*/ 	.word	0x00011cb0


	//----- nvinfo : EIATTR_EXIT_INSTR_OFFSETS
	.align		4
.L_1295:
        /*0074*/ 	.byte	0x04, 0x1c
        /*0076*/ 	.short	(.L_1297 - .L_1296)


	//   ....[0]....
.L_1296:
        /*0078*/ 	.word	0x0000d7e0


	//   ....[1]....
        /*007c*/ 	.word	0x00011130


	//   ....[2]....
        /*0080*/ 	.word	0x00011170


	//   ....[3]....
        /*0084*/ 	.word	0x00011210


	//   ....[4]....
        /*0088*/ 	.word	0x00011250


	//   ....[5]....
        /*008c*/ 	.word	0x00011290


	//   ....[6]....
        /*0090*/ 	.word	0x00011320


	//   ....[7]....
        /*0094*/ 	.word	0x00011360


	//   ....[8]....
        /*0098*/ 	.word	0x00011400


	//   ....[9]....
        /*009c*/ 	.word	0x00011450


	//   ....[10]....
        /*00a0*/ 	.word	0x000114a0


	//   ....[11]....
        /*00a4*/ 	.word	0x00011580


	//   ....[12]....
        /*00a8*/ 	.word	0x000116f0


	//   ....[13]....
        /*00ac*/ 	.word	0x00011860


	//   ....[14]....
        /*00b0*/ 	.word	0x000119c0


	//   ....[15]....
        /*00b4*/ 	.word	0x00011a00


	//   ....[16]....
        /*00b8*/ 	.word	0x00011a40


	//   ....[17]....
        /*00bc*/ 	.word	0x00011af0


	//   ....[18]....
        /*00c0*/ 	.word	0x00011b50


	//   ....[19]....
        /*00c4*/ 	.word	0x00011cc0


	//   ....[20]....
        /*00c8*/ 	.word	0x00011dd0


	//   ....[21]....
        /*00cc*/ 	.word	0x00011f10


	//   ....[22]....
        /*00d0*/ 	.word	0x00011f30


	//----- nvinfo : EIATTR_MAX_THREADS
	.align		4
.L_1297:
        /*00d4*/ 	.byte	0x04, 0x05
        /*00d6*/ 	.short	(.L_1299 - .L_1298)
.L_1298:
        /*00d8*/ 	.word	0x00000080
        /*00dc*/ 	.word	0x00000001
        /*00e0*/ 	.word	0x00000001


	//----- nvinfo : EIATTR_CRS_STACK_SIZE
	.align		4
.L_1299:
        /*00e4*/ 	.byte	0x04, 0x1e
        /*00e6*/ 	.short	(.L_1301 - .L_1300)
.L_1300:
        /*00e8*/ 	.word	0x00000000


	//----- nvinfo : EIATTR_CBANK_PARAM_SIZE
	.align		4
.L_1301:
        /*00ec*/ 	.byte	0x03, 0x19
        /*00ee*/ 	.short	0x0290


	//----- nvinfo : EIATTR_PARAM_CBANK
	.align		4
        /*00f0*/ 	.byte	0x04, 0x0a
        /*00f2*/ 	.short	(.L_1303 - .L_1302)
	.align		4
.L_1302:
        /*00f4*/ 	.word	index@(.nv.constant0._ZN2at6native18elementwise_kernelILi128ELi4EZNS0_15gpu_kernel_implIZZZNS0_26GeluBackwardCUDAKernelImplERNS_18TensorIteratorBaseENS0_8GeluTypeEENKUlvE_clEvENKUlvE2_clEvEUlN3c108BFloat16ES9_E_EEvS4_RKT_EUliE_EEviT1_)
        /*00f8*/ 	.short	0x0380
        /*00fa*/ 	.short	0x0290


	//----- nvinfo : EIATTR_SW_WAR
	.align		4
.L_1303:
        /*00fc*/ 	.byte	0x04, 0x36
        /*00fe*/ 	.short	(.L_1305 - .L_1304)
.L_1304:
        /*0100*/ 	.word	0x00000008
.L_1305:


//--------------------- .nv.info._ZN2at6native27unrolled_elementwise_kernelIZZZNS0_26GeluBackwardCUDAKernelImplERNS_18TensorIteratorBaseENS0_8GeluTypeEENKUlvE_clEvENKUlvE2_clEvEUlN3c108BFloat16ES8_E_St5arrayIPcLm3EELi4E23TrivialOffsetCalculatorILi2EjESD_ILi1EjENS0_6memory12LoadWithCastILi2EEENSG_13StoreWithCastILi1EEEEEviT_T0_T2_T3_T4_T5_ --------------------------
	.section	.nv.info._ZN2at6native27unrolled_elementwise_kernelIZZZNS0_26GeluBackwardCUDAKernelImplERNS_18TensorIteratorBaseENS0_8GeluTypeEENKUlvE_clEvENKUlvE2_clEvEUlN3c108BFloat16ES8_E_St5arrayIPcLm3EELi4E23TrivialOffsetCalculatorILi2EjESD_ILi1EjENS0_6memory12LoadWithCastILi2EEENSG_13StoreWithCastILi1EEEEEviT_T0_T2_T3_T4_T5_,"",@"SHT_CUDA_INFO"
	.sectionflags	@""
	.align	4


	//----- nvinfo : EIATTR_CUDA_API_VERSION
	.align		4
        /*0000*/ 	.byte	0x04, 0x37
        /*0002*/ 	.short	(.L_1307 - .L_1306)
.L_1306:
        /*0004*/ 	.word	0x00000082


	//----- nvinfo : EIATTR_KPARAM_INFO
	.align		4
.L_1307:
        /*0008*/ 	.byte	0x04, 0x17
        /*000a*/ 	.short	(.L_1309 - .L_1308)
.L_1308:
        /*000c*/ 	.word	0x00000000
        /*0010*/ 	.short	0x0006
        /*0012*/ 	.short	0x0030
        /*0014*/ 	.byte	0x00, 0xf0, 0x21, 0x00


	//----- nvinfo : EIATTR_KPARAM_INFO
	.align		4
.L_1309:
        /*0018*/ 	.byte	0x04, 0x17
        /*001a*/ 	.short	(.L_1311 - .L_1310)
.L_1310:
        /*001c*/ 	.word	0x00000000
        /*0020*/ 	.short	0x0005
        /*0022*/ 	.short	0x0024
        /*0024*/ 	.byte	0x00, 0xf0, 0x31, 0x00


	//----- nvinfo : EIATTR_KPARAM_INFO
	.align		4
.L_1311:
        /*0028*/ 	.byte	0x04, 0x17
        /*002a*/ 	.short	(.L_1313 - .L_1312)
.L_1312:
        /*002c*/ 	.word	0x00000000
        /*0030*/ 	.short	0x0004
        /*0032*/ 	.short	0x0021
        /*0034*/ 	.byte	0x00, 0xf0, 0x05, 0x00


	//----- nvinfo : EIATTR_KPARAM_INFO
	.align		4
.L_1313:
        /*0038*/ 	.byte	0x04, 0x17
        /*003a*/ 	.short	(.L_1315 - .L_1314)
.L_1314:
        /*003c*/ 	.word	0x00000000
        /*0040*/ 	.short	0x0003
        /*0042*/ 	.short	0x0020
        /*0044*/ 	.byte	0x00, 0xf0, 0x05, 0x00


	//----- nvinfo : EIATTR_KPARAM_INFO
	.align		4
.L_1315:
        /*0048*/ 	.byte	0x04, 0x17
        /*004a*/ 	.short	(.L_1317 - .L_1316)
.L_1316:
        /*004c*/ 	.word	0x00000000
        /*0050*/ 	.short	0x0002
        /*0052*/ 	.short	0x0008
        /*0054*/ 	.byte	0x00, 0xf0, 0x61, 0x00


	//----- nvinfo : EIATTR_KPARAM_INFO
	.align		4
.L_1317:
        /*0058*/ 	.byte	0x04, 0x17
        /*005a*/ 	.short	(.L_1319 - .L_1318)
.L_1318:
        /*005c*/ 	.word	0x00000000
        /*0060*/ 	.short	0x0001
        /*0062*/ 	.short	0x0004
        /*0064*/ 	.byte	0x00, 0xf0, 0x05, 0x00


	//----- nvinfo : EIATTR_KPARAM_INFO
	.align		4
.L_1319:
        /*0068*/ 	.byte	0x04, 0x17
        /*006a*/ 	.short	(.L_1321 - .L_1320)
.L_1320:
        /*006c*/ 	.word	0x00000000
        /*0070*/ 	.short	0x0000
        /*0072*/ 	.short	0x0000
        /*0074*/ 	.byte	0x00, 0xf0, 0x11, 0x00


	//----- nvinfo : EIATTR_SPARSE_MMA_MASK
	.align		4
.L_1321:
        /*0078*/ 	.byte	0x03, 0x50
        /*007a*/ 	.short	0x0000


	//----- nvinfo : EIATTR_MAXREG_COUNT
	.align		4
        /*007c*/ 	.byte	0x03, 0x1b
        /*007e*/ 	.short	0x00ff


	//----- nvinfo : EIATTR_EXTERNS
	.align		4
        /*0080*/ 	.byte	0x04, 0x0f
        /*0082*/ 	.short	(.L_1323 - .L_1322)


	//   ....[0]....
	.align		4
.L_1322:
        /*0084*/ 	.word	index@(__assertfail)


	//----- nvinfo : EIATTR_MERCURY_ISA_VERSION
	.align		4
.L_1323:
        /*0088*/ 	.byte	0x03, 0x5f
        /*008a*/ 	.short	0x0101


	//----- nvinfo : EIATTR_VRC_CTA_INIT_COUNT
	.align		4
        /*008c*/ 	.byte	0x02, 0x4a
	.zero		1
	.zero		1


	//----- nvinfo : EIATTR_SYSCALL_OFFSETS
	.align		4
        /*0090*/ 	.byte	0x04, 0x46
        /*0092*/ 	.short	(.L_1325 - .L_1324)


	//   ....[0]....
.L_1324:
        /*0094*/ 	.word	0x000010a0


	//   ....[1]....
        /*0098*/ 	.word	0x000021d0


	//   ....[2]....
        /*009c*/ 	.word	0x00003440


	//   ....[3]....
        /*00a0*/ 	.word	0x00004570


	//   ....[4]....
        /*00a4*/ 	.word	0x00005720


	//   ....[5]....
        /*00a8*/ 	.word	0x00006860


	//   ....[6]....
        /*00ac*/ 	.word	0x00007a10


	//   ....[7]....
        /*00b0*/ 	.word	0x00008a60


	//   ....[8]....
        /*00b4*/ 	.word	0x00009fe0


	//   ....[9]....
        /*00b8*/ 	.word	0x0000aec0


	//   ....[10]....
        /*00bc*/ 	.word	0x0000be40


	//   ....[11]....
        /*00c0*/ 	.word	0x0000cdc0


	//----- nvinfo : EIATTR_EXIT_INSTR_OFFSETS
	.align		4
.L_1325:
        /*00c4*/ 	.byte	0x04, 0x1c
        /*00c6*/ 	.short	(.L_1327 - .L_1326)


	//   ....[0]....
.L_1326:
        /*00c8*/ 	.word	0x0000c0f0


	//   ....[1]....
        /*00cc*/ 	.word	0x0000c240


	//   ....[2]....
        /*00d0*/ 	.word	0x0000c280


	//   ....[3]....
        /*00d4*/ 	.word	0x0000c320


	//   ....[4]....
        /*00d8*/ 	.word	0x0000c360


	//   ....[5]....
        /*00dc*/ 	.word	0x0000c3a0


	//   ....[6]....
        /*00e0*/ 	.word	0x0000c430


	//   ....[7]....
        /*00e4*/ 	.word	0x0000c470


	//   ....[8]....
        /*00e8*/ 	.word	0x0000c510


	//   ....[9]....
        /*00ec*/ 	.word	0x0000c560


	//   ....[10]....
        /*00f0*/ 	.word	0x0000c5b0


	//   ....[11]....
        /*00f4*/ 	.word	0x0000c690


	//   ....[12]....
        /*00f8*/ 	.word	0x0000c800


	//   ....[13]....
        /*00fc*/ 	.word	0x0000c970


	//   ....[14]....
        /*0100*/ 	.word	0x0000cad0


	//   ....[15]....
        /*0104*/ 	.word	0x0000cb10


	//   ....[16]....
        /*0108*/ 	.word	0x0000cb50


	//   ....[17]....
        /*010c*/ 	.word	0x0000cc00


	//   ....[18]....
        /*0110*/ 	.word	0x0000cc60


	//   ....[19]....
        /*0114*/ 	.word	0x0000cdd0


	//   ....[20]....
        /*0118*/ 	.word	0x0000cee0


	//   ....[21]....
        /*011c*/ 	.word	0x0000d020


	//   ....[22]....
        /*0120*/ 	.word	0x0000d040


	//----- nvinfo : EIATTR_MAX_THREADS
	.align		4
.L_1327:
        /*0124*/ 	.byte	0x04, 0x05
        /*0126*/ 	.short	(.L_1329 - .L_1328)
.L_1328:
        /*0128*/ 	.word	0x00000080
        /*012c*/ 	.word	0x00000001
        /*0130*/ 	.word	0x00000001


	//----- nvinfo : EIATTR_CRS_STACK_SIZE
	.align		4
.L_1329:
        /*0134*/ 	.byte	0x04, 0x1e
        /*0136*/ 	.short	(.L_1331 - .L_1330)
.L_1330:
        /*0138*/ 	.word	0x00000000


	//----- nvinfo : EIATTR_CBANK_PARAM_SIZE
	.align		4
.L_1331:
        /*013c*/ 	.byte	0x03, 0x19
        /*013e*/ 	.short	0x0038


	//----- nvinfo : EIATTR_PARAM_CBANK
	.align		4
        /*0140*/ 	.byte	0x04, 0x0a
        /*0142*/ 	.short	(.L_1333 - .L_1332)
	.align		4
.L_1332:
        /*0144*/ 	.word	index@(.nv.constant0._ZN2at6native27unrolled_elementwise_kernelIZZZNS0_26GeluBackwardCUDAKernelImplERNS_18TensorIteratorBaseENS0_8GeluTypeEENKUlvE_clEvENKUlvE2_clEvEUlN3c108BFloat16ES8_E_St5arrayIPcLm3EELi4E23TrivialOffsetCalculatorILi2EjESD_ILi1EjENS0_6memory12LoadWithCastILi2EEENSG_13StoreWithCastILi1EEEEEviT_T0_T2_T3_T4_T5_)
        /*0148*/ 	.short	0x0380
        /*014a*/ 	.short	0x0038


	//----- nvinfo : EIATTR_SW_WAR
	.align		4
.L_1333:
        /*014c*/ 	.byte	0x04, 0x36
        /*014e*/ 	.short	(.L_1335 - .L_1334)
.L_1334:
        /*0150*/ 	.word	0x00000008
.L_1335:


//--------------------- .nv.info._ZN2at6native18elementwise_kernelILi128ELi4EZNS0_22gpu_kernel_impl_nocastIZZZNS0_26GeluBackwardCUDAKernelImplERNS_18TensorIteratorBaseENS0_8GeluTypeEENKUlvE_clEvENKUlvE2_clEvEUlN3c108BFloat16ES9_E_EEvS4_RKT_EUliE_EEviT1_ --------------------------
	.section	.nv.info._ZN2at6native18elementwise_kernelILi128ELi4EZNS0_22gpu_kernel_impl_nocastIZZZNS0_26GeluBackwardCUDAKernelImplERNS_18TensorIteratorBaseENS0_8GeluTypeEENKUlvE_clEvENKUlvE2_clEvEUlN3c108BFloat16ES9_E_EEvS4_RKT_EUliE_EEviT1_,"",@"SHT_CUDA_INFO"
	.sectionflags	@""
	.align	4


	//----- nvinfo : EIATTR_CUDA_API_VERSION
	.align		4
        /*0000*/ 	.byte	0x04, 0x37
        /*0002*/ 	.short	(.L_1337 - .L_1336)
.L_1336:
        /*0004*/ 	.word	0x00000082


	//----- nvinfo : EIATTR_KPARAM_INFO
	.align		4
.L_1337:
        /*0008*/ 	.byte	0x04, 0x17
        /*000a*/ 	.short	(.L_1339 - .L_1338)
.L_1338:
        /*000c*/ 	.word	0x00000000
        /*0010*/ 	.short	0x0001
        /*0012*/ 	.short	0x0008
        /*0014*/ 	.byte	0x00, 0xf0, 0x21, 0x0a


	//----- nvinfo : EIATTR_KPARAM_INFO
	.align		4
.L_1339:
        /*0018*/ 	.byte	0x04, 0x17
        /*001a*/ 	.short	(.L_1341 - .L_1340)
.L_1340:
        /*001c*/ 	.word	0x00000000
        /*0020*/ 	.short	0x0000
        /*0022*/ 	.short	0x0000
        /*0024*/ 	.byte	0x00, 0xf0, 0x11, 0x00


	//----- nvinfo : EIATTR_SPARSE_MMA_MASK
	.align		4
.L_1341:
        /*0028*/ 	.byte	0x03, 0x50
        /*002a*/ 	.short	0x0000


	//----- nvinfo : EIATTR_MAXREG_COUNT
	.align		4
        /*002c*/ 	.byte	0x03, 0x1b
        /*002e*/ 	.short	0x0080


	//----- nvinfo : EIATTR_MERCURY_ISA_VERSION
	.align		4
        /*0030*/ 	.byte	0x03, 0x5f
        /*0032*/ 	.short	0x0101


	//----- nvinfo : EIATTR_VRC_CTA_INIT_COUNT
	.align		4
        /*0034*/ 	.byte	0x02, 0x4a
	.zero		1
	.zero		1


	//----- nvinfo : EIATTR_EXIT_INSTR_OFFSETS
	.align		4
        /*0038*/ 	.byte	0x04, 0x1c
        /*003a*/ 	.short	(.L_1343 - .L_1342)


	//   ....[0]....
.L_1342:
        /*003c*/ 	.word	0x00000630


	//   ....[1]....
        /*0040*/ 	.word	0x000007c0


	//   ....[2]....
        /*0044*/ 	.word	0x00004fd0


	//   ....[3]....
        /*0048*/ 	.word	0x00006770


	//----- nvinfo : EIATTR_MAX_THREADS
	.align		4
.L_1343:
        /*004c*/ 	.byte	0x04, 0x05
        /*004e*/ 	.short	(.L_1345 - .L_1344)
.L_1344:
        /*0050*/ 	.word	0x00000080
        /*0054*/ 	.word	0x00000001
        /*0058*/ 	.word	0x00000001


	//----- nvinfo : EIATTR_CRS_STACK_SIZE
	.align		4
.L_1345:
        /*005c*/ 	.byte	0x04, 0x1e
        /*005e*/ 	.short	(.L_1347 - .L_1346)
.L_1346:
        /*0060*/ 	.word	0x00000000


	//----- nvinfo : EIATTR_CBANK_PARAM_SIZE
	.align		4
.L_1347:
        /*0064*/ 	.byte	0x03, 0x19
        /*0066*/ 	.short	0x0290


	//----- nvinfo : EIATTR_PARAM_CBANK
	.align		4
        /*0068*/ 	.byte	0x04, 0x0a
        /*006a*/ 	.short	(.L_1349 - .L_1348)
	.align		4
.L_1348:
        /*006c*/ 	.word	index@(.nv.constant0._ZN2at6native18elementwise_kernelILi128ELi4EZNS0_22gpu_kernel_impl_nocastIZZZNS0_26GeluBackwardCUDAKernelImplERNS_18TensorIteratorBaseENS0_8GeluTypeEENKUlvE_clEvENKUlvE2_clEvEUlN3c108BFloat16ES9_E_EEvS4_RKT_EUliE_EEviT1_)
        /*0070*/ 	.short	0x0380
        /*0072*/ 	.short	0x0290


	//----- nvinfo : EIATTR_SW_WAR
	.align		4
.L_1349:
        /*0074*/ 	.byte	0x04, 0x36
        /*0076*/ 	.short	(.L_1351 - .L_1350)
.L_1350:
        /*0078*/ 	.word	0x00000008
.L_1351:


//--------------------- .nv.info._ZN2at6native27unrolled_elementwise_kernelIZZZNS0_26GeluBackwardCUDAKernelImplERNS_18TensorIteratorBaseENS0_8GeluTypeEENKUlvE_clEvENKUlvE2_clEvEUlN3c108BFloat16ES8_E_St5arrayIPcLm3EELi4E23TrivialOffsetCalculatorILi2EjESD_ILi1EjENS0_6memory15LoadWithoutCastENSG_16StoreWithoutCastEEEviT_T0_T2_T3_T4_T5_ --------------------------
	.section	.nv.info._ZN2at6native27unrolled_elementwise_kernelIZZZNS0_26GeluBackwardCUDAKernelImplERNS_18TensorIteratorBaseENS0_8GeluTypeEENKUlvE_clEvENKUlvE2_clEvEUlN3c108BFloat16ES8_E_St5arrayIPcLm3EELi4E23TrivialOffsetCalculatorILi2EjESD_ILi1EjENS0_6memory15LoadWithoutCastENSG_16StoreWithoutCastEEEviT_T0_T2_T3_T4_T5_,"",@"SHT_CUDA_INFO"
	.sectionflags	@""
	.align	4


	//----- nvinfo : EIATTR_CUDA_API_VERSION
	.align		4
        /*0000*/ 	.byte	0x04, 0x37
        /*0002*/ 	.short	(.L_1353 - .L_1352)
.L_1352:
        /*0004*/ 	.word	0x00000082


	//----- nvinfo : EIATTR_KPARAM_INFO
	.align		4
.L_1353:
        /*0008*/ 	.byte	0x04, 0x17
        /*000a*/ 	.short	(.L_1355 - .L_1354)
.L_1354:
        /*000c*/ 	.word	0x00000000
        /*0010*/ 	.short	0x0006
        /*0012*/ 	.short	0x0023
        /*0014*/ 	.byte	0x00, 0xf0, 0x05, 0x00


	//----- nvinfo : EIATTR_KPARAM_INFO
	.align		4
.L_1355:
        /*0018*/ 	.byte	0x04, 0x17
        /*001a*/ 	.short	(.L_1357 - .L_1356)
.L_1356:
        /*001c*/ 	.word	0x00000000
        /*0020*/ 	.short	0x0005
        /*0022*/ 	.short	0x0022
        /*0024*/ 	.byte	0x00, 0xf0, 0x05, 0x00


	//----- nvinfo : EIATTR_KPARAM_INFO
	.align		4
.L_1357:
        /*0028*/ 	.byte	0x04, 0x17
        /*002a*/ 	.short	(.L_1359 - .L_1358)
.L_1358:
        /*002c*/ 	.word	0x00000000
        /*0030*/ 	.short	0x0004
        /*0032*/ 	.short	0x0021
        /*0034*/ 	.byte	0x00, 0xf0, 0x05, 0x00


	//----- nvinfo : EIATTR_KPARAM_INFO
	.align		4
.L_1359:
        /*0038*/ 	.byte	0x04, 0x17
        /*003a*/ 	.short	(.L_1361 - .L_1360)
.L_1360:
        /*003c*/ 	.word	0x00000000
        /*0040*/ 	.short	0x0003
        /*0042*/ 	.short	0x0020
        /*0044*/ 	.byte	0x00, 0xf0, 0x05, 0x00


	//----- nvinfo : EIATTR_KPARAM_INFO
	.align		4
.L_1361:
        /*0048*/ 	.byte	0x04, 0x17
        /*004a*/ 	.short	(.L_1363 - .L_1362)
.L_1362:
        /*004c*/ 	.word	0x00000000
        /*0050*/ 	.short	0x0002
        /*0052*/ 	.short	0x0008
        /*0054*/ 	.byte	0x00, 0xf0, 0x61, 0x00


	//----- nvinfo : EIATTR_KPARAM_INFO
	.align		4
.L_1363:
        /*0058*/ 	.byte	0x04, 0x17
        /*005a*/ 	.short	(.L_1365 - .L_1364)
.L_1364:
        /*005c*/ 	.word	0x00000000
        /*0060*/ 	.short	0x0001
        /*0062*/ 	.short	0x0004
        /*0064*/ 	.byte	0x00, 0xf0, 0x05, 0x00


	//----- nvinfo : EIATTR_KPARAM_INFO
	.align		4
.L_1365:
        /*0068*/ 	.byte	0x04, 0x17
        /*006a*/ 	.short	(.L_1367 - .L_1366)
.L_1366:
        /*006c*/ 	.word	0x00000000
        /*0070*/ 	.short	0x0000
        /*0072*/ 	.short	0x0000
        /*0074*/ 	.byte	0x00, 0xf0, 0x11, 0x00


	//----- nvinfo : EIATTR_SPARSE_MMA_MASK
	.align		4
.L_1367:
        /*0078*/ 	.byte	0x03, 0x50
        /*007a*/ 	.short	0x0000


	//----- nvinfo : EIATTR_MAXREG_COUNT
	.align		4
        /*007c*/ 	.byte	0x03, 0x1b
        /*007e*/ 	.short	0x00ff


	//----- nvinfo : EIATTR_MERCURY_ISA_VERSION
	.align		4
        /*0080*/ 	.byte	0x03, 0x5f
        /*0082*/ 	.short	0x0101


	//----- nvinfo : EIATTR_VRC_CTA_INIT_COUNT
	.align		4
        /*0084*/ 	.byte	0x02, 0x4a
	.zero		1
	.zero		1


	//----- nvinfo : EIATTR_EXIT_INSTR_OFFSETS
	.align		4
        /*0088*/ 	.byte	0x04, 0x1c
        /*008a*/ 	.short	(.L_1369 - .L_1368)


	//   ....[0]....
.L_1368:
        /*008c*/ 	.word	0x00000a10


	//   ....[1]....
        /*0090*/ 	.word	0x00000a60


	//----- nvinfo : EIATTR_MAX_THREADS
	.align		4
.L_1369:
        /*0094*/ 	.byte	0x04, 0x05
        /*0096*/ 	.short	(.L_1371 - .L_1370)
.L_1370:
        /*0098*/ 	.word	0x00000080
        /*009c*/ 	.word	0x00000001
        /*00a0*/ 	.word	0x00000001


	//----- nvinfo : EIATTR_CRS_STACK_SIZE
	.align		4
.L_1371:
        /*00a4*/ 	.byte	0x04, 0x1e
        /*00a6*/ 	.short	(.L_1373 - .L_1372)
.L_1372:
        /*00a8*/ 	.word	0x00000000


	//----- nvinfo : EIATTR_CBANK_PARAM_SIZE
	.align		4
.L_1373:
        /*00ac*/ 	.byte	0x03, 0x19
        /*00ae*/ 	.short	0x0024


	//----- nvinfo : EIATTR_PARAM_CBANK
	.align		4
        /*00b0*/ 	.byte	0x04, 0x0a
        /*00b2*/ 	.short	(.L_1375 - .L_1374)
	.align		4
.L_1374:
        /*00b4*/ 	.word	index@(.nv.constant0._ZN2at6native27unrolled_elementwise_kernelIZZZNS0_26GeluBackwardCUDAKernelImplERNS_18TensorIteratorBaseENS0_8GeluTypeEENKUlvE_clEvENKUlvE2_clEvEUlN3c108BFloat16ES8_E_St5arrayIPcLm3EELi4E23TrivialOffsetCalculatorILi2EjESD_ILi1EjENS0_6memory15LoadWithoutCastENSG_16StoreWithoutCastEEEviT_T0_T2_T3_T4_T5_)
        /*00b8*/ 	.short	0x0380
        /*00ba*/ 	.short	0x0024


	//----- nvinfo : EIATTR_SW_WAR
	.align		4
.L_1375:
        /*00bc*/ 	.byte	0x04, 0x36
        /*00be*/ 	.short	(.L_1377 - .L_1376)
.L_1376:
        /*00c0*/ 	.word	0x00000008
.L_1377:


//--------------------- .nv.info._ZN2at6native29vectorized_elementwise_kernelILi2EZZZNS0_26GeluBackwardCUDAKernelImplERNS_18TensorIteratorBaseENS0_8GeluTypeEENKUlvE_clEvENKUlvE2_clEvEUlN3c108BFloat16ES8_E_St5arrayIPcLm3EEEEviT0_T1_ --------------------------
	.section	.nv.info._ZN2at6native29vectorized_elementwise_kernelILi2EZZZNS0_26GeluBackwardCUDAKernelImplERNS_18TensorIteratorBaseENS0_8GeluTypeEENKUlvE_clEvENKUlvE2_clEvEUlN3c108BFloat16ES8_E_St5arrayIPcLm3EEEEviT0_T1_,"",@"SHT_CUDA_INFO"
	.sectionflags	@""
	.align	4


	//----- nvinfo : EIATTR_CUDA_API_VERSION
	.align		4
        /*0000*/ 	.byte	0x04, 0x37
        /*0002*/ 	.short	(.L_1379 - .L_1378)
.L_1378:
        /*0004*/ 	.word	0x00000082


	//----- nvinfo : EIATTR_KPARAM_INFO
	.align		4
.L_1379:
        /*0008*/ 	.byte	0x04, 0x17
        /*000a*/ 	.short	(.L_1381 - .L_1380)
.L_1380:
        /*000c*/ 	.word	0x00000000
        /*0010*/ 	.short	0x0002
        /*0012*/ 	.short	0x0008
        /*0014*/ 	.byte	0x00, 0xf0, 0x61, 0x00


	//----- nvinfo : EIATTR_KPARAM_INFO
	.align		4
.L_1381:
        /*0018*/ 	.byte	0x04, 0x17
        /*001a*/ 	.short	(.L_1383 - .L_1382)
.L_1382:
        /*001c*/ 	.word	0x00000000
        /*0020*/ 	.short	0x0001
        /*0022*/ 	.short	0x0004
        /*0024*/ 	.byte	0x00, 0xf0, 0x05, 0x00


	//----- nvinfo : EIATTR_KPARAM_INFO
	.align		4
.L_1383:
        /*0028*/ 	.byte	0x04, 0x17
        /*002a*/ 	.short	(.L_1385 - .L_1384)
.L_1384:
        /*002c*/ 	.word	0x00000000
        /*0030*/ 	.short	0x0000
        /*0032*/ 	.short	0x0000
        /*0034*/ 	.byte	0x00, 0xf0, 0x11, 0x00


	//----- nvinfo : EIATTR_SPARSE_MMA_MASK
	.align		4
.L_1385:
        /*0038*/ 	.byte	0x03, 0x50
        /*003a*/ 	.short	0x0000


	//----- nvinfo : EIATTR_MAXREG_COUNT
	.align		4
        /*003c*/ 	.byte	0x03, 0x1b
        /*003e*/ 	.short	0x00ff


	//----- nvinfo : EIATTR_MERCURY_ISA_VERSION
	.align		4
        /*0040*/ 	.byte	0x03, 0x5f
        /*0042*/ 	.short	0x0101


	//----- nvinfo : EIATTR_VRC_CTA_INIT_COUNT
	.align		4
        /*0044*/ 	.byte	0x02, 0x4a
	.zero		1
	.zero		1


	//----- nvinfo : EIATTR_EXIT_INSTR_OFFSETS
	.align		4
        /*0048*/ 	.byte	0x04, 0x1c
        /*004a*/ 	.short	(.L_1387 - .L_1386)


	//   ....[0]....
.L_1386:
        /*004c*/ 	.word	0x000014d0


	//   ....[1]....
        /*0050*/ 	.word	0x00001520


	//   ....[2]....
        /*0054*/ 	.word	0x00001f60


	//----- nvinfo : EIATTR_MAX_THREADS
	.align		4
.L_1387:
        /*0058*/ 	.byte	0x04, 0x05
        /*005a*/ 	.short	(.L_1389 - .L_1388)
.L_1388:
        /*005c*/ 	.word	0x00000080
        /*0060*/ 	.word	0x00000001
        /*0064*/ 	.word	0x00000001


	//----- nvinfo : EIATTR_CRS_STACK_SIZE
	.align		4
.L_1389:
        /*0068*/ 	.byte	0x04, 0x1e
        /*006a*/ 	.short	(.L_1391 - .L_1390)
.L_1390:
        /*006c*/ 	.word	0x00000000


	//----- nvinfo : EIATTR_CBANK_PARAM_SIZE
	.align		4
.L_1391:
        /*0070*/ 	.byte	0x03, 0x19
        /*0072*/ 	.short	0x0020


	//----- nvinfo : EIATTR_PARAM_CBANK
	.align		4
        /*0074*/ 	.byte	0x04, 0x0a
        /*0076*/ 	.short	(.L_1393 - .L_1392)
	.align		4
.L_1392:
        /*0078*/ 	.word	index@(.nv.constant0._ZN2at6native29vectorized_elementwise_kernelILi2EZZZNS0_26GeluBackwardCUDAKernelImplERNS_18TensorIteratorBaseENS0_8GeluTypeEENKUlvE_clEvENKUlvE2_clEvEUlN3c108BFloat16ES8_E_St5arrayIPcLm3EEEEviT0_T1_)
        /*007c*/ 	.short	0x0380
        /*007e*/ 	.short	0x0020


	//----- nvinfo : EIATTR_SW_WAR
	.align		4
.L_1393:
        /*0080*/ 	.byte	0x04, 0x36
        /*0082*/ 	.short	(.L_1395 - .L_1394)
.L_1394:
        /*0084*/ 	.word	0x00000008
.L_1395:


//--------------------- .nv.info._ZN2at6native29vectorized_elementwise_kernelILi4EZZZNS0_26GeluBackwardCUDAKernelImplERNS_18TensorIteratorBaseENS0_8GeluTypeEENKUlvE_clEvENKUlvE2_clEvEUlN3c108BFloat16ES8_E_St5arrayIPcLm3EEEEviT0_T1_ --------------------------
	.section	.nv.info._ZN2at6native29vectorized_elementwise_kernelILi4EZZZNS0_26GeluBackwardCUDAKernelImplERNS_18TensorIteratorBaseENS0_8GeluTypeEENKUlvE_clEvENKUlvE2_clEvEUlN3c108BFloat16ES8_E_St5arrayIPcLm3EEEEviT0_T1_,"",@"SHT_CUDA_INFO"
	.sectionflags	@""
	.align	4


	//----- nvinfo : EIATTR_CUDA_API_VERSION
	.align		4
        /*0000*/ 	.byte	0x04, 0x37
        /*0002*/ 	.short	(.L_1397 - .L_1396)
.L_1396:
        /*0004*/ 	.word	0x00000082


	//----- nvinfo : EIATTR_KPARAM_INFO
	.align		4
.L_1397:
        /*0008*/ 	.byte	0x04, 0x17
        /*000a*/ 	.short	(.L_1399 - .L_1398)
.L_1398:
        /*000c*/ 	.word	0x00000000
        /*0010*/ 	.short	0x0002
        /*0012*/ 	.short	0x0008
        /*0014*/ 	.byte	0x00, 0xf0, 0x61, 0x00


	//----- nvinfo : EIATTR_KPARAM_INFO
	.align		4
.L_1399:
        /*0018*/ 	.byte	0x04, 0x17
        /*001a*/ 	.short	(.L_1401 - .L_1400)
.L_1400:
        /*001c*/ 	.word	0x00000000
        /*0020*/ 	.short	0x0001
        /*0022*/ 	.short	0x0004
        /*0024*/ 	.byte	0x00, 0xf0, 0x05, 0x00


	//----- nvinfo : EIATTR_KPARAM_INFO
	.align		4
.L_1401:
        /*0028*/ 	.byte	0x04, 0x17
        /*002a*/ 	.short	(.L_1403 - .L_1402)
.L_1402:
        /*002c*/ 	.word	0x00000000
        /*0030*/ 	.short	0x0000
        /*0032*/ 	.short	0x0000
        /*0034*/ 	.byte	0x00, 0xf0, 0x11, 0x00


	//----- nvinfo : EIATTR_SPARSE_MMA_MASK
	.align		4
.L_1403:
        /*0038*/ 	.byte	0x03, 0x50
        /*003a*/ 	.short	0x0000


	//----- nvinfo : EIATTR_MAXREG_COUNT
	.align		4
        /*003c*/ 	.byte	0x03, 0x1b
        /*003e*/ 	.short	0x00ff


	//----- nvinfo : EIATTR_MERCURY_ISA_VERSION
	.align		4
        /*0040*/ 	.byte	0x03, 0x5f
        /*0042*/ 	.short	0x0101


	//----- nvinfo : EIATTR_VRC_CTA_INIT_COUNT
	.align		4
        /*0044*/ 	.byte	0x02, 0x4a
	.zero		1
	.zero		1


	//----- nvinfo : EIATTR_EXIT_INSTR_OFFSETS
	.align		4
        /*0048*/ 	.byte	0x04, 0x1c
        /*004a*/ 	.short	(.L_1405 - .L_1404)


	//   ....[0]....
.L_1404:
        /*004c*/ 	.word	0x000014d0


	//   ....[1]....
        /*0050*/ 	.word	0x00001520


	//   ....[2]....
        /*0054*/ 	.word	0x00001f00


	//----- nvinfo : EIATTR_MAX_THREADS
	.align		4
.L_1405:
        /*0058*/ 	.byte	0x04, 0x05
        /*005a*/ 	.short	(.L_1407 - .L_1406)
.L_1406:
        /*005c*/ 	.word	0x00000080
        /*0060*/ 	.word	0x00000001
        /*0064*/ 	.word	0x00000001


	//----- nvinfo : EIATTR_CRS_STACK_SIZE
	.align		4
.L_1407:
        /*0068*/ 	.byte	0x04, 0x1e
        /*006a*/ 	.short	(.L_1409 - .L_1408)
.L_1408:
        /*006c*/ 	.word	0x00000000


	//----- nvinfo : EIATTR_CBANK_PARAM_SIZE
	.align		4
.L_1409:
        /*0070*/ 	.byte	0x03, 0x19
        /*0072*/ 	.short	0x0020


	//----- nvinfo : EIATTR_PARAM_CBANK
	.align		4
        /*0074*/ 	.byte	0x04, 0x0a
        /*0076*/ 	.short	(.L_1411 - .L_1410)
	.align		4
.L_1410:
        /*0078*/ 	.word	index@(.nv.constant0._ZN2at6native29vectorized_elementwise_kernelILi4EZZZNS0_26GeluBackwardCUDAKernelImplERNS_18TensorIteratorBaseENS0_8GeluTypeEENKUlvE_clEvENKUlvE2_clEvEUlN3c108BFloat16ES8_E_St5arrayIPcLm3EEEEviT0_T1_)
        /*007c*/ 	.short	0x0380
        /*007e*/ 	.short	0x0020


	//----- nvinfo : EIATTR_SW_WAR
	.align		4
.L_1411:
        /*0080*/ 	.byte	0x04, 0x36
        /*0082*/ 	.short	(.L_1413 - .L_1412)
.L_1412:
        /*0084*/ 	.word	0x00000008
.L_1413:


//--------------------- .nv.info._ZN2at6native29vectorized_elementwise_kernelILi8EZZZNS0_26GeluBackwardCUDAKernelImplERNS_18TensorIteratorBaseENS0_8GeluTypeEENKUlvE_clEvENKUlvE2_clEvEUlN3c108BFloat16ES8_E_St5arrayIPcLm3EEEEviT0_T1_ --------------------------
	.section	.nv.info._ZN2at6native29vectorized_elementwise_kernelILi8EZZZNS0_26GeluBackwardCUDAKernelImplERNS_18TensorIteratorBaseENS0_8GeluTypeEENKUlvE_clEvENKUlvE2_clEvEUlN3c108BFloat16ES8_E_St5arrayIPcLm3EEEEviT0_T1_,"",@"SHT_CUDA_INFO"
	.sectionflags	@""
	.align	4


	//----- nvinfo : EIATTR_CUDA_API_VERSION
	.align		4
        /*0000*/ 	.byte	0x04, 0x37
        /*0002*/ 	.short	(.L_1415 - .L_1414)
.L_1414:
        /*0004*/ 	.word	0x00000082


	//----- nvinfo : EIATTR_KPARAM_INFO
	.align		4
.L_1415:
        /*0008*/ 	.byte	0x04, 0x17
        /*000a*/ 	.short	(.L_1417 - .L_1416)
.L_1416:
        /*000c*/ 	.word	0x00000000
        /*0010*/ 	.short	0x0002
        /*0012*/ 	.short	0x0008
        /*0014*/ 	.byte	0x00, 0xf0, 0x61, 0x00


	//----- nvinfo : EIATTR_KPARAM_INFO
	.align		4
.L_1417:
        /*0018*/ 	.byte	0x04, 0x17
        /*001a*/ 	.short	(.L_1419 - .L_1418)
.L_1418:
        /*001c*/ 	.word	0x00000000
        /*0020*/ 	.short	0x0001
        /*0022*/ 	.short	0x0004
        /*0024*/ 	.byte	0x00, 0xf0, 0x05, 0x00


	//----- nvinfo : EIATTR_KPARAM_INFO
	.align		4
.L_1419:
        /*0028*/ 	.byte	0x04, 0x17
        /*002a*/ 	.short	(.L_1421 - .L_1420)
.L_1420:
        /*002c*/ 	.word	0x00000000
        /*0030*/ 	.short	0x0000
        /*0032*/ 	.short	0x0000
        /*0034*/ 	.byte	0x00, 0xf0, 0x11, 0x00


	//----- nvinfo : EIATTR_SPARSE_MMA_MASK
	.align		4
.L_1421:
        /*0038*/ 	.byte	0x03, 0x50
        /*003a*/ 	.short	0x0000


	//----- nvinfo : EIATTR_MAXREG_COUNT
	.align		4
        /*003c*/ 	.byte	0x03, 0x1b
        /*003e*/ 	.short	0x00ff


	//----- nvinfo : EIATTR_MERCURY_ISA_VERSION
	.align		4
        /*0040*/ 	.byte	0x03, 0x5f
        /*0042*/ 	.short	0x0101


	//----- nvinfo : EIATTR_VRC_CTA_INIT_COUNT
	.align		4
        /*0044*/ 	.byte	0x02, 0x4a
	.zero		1
	.zero		1


	//----- nvinfo : EIATTR_EXIT_INSTR_OFFSETS
	.align		4
        /*0048*/ 	.byte	0x04, 0x1c
        /*004a*/ 	.short	(.L_1423 - .L_1422)


	//   ....[0]....
.L_1422:
        /*004c*/ 	.word	0x00000010


	//----- nvinfo : EIATTR_MAX_THREADS
	.align		4
.L_1423:
        /*0050*/ 	.byte	0x04, 0x05
        /*0052*/ 	.short	(.L_1425 - .L_1424)
.L_1424:
        /*0054*/ 	.word	0x00000080
        /*0058*/ 	.word	0x00000001
        /*005c*/ 	.word	0x00000001


	//----- nvinfo : EIATTR_CBANK_PARAM_SIZE
	.align		4
.L_1425:
        /*0060*/ 	.byte	0x03, 0x19
        /*0062*/ 	.short	0x0020


	//----- nvinfo : EIATTR_PARAM_CBANK
	.align		4
        /*0064*/ 	.byte	0x04, 0x0a
        /*0066*/ 	.short	(.L_1427 - .L_1426)
	.align		4
.L_1426:
        /*0068*/ 	.word	index@(.nv.constant0._ZN2at6native29vectorized_elementwise_kernelILi8EZZZNS0_26GeluBackwardCUDAKernelImplERNS_18TensorIteratorBaseENS0_8GeluTypeEENKUlvE_clEvENKUlvE2_clEvEUlN3c108BFloat16ES8_E_St5arrayIPcLm3EEEEviT0_T1_)
        /*006c*/ 	.short	0x0380
        /*006e*/ 	.short	0x0020


	//----- nvinfo : EIATTR_SW_WAR
	.align		4
.L_1427:
        /*0070*/ 	.byte	0x04, 0x36
        /*0072*/ 	.short	(.L_1429 - .L_1428)
.L_1428:
        /*0074*/ 	.word	0x00000008
.L_1429:


//--------------------- .nv.info._ZN2at6native18elementwise_kernelILi128ELi4EZNS0_15gpu_kernel_implIZZZNS0_26GeluBackwardCUDAKernelImplERNS_18TensorIteratorBaseENS0_8GeluTypeEENKUlvE_clEvENKUlvE1_clEvEUlN3c104HalfES9_E_EEvS4_RKT_EUliE_EEviT1_ --------------------------
	.section	.nv.info._ZN2at6native18elementwise_kernelILi128ELi4EZNS0_15gpu_kernel_implIZZZNS0_26GeluBackwardCUDAKernelImplERNS_18TensorIteratorBaseENS0_8GeluTypeEENKUlvE_clEvENKUlvE1_clEvEUlN3c104HalfES9_E_EEvS4_RKT_EUliE_EEviT1_,"",@"SHT_CUDA_INFO"
	.sectionflags	@""
	.align	4


	//----- nvinfo : EIATTR_CUDA_API_VERSION
	.align		4
        /*0000*/ 	.byte	0x04, 0x37
        /*0002*/ 	.short	(.L_1431 - .L_1430)
.L_1430:
        /*0004*/ 	.word	0x00000082


	//----- nvinfo : EIATTR_KPARAM_INFO
	.align		4
.L_1431:
        /*0008*/ 	.byte	0x04, 0x17
        /*000a*/ 	.short	(.L_1433 - .L_1432)
.L_1432:
        /*000c*/ 	.word	0x00000000
        /*0010*/ 	.short	0x0001
        /*0012*/ 	.short	0x0008
        /*0014*/ 	.byte	0x00, 0xf0, 0x21, 0x0a


	//----- nvinfo : EIATTR_KPARAM_INFO
	.align		4
.L_1433:
        /*0018*/ 	.byte	0x04, 0x17
        /*001a*/ 	.short	(.L_1435 - .L_1434)
.L_1434:
        /*001c*/ 	.word	0x00000000
        /*0020*/ 	.short	0x0000
        /*0022*/ 	.short	0x0000
        /*0024*/ 	.byte	0x00, 0xf0, 0x11, 0x00


	//----- nvinfo : EIATTR_SPARSE_MMA_MASK
	.align		4
.L_1435:
        /*0028*/ 	.byte	0x03, 0x50
        /*002a*/ 	.short	0x0000


	//----- nvinfo : EIATTR_MAXREG_COUNT
	.align		4
        /*002c*/ 	.byte	0x03, 0x1b
        /*002e*/ 	.short	0x0080


	//----- nvinfo : EIATTR_EXTERNS
	.align		4
        /*0030*/ 	.byte	0x04, 0x0f
        /*0032*/ 	.short	(.L_1437 - .L_1436)


	//   ....[0]....
	.align		4
.L_1436:
        /*0034*/ 	.word	index@(__assertfail)


	//----- nvinfo : EIATTR_MERCURY_ISA_VERSION
	.align		4
.L_1437:
        /*0038*/ 	.byte	0x03, 0x5f
        /*003a*/ 	.short	0x0101


	//----- nvinfo : EIATTR_VRC_CTA_INIT_COUNT
	.align		4
        /*003c*/ 	.byte	0x02, 0x4a
	.zero		1
	.zero		1


	//----- nvinfo : EIATTR_SYSCALL_OFFSETS
	.align		4
        /*0040*/ 	.byte	0x04, 0x46
        /*0042*/ 	.short	(.L_1439 - .L_1438)


	//   ....[0]....
.L_1438:
        /*0044*/ 	.word	0x00002680


	//   ....[1]....
        /*0048*/ 	.word	0x00003680


	//   ....[2]....
        /*004c*/ 	.word	0x00004680


	//   ....[3]....
        /*0050*/ 	.word	0x00006ea0


	//   ....[4]....
        /*0054*/ 	.word	0x00007e90


	//   ....[5]....
        /*0058*/ 	.word	0x00008cc0


	//   ....[6]....
        /*005c*/ 	.word	0x0000b5f0


	//   ....[7]....
        /*0060*/ 	.word	0x0000c5e0


	//   ....[8]....
        /*0064*/ 	.word	0x0000d410


	//   ....[9]....
        /*0068*/ 	.word	0x0000fd60


	//   ....[10]....
        /*006c*/ 	.word	0x00010d50


	//   ....[11]....
        /*0070*/ 	.word	0x00011b50


	//----- nvinfo : EIATTR_EXIT_INSTR_OFFSETS
	.align		4
.L_1439:
        /*0074*/ 	.byte	0x04, 0x1c
        /*0076*/ 	.short	(.L_1441 - .L_1440)


	//   ....[0]....
.L_1440:
        /*0078*/ 	.word	0x0000d6f0


	//   ....[1]....
        /*007c*/ 	.word	0x00010ff0


	//   ....[2]....
        /*0080*/ 	.word	0x00011030


	//   ....[3]....
        /*0084*/ 	.word	0x000110d0


	//   ....[4]....
        /*0088*/ 	.word	0x00011110


	//   ....[5]....
        /*008c*/ 	.word	0x00011150


	//   ....[6]....
        /*0090*/ 	.word	0x000111e0


	//   ....[7]....
        /*0094*/ 	.word	0x00011200


	//   ....[8]....
        /*0098*/ 	.word	0x000112a0


	//   ....[9]....
        /*009c*/ 	.word	0x000112f0


	//   ....[10]....
        /*00a0*/ 	.word	0x00011340


	//   ....[11]....
        /*00a4*/ 	.word	0x00011420


	//   ....[12]....
        /*00a8*/ 	.word	0x00011590


	//   ....[13]....
        /*00ac*/ 	.word	0x00011700


	//   ....[14]....
        /*00b0*/ 	.word	0x00011860


	//   ....[15]....
        /*00b4*/ 	.word	0x000118a0


	//   ....[16]....
        /*00b8*/ 	.word	0x000118e0


	//   ....[17]....
        /*00bc*/ 	.word	0x00011990


	//   ....[18]....
        /*00c0*/ 	.word	0x000119f0


	//   ....[19]....
        /*00c4*/ 	.word	0x00011b60


	//   ....[20]....
        /*00c8*/ 	.word	0x00011c70


	//   ....[21]....
        /*00cc*/ 	.word	0x00011db0


	//   ....[22]....
        /*00d0*/ 	.word	0x00011df0


	//----- nvinfo : EIATTR_MAX_THREADS
	.align		4
.L_1441:
        /*00d4*/ 	.byte	0x04, 0x05
        /*00d6*/ 	.short	(.L_1443 - .L_1442)
.L_1442:
        /*00d8*/ 	.word	0x00000080
        /*00dc*/ 	.word	0x00000001
        /*00e0*/ 	.word	0x00000001


	//----- nvinfo : EIATTR_CRS_STACK_SIZE
	.align		4
.L_1443:
        /*00e4*/ 	.byte	0x04, 0x1e
        /*00e6*/ 	.short	(.L_1445 - .L_1444)
.L_1444:
        /*00e8*/ 	.word	0x00000000


	//----- nvinfo : EIATTR_CBANK_PARAM_SIZE
	.align		4
.L_1445:
        /*00ec*/ 	.byte	0x03, 0x19
        /*00ee*/ 	.short	0x0290


	//----- nvinfo : EIATTR_PARAM_CBANK
	.align		4
        /*00f0*/ 	.byte	0x04, 0x0a
        /*00f2*/ 	.short	(.L_1447 - .L_1446)
	.align		4
.L_1446:
        /*00f4*/ 	.word	index@(.nv.constant0._ZN2at6native18elementwise_kernelILi128ELi4EZNS0_15gpu_kernel_implIZZZNS0_26GeluBackwardCUDAKernelImplERNS_18TensorIteratorBaseENS0_8GeluTypeEENKUlvE_clEvENKUlvE1_clEvEUlN3c104HalfES9_E_EEvS4_RKT_EUliE_EEviT1_)
        /*00f8*/ 	.short	0x0380
        /*00fa*/ 	.short	0x0290


	//----- nvinfo : EIATTR_SW_WAR
	.align		4
.L_1447:
        /*00fc*/ 	.byte	0x04, 0x36
        /*00fe*/ 	.short	(.L_1449 - .L_1448)
.L_1448:
        /*0100*/ 	.word	0x00000008
.L_1449:


//--------------------- .nv.info._ZN2at6native27unrolled_elementwise_kernelIZZZNS0_26GeluBackwardCUDAKernelImplERNS_18TensorIteratorBaseENS0_8GeluTypeEENKUlvE_clEvENKUlvE1_clEvEUlN3c104HalfES8_E_St5arrayIPcLm3EELi4E23TrivialOffsetCalculatorILi2EjESD_ILi1EjENS0_6memory12LoadWithCastILi2EEENSG_13StoreWithCastILi1EEEEEviT_T0_T2_T3_T4_T5_ --------------------------
	.section	.nv.info._ZN2at6native27unrolled_elementwise_kernelIZZZNS0_26GeluBackwardCUDAKernelImplERNS_18TensorIteratorBaseENS0_8GeluTypeEENKUlvE_clEvENKUlvE1_clEvEUlN3c104HalfES8_E_St5arrayIPcLm3EELi4E23TrivialOffsetCalculatorILi2EjESD_ILi1EjENS0_6memory12LoadWithCastILi2EEENSG_13StoreWithCastILi1EEEEEviT_T0_T2_T3_T4_T5_,"",@"SHT_CUDA_INFO"
	.sectionflags	@""
	.align	4


	//----- nvinfo : EIATTR_CUDA_API_VERSION
	.align		4
        /*0000*/ 	.byte	0x04, 0x37
        /*0002*/ 	.short	(.L_1451 - .L_1450)
.L_1450:
        /*0004*/ 	.word	0x00000082


	//----- nvinfo : EIATTR_KPARAM_INFO
	.align		4
.L_1451:
        /*0008*/ 	.byte	0x04, 0x17
        /*000a*/ 	.short	(.L_1453 - .L_1452)
.L_1452:
        /*000c*/ 	.word	0x00000000
        /*0010*/ 	.short	0x0006
        /*0012*/ 	.short	0x0030
        /*0014*/ 	.byte	0x00, 0xf0, 0x21, 0x00


	//----- nvinfo : EIATTR_KPARAM_INFO
	.align		4
.L_1453:
        /*0018*/ 	.byte	0x04, 0x17
        /*001a*/ 	.short	(.L_1455 - .L_1454)
.L_1454:
        /*001c*/ 	.word	0x00000000
        /*0020*/ 	.short	0x0005
        /*0022*/ 	.short	0x0024
        /*0024*/ 	.byte	0x00, 0xf0, 0x31, 0x00


	//----- nvinfo : EIATTR_KPARAM_INFO
	.align		4
.L_1455:
        /*0028*/ 	.byte	0x04, 0x17
        /*002a*/ 	.short	(.L_1457 - .L_1456)
.L_1456:
        /*002c*/ 	.word	0x00000000
        /*0030*/ 	.short	0x0004
        /*0032*/ 	.short	0x0021
        /*0034*/ 	.byte	0x00, 0xf0, 0x05, 0x00


	//----- nvinfo : EIATTR_KPARAM_INFO
	.align		4
.L_1457:
        /*0038*/ 	.byte	0x04, 0x17
        /*003a*/ 	.short	(.L_1459 - .L_1458)
.L_1458:
        /*003c*/ 	.word	0x00000000
        /*0040*/ 	.short	0x0003
        /*0042*/ 	.short	0x0020
        /*0044*/ 	.byte	0x00, 0xf0, 0x05, 0x00


	//----- nvinfo : EIATTR_KPARAM_INFO
	.align		4
.L_1459:
        /*0048*/ 	.byte	0x04, 0x17
        /*004a*/ 	.short	(.L_1461 - .L_1460)
.L_1460:
        /*004c*/ 	.word	0x00000000
        /*0050*/ 	.short	0x0002
        /*0052*/ 	.short	0x0008
        /*0054*/ 	.byte	0x00, 0xf0, 0x61, 0x00


	//----- nvinfo : EIATTR_KPARAM_INFO
	.align		4
.L_1461:
        /*0058*/ 	.byte	0x04, 0x17
        /*005a*/ 	.short	(.L_1463 - .L_1462)
.L_1462:
        /*005c*/ 	.word	0x00000000
        /*0060*/ 	.short	0x0001
        /*0062*/ 	.short	0x0004
        /*0064*/ 	.byte	0x00, 0xf0, 0x05, 0x00


	//----- nvinfo : EIATTR_KPARAM_INFO
	.align		4
.L_1463:
        /*0068*/ 	.byte	0x04, 0x17
        /*006a*/ 	.short	(.L_1465 - .L_1464)
.L_1464:
        /*006c*/ 	.word	0x00000000
        /*0070*/ 	.short	0x0000
        /*0072*/ 	.short	0x0000
        /*0074*/ 	.byte	0x00, 0xf0, 0x11, 0x00


	//----- nvinfo : EIATTR_SPARSE_MMA_MASK
	.align		4
.L_1465:
        /*0078*/ 	.byte	0x03, 0x50
        /*007a*/ 	.short	0x0000


	//----- nvinfo : EIATTR_MAXREG_COUNT
	.align		4
        /*007c*/ 	.byte	0x03, 0x1b
        /*007e*/ 	.short	0x00ff


	//----- nvinfo : EIATTR_EXTERNS
	.align		4
        /*0080*/ 	.byte	0x04, 0x0f
        /*0082*/ 	.short	(.L_1467 - .L_1466)


	//   ....[0]....
	.align		4
.L_1466:
        /*0084*/ 	.word	index@(__assertfail)


	//----- nvinfo : EIATTR_MERCURY_ISA_VERSION
	.align		4
.L_1467:
        /*0088*/ 	.byte	0x03, 0x5f
        /*008a*/ 	.short	0x0101


	//----- nvinfo : EIATTR_VRC_CTA_INIT_COUNT
	.align		4
        /*008c*/ 	.byte	0x02, 0x4a
	.zero		1
	.zero		1


	//----- nvinfo : EIATTR_SYSCALL_OFFSETS
	.align		4
        /*0090*/ 	.byte	0x04, 0x46
        /*0092*/ 	.short	(.L_1469 - .L_1468)


	//   ....[0]....
.L_1468:
        /*0094*/ 	.word	0x00001070


	//   ....[1]....
        /*0098*/ 	.word	0x00002170


	//   ....[2]....
        /*009c*/ 	.word	0x000033b0


	//   ....[3]....
        /*00a0*/ 	.word	0x000044b0


	//   ....[4]....
        /*00a4*/ 	.word	0x00005630


	//   ....[5]....
        /*00a8*/ 	.word	0x00006740


	//   ....[6]....
        /*00ac*/ 	.word	0x000078c0


	//   ....[7]....
        /*00b0*/ 	.word	0x000088f0


	//   ....[8]....
        /*00b4*/ 	.word	0x00009e70


	//   ....[9]....
        /*00b8*/ 	.word	0x0000ad30


	//   ....[10]....
        /*00bc*/ 	.word	0x0000bcb0


	//   ....[11]....
        /*00c0*/ 	.word	0x0000cc30


	//----- nvinfo : EIATTR_EXIT_INSTR_OFFSETS
	.align		4
.L_1469:
        /*00c4*/ 	.byte	0x04, 0x1c
        /*00c6*/ 	.short	(.L_1471 - .L_1470)


	//   ....[0]....
.L_1470:
        /*00c8*/ 	.word	0x0000bf80


	//   ....[1]....
        /*00cc*/ 	.word	0x0000c0d0


	//   ....[2]....
        /*00d0*/ 	.word	0x0000c110


	//   ....[3]....
        /*00d4*/ 	.word	0x0000c1b0


	//   ....[4]....
        /*00d8*/ 	.word	0x0000c1f0


	//   ....[5]....
        /*00dc*/ 	.word	0x0000c230


	//   ....[6]....
        /*00e0*/ 	.word	0x0000c2c0


	//   ....[7]....
        /*00e4*/ 	.word	0x0000c2e0


	//   ....[8]....
        /*00e8*/ 	.word	0x0000c380


	//   ....[9]....
        /*00ec*/ 	.word	0x0000c3d0


	//   ....[10]....
        /*00f0*/ 	.word	0x0000c420


	//   ....[11]....
        /*00f4*/ 	.word	0x0000c500


	//   ....[12]....
        /*00f8*/ 	.word	0x0000c670


	//   ....[13]....
        /*00fc*/ 	.word	0x0000c7e0


	//   ....[14]....
        /*0100*/ 	.word	0x0000c940


	//   ....[15]....
        /*0104*/ 	.word	0x0000c980


	//   ....[16]....
        /*0108*/ 	.word	0x0000c9c0


	//   ....[17]....
        /*010c*/ 	.word	0x0000ca70


	//   ....[18]....
        /*0110*/ 	.word	0x0000cad0


	//   ....[19]....
        /*0114*/ 	.word	0x0000cc40


	//   ....[20]....
        /*0118*/ 	.word	0x0000cd50


	//   ....[21]....
        /*011c*/ 	.word	0x0000ce90


	//   ....[22]....
        /*0120*/ 	.word	0x0000ced0


	//----- nvinfo : EIATTR_MAX_THREADS
	.align		4
.L_1471:
        /*0124*/ 	.byte	0x04, 0x05
        /*0126*/ 	.short	(.L_1473 - .L_1472)
.L_1472:
        /*0128*/ 	.word	0x00000080
        /*012c*/ 	.word	0x00000001
        /*0130*/ 	.word	0x00000001


	//----- nvinfo : EIATTR_CRS_STACK_SIZE
	.align		4
.L_1473:
        /*0134*/ 	.byte	0x04, 0x1e
        /*0136*/ 	.short	(.L_1475 - .L_1474)
.L_1474:
        /*0138*/ 	.word	0x00000000


	//----- nvinfo : EIATTR_CBANK_PARAM_SIZE
	.align		4
.L_1475:
        /*013c*/ 	.byte	0x03, 0x19
        /*013e*/ 	.short	0x0038


	//----- nvinfo : EIATTR_PARAM_CBANK
	.align		4
        /*0140*/ 	.byte	0x04, 0x0a
        /*0142*/ 	.short	(.L_1477 - .L_1476)
	.align		4
.L_1476:
        /*0144*/ 	.word	index@(.nv.constant0._ZN2at6native27unrolled_elementwise_kernelIZZZNS0_26GeluBackwardCUDAKernelImplERNS_18TensorIteratorBaseENS0_8GeluTypeEENKUlvE_clEvENKUlvE1_clEvEUlN3c104HalfES8_E_St5arrayIPcLm3EELi4E23TrivialOffsetCalculatorILi2EjESD_ILi1EjENS0_6memory12LoadWithCastILi2EEENSG_13StoreWithCastILi1EEEEEviT_T0_T2_T3_T4_T5_)
        /*0148*/ 	.short	0x0380
        /*014a*/ 	.short	0x0038


	//----- nvinfo : EIATTR_SW_WAR
	.align		4
.L_1477:
        /*014c*/ 	.byte	0x04, 0x36
        /*014e*/ 	.short	(.L_1479 - .L_1478)
.L_1478:
        /*0150*/ 	.word	0x00000008
.L_1479:


//--------------------- .nv.info._ZN2at6native18elementwise_kernelILi128ELi4EZNS0_22gpu_kernel_impl_nocastIZZZNS0_26GeluBackwardCUDAKernelImplERNS_18TensorIteratorBaseENS0_8GeluTypeEENKUlvE_clEvENKUlvE1_clEvEUlN3c104HalfES9_E_EEvS4_RKT_EUliE_EEviT1_ --------------------------
	.section	.nv.info._ZN2at6native18elementwise_kernelILi128ELi4EZNS0_22gpu_kernel_impl_nocastIZZZNS0_26GeluBackwardCUDAKernelImplERNS_18TensorIteratorBaseENS0_8GeluTypeEENKUlvE_clEvENKUlvE1_clEvEUlN3c104HalfES9_E_EEvS4_RKT_EUliE_EEviT1_,"",@"SHT_CUDA_INFO"
	.sectionflags	@""
	.align	4


	//----- nvinfo : EIATTR_CUDA_API_VERSION
	.align		4
        /*0000*/ 	.byte	0x04, 0x37
        /*0002*/ 	.short	(.L_1481 - .L_1480)
.L_1480:
        /*0004*/ 	.word	0x00000082


	//----- nvinfo : EIATTR_KPARAM_INFO
	.align		4
.L_1481:
        /*0008*/ 	.byte	0x04, 0x17
        /*000a*/ 	.short	(.L_1483 - .L_1482)
.L_1482:
        /*000c*/ 	.word	0x00000000
        /*0010*/ 	.short	0x0001
        /*0012*/ 	.short	0x0008
        /*0014*/ 	.byte	0x00, 0xf0, 0x21, 0x0a


	//----- nvinfo : EIATTR_KPARAM_INFO
	.align		4
.L_1483:
        /*0018*/ 	.byte	0x04, 0x17
        /*001a*/ 	.short	(.L_1485 - .L_1484)
.L_1484:
        /*001c*/ 	.word	0x00000000
        /*0020*/ 	.short	0x0000
        /*0022*/ 	.short	0x0000
        /*0024*/ 	.byte	0x00, 0xf0, 0x11, 0x00


	//----- nvinfo : EIATTR_SPARSE_MMA_MASK
	.align		4
.L_1485:
        /*0028*/ 	.byte	0x03, 0x50
        /*002a*/ 	.short	0x0000


	//----- nvinfo : EIATTR_MAXREG_COUNT
	.align		4
        /*002c*/ 	.byte	0x03, 0x1b
        /*002e*/ 	.short	0x0080


	//----- nvinfo : EIATTR_MERCURY_ISA_VERSION
	.align		4
        /*0030*/ 	.byte	0x03, 0x5f
        /*0032*/ 	.short	0x0101


	//----- nvinfo : EIATTR_VRC_CTA_INIT_COUNT
	.align		4
        /*0034*/ 	.byte	0x02, 0x4a
	.zero		1
	.zero		1


	//----- nvinfo : EIATTR_EXIT_INSTR_OFFSETS
	.align		4
        /*0038*/ 	.byte	0x04, 0x1c
        /*003a*/ 	.short	(.L_1487 - .L_1486)


	//   ....[0]....
.L_1486:
        /*003c*/ 	.word	0x00000630


	//   ....[1]....
        /*0040*/ 	.word	0x000007c0


	//   ....[2]....
        /*0044*/ 	.word	0x00004fd0


	//   ....[3]....
        /*0048*/ 	.word	0x00006770


	//----- nvinfo : EIATTR_MAX_THREADS
	.align		4
.L_1487:
        /*004c*/ 	.byte	0x04, 0x05
        /*004e*/ 	.short	(.L_1489 - .L_1488)
.L_1488:
        /*0050*/ 	.word	0x00000080
        /*0054*/ 	.word	0x00000001
        /*0058*/ 	.word	0x00000001


	//----- nvinfo : EIATTR_CRS_STACK_SIZE
	.align		4
.L_1489:
        /*005c*/ 	.byte	0x04, 0x1e
        /*005e*/ 	.short	(.L_1491 - .L_1490)
.L_1490:
        /*0060*/ 	.word	0x00000000


	//----- nvinfo : EIATTR_CBANK_PARAM_SIZE
	.align		4
.L_1491:
        /*0064*/ 	.byte	0x03, 0x19
        /*0066*/ 	.short	0x0290


	//----- nvinfo : EIATTR_PARAM_CBANK
	.align		4
        /*0068*/ 	.byte	0x04, 0x0a
        /*006a*/ 	.short	(.L_1493 - .L_1492)
	.align		4
.L_1492:
        /*006c*/ 	.word	index@(.nv.constant0._ZN2at6native18elementwise_kernelILi128ELi4EZNS0_22gpu_kernel_impl_nocastIZZZNS0_26GeluBackwardCUDAKernelImplERNS_18TensorIteratorBaseENS0_8GeluTypeEENKUlvE_clEvENKUlvE1_clEvEUlN3c104HalfES9_E_EEvS4_RKT_EUliE_EEviT1_)
        /*0070*/ 	.short	0x0380
        /*0072*/ 	.short	0x0290


	//----- nvinfo : EIATTR_SW_WAR
	.align		4
.L_1493:
        /*0074*/ 	.byte	0x04, 0x36
        /*0076*/ 	.short	(.L_1495 - .L_1494)
.L_1494:
        /*0078*/ 	.word	0x00000008
.L_1495:


//--------------------- .nv.info._ZN2at6native27unrolled_elementwise_kernelIZZZNS0_26GeluBackwardCUDAKernelImplERNS_18TensorIteratorBaseENS0_8GeluTypeEENKUlvE_clEvENKUlvE1_clEvEUlN3c104HalfES8_E_St5arrayIPcLm3EELi4E23TrivialOffsetCalculatorILi2EjESD_ILi1EjENS0_6memory15LoadWithoutCastENSG_16StoreWithoutCastEEEviT_T0_T2_T3_T4_T5_ --------------------------
	.section	.nv.info._ZN2at6native27unrolled_elementwise_kernelIZZZNS0_26GeluBackwardCUDAKernelImplERNS_18TensorIteratorBaseENS0_8GeluTypeEENKUlvE_clEvENKUlvE1_clEvEUlN3c104HalfES8_E_St5arrayIPcLm3EELi4E23TrivialOffsetCalculatorILi2EjESD_ILi1EjENS0_6memory15LoadWithoutCastENSG_16StoreWithoutCastEEEviT_T0_T2_T3_T4_T5_,"",@"SHT_CUDA_INFO"
	.sectionflags	@""
	.align	4


	//----- nvinfo : EIATTR_CUDA_API_VERSION
	.align		4
        /*0000*/ 	.byte	0x04, 0x37
        /*0002*/ 	.short	(.L_1497 - .L_1496)
.L_1496:
        /*0004*/ 	.word	0x00000082


	//----- nvinfo : EIATTR_KPARAM_INFO
	.align		4
.L_1497:
        /*0008*/ 	.byte	0x04, 0x17
        /*000a*/ 	.short	(.L_1499 - .L_1498)
.L_1498:
        /*000c*/ 	.word	0x00000000
        /*0010*/ 	.short	0x0006
        /*0012*/ 	.short	0x0023
        /*0014*/ 	.byte	0x00, 0xf0, 0x05, 0x00


	//----- nvinfo : EIATTR_KPARAM_INFO
	.align		4
.L_1499:
        /*0018*/ 	.byte	0x04, 0x17
        /*001a*/ 	.short	(.L_1501 - .L_1500)
.L_1500:
        /*001c*/ 	.word	0x00000000
        /*0020*/ 	.short	0x0005
        /*0022*/ 	.short	0x0022
        /*0024*/ 	.byte	0x00, 0xf0, 0x05, 0x00


	//----- nvinfo : EIATTR_KPARAM_INFO
	.align		4
.L_1501:
        /*0028*/ 	.byte	0x04, 0x17
        /*002a*/ 	.short	(.L_1503 - .L_1502)
.L_1502:
        /*002c*/ 	.word	0x00000000
        /*0030*/ 	.short	0x0004
        /*0032*/ 	.short	0x0021
        /*0034*/ 	.byte	0x00, 0xf0, 0x05, 0x00


	//----- nvinfo : EIATTR_KPARAM_INFO
	.align		4
.L_1503:
        /*0038*/ 	.byte	0x04, 0x17
        /*003a*/ 	.short	(.L_1505 - .L_1504)
.L_1504:
        /*003c*/ 	.word	0x00000000
        /*0040*/ 	.short	0x0003
        /*0042*/ 	.short	0x0020
        /*0044*/ 	.byte	0x00, 0xf0, 0x05, 0x00


	//----- nvinfo : EIATTR_KPARAM_INFO
	.align		4
.L_1505:
        /*0048*/ 	.byte	0x04, 0x17
        /*004a*/ 	.short	(.L_1507 - .L_1506)
.L_1506:
        /*004c*/ 	.word	0x00000000
        /*0050*/ 	.short	0x0002
        /*0052*/ 	.short	0x0008
        /*0054*/ 	.byte	0x00, 0xf0, 0x61, 0x00


	//----- nvinfo : EIATTR_KPARAM_INFO
	.align		4
.L_1507:
        /*0058*/ 	.byte	0x04, 0x17
        /*005a*/ 	.short	(.L_1509 - .L_1508)
.L_1508:
        /*005c*/ 	.word	0x00000000
        /*0060*/ 	.short	0x0001
        /*0062*/ 	.short	0x0004
        /*0064*/ 	.byte	0x00, 0xf0, 0x05, 0x00


	//----- nvinfo : EIATTR_KPARAM_INFO
	.align		4
.L_1509:
        /*0068*/ 	.byte	0x04, 0x17
        /*006a*/ 	.short	(.L_1511 - .L_1510)
.L_1510:
        /*006c*/ 	.word	0x00000000
        /*0070*/ 	.short	0x0000
        /*0072*/ 	.short	0x0000
        /*0074*/ 	.byte	0x00, 0xf0, 0x11, 0x00


	//----- nvinfo : EIATTR_SPARSE_MMA_MASK
	.align		4
.L_1511:
        /*0078*/ 	.byte	0x03, 0x50
        /*007a*/ 	.short	0x0000


	//----- nvinfo : EIATTR_MAXREG_COUNT
	.align		4
        /*007c*/ 	.byte	0x03, 0x1b
        /*007e*/ 	.short	0x00ff


	//----- nvinfo : EIATTR_MERCURY_ISA_VERSION
	.align		4
        /*0080*/ 	.byte	0x03, 0x5f
        /*0082*/ 	.short	0x0101


	//----- nvinfo : EIATTR_VRC_CTA_INIT_COUNT
	.align		4
        /*0084*/ 	.byte	0x02, 0x4a
	.zero		1
	.zero		1


	//----- nvinfo : EIATTR_EXIT_INSTR_OFFSETS
	.align		4
        /*0088*/ 	.byte	0x04, 0x1c
        /*008a*/ 	.short	(.L_1513 - .L_1512)


	//   ....[0]....
.L_1512:
        /*008c*/ 	.word	0x00000a10


	//   ....[1]....
        /*0090*/ 	.word	0x00000a60


	//----- nvinfo : EIATTR_MAX_THREADS
	.align		4
.L_1513:
        /*0094*/ 	.byte	0x04, 0x05
        /*0096*/ 	.short	(.L_1515 - .L_1514)
.L_1514:
        /*0098*/ 	.word	0x00000080
        /*009c*/ 	.word	0x00000001
        /*00a0*/ 	.word	0x00000001


	//----- nvinfo : EIATTR_CRS_STACK_SIZE
	.align		4
.L_1515:
        /*00a4*/ 	.byte	0x04, 0x1e
        /*00a6*/ 	.short	(.L_1517 - .L_1516)
.L_1516:
        /*00a8*/ 	.word	0x00000000


	//----- nvinfo : EIATTR_CBANK_PARAM_SIZE
	.align		4
.L_1517:
        /*00ac*/ 	.byte	0x03, 0x19
        /*00ae*/ 	.short	0x0024


	//----- nvinfo : EIATTR_PARAM_CBANK
	.align		4
        /*00b0*/ 	.byte	0x04, 0x0a
        /*00b2*/ 	.short	(.L_1519 - .L_1518)
	.align		4
.L_1518:
        /*00b4*/ 	.word	index@(.nv.constant0._ZN2at6native27unrolled_elementwise_kernelIZZZNS0_26GeluBackwardCUDAKernelImplERNS_18TensorIteratorBaseENS0_8GeluTypeEENKUlvE_clEvENKUlvE1_clEvEUlN3c104HalfES8_E_St5arrayIPcLm3EELi4E23TrivialOffsetCalculatorILi2EjESD_ILi1EjENS0_6memory15LoadWithoutCastENSG_16StoreWithoutCastEEEviT_T0_T2_T3_T4_T5_)
        /*00b8*/ 	.short	0x0380
        /*00ba*/ 	.short	0x0024


	//----- nvinfo : EIATTR_SW_WAR
	.align		4
.L_1519:
        /*00bc*/ 	.byte	0x04, 0x36
        /*00be*/ 	.short	(.L_1521 - .L_1520)
.L_1520:
        /*00c0*/ 	.word	0x00000008
.L_1521:


//--------------------- .nv.info._ZN2at6native29vectorized_elementwise_kernelILi2EZZZNS0_26GeluBackwardCUDAKernelImplERNS_18TensorIteratorBaseENS0_8GeluTypeEENKUlvE_clEvENKUlvE1_clEvEUlN3c104HalfES8_E_St5arrayIPcLm3EEEEviT0_T1_ --------------------------
	.section	.nv.info._ZN2at6native29vectorized_elementwise_kernelILi2EZZZNS0_26GeluBackwardCUDAKernelImplERNS_18TensorIteratorBaseENS0_8GeluTypeEENKUlvE_clEvENKUlvE1_clEvEUlN3c104HalfES8_E_St5arrayIPcLm3EEEEviT0_T1_,"",@"SHT_CUDA_INFO"
	.sectionflags	@""
	.align	4


	//----- nvinfo : EIATTR_CUDA_API_VERSION
	.align		4
        /*0000*/ 	.byte	0x04, 0x37
        /*0002*/ 	.short	(.L_1523 - .L_1522)
.L_1522:
        /*0004*/ 	.word	0x00000082


	//----- nvinfo : EIATTR_KPARAM_INFO
	.align		4
.L_1523:
        /*0008*/ 	.byte	0x04, 0x17
        /*000a*/ 	.short	(.L_1525 - .L_1524)
.L_1524:
        /*000c*/ 	.word	0x00000000
        /*0010*/ 	.short	0x0002
        /*0012*/ 	.short	0x0008
        /*0014*/ 	.byte	0x00, 0xf0, 0x61, 0x00


	//----- nvinfo : EIATTR_KPARAM_INFO
	.align		4
.L_1525:
        /*0018*/ 	.byte	0x04, 0x17
        /*001a*/ 	.short	(.L_1527 - .L_1526)
.L_1526:
        /*001c*/ 	.word	0x00000000
        /*0020*/ 	.short	0x0001
        /*0022*/ 	.short	0x0004
        /*0024*/ 	.byte	0x00, 0xf0, 0x05, 0x00


	//----- nvinfo : EIATTR_KPARAM_INFO
	.align		4
.L_1527:
        /*0028*/ 	.byte	0x04, 0x17
        /*002a*/ 	.short	(.L_1529 - .L_1528)
.L_1528:
        /*002c*/ 	.word	0x00000000
        /*0030*/ 	.short	0x0000
        /*0032*/ 	.short	0x0000
        /*0034*/ 	.byte	0x00, 0xf0, 0x11, 0x00


	//----- nvinfo : EIATTR_SPARSE_MMA_MASK
	.align		4
.L_1529:
        /*0038*/ 	.byte	0x03, 0x50
        /*003a*/ 	.short	0x0000


	//----- nvinfo : EIATTR_MAXREG_COUNT
	.align		4
        /*003c*/ 	.byte	0x03, 0x1b
        /*003e*/ 	.short	0x00ff


	//----- nvinfo : EIATTR_MERCURY_ISA_VERSION
	.align		4
        /*0040*/ 	.byte	0x03, 0x5f
        /*0042*/ 	.short	0x0101


	//----- nvinfo : EIATTR_VRC_CTA_INIT_COUNT
	.align		4
        /*0044*/ 	.byte	0x02, 0x4a
	.zero		1
	.zero		1


	//----- nvinfo : EIATTR_EXIT_INSTR_OFFSETS
	.align		4
        /*0048*/ 	.byte	0x04, 0x1c
        /*004a*/ 	.short	(.L_1531 - .L_1530)


	//   ....[0]....
.L_1530:
        /*004c*/ 	.word	0x000014d0


	//   ....[1]....
        /*0050*/ 	.word	0x00001520


	//   ....[2]....
        /*0054*/ 	.word	0x00001ee0


	//----- nvinfo : EIATTR_MAX_THREADS
	.align		4
.L_1531:
        /*0058*/ 	.byte	0x04, 0x05
        /*005a*/ 	.short	(.L_1533 - .L_1532)
.L_1532:
        /*005c*/ 	.word	0x00000080
        /*0060*/ 	.word	0x00000001
        /*0064*/ 	.word	0x00000001


	//----- nvinfo : EIATTR_CRS_STACK_SIZE
	.align		4
.L_1533:
        /*0068*/ 	.byte	0x04, 0x1e
        /*006a*/ 	.short	(.L_1535 - .L_1534)
.L_1534:
        /*006c*/ 	.word	0x00000000


	//----- nvinfo : EIATTR_CBANK_PARAM_SIZE
	.align		4
.L_1535:
        /*0070*/ 	.byte	0x03, 0x19
        /*0072*/ 	.short	0x0020


	//----- nvinfo : EIATTR_PARAM_CBANK
	.align		4
        /*0074*/ 	.byte	0x04, 0x0a
        /*0076*/ 	.short	(.L_1537 - .L_1536)
	.align		4
.L_1536:
        /*0078*/ 	.word	index@(.nv.constant0._ZN2at6native29vectorized_elementwise_kernelILi2EZZZNS0_26GeluBackwardCUDAKernelImplERNS_18TensorIteratorBaseENS0_8GeluTypeEENKUlvE_clEvENKUlvE1_clEvEUlN3c104HalfES8_E_St5arrayIPcLm3EEEEviT0_T1_)
        /*007c*/ 	.short	0x0380
        /*007e*/ 	.short	0x0020


	//----- nvinfo : EIATTR_SW_WAR
	.align		4
.L_1537:
        /*0080*/ 	.byte	0x04, 0x36
        /*0082*/ 	.short	(.L_1539 - .L_1538)
.L_1538:
        /*0084*/ 	.word	0x00000008
.L_1539:


//--------------------- .nv.info._ZN2at6native29vectorized_elementwise_kernelILi4EZZZNS0_26GeluBackwardCUDAKernelImplERNS_18TensorIteratorBaseENS0_8GeluTypeEENKUlvE_clEvENKUlvE1_clEvEUlN3c104HalfES8_E_St5arrayIPcLm3EEEEviT0_T1_ --------------------------
	.section	.nv.info._ZN2at6native29vectorized_elementwise_kernelILi4EZZZNS0_26GeluBackwardCUDAKernelImplERNS_18TensorIteratorBaseENS0_8GeluTypeEENKUlvE_clEvENKUlvE1_clEvEUlN3c104HalfES8_E_St5arrayIPcLm3EEEEviT0_T1_,"",@"SHT_CUDA_INFO"
	.sectionflags	@""
	.align	4


	//----- nvinfo : EIATTR_CUDA_API_VERSION
	.align		4
        /*0000*/ 	.byte	0x04, 0x37
        /*0002*/ 	.short	(.L_1541 - .L_1540)
.L_1540:
        /*0004*/ 	.word	0x00000082


	//----- nvinfo : EIATTR_KPARAM_INFO
	.align		4
.L_1541:
        /*0008*/ 	.byte	0x04, 0x17
        /*000a*/ 	.short	(.L_1543 - .L_1542)
.L_1542:
        /*000c*/ 	.word	0x00000000
        /*0010*/ 	.short	0x0002
        /*0012*/ 	.short	0x0008
        /*0014*/ 	.byte	0x00, 0xf0, 0x61, 0x00


	//----- nvinfo : EIATTR_KPARAM_INFO
	.align		4
.L_1543:
        /*0018*/ 	.byte	0x04, 0x17
        /*001a*/ 	.short	(.L_1545 - .L_1544)
.L_1544:
        /*001c*/ 	.word	0x00000000
        /*0020*/ 	.short	0x0001
        /*0022*/ 	.short	0x0004
        /*0024*/ 	.byte	0x00, 0xf0, 0x05, 0x00


	//----- nvinfo : EIATTR_KPARAM_INFO
	.align		4
.L_1545:
        /*0028*/ 	.byte	0x04, 0x17
        /*002a*/ 	.short	(.L_1547 - .L_1546)
.L_1546:
        /*002c*/ 	.word	0x00000000
        /*0030*/ 	.short	0x0000
        /*0032*/ 	.short	0x0000
        /*0034*/ 	.byte	0x00, 0xf0, 0x11, 0x00


	//----- nvinfo : EIATTR_SPARSE_MMA_MASK
	.align		4
.L_1547:
        /*0038*/ 	.byte	0x03, 0x50
        /*003a*/ 	.short	0x0000


	//----- nvinfo : EIATTR_MAXREG_COUNT
	.align		4
        /*003c*/ 	.byte	0x03, 0x1b
        /*003e*/ 	.short	0x00ff


	//----- nvinfo : EIATTR_MERCURY_ISA_VERSION
	.align		4
        /*0040*/ 	.byte	0x03, 0x5f
        /*0042*/ 	.short	0x0101


	//----- nvinfo : EIATTR_VRC_CTA_INIT_COUNT
	.align		4
        /*0044*/ 	.byte	0x02, 0x4a
	.zero		1
	.zero		1


	//----- nvinfo : EIATTR_EXIT_INSTR_OFFSETS
	.align		4
        /*0048*/ 	.byte	0x04, 0x1c
        /*004a*/ 	.short	(.L_1549 - .L_1548)


	//   ....[0]....
.L_1548:
        /*004c*/ 	.word	0x000014d0


	//   ....[1]....
        /*0050*/ 	.word	0x00001520


	//   ....[2]....
        /*0054*/ 	.word	0x00001e80


	//----- nvinfo : EIATTR_MAX_THREADS
	.align		4
.L_1549:
        /*0058*/ 	.byte	0x04, 0x05
        /*005a*/ 	.short	(.L_1551 - .L_1550)
.L_1550:
        /*005c*/ 	.word	0x00000080
        /*0060*/ 	.word	0x00000001
        /*0064*/ 	.word	0x00000001


	//----- nvinfo : EIATTR_CRS_STACK_SIZE
	.align		4
.L_1551:
        /*0068*/ 	.byte	0x04, 0x1e
        /*006a*/ 	.short	(.L_1553 - .L_1552)
.L_1552:
        /*006c*/ 	.word	0x00000000


	//----- nvinfo : EIATTR_CBANK_PARAM_SIZE
	.align		4
.L_1553:
        /*0070*/ 	.byte	0x03, 0x19
        /*0072*/ 	.short	0x0020


	//----- nvinfo : EIATTR_PARAM_CBANK
	.align		4
        /*0074*/ 	.byte	0x04, 0x0a
        /*0076*/ 	.short	(.L_1555 - .L_1554)
	.align		4
.L_1554:
        /*0078*/ 	.word	index@(.nv.constant0._ZN2at6native29vectorized_elementwise_kernelILi4EZZZNS0_26GeluBackwardCUDAKernelImplERNS_18TensorIteratorBaseENS0_8GeluTypeEENKUlvE_clEvENKUlvE1_clEvEUlN3c104HalfES8_E_St5arrayIPcLm3EEEEviT0_T1_)
        /*007c*/ 	.short	0x0380
        /*007e*/ 	.short	0x0020


	//----- nvinfo : EIATTR_SW_WAR
	.align		4
.L_1555:
        /*0080*/ 	.byte	0x04, 0x36
        /*0082*/ 	.short	(.L_1557 - .L_1556)
.L_1556:
        /*0084*/ 	.word	0x00000008
.L_1557:


//--------------------- .nv.info._ZN2at6native29vectorized_elementwise_kernelILi8EZZZNS0_26GeluBackwardCUDAKernelImplERNS_18TensorIteratorBaseENS0_8GeluTypeEENKUlvE_clEvENKUlvE1_clEvEUlN3c104HalfES8_E_St5arrayIPcLm3EEEEviT0_T1_ --------------------------
	.section	.nv.info._ZN2at6native29vectorized_elementwise_kernelILi8EZZZNS0_26GeluBackwardCUDAKernelImplERNS_18TensorIteratorBaseENS0_8GeluTypeEENKUlvE_clEvENKUlvE1_clEvEUlN3c104HalfES8_E_St5arrayIPcLm3EEEEviT0_T1_,"",@"SHT_CUDA_INFO"
	.sectionflags	@""
	.align	4


	//----- nvinfo : EIATTR_CUDA_API_VERSION
	.align		4
        /*0000*/ 	.byte	0x04, 0x37
        /*0002*/ 	.short	(.L_1559 - .L_1558)
.L_1558:
        /*0004*/ 	.word	0x00000082


	//----- nvinfo : EIATTR_KPARAM_INFO
	.align		4
.L_1559:
        /*0008*/ 	.byte	0x04, 0x17
        /*000a*/ 	.short	(.L_1561 - .L_1560)
.L_1560:
        /*000c*/ 	.word	0x00000000
        /*0010*/ 	.short	0x0002
        /*0012*/ 	.short	0x0008
        /*0014*/ 	.byte	0x00, 0xf0, 0x61, 0x00


	//----- nvinfo : EIATTR_KPARAM_INFO
	.align		4
.L_1561:
        /*0018*/ 	.byte	0x04, 0x17
        /*001a*/ 	.short	(.L_1563 - .L_1562)
.L_1562:
        /*001c*/ 	.word	0x00000000
        /*0020*/ 	.short	0x0001
        /*0022*/ 	.short	0x0004
        /*0024*/ 	.byte	0x00, 0xf0, 0x05, 0x00


	//----- nvinfo : EIATTR_KPARAM_INFO
	.align		4
.L_1563:
        /*0028*/ 	.byte	0x04, 0x17
        /*002a*/ 	.short	(.L_1565 - .L_1564)
.L_1564:
        /*002c*/ 	.word	0x00000000
        /*0030*/ 	.short	0x0000
        /*0032*/ 	.short	0x0000
        /*0034*/ 	.byte	0x00, 0xf0, 0x11, 0x00


	//----- nvinfo : EIATTR_SPARSE_MMA_MASK
	.align		4
.L_1565:
        /*0038*/ 	.byte	0x03, 0x50
        /*003a*/ 	.short	0x0000


	//----- nvinfo : EIATTR_MAXREG_COUNT
	.align		4
        /*003c*/ 	.byte	0x03, 0x1b
        /*003e*/ 	.short	0x00ff


	//----- nvinfo : EIATTR_MERCURY_ISA_VERSION
	.align		4
        /*0040*/ 	.byte	0x03, 0x5f
        /*0042*/ 	.short	0x0101


	//----- nvinfo : EIATTR_VRC_CTA_INIT_COUNT
	.align		4
        /*0044*/ 	.byte	0x02, 0x4a
	.zero		1
	.zero		1


	//----- nvinfo : EIATTR_EXIT_INSTR_OFFSETS
	.align		4
        /*0048*/ 	.byte	0x04, 0x1c
        /*004a*/ 	.short	(.L_1567 - .L_1566)


	//   ....[0]....
.L_1566:
        /*004c*/ 	.word	0x00000010


	//----- nvinfo : EIATTR_MAX_THREADS
	.align		4
.L_1567:
        /*0050*/ 	.byte	0x04, 0x05
        /*0052*/ 	.short	(.L_1569 - .L_1568)
.L_1568:
        /*0054*/ 	.word	0x00000080
        /*0058*/ 	.word	0x00000001
        /*005c*/ 	.word	0x00000001


	//----- nvinfo : EIATTR_CBANK_PARAM_SIZE
	.align		4
.L_1569:
        /*0060*/ 	.byte	0x03, 0x19
        /*0062*/ 	.short	0x0020


	//----- nvinfo : EIATTR_PARAM_CBANK
	.align		4
        /*0064*/ 	.byte	0x04, 0x0a
        /*0066*/ 	.short	(.L_1571 - .L_1570)
	.align		4
.L_1570:
        /*0068*/ 	.word	index@(.nv.constant0._ZN2at6native29vectorized_elementwise_kernelILi8EZZZNS0_26GeluBackwardCUDAKernelImplERNS_18TensorIteratorBaseENS0_8GeluTypeEENKUlvE_clEvENKUlvE1_clEvEUlN3c104HalfES8_E_St5arrayIPcLm3EEEEviT0_T1_)
        /*006c*/ 	.short	0x0380
        /*006e*/ 	.short	0x0020


	//----- nvinfo : EIATTR_SW_WAR
	.align		4
.L_1571:
        /*0070*/ 	.byte	0x04, 0x36
        /*0072*/ 	.short	(.L_1573 - .L_1572)
.L_1572:
        /*0074*/ 	.word	0x00000008
.L_1573:


//--------------------- .nv.info._ZN2at6native18elementwise_kernelILi128ELi4EZNS0_15gpu_kernel_implIZZZNS0_26GeluBackwardCUDAKernelImplERNS_18TensorIteratorBaseENS0_8GeluTypeEENKUlvE_clEvENKUlvE0_clEvEUlffE_EEvS4_RKT_EUliE_EEviT1_ --------------------------
	.section	.nv.info._ZN2at6native18elementwise_kernelILi128ELi4EZNS0_15gpu_kernel_implIZZZNS0_26GeluBackwardCUDAKernelImplERNS_18TensorIteratorBaseENS0_8GeluTypeEENKUlvE_clEvENKUlvE0_clEvEUlffE_EEvS4_RKT_EUliE_EEviT1_,"",@"SHT_CUDA_INFO"
	.sectionflags	@""
	.align	4


	//----- nvinfo : EIATTR_CUDA_API_VERSION
	.align		4
        /*0000*/ 	.byte	0x04, 0x37
        /*0002*/ 	.short	(.L_1575 - .L_1574)
.L_1574:
        /*0004*/ 	.word	0x00000082


	//----- nvinfo : EIATTR_KPARAM_INFO
	.align		4
.L_1575:
        /*0008*/ 	.byte	0x04, 0x17
        /*000a*/ 	.short	(.L_1577 - .L_1576)
.L_1576:
        /*000c*/ 	.word	0x00000000
        /*0010*/ 	.short	0x0001
        /*0012*/ 	.short	0x0008
        /*0014*/ 	.byte	0x00, 0xf0, 0x21, 0x0a


	//----- nvinfo : EIATTR_KPARAM_INFO
	.align		4
.L_1577:
        /*0018*/ 	.byte	0x04, 0x17
        /*001a*/ 	.short	(.L_1579 - .L_1578)
.L_1578:
        /*001c*/ 	.word	0x00000000
        /*0020*/ 	.short	0x0000
        /*0022*/ 	.short	0x0000
        /*0024*/ 	.byte	0x00, 0xf0, 0x11, 0x00


	//----- nvinfo : EIATTR_SPARSE_MMA_MASK
	.align		4
.L_1579:
        /*0028*/ 	.byte	0x03, 0x50
        /*002a*/ 	.short	0x0000


	//----- nvinfo : EIATTR_MAXREG_COUNT
	.align		4
        /*002c*/ 	.byte	0x03, 0x1b
        /*002e*/ 	.short	0x0080


	//----- nvinfo : EIATTR_EXTERNS
	.align		4
        /*0030*/ 	.byte	0x04, 0x0f
        /*0032*/ 	.short	(.L_1581 - .L_1580)


	//   ....[0]....
	.align		4
.L_1580:
        /*0034*/ 	.word	index@(__assertfail)


	//----- nvinfo : EIATTR_MERCURY_ISA_VERSION
	.align		4
.L_1581:
        /*0038*/ 	.byte	0x03, 0x5f
        /*003a*/ 	.short	0x0101


	//----- nvinfo : EIATTR_VRC_CTA_INIT_COUNT
	.align		4
        /*003c*/ 	.byte	0x02, 0x4a
	.zero		1
	.zero		1


	//----- nvinfo : EIATTR_SYSCALL_OFFSETS
	.align		4
        /*0040*/ 	.byte	0x04, 0x46
        /*0042*/ 	.short	(.L_1583 - .L_1582)


	//   ....[0]....
.L_1582:
        /*0044*/ 	.word	0x00002490


	//   ....[1]....
        /*0048*/ 	.word	0x00003300


	//   ....[2]....
        /*004c*/ 	.word	0x000041a0


	//   ....[3]....
        /*0050*/ 	.word	0x00006760


	//   ....[4]....
        /*0054*/ 	.word	0x000075d0


	//   ....[5]....
        /*0058*/ 	.word	0x000082d0


	//   ....[6]....
        /*005c*/ 	.word	0x0000a9a0


	//   ....[7]....
        /*0060*/ 	.word	0x0000b810


	//   ....[8]....
        /*0064*/ 	.word	0x0000c510


	//   ....[9]....
        /*0068*/ 	.word	0x0000ec00


	//   ....[10]....
        /*006c*/ 	.word	0x0000fa70


	//   ....[11]....
        /*0070*/ 	.word	0x00010740


	//----- nvinfo : EIATTR_EXIT_INSTR_OFFSETS
	.align		4
.L_1583:
        /*0074*/ 	.byte	0x04, 0x1c
        /*0076*/ 	.short	(.L_1585 - .L_1584)


	//   ....[0]....
.L_1584:
        /*0078*/ 	.word	0x0000c7c0


	//   ....[1]....
        /*007c*/ 	.word	0x0000fcc0


	//   ....[2]....
        /*0080*/ 	.word	0x0000fd00


	//   ....[3]....
        /*0084*/ 	.word	0x0000fd90


	//   ....[4]....
        /*0088*/ 	.word	0x0000fdc0


	//   ....[5]....
        /*008c*/ 	.word	0x0000fdf0


	//   ....[6]....
        /*0090*/ 	.word	0x0000fe70


	//   ....[7]....
        /*0094*/ 	.word	0x0000fea0


	//   ....[8]....
        /*0098*/ 	.word	0x0000ff30


	//   ....[9]....
        /*009c*/ 	.word	0x0000ff70


	//   ....[10]....
        /*00a0*/ 	.word	0x0000ffb0


	//   ....[11]....
        /*00a4*/ 	.word	0x00010080


	//   ....[12]....
        /*00a8*/ 	.word	0x000101e0


	//   ....[13]....
        /*00ac*/ 	.word	0x00010340


	//   ....[14]....
        /*00b0*/ 	.word	0x00010490


	//   ....[15]....
        /*00b4*/ 	.word	0x000104c0


	//   ....[16]....
        /*00b8*/ 	.word	0x000104f0


	//   ....[17]....
        /*00bc*/ 	.word	0x00010590


	//   ....[18]....
        /*00c0*/ 	.word	0x000105e0


	//   ....[19]....
        /*00c4*/ 	.word	0x00010750


	//   ....[20]....
        /*00c8*/ 	.word	0x00010850


	//   ....[21]....
        /*00cc*/ 	.word	0x00010980


	//   ....[22]....
        /*00d0*/ 	.word	0x000109b0


	//----- nvinfo : EIATTR_MAX_THREADS
	.align		4
.L_1585:
        /*00d4*/ 	.byte	0x04, 0x05
        /*00d6*/ 	.short	(.L_1587 - .L_1586)
.L_1586:
        /*00d8*/ 	.word	0x00000080
        /*00dc*/ 	.word	0x00000001
        /*00e0*/ 	.word	0x00000001


	//----- nvinfo : EIATTR_CRS_STACK_SIZE
	.align		4
.L_1587:
        /*00e4*/ 	.byte	0x04, 0x1e
        /*00e6*/ 	.short	(.L_1589 - .L_1588)
.L_1588:
        /*00e8*/ 	.word	0x00000000


	//----- nvinfo : EIATTR_CBANK_PARAM_SIZE
	.align		4
.L_1589:
        /*00ec*/ 	.byte	0x03, 0x19
        /*00ee*/ 	.short	0x0290


	//----- nvinfo : EIATTR_PARAM_CBANK
	.align		4
        /*00f0*/ 	.byte	0x04, 0x0a
        /*00f2*/ 	.short	(.L_1591 - .L_1590)
	.align		4
.L_1590:
        /*00f4*/ 	.word	index@(.nv.constant0._ZN2at6native18elementwise_kernelILi128ELi4EZNS0_15gpu_kernel_implIZZZNS0_26GeluBackwardCUDAKernelImplERNS_18TensorIteratorBaseENS0_8GeluTypeEENKUlvE_clEvENKUlvE0_clEvEUlffE_EEvS4_RKT_EUliE_EEviT1_)
        /*00f8*/ 	.short	0x0380
        /*00fa*/ 	.short	0x0290


	//----- nvinfo : EIATTR_SW_WAR
	.align		4
.L_1591:
        /*00fc*/ 	.byte	0x04, 0x36
        /*00fe*/ 	.short	(.L_1593 - .L_1592)
.L_1592:
        /*0100*/ 	.word	0x00000008
.L_1593:


//--------------------- .nv.info._ZN2at6native27unrolled_elementwise_kernelIZZZNS0_26GeluBackwardCUDAKernelImplERNS_18TensorIteratorBaseENS0_8GeluTypeEENKUlvE_clEvENKUlvE0_clEvEUlffE_St5arrayIPcLm3EELi4E23TrivialOffsetCalculatorILi2EjESB_ILi1EjENS0_6memory12LoadWithCastILi2EEENSE_13StoreWithCastILi1EEEEEviT_T0_T2_T3_T4_T5_ --------------------------
	.section	.nv.info._ZN2at6native27unrolled_elementwise_kernelIZZZNS0_26GeluBackwardCUDAKernelImplERNS_18TensorIteratorBaseENS0_8GeluTypeEENKUlvE_clEvENKUlvE0_clEvEUlffE_St5arrayIPcLm3EELi4E23TrivialOffsetCalculatorILi2EjESB_ILi1EjENS0_6memory12LoadWithCastILi2EEENSE_13StoreWithCastILi1EEEEEviT_T0_T2_T3_T4_T5_,"",@"SHT_CUDA_INFO"
	.sectionflags	@""
	.align	4


	//----- nvinfo : EIATTR_CUDA_API_VERSION
	.align		4
        /*0000*/ 	.byte	0x04, 0x37
        /*0002*/ 	.short	(.L_1595 - .L_1594)
.L_1594:
        /*0004*/ 	.word	0x00000082


	//----- nvinfo : EIATTR_KPARAM_INFO
	.align		4
.L_1595:
        /*0008*/ 	.byte	0x04, 0x17
        /*000a*/ 	.short	(.L_1597 - .L_1596)
.L_1596:
        /*000c*/ 	.word	0x00000000
        /*0010*/ 	.short	0x0006
        /*0012*/ 	.short	0x0030
        /*0014*/ 	.byte	0x00, 0xf0, 0x21, 0x00


	//----- nvinfo : EIATTR_KPARAM_INFO
	.align		4
.L_1597:
        /*0018*/ 	.byte	0x04, 0x17
        /*001a*/ 	.short	(.L_1599 - .L_1598)
.L_1598:
        /*001c*/ 	.word	0x00000000
        /*0020*/ 	.short	0x0005
        /*0022*/ 	.short	0x0024
        /*0024*/ 	.byte	0x00, 0xf0, 0x31, 0x00


	//----- nvinfo : EIATTR_KPARAM_INFO
	.align		4
.L_1599:
        /*0028*/ 	.byte	0x04, 0x17
        /*002a*/ 	.short	(.L_1601 - .L_1600)
.L_1600:
        /*002c*/ 	.word	0x00000000
        /*0030*/ 	.short	0x0004
        /*0032*/ 	.short	0x0021
        /*0034*/ 	.byte	0x00, 0xf0, 0x05, 0x00


	//----- nvinfo : EIATTR_KPARAM_INFO
	.align		4
.L_1601:
        /*0038*/ 	.byte	0x04, 0x17
        /*003a*/ 	.short	(.L_1603 - .L_1602)
.L_1602:
        /*003c*/ 	.word	0x00000000
        /*0040*/ 	.short	0x0003
        /*0042*/ 	.short	0x0020
        /*0044*/ 	.byte	0x00, 0xf0, 0x05, 0x00


	//----- nvinfo : EIATTR_KPARAM_INFO
	.align		4
.L_1603:
        /*0048*/ 	.byte	0x04, 0x17
        /*004a*/ 	.short	(.L_1605 - .L_1604)
.L_1604:
        /*004c*/ 	.word	0x00000000
        /*0050*/ 	.short	0x0002
        /*0052*/ 	.short	0x0008
        /*0054*/ 	.byte	0x00, 0xf0, 0x61, 0x00


	//----- nvinfo : EIATTR_KPARAM_INFO
	.align		4
.L_1605:
        /*0058*/ 	.byte	0x04, 0x17
        /*005a*/ 	.short	(.L_1607 - .L_1606)
.L_1606:
        /*005c*/ 	.word	0x00000000
        /*0060*/ 	.short	0x0001
        /*0062*/ 	.short	0x0004
        /*0064*/ 	.byte	0x00, 0xf0, 0x05, 0x00


	//----- nvinfo : EIATTR_KPARAM_INFO
	.align		4
.L_1607:
        /*0068*/ 	.byte	0x04, 0x17
        /*006a*/ 	.short	(.L_1609 - .L_1608)
.L_1608:
        /*006c*/ 	.word	0x00000000
        /*0070*/ 	.short	0x0000
        /*0072*/ 	.short	0x0000
        /*0074*/ 	.byte	0x00, 0xf0, 0x11, 0x00


	//----- nvinfo : EIATTR_SPARSE_MMA_MASK
	.align		4
.L_1609:
        /*0078*/ 	.byte	0x03, 0x50
        /*007a*/ 	.short	0x0000


	//----- nvinfo : EIATTR_MAXREG_COUNT
	.align		4
        /*007c*/ 	.byte	0x03, 0x1b
        /*007e*/ 	.short	0x00ff


	//----- nvinfo : EIATTR_EXTERNS
	.align		4
        /*0080*/ 	.byte	0x04, 0x0f
        /*0082*/ 	.short	(.L_1611 - .L_1610)


	//   ....[0]....
	.align		4
.L_1610:
        /*0084*/ 	.word	index@(__assertfail)


	//----- nvinfo : EIATTR_MERCURY_ISA_VERSION
	.align		4
.L_1611:
        /*0088*/ 	.byte	0x03, 0x5f
        /*008a*/ 	.short	0x0101


	//----- nvinfo : EIATTR_VRC_CTA_INIT_COUNT
	.align		4
        /*008c*/ 	.byte	0x02, 0x4a
	.zero		1
	.zero		1


	//----- nvinfo : EIATTR_SYSCALL_OFFSETS
	.align		4
        /*0090*/ 	.byte	0x04, 0x46
        /*0092*/ 	.short	(.L_1613 - .L_1612)


	//   ....[0]....
.L_1612:
        /*0094*/ 	.word	0x00000e60


	//   ....[1]....
        /*0098*/ 	.word	0x00001d00


	//   ....[2]....
        /*009c*/ 	.word	0x00002c90


	//   ....[3]....
        /*00a0*/ 	.word	0x00003b30


	//   ....[4]....
        /*00a4*/ 	.word	0x00004a30


	//   ....[5]....
        /*00a8*/ 	.word	0x000058d0


	//   ....[6]....
        /*00ac*/ 	.word	0x000067e0


	//   ....[7]....
        /*00b0*/ 	.word	0x00007660


	//   ....[8]....
        /*00b4*/ 	.word	0x00008a00


	//   ....[9]....
        /*00b8*/ 	.word	0x000097a0


	//   ....[10]....
        /*00bc*/ 	.word	0x0000a600


	//   ....[11]....
        /*00c0*/ 	.word	0x0000b460


	//----- nvinfo : EIATTR_EXIT_INSTR_OFFSETS
	.align		4
.L_1613:
        /*00c4*/ 	.byte	0x04, 0x1c
        /*00c6*/ 	.short	(.L_1615 - .L_1614)


	//   ....[0]....
.L_1614:
        /*00c8*/ 	.word	0x0000a8a0


	//   ....[1]....
        /*00cc*/ 	.word	0x0000a9e0


	//   ....[2]....
        /*00d0*/ 	.word	0x0000aa20


	//   ....[3]....
        /*00d4*/ 	.word	0x0000aab0


	//   ....[4]....
        /*00d8*/ 	.word	0x0000aae0


	//   ....[5]....
        /*00dc*/ 	.word	0x0000ab10


	//   ....[6]....
        /*00e0*/ 	.word	0x0000ab90


	//   ....[7]....
        /*00e4*/ 	.word	0x0000abc0


	//   ....[8]....
        /*00e8*/ 	.word	0x0000ac50


	//   ....[9]....
        /*00ec*/ 	.word	0x0000ac90


	//   ....[10]....
        /*00f0*/ 	.word	0x0000acd0


	//   ....[11]....
        /*00f4*/ 	.word	0x0000ada0


	//   ....[12]....
        /*00f8*/ 	.word	0x0000af00


	//   ....[13]....
        /*00fc*/ 	.word	0x0000b060


	//   ....[14]....
        /*0100*/ 	.word	0x0000b1b0


	//   ....[15]....
        /*0104*/ 	.word	0x0000b1e0


	//   ....[16]....
        /*0108*/ 	.word	0x0000b210


	//   ....[17]....
        /*010c*/ 	.word	0x0000b2b0


	//   ....[18]....
        /*0110*/ 	.word	0x0000b300


	//   ....[19]....
        /*0114*/ 	.word	0x0000b470


	//   ....[20]....
        /*0118*/ 	.word	0x0000b570


	//   ....[21]....
        /*011c*/ 	.word	0x0000b6a0


	//   ....[22]....
        /*0120*/ 	.word	0x0000b6d0


	//----- nvinfo : EIATTR_MAX_THREADS
	.align		4
.L_1615:
        /*0124*/ 	.byte	0x04, 0x05
        /*0126*/ 	.short	(.L_1617 - .L_1616)
.L_1616:
        /*0128*/ 	.word	0x00000080
        /*012c*/ 	.word	0x00000001
        /*0130*/ 	.word	0x00000001


	//----- nvinfo : EIATTR_CRS_STACK_SIZE
	.align		4
.L_1617:
        /*0134*/ 	.byte	0x04, 0x1e
        /*0136*/ 	.short	(.L_1619 - .L_1618)
.L_1618:
        /*0138*/ 	.word	0x00000000


	//----- nvinfo : EIATTR_CBANK_PARAM_SIZE
	.align		4
.L_1619:
        /*013c*/ 	.byte	0x03, 0x19
        /*013e*/ 	.short	0x0038


	//----- nvinfo : EIATTR_PARAM_CBANK
	.align		4
        /*0140*/ 	.byte	0x04, 0x0a
        /*0142*/ 	.short	(.L_1621 - .L_1620)
	.align		4
.L_1620:
        /*0144*/ 	.word	index@(.nv.constant0._ZN2at6native27unrolled_elementwise_kernelIZZZNS0_26GeluBackwardCUDAKernelImplERNS_18TensorIteratorBaseENS0_8GeluTypeEENKUlvE_clEvENKUlvE0_clEvEUlffE_St5arrayIPcLm3EELi4E23TrivialOffsetCalculatorILi2EjESB_ILi1EjENS0_6memory12LoadWithCastILi2EEENSE_13StoreWithCastILi1EEEEEviT_T0_T2_T3_T4_T5_)
        /*0148*/ 	.short	0x0380
        /*014a*/ 	.short	0x0038


	//----- nvinfo : EIATTR_SW_WAR
	.align		4
.L_1621:
        /*014c*/ 	.byte	0x04, 0x36
        /*014e*/ 	.short	(.L_1623 - .L_1622)
.L_1622:
        /*0150*/ 	.word	0x00000008
.L_1623:


//--------------------- .nv.info._ZN2at6native18elementwise_kernelILi128ELi2EZNS0_22gpu_kernel_impl_nocastIZZZNS0_26GeluBackwardCUDAKernelImplERNS_18TensorIteratorBaseENS0_8GeluTypeEENKUlvE_clEvENKUlvE0_clEvEUlffE_EEvS4_RKT_EUliE_EEviT1_ --------------------------
	.section	.nv.info._ZN2at6native18elementwise_kernelILi128ELi2EZNS0_22gpu_kernel_impl_nocastIZZZNS0_26GeluBackwardCUDAKernelImplERNS_18TensorIteratorBaseENS0_8GeluTypeEENKUlvE_clEvENKUlvE0_clEvEUlffE_EEvS4_RKT_EUliE_EEviT1_,"",@"SHT_CUDA_INFO"
	.sectionflags	@""
	.align	4


	//----- nvinfo : EIATTR_CUDA_API_VERSION
	.align		4
        /*0000*/ 	.byte	0x04, 0x37
        /*0002*/ 	.short	(.L_1625 - .L_1624)
.L_1624:
        /*0004*/ 	.word	0x00000082


	//----- nvinfo : EIATTR_KPARAM_INFO
	.align		4
.L_1625:
        /*0008*/ 	.byte	0x04, 0x17
        /*000a*/ 	.short	(.L_1627 - .L_1626)
.L_1626:
        /*000c*/ 	.word	0x00000000
        /*0010*/ 	.short	0x0001
        /*0012*/ 	.short	0x0008
        /*0014*/ 	.byte	0x00, 0xf0, 0x21, 0x0a


	//----- nvinfo : EIATTR_KPARAM_INFO
	.align		4
.L_1627:
        /*0018*/ 	.byte	0x04, 0x17
        /*001a*/ 	.short	(.L_1629 - .L_1628)
.L_1628:
        /*001c*/ 	.word	0x00000000
        /*0020*/ 	.short	0x0000
        /*0022*/ 	.short	0x0000
        /*0024*/ 	.byte	0x00, 0xf0, 0x11, 0x00


	//----- nvinfo : EIATTR_SPARSE_MMA_MASK
	.align		4
.L_1629:
        /*0028*/ 	.byte	0x03, 0x50
        /*002a*/ 	.short	0x0000


	//----- nvinfo : EIATTR_MAXREG_COUNT
	.align		4
        /*002c*/ 	.byte	0x03, 0x1b
        /*002e*/ 	.short	0x0080


	//----- nvinfo : EIATTR_MERCURY_ISA_VERSION
	.align		4
        /*0030*/ 	.byte	0x03, 0x5f
        /*0032*/ 	.short	0x0101


	//----- nvinfo : EIATTR_VRC_CTA_INIT_COUNT
	.align		4
        /*0034*/ 	.byte	0x02, 0x4a
	.zero		1
	.zero		1


	//----- nvinfo : EIATTR_EXIT_INSTR_OFFSETS
	.align		4
        /*0038*/ 	.byte	0x04, 0x1c
        /*003a*/ 	.short	(.L_1631 - .L_1630)


	//   ....[0]....
.L_1630:
        /*003c*/ 	.word	0x00000250


	//   ....[1]....
        /*0040*/ 	.word	0x000003b0


	//   ....[2]....
        /*0044*/ 	.word	0x00001bc0


	//   ....[3]....
        /*0048*/ 	.word	0x00003330


	//----- nvinfo : EIATTR_MAX_THREADS
	.align		4
.L_1631:
        /*004c*/ 	.byte	0x04, 0x05
        /*004e*/ 	.short	(.L_1633 - .L_1632)
.L_1632:
        /*0050*/ 	.word	0x00000080
        /*0054*/ 	.word	0x00000001
        /*0058*/ 	.word	0x00000001


	//----- nvinfo : EIATTR_CRS_STACK_SIZE
	.align		4
.L_1633:
        /*005c*/ 	.byte	0x04, 0x1e
        /*005e*/ 	.short	(.L_1635 - .L_1634)
.L_1634:
        /*0060*/ 	.word	0x00000000


	//----- nvinfo : EIATTR_CBANK_PARAM_SIZE
	.align		4
.L_1635:
        /*0064*/ 	.byte	0x03, 0x19
        /*0066*/ 	.short	0x0290


	//----- nvinfo : EIATTR_PARAM_CBANK
	.align		4
        /*0068*/ 	.byte	0x04, 0x0a
        /*006a*/ 	.short	(.L_1637 - .L_1636)
	.align		4
.L_1636:
        /*006c*/ 	.word	index@(.nv.constant0._ZN2at6native18elementwise_kernelILi128ELi2EZNS0_22gpu_kernel_impl_nocastIZZZNS0_26GeluBackwardCUDAKernelImplERNS_18TensorIteratorBaseENS0_8GeluTypeEENKUlvE_clEvENKUlvE0_clEvEUlffE_EEvS4_RKT_EUliE_EEviT1_)
        /*0070*/ 	.short	0x0380
        /*0072*/ 	.short	0x0290


	//----- nvinfo : EIATTR_SW_WAR
	.align		4
.L_1637:
        /*0074*/ 	.byte	0x04, 0x36
        /*0076*/ 	.short	(.L_1639 - .L_1638)
.L_1638:
        /*0078*/ 	.word	0x00000008
.L_1639:


//--------------------- .nv.info._ZN2at6native27unrolled_elementwise_kernelIZZZNS0_26GeluBackwardCUDAKernelImplERNS_18TensorIteratorBaseENS0_8GeluTypeEENKUlvE_clEvENKUlvE0_clEvEUlffE_St5arrayIPcLm3EELi4E23TrivialOffsetCalculatorILi2EjESB_ILi1EjENS0_6memory15LoadWithoutCastENSE_16StoreWithoutCastEEEviT_T0_T2_T3_T4_T5_ --------------------------
	.section	.nv.info._ZN2at6native27unrolled_elementwise_kernelIZZZNS0_26GeluBackwardCUDAKernelImplERNS_18TensorIteratorBaseENS0_8GeluTypeEENKUlvE_clEvENKUlvE0_clEvEUlffE_St5arrayIPcLm3EELi4E23TrivialOffsetCalculatorILi2EjESB_ILi1EjENS0_6memory15LoadWithoutCastENSE_16StoreWithoutCastEEEviT_T0_T2_T3_T4_T5_,"",@"SHT_CUDA_INFO"
	.sectionflags	@""
	.align	4


	//----- nvinfo : EIATTR_CUDA_API_VERSION
	.align		4
        /*0000*/ 	.byte	0x04, 0x37
        /*0002*/ 	.short	(.L_1641 - .L_1640)
.L_1640:
        /*0004*/ 	.word	0x00000082


	//----- nvinfo : EIATTR_KPARAM_INFO
	.align		4
.L_1641:
        /*0008*/ 	.byte	0x04, 0x17
        /*000a*/ 	.short	(.L_1643 - .L_1642)
.L_1642:
        /*000c*/ 	.word	0x00000000
        /*0010*/ 	.short	0x0006
        /*0012*/ 	.short	0x0023
        /*0014*/ 	.byte	0x00, 0xf0, 0x05, 0x00


	//----- nvinfo : EIATTR_KPARAM_INFO
	.align		4
.L_1643:
        /*0018*/ 	.byte	0x04, 0x17
        /*001a*/ 	.short	(.L_1645 - .L_1644)
.L_1644:
        /*001c*/ 	.word	0x00000000
        /*0020*/ 	.short	0x0005
        /*0022*/ 	.short	0x0022
        /*0024*/ 	.byte	0x00, 0xf0, 0x05, 0x00


	//----- nvinfo : EIATTR_KPARAM_INFO
	.align		4
.L_1645:
        /*0028*/ 	.byte	0x04, 0x17
        /*002a*/ 	.short	(.L_1647 - .L_1646)
.L_1646:
        /*002c*/ 	.word	0x00000000
        /*0030*/ 	.short	0x0004
        /*0032*/ 	.short	0x0021
        /*0034*/ 	.byte	0x00, 0xf0, 0x05, 0x00


	//----- nvinfo : EIATTR_KPARAM_INFO
	.align		4
.L_1647:
        /*0038*/ 	.byte	0x04, 0x17
        /*003a*/ 	.short	(.L_1649 - .L_1648)
.L_1648:
        /*003c*/ 	.word	0x00000000
        /*0040*/ 	.short	0x0003
        /*0042*/ 	.short	0x0020
        /*0044*/ 	.byte	0x00, 0xf0, 0x05, 0x00


	//----- nvinfo : EIATTR_KPARAM_INFO
	.align		4
.L_1649:
        /*0048*/ 	.byte	0x04, 0x17
        /*004a*/ 	.short	(.L_1651 - .L_1650)
.L_1650:
        /*004c*/ 	.word	0x00000000
        /*0050*/ 	.short	0x0002
        /*0052*/ 	.short	0x0008
        /*0054*/ 	.byte	0x00, 0xf0, 0x61, 0x00


	//----- nvinfo : EIATTR_KPARAM_INFO
	.align		4
.L_1651:
        /*0058*/ 	.byte	0x04, 0x17
        /*005a*/ 	.short	(.L_1653 - .L_1652)
.L_1652:
        /*005c*/ 	.word	0x00000000
        /*0060*/ 	.short	0x0001
        /*0062*/ 	.short	0x0004
        /*0064*/ 	.byte	0x00, 0xf0, 0x05, 0x00


	//----- nvinfo : EIATTR_KPARAM_INFO
	.align		4
.L_1653:
        /*0068*/ 	.byte	0x04, 0x17
        /*006a*/ 	.short	(.L_1655 - .L_1654)
.L_1654:
        /*006c*/ 	.word	0x00000000
        /*0070*/ 	.short	0x0000
        /*0072*/ 	.short	0x0000
        /*0074*/ 	.byte	0x00, 0xf0, 0x11, 0x00


	//----- nvinfo : EIATTR_SPARSE_MMA_MASK
	.align		4
.L_1655:
        /*0078*/ 	.byte	0x03, 0x50
        /*007a*/ 	.short	0x0000


	//----- nvinfo : EIATTR_MAXREG_COUNT
	.align		4
        /*007c*/ 	.byte	0x03, 0x1b
        /*007e*/ 	.short	0x00ff


	//----- nvinfo : EIATTR_MERCURY_ISA_VERSION
	.align		4
        /*0080*/ 	.byte	0x03, 0x5f
        /*0082*/ 	.short	0x0101


	//----- nvinfo : EIATTR_VRC_CTA_INIT_COUNT
	.align		4
        /*0084*/ 	.byte	0x02, 0x4a
	.zero		1
	.zero		1


	//----- nvinfo : EIATTR_EXIT_INSTR_OFFSETS
	.align		4
        /*0088*/ 	.byte	0x04, 0x1c
        /*008a*/ 	.short	(.L_1657 - .L_1656)


	//   ....[0]....
.L_1656:
        /*008c*/ 	.word	0x00000920


	//   ....[1]....
        /*0090*/ 	.word	0x00000970


	//----- nvinfo : EIATTR_MAX_THREADS
	.align		4
.L_1657:
        /*0094*/ 	.byte	0x04, 0x05
        /*0096*/ 	.short	(.L_1659 - .L_1658)
.L_1658:
        /*0098*/ 	.word	0x00000080
        /*009c*/ 	.word	0x00000001
        /*00a0*/ 	.word	0x00000001


	//----- nvinfo : EIATTR_CRS_STACK_SIZE
	.align		4
.L_1659:
        /*00a4*/ 	.byte	0x04, 0x1e
        /*00a6*/ 	.short	(.L_1661 - .L_1660)
.L_1660:
        /*00a8*/ 	.word	0x00000000


	//----- nvinfo : EIATTR_CBANK_PARAM_SIZE
	.align		4
.L_1661:
        /*00ac*/ 	.byte	0x03, 0x19
        /*00ae*/ 	.short	0x0024


	//----- nvinfo : EIATTR_PARAM_CBANK
	.align		4
        /*00b0*/ 	.byte	0x04, 0x0a
        /*00b2*/ 	.short	(.L_1663 - .L_1662)
	.align		4
.L_1662:
        /*00b4*/ 	.word	index@(.nv.constant0._ZN2at6native27unrolled_elementwise_kernelIZZZNS0_26GeluBackwardCUDAKernelImplERNS_18TensorIteratorBaseENS0_8GeluTypeEENKUlvE_clEvENKUlvE0_clEvEUlffE_St5arrayIPcLm3EELi4E23TrivialOffsetCalculatorILi2EjESB_ILi1EjENS0_6memory15LoadWithoutCastENSE_16StoreWithoutCastEEEviT_T0_T2_T3_T4_T5_)
        /*00b8*/ 	.short	0x0380
        /*00ba*/ 	.short	0x0024


	//----- nvinfo : EIATTR_SW_WAR
	.align		4
.L_1663:
        /*00bc*/ 	.byte	0x04, 0x36
        /*00be*/ 	.short	(.L_1665 - .L_1664)
.L_1664:
        /*00c0*/ 	.word	0x00000008
.L_1665:


//--------------------- .nv.info._ZN2at6native29vectorized_elementwise_kernelILi2EZZZNS0_26GeluBackwardCUDAKernelImplERNS_18TensorIteratorBaseENS0_8GeluTypeEENKUlvE_clEvENKUlvE0_clEvEUlffE_St5arrayIPcLm3EEEEviT0_T1_ --------------------------
	.section	.nv.info._ZN2at6native29vectorized_elementwise_kernelILi2EZZZNS0_26GeluBackwardCUDAKernelImplERNS_18TensorIteratorBaseENS0_8GeluTypeEENKUlvE_clEvENKUlvE0_clEvEUlffE_St5arrayIPcLm3EEEEviT0_T1_,"",@"SHT_CUDA_INFO"
	.sectionflags	@""
	.align	4


	//----- nvinfo : EIATTR_CUDA_API_VERSION
	.align		4
        /*0000*/ 	.byte	0x04, 0x37
        /*0002*/ 	.short	(.L_1667 - .L_1666)
.L_1666:
        /*0004*/ 	.word	0x00000082


	//----- nvinfo : EIATTR_KPARAM_INFO
	.align		4
.L_1667:
        /*0008*/ 	.byte	0x04, 0x17
        /*000a*/ 	.short	(.L_1669 - .L_1668)
.L_1668:
        /*000c*/ 	.word	0x00000000
        /*0010*/ 	.short	0x0002
        /*0012*/ 	.short	0x0008
        /*0014*/ 	.byte	0x00, 0xf0, 0x61, 0x00


	//----- nvinfo : EIATTR_KPARAM_INFO
	.align		4
.L_1669:
        /*0018*/ 	.byte	0x04, 0x17
        /*001a*/ 	.short	(.L_1671 - .L_1670)
.L_1670:
        /*001c*/ 	.word	0x00000000
        /*0020*/ 	.short	0x0001
        /*0022*/ 	.short	0x0004
        /*0024*/ 	.byte	0x00, 0xf0, 0x05, 0x00


	//----- nvinfo : EIATTR_KPARAM_INFO
	.align		4
.L_1671:
        /*0028*/ 	.byte	0x04, 0x17
        /*002a*/ 	.short	(.L_1673 - .L_1672)
.L_1672:
        /*002c*/ 	.word	0x00000000
        /*0030*/ 	.short	0x0000
        /*0032*/ 	.short	0x0000
        /*0034*/ 	.byte	0x00, 0xf0, 0x11, 0x00


	//----- nvinfo : EIATTR_SPARSE_MMA_MASK
	.align		4
.L_1673:
        /*0038*/ 	.byte	0x03, 0x50
        /*003a*/ 	.short	0x0000


	//----- nvinfo : EIATTR_MAXREG_COUNT
	.align		4
        /*003c*/ 	.byte	0x03, 0x1b
        /*003e*/ 	.short	0x00ff


	//----- nvinfo : EIATTR_MERCURY_ISA_VERSION
	.align		4
        /*0040*/ 	.byte	0x03, 0x5f
        /*0042*/ 	.short	0x0101


	//----- nvinfo : EIATTR_VRC_CTA_INIT_COUNT
	.align		4
        /*0044*/ 	.byte	0x02, 0x4a
	.zero		1
	.zero		1


	//----- nvinfo : EIATTR_EXIT_INSTR_OFFSETS
	.align		4
        /*0048*/ 	.byte	0x04, 0x1c
        /*004a*/ 	.short	(.L_1675 - .L_1674)


	//   ....[0]....
.L_1674:
        /*004c*/ 	.word	0x00001320


	//   ....[1]....
        /*0050*/ 	.word	0x00001370


	//   ....[2]....
        /*0054*/ 	.word	0x00001bf0


	//----- nvinfo : EIATTR_MAX_THREADS
	.align		4
.L_1675:
        /*0058*/ 	.byte	0x04, 0x05
        /*005a*/ 	.short	(.L_1677 - .L_1676)
.L_1676:
        /*005c*/ 	.word	0x00000080
        /*0060*/ 	.word	0x00000001
        /*0064*/ 	.word	0x00000001


	//----- nvinfo : EIATTR_CRS_STACK_SIZE
	.align		4
.L_1677:
        /*0068*/ 	.byte	0x04, 0x1e
        /*006a*/ 	.short	(.L_1679 - .L_1678)
.L_1678:
        /*006c*/ 	.word	0x00000000


	//----- nvinfo : EIATTR_CBANK_PARAM_SIZE
	.align		4
.L_1679:
        /*0070*/ 	.byte	0x03, 0x19
        /*0072*/ 	.short	0x0020


	//----- nvinfo : EIATTR_PARAM_CBANK
	.align		4
        /*0074*/ 	.byte	0x04, 0x0a
        /*0076*/ 	.short	(.L_1681 - .L_1680)
	.align		4
.L_1680:
        /*0078*/ 	.word	index@(.nv.constant0._ZN2at6native29vectorized_elementwise_kernelILi2EZZZNS0_26GeluBackwardCUDAKernelImplERNS_18TensorIteratorBaseENS0_8GeluTypeEENKUlvE_clEvENKUlvE0_clEvEUlffE_St5arrayIPcLm3EEEEviT0_T1_)
        /*007c*/ 	.short	0x0380
        /*007e*/ 	.short	0x0020


	//----- nvinfo : EIATTR_SW_WAR
	.align		4
.L_1681:
        /*0080*/ 	.byte	0x04, 0x36
        /*0082*/ 	.short	(.L_1683 - .L_1682)
.L_1682:
        /*0084*/ 	.word	0x00000008
.L_1683:


//--------------------- .nv.info._ZN2at6native29vectorized_elementwise_kernelILi4EZZZNS0_26GeluBackwardCUDAKernelImplERNS_18TensorIteratorBaseENS0_8GeluTypeEENKUlvE_clEvENKUlvE0_clEvEUlffE_St5arrayIPcLm3EEEEviT0_T1_ --------------------------
	.section	.nv.info._ZN2at6native29vectorized_elementwise_kernelILi4EZZZNS0_26GeluBackwardCUDAKernelImplERNS_18TensorIteratorBaseENS0_8GeluTypeEENKUlvE_clEvENKUlvE0_clEvEUlffE_St5arrayIPcLm3EEEEviT0_T1_,"",@"SHT_CUDA_INFO"
	.sectionflags	@""
	.align	4


	//----- nvinfo : EIATTR_CUDA_API_VERSION
	.align		4
        /*0000*/ 	.byte	0x04, 0x37
        /*0002*/ 	.short	(.L_1685 - .L_1684)
.L_1684:
        /*0004*/ 	.word	0x00000082


	//----- nvinfo : EIATTR_KPARAM_INFO
	.align		4
.L_1685:
        /*0008*/ 	.byte	0x04, 0x17
        /*000a*/ 	.short	(.L_1687 - .L_1686)
.L_1686:
        /*000c*/ 	.word	0x00000000
        /*0010*/ 	.short	0x0002
        /*0012*/ 	.short	0x0008
        /*0014*/ 	.byte	0x00, 0xf0, 0x61, 0x00


	//----- nvinfo : EIATTR_KPARAM_INFO
	.align		4
.L_1687:
        /*0018*/ 	.byte	0x04, 0x17
        /*001a*/ 	.short	(.L_1689 - .L_1688)
.L_1688:
        /*001c*/ 	.word	0x00000000
        /*0020*/ 	.short	0x0001
        /*0022*/ 	.short	0x0004
        /*0024*/ 	.byte	0x00, 0xf0, 0x05, 0x00


	//----- nvinfo : EIATTR_KPARAM_INFO
	.align		4
.L_1689:
        /*0028*/ 	.byte	0x04, 0x17
        /*002a*/ 	.short	(.L_1691 - .L_1690)
.L_1690:
        /*002c*/ 	.word	0x00000000
        /*0030*/ 	.short	0x0000
        /*0032*/ 	.short	0x0000
        /*0034*/ 	.byte	0x00, 0xf0, 0x11, 0x00


	//----- nvinfo : EIATTR_SPARSE_MMA_MASK
	.align		4
.L_1691:
        /*0038*/ 	.byte	0x03, 0x50
        /*003a*/ 	.short	0x0000


	//----- nvinfo : EIATTR_MAXREG_COUNT
	.align		4
        /*003c*/ 	.byte	0x03, 0x1b
        /*003e*/ 	.short	0x00ff


	//----- nvinfo : EIATTR_MERCURY_ISA_VERSION
	.align		4
        /*0040*/ 	.byte	0x03, 0x5f
        /*0042*/ 	.short	0x0101


	//----- nvinfo : EIATTR_VRC_CTA_INIT_COUNT
	.align		4
        /*0044*/ 	.byte	0x02, 0x4a
	.zero		1
	.zero		1


	//----- nvinfo : EIATTR_EXIT_INSTR_OFFSETS
	.align		4
        /*0048*/ 	.byte	0x04, 0x1c
        /*004a*/ 	.short	(.L_1693 - .L_1692)


	//   ....[0]....
.L_1692:
        /*004c*/ 	.word	0x00001320


	//   ....[1]....
        /*0050*/ 	.word	0x00001370


	//   ....[2]....
        /*0054*/ 	.word	0x00001b90


	//----- nvinfo : EIATTR_MAX_THREADS
	.align		4
.L_1693:
        /*0058*/ 	.byte	0x04, 0x05
        /*005a*/ 	.short	(.L_1695 - .L_1694)
.L_1694:
        /*005c*/ 	.word	0x00000080
        /*0060*/ 	.word	0x00000001
        /*0064*/ 	.word	0x00000001


	//----- nvinfo : EIATTR_CRS_STACK_SIZE
	.align		4
.L_1695:
        /*0068*/ 	.byte	0x04, 0x1e
        /*006a*/ 	.short	(.L_1697 - .L_1696)
.L_1696:
        /*006c*/ 	.word	0x00000000


	//----- nvinfo : EIATTR_CBANK_PARAM_SIZE
	.align		4
.L_1697:
        /*0070*/ 	.byte	0x03, 0x19
        /*0072*/ 	.short	0x0020


	//----- nvinfo : EIATTR_PARAM_CBANK
	.align		4
        /*0074*/ 	.byte	0x04, 0x0a
        /*0076*/ 	.short	(.L_1699 - .L_1698)
	.align		4
.L_1698:
        /*0078*/ 	.word	index@(.nv.constant0._ZN2at6native29vectorized_elementwise_kernelILi4EZZZNS0_26GeluBackwardCUDAKernelImplERNS_18TensorIteratorBaseENS0_8GeluTypeEENKUlvE_clEvENKUlvE0_clEvEUlffE_St5arrayIPcLm3EEEEviT0_T1_)
        /*007c*/ 	.short	0x0380
        /*007e*/ 	.short	0x0020


	//----- nvinfo : EIATTR_SW_WAR
	.align		4
.L_1699:
        /*0080*/ 	.byte	0x04, 0x36
        /*0082*/ 	.short	(.L_1701 - .L_1700)
.L_1700:
        /*0084*/ 	.word	0x00000008
.L_1701:


//--------------------- .nv.info._ZN2at6native29vectorized_elementwise_kernelILi8EZZZNS0_26GeluBackwardCUDAKernelImplERNS_18TensorIteratorBaseENS0_8GeluTypeEENKUlvE_clEvENKUlvE0_clEvEUlffE_St5arrayIPcLm3EEEEviT0_T1_ --------------------------
	.section	.nv.info._ZN2at6native29vectorized_elementwise_kernelILi8EZZZNS0_26GeluBackwardCUDAKernelImplERNS_18TensorIteratorBaseENS0_8GeluTypeEENKUlvE_clEvENKUlvE0_clEvEUlffE_St5arrayIPcLm3EEEEviT0_T1_,"",@"SHT_CUDA_INFO"
	.sectionflags	@""
	.align	4


	//----- nvinfo : EIATTR_CUDA_API_VERSION
	.align		4
        /*0000*/ 	.byte	0x04, 0x37
        /*0002*/ 	.short	(.L_1703 - .L_1702)
.L_1702:
        /*0004*/ 	.word	0x00000082


	//----- nvinfo : EIATTR_KPARAM_INFO
	.align		4
.L_1703:
        /*0008*/ 	.byte	0x04, 0x17
        /*000a*/ 	.short	(.L_1705 - .L_1704)
.L_1704:
        /*000c*/ 	.word	0x00000000
        /*0010*/ 	.short	0x0002
        /*0012*/ 	.short	0x0008
        /*0014*/ 	.byte	0x00, 0xf0, 0x61, 0x00


	//----- nvinfo : EIATTR_KPARAM_INFO
	.align		4
.L_1705:
        /*0018*/ 	.byte	0x04, 0x17
        /*001a*/ 	.short	(.L_1707 - .L_1706)
.L_1706:
        /*001c*/ 	.word	0x00000000
        /*0020*/ 	.short	0x0001
        /*0022*/ 	.short	0x0004
        /*0024*/ 	.byte	0x00, 0xf0, 0x05, 0x00


	//----- nvinfo : EIATTR_KPARAM_INFO
	.align		4
.L_1707:
        /*0028*/ 	.byte	0x04, 0x17
        /*002a*/ 	.short	(.L_1709 - .L_1708)
.L_1708:
        /*002c*/ 	.word	0x00000000
        /*0030*/ 	.short	0x0000
        /*0032*/ 	.short	0x0000
        /*0034*/ 	.byte	0x00, 0xf0, 0x11, 0x00


	//----- nvinfo : EIATTR_SPARSE_MMA_MASK
	.align		4
.L_1709:
        /*0038*/ 	.byte	0x03, 0x50
        /*003a*/ 	.short	0x0000


	//----- nvinfo : EIATTR_MAXREG_COUNT
	.align		4
        /*003c*/ 	.byte	0x03, 0x1b
        /*003e*/ 	.short	0x00ff


	//----- nvinfo : EIATTR_MERCURY_ISA_VERSION
	.align		4
        /*0040*/ 	.byte	0x03, 0x5f
        /*0042*/ 	.short	0x0101


	//----- nvinfo : EIATTR_VRC_CTA_INIT_COUNT
	.align		4
        /*0044*/ 	.byte	0x02, 0x4a
	.zero		1
	.zero		1


	//----- nvinfo : EIATTR_EXIT_INSTR_OFFSETS
	.align		4
        /*0048*/ 	.byte	0x04, 0x1c
        /*004a*/ 	.short	(.L_1711 - .L_1710)


	//   ....[0]....
.L_1710:
        /*004c*/ 	.word	0x00000010


	//----- nvinfo : EIATTR_MAX_THREADS
	.align		4
.L_1711:
        /*0050*/ 	.byte	0x04, 0x05
        /*0052*/ 	.short	(.L_1713 - .L_1712)
.L_1712:
        /*0054*/ 	.word	0x00000080
        /*0058*/ 	.word	0x00000001
        /*005c*/ 	.word	0x00000001


	//----- nvinfo : EIATTR_CBANK_PARAM_SIZE
	.align		4
.L_1713:
        /*0060*/ 	.byte	0x03, 0x19
        /*0062*/ 	.short	0x0020


	//----- nvinfo : EIATTR_PARAM_CBANK
	.align		4
        /*0064*/ 	.byte	0x04, 0x0a
        /*0066*/ 	.short	(.L_1715 - .L_1714)
	.align		4
.L_1714:
        /*0068*/ 	.word	index@(.nv.constant0._ZN2at6native29vectorized_elementwise_kernelILi8EZZZNS0_26GeluBackwardCUDAKernelImplERNS_18TensorIteratorBaseENS0_8GeluTypeEENKUlvE_clEvENKUlvE0_clEvEUlffE_St5arrayIPcLm3EEEEviT0_T1_)
        /*006c*/ 	.short	0x0380
        /*006e*/ 	.short	0x0020


	//----- nvinfo : EIATTR_SW_WAR
	.align		4
.L_1715:
        /*0070*/ 	.byte	0x04, 0x36
        /*0072*/ 	.short	(.L_1717 - .L_1716)
.L_1716:
        /*0074*/ 	.word	0x00000008
.L_1717:


//--------------------- .nv.info._ZN2at6native18elementwise_kernelILi128ELi4EZNS0_15gpu_kernel_implIZZZNS0_26GeluBackwardCUDAKernelImplERNS_18TensorIteratorBaseENS0_8GeluTypeEENKUlvE_clEvENKUlvE_clEvEUlddE_EEvS4_RKT_EUliE_EEviT1_ --------------------------
	.section	.nv.info._ZN2at6native18elementwise_kernelILi128ELi4EZNS0_15gpu_kernel_implIZZZNS0_26GeluBackwardCUDAKernelImplERNS_18TensorIteratorBaseENS0_8GeluTypeEENKUlvE_clEvENKUlvE_clEvEUlddE_EEvS4_RKT_EUliE_EEviT1_,"",@"SHT_CUDA_INFO"
	.sectionflags	@""
	.align	4


	//----- nvinfo : EIATTR_CUDA_API_VERSION
	.align		4
        /*0000*/ 	.byte	0x04, 0x37
        /*0002*/ 	.short	(.L_1719 - .L_1718)
.L_1718:
        /*0004*/ 	.word	0x00000082


	//----- nvinfo : EIATTR_KPARAM_INFO
	.align		4
.L_1719:
        /*0008*/ 	.byte	0x04, 0x17
        /*000a*/ 	.short	(.L_1721 - .L_1720)
.L_1720:
        /*000c*/ 	.word	0x00000000
        /*0010*/ 	.short	0x0001
        /*0012*/ 	.short	0x0008
        /*0014*/ 	.byte	0x00, 0xf0, 0x21, 0x0a


	//----- nvinfo : EIATTR_KPARAM_INFO
	.align		4
.L_1721:
        /*0018*/ 	.byte	0x04, 0x17
        /*001a*/ 	.short	(.L_1723 - .L_1722)
.L_1722:
        /*001c*/ 	.word	0x00000000
        /*0020*/ 	.short	0x0000
        /*0022*/ 	.short	0x0000
        /*0024*/ 	.byte	0x00, 0xf0, 0x11, 0x00


	//----- nvinfo : EIATTR_SPARSE_MMA_MASK
	.align		4
.L_1723:
        /*0028*/ 	.byte	0x03, 0x50
        /*002a*/ 	.short	0x0000


	//----- nvinfo : EIATTR_MAXREG_COUNT
	.align		4
        /*002c*/ 	.byte	0x03, 0x1b
        /*002e*/ 	.short	0x0080


	//----- nvinfo : EIATTR_EXTERNS
	.align		4
        /*0030*/ 	.byte	0x04, 0x0f
        /*0032*/ 	.short	(.L_1725 - .L_1724)


	//   ....[0]....
	.align		4
.L_1724:
        /*0034*/ 	.word	index@(__assertfail)


	//----- nvinfo : EIATTR_MERCURY_ISA_VERSION
	.align		4
.L_1725:
        /*0038*/ 	.byte	0x03, 0x5f
        /*003a*/ 	.short	0x0101


	//----- nvinfo : EIATTR_VRC_CTA_INIT_COUNT
	.align		4
        /*003c*/ 	.byte	0x02, 0x4a
	.zero		1
	.zero		1


	//----- nvinfo : EIATTR_SYSCALL_OFFSETS
	.align		4
        /*0040*/ 	.byte	0x04, 0x46
        /*0042*/ 	.short	(.L_1727 - .L_1726)


	//   ....[0]....
.L_1726:
        /*0044*/ 	.word	0x000024c0


	//   ....[1]....
        /*0048*/ 	.word	0x000033a0


	//   ....[2]....
        /*004c*/ 	.word	0x000059a0


	//   ....[3]....
        /*0050*/ 	.word	0x00008060


	//   ....[4]....
        /*0054*/ 	.word	0x00008f40


	//   ....[5]....
        /*0058*/ 	.word	0x0000b240


	//   ....[6]....
        /*005c*/ 	.word	0x0000db30


	//   ....[7]....
        /*0060*/ 	.word	0x0000ea10


	//   ....[8]....
        /*0064*/ 	.word	0x00010d10


	//   ....[9]....
        /*0068*/ 	.word	0x00013620


	//   ....[10]....
        /*006c*/ 	.word	0x00014500


	//   ....[11]....
        /*0070*/ 	.word	0x000167e0


	//----- nvinfo : EIATTR_EXIT_INSTR_OFFSETS
	.align		4
.L_1727:
        /*0074*/ 	.byte	0x04, 0x1c
        /*0076*/ 	.short	(.L_1729 - .L_1728)


	//   ....[0]....
.L_1728:
        /*0078*/ 	.word	0x00011170


	//   ....[1]....
        /*007c*/ 	.word	0x000159b0


	//   ....[2]....
        /*0080*/ 	.word	0x000159f0


	//   ....[3]....
        /*0084*/ 	.word	0x00015a80


	//   ....[4]....
        /*0088*/ 	.word	0x00015ab0


	//   ....[5]....
        /*008c*/ 	.word	0x00015ae0


	//   ....[6]....
        /*0090*/ 	.word	0x00015bf0


	//   ....[7]....
        /*0094*/ 	.word	0x00015cb0


	//   ....[8]....
        /*0098*/ 	.word	0x00015dd0


	//   ....[9]....
        /*009c*/ 	.word	0x00015ea0


	//   ....[10]....
        /*00a0*/ 	.word	0x00015ec0


	//   ....[11]....
        /*00a4*/ 	.word	0x00015f90


	//   ....[12]....
        /*00a8*/ 	.word	0x00016180


	//   ....[13]....
        /*00ac*/ 	.word	0x00016370


	//   ....[14]....
        /*00b0*/ 	.word	0x00016550


	//   ....[15]....
        /*00b4*/ 	.word	0x00016580


	//   ....[16]....
        /*00b8*/ 	.word	0x000165b0


	//   ....[17]....
        /*00bc*/ 	.word	0x00016650


	//   ....[18]....
        /*00c0*/ 	.word	0x00016680


	//   ....[19]....
        /*00c4*/ 	.word	0x000167f0


	//   ....[20]....
        /*00c8*/ 	.word	0x00016980


	//   ....[21]....
        /*00cc*/ 	.word	0x00016b40


	//   ....[22]....
        /*00d0*/ 	.word	0x00016c00


	//----- nvinfo : EIATTR_MAX_THREADS
	.align		4
.L_1729:
        /*00d4*/ 	.byte	0x04, 0x05
        /*00d6*/ 	.short	(.L_1731 - .L_1730)
.L_1730:
        /*00d8*/ 	.word	0x00000080
        /*00dc*/ 	.word	0x00000001
        /*00e0*/ 	.word	0x00000001


	//----- nvinfo : EIATTR_CRS_STACK_SIZE
	.align		4
.L_1731:
        /*00e4*/ 	.byte	0x04, 0x1e
        /*00e6*/ 	.short	(.L_1733 - .L_1732)
.L_1732:
        /*00e8*/ 	.word	0x00000000


	//----- nvinfo : EIATTR_CBANK_PARAM_SIZE
	.align		4
.L_1733:
        /*00ec*/ 	.byte	0x03, 0x19
        /*00ee*/ 	.short	0x0290


	//----- nvinfo : EIATTR_PARAM_CBANK
	.align		4
        /*00f0*/ 	.byte	0x04, 0x0a
        /*00f2*/ 	.short	(.L_1735 - .L_1734)
	.align		4
.L_1734:
        /*00f4*/ 	.word	index@(.nv.constant0._ZN2at6native18elementwise_kernelILi128ELi4EZNS0_15gpu_kernel_implIZZZNS0_26GeluBackwardCUDAKernelImplERNS_18TensorIteratorBaseENS0_8GeluTypeEENKUlvE_clEvENKUlvE_clEvEUlddE_EEvS4_RKT_EUliE_EEviT1_)
        /*00f8*/ 	.short	0x0380
        /*00fa*/ 	.short	0x0290


	//----- nvinfo : EIATTR_SW_WAR
	.align		4
.L_1735:
        /*00fc*/ 	.byte	0x04, 0x36
        /*00fe*/ 	.short	(.L_1737 - .L_1736)
.L_1736:
        /*0100*/ 	.word	0x00000008
.L_1737:


//--------------------- .nv.info._ZN2at6native27unrolled_elementwise_kernelIZZZNS0_26GeluBackwardCUDAKernelImplERNS_18TensorIteratorBaseENS0_8GeluTypeEENKUlvE_clEvENKUlvE_clEvEUlddE_St5arrayIPcLm3EELi4E23TrivialOffsetCalculatorILi2EjESB_ILi1EjENS0_6memory12LoadWithCastILi2EEENSE_13StoreWithCastILi1EEEEEviT_T0_T2_T3_T4_T5_ --------------------------
	.section	.nv.info._ZN2at6native27unrolled_elementwise_kernelIZZZNS0_26GeluBackwardCUDAKernelImplERNS_18TensorIteratorBaseENS0_8GeluTypeEENKUlvE_clEvENKUlvE_clEvEUlddE_St5arrayIPcLm3EELi4E23TrivialOffsetCalculatorILi2EjESB_ILi1EjENS0_6memory12LoadWithCastILi2EEENSE_13StoreWithCastILi1EEEEEviT_T0_T2_T3_T4_T5_,"",@"SHT_CUDA_INFO"
	.sectionflags	@""
	.align	4


	//----- nvinfo : EIATTR_CUDA_API_VERSION
	.align		4
        /*0000*/ 	.byte	0x04, 0x37
        /*0002*/ 	.short	(.L_1739 - .L_1738)
.L_1738:
        /*0004*/ 	.word	0x00000082


	//----- nvinfo : EIATTR_KPARAM_INFO
	.align		4
.L_1739:
        /*0008*/ 	.byte	0x04, 0x17
        /*000a*/ 	.short	(.L_1741 - .L_1740)
.L_1740:
        /*000c*/ 	.word	0x00000000
        /*0010*/ 	.short	0x0006
        /*0012*/ 	.short	0x0030
        /*0014*/ 	.byte	0x00, 0xf0, 0x21, 0x00


	//----- nvinfo : EIATTR_KPARAM_INFO
	.align		4
.L_1741:
        /*0018*/ 	.byte	0x04, 0x17
        /*001a*/ 	.short	(.L_1743 - .L_1742)
.L_1742:
        /*001c*/ 	.word	0x00000000
        /*0020*/ 	.short	0x0005
        /*0022*/ 	.short	0x0024
        /*0024*/ 	.byte	0x00, 0xf0, 0x31, 0x00


	//----- nvinfo : EIATTR_KPARAM_INFO
	.align		4
.L_1743:
        /*0028*/ 	.byte	0x04, 0x17
        /*002a*/ 	.short	(.L_1745 - .L_1744)
.L_1744:
        /*002c*/ 	.word	0x00000000
        /*0030*/ 	.short	0x0004
        /*0032*/ 	.short	0x0021
        /*0034*/ 	.byte	0x00, 0xf0, 0x05, 0x00


	//----- nvinfo : EIATTR_KPARAM_INFO
	.align		4
.L_1745:
        /*0038*/ 	.byte	0x04, 0x17
        /*003a*/ 	.short	(.L_1747 - .L_1746)
.L_1746:
        /*003c*/ 	.word	0x00000000
        /*0040*/ 	.short	0x0003
        /*0042*/ 	.short	0x0020
        /*0044*/ 	.byte	0x00, 0xf0, 0x05, 0x00


	//----- nvinfo : EIATTR_KPARAM_INFO
	.align		4
.L_1747:
        /*0048*/ 	.byte	0x04, 0x17
        /*004a*/ 	.short	(.L_1749 - .L_1748)
.L_1748:
        /*004c*/ 	.word	0x00000000
        /*0050*/ 	.short	0x0002
        /*0052*/ 	.short	0x0008
        /*0054*/ 	.byte	0x00, 0xf0, 0x61, 0x00


	//----- nvinfo : EIATTR_KPARAM_INFO
	.align		4
.L_1749:
        /*0058*/ 	.byte	0x04, 0x17
        /*005a*/ 	.short	(.L_1751 - .L_1750)
.L_1750:
        /*005c*/ 	.word	0x00000000
        /*0060*/ 	.short	0x0001
        /*0062*/ 	.short	0x0004
        /*0064*/ 	.byte	0x00, 0xf0, 0x05, 0x00


	//----- nvinfo : EIATTR_KPARAM_INFO
	.align		4
.L_1751:
        /*0068*/ 	.byte	0x04, 0x17
        /*006a*/ 	.short	(.L_1753 - .L_1752)
.L_1752:
        /*006c*/ 	.word	0x00000000
        /*0070*/ 	.short	0x0000
        /*0072*/ 	.short	0x0000
        /*0074*/ 	.byte	0x00, 0xf0, 0x11, 0x00


	//----- nvinfo : EIATTR_SPARSE_MMA_MASK
	.align		4
.L_1753:
        /*0078*/ 	.byte	0x03, 0x50
        /*007a*/ 	.short	0x0000


	//----- nvinfo : EIATTR_MAXREG_COUNT
	.align		4
        /*007c*/ 	.byte	0x03, 0x1b
        /*007e*/ 	.short	0x00ff


	//----- nvinfo : EIATTR_EXTERNS
	.align		4
        /*0080*/ 	.byte	0x04, 0x0f
        /*0082*/ 	.short	(.L_1755 - .L_1754)


	//   ....[0]....
	.align		4
.L_1754:
        /*0084*/ 	.word	index@(__assertfail)


	//----- nvinfo : EIATTR_MERCURY_ISA_VERSION
	.align		4
.L_1755:
        /*0088*/ 	.byte	0x03, 0x5f
        /*008a*/ 	.short	0x0101


	//----- nvinfo : EIATTR_VRC_CTA_INIT_COUNT
	.align		4
        /*008c*/ 	.byte	0x02, 0x4a
	.zero		1
	.zero		1


	//----- nvinfo : EIATTR_SYSCALL_OFFSETS
	.align		4
        /*0090*/ 	.byte	0x04, 0x46
        /*0092*/ 	.short	(.L_1757 - .L_1756)


	//   ....[0]....
.L_1756:
        /*0094*/ 	.word	0x00000eb0


	//   ....[1]....
        /*0098*/ 	.word	0x00001dc0


	//   ....[2]....
        /*009c*/ 	.word	0x00002e10


	//   ....[3]....
        /*00a0*/ 	.word	0x00003d20


	//   ....[4]....
        /*00a4*/ 	.word	0x00004cb0


	//   ....[5]....
        /*00a8*/ 	.word	0x00005bc0


	//   ....[6]....
        /*00ac*/ 	.word	0x00006b50


	//   ....[7]....
        /*00b0*/ 	.word	0x00007a30


	//   ....[8]....
        /*00b4*/ 	.word	0x0000dc00


	//   ....[9]....
        /*00b8*/ 	.word	0x0000ede0


	//   ....[10]....
        /*00bc*/ 	.word	0x000101a0


	//   ....[11]....
        /*00c0*/ 	.word	0x00011560


	//----- nvinfo : EIATTR_EXIT_INSTR_OFFSETS
	.align		4
.L_1757:
        /*00c4*/ 	.byte	0x04, 0x1c
        /*00c6*/ 	.short	(.L_1759 - .L_1758)


	//   ....[0]....
.L_1758:
        /*00c8*/ 	.word	0x000105f0


	//   ....[1]....
        /*00cc*/ 	.word	0x00010730


	//   ....[2]....
        /*00d0*/ 	.word	0x00010770


	//   ....[3]....
        /*00d4*/ 	.word	0x00010800


	//   ....[4]....
        /*00d8*/ 	.word	0x00010830


	//   ....[5]....
        /*00dc*/ 	.word	0x00010860


	//   ....[6]....
        /*00e0*/ 	.word	0x00010970


	//   ....[7]....
        /*00e4*/ 	.word	0x00010a30


	//   ....[8]....
        /*00e8*/ 	.word	0x00010b50


	//   ....[9]....
        /*00ec*/ 	.word	0x00010c20


	//   ....[10]....
        /*00f0*/ 	.word	0x00010c40


	//   ....[11]....
        /*00f4*/ 	.word	0x00010d10


	//   ....[12]....
        /*00f8*/ 	.word	0x00010f00


	//   ....[13]....
        /*00fc*/ 	.word	0x000110f0


	//   ....[14]....
        /*0100*/ 	.word	0x000112d0


	//   ....[15]....
        /*0104*/ 	.word	0x00011300


	//   ....[16]....
        /*0108*/ 	.word	0x00011330


	//   ....[17]....
        /*010c*/ 	.word	0x000113d0


	//   ....[18]....
        /*0110*/ 	.word	0x00011400


	//   ....[19]....
        /*0114*/ 	.word	0x00011570


	//   ....[20]....
        /*0118*/ 	.word	0x00011700


	//   ....[21]....
        /*011c*/ 	.word	0x000118c0


	//   ....[22]....
        /*0120*/ 	.word	0x00011980


	//----- nvinfo : EIATTR_MAX_THREADS
	.align		4
.L_1759:
        /*0124*/ 	.byte	0x04, 0x05
        /*0126*/ 	.short	(.L_1761 - .L_1760)
.L_1760:
        /*0128*/ 	.word	0x00000080
        /*012c*/ 	.word	0x00000001
        /*0130*/ 	.word	0x00000001


	//----- nvinfo : EIATTR_CRS_STACK_SIZE
	.align		4
.L_1761:
        /*0134*/ 	.byte	0x04, 0x1e
        /*0136*/ 	.short	(.L_1763 - .L_1762)
.L_1762:
        /*0138*/ 	.word	0x00000000


	//----- nvinfo : EIATTR_CBANK_PARAM_SIZE
	.align		4
.L_1763:
        /*013c*/ 	.byte	0x03, 0x19
        /*013e*/ 	.short	0x0038


	//----- nvinfo : EIATTR_PARAM_CBANK
	.align		4
        /*0140*/ 	.byte	0x04, 0x0a
        /*0142*/ 	.short	(.L_1765 - .L_1764)
	.align		4
.L_1764:
        /*0144*/ 	.word	index@(.nv.constant0._ZN2at6native27unrolled_elementwise_kernelIZZZNS0_26GeluBackwardCUDAKernelImplERNS_18TensorIteratorBaseENS0_8GeluTypeEENKUlvE_clEvENKUlvE_clEvEUlddE_St5arrayIPcLm3EELi4E23TrivialOffsetCalculatorILi2EjESB_ILi1EjENS0_6memory12LoadWithCastILi2EEENSE_13StoreWithCastILi1EEEEEviT_T0_T2_T3_T4_T5_)
        /*0148*/ 	.short	0x0380
        /*014a*/ 	.short	0x0038


	//----- nvinfo : EIATTR_SW_WAR
	.align		4
.L_1765:
        /*014c*/ 	.byte	0x04, 0x36
        /*014e*/ 	.short	(.L_1767 - .L_1766)
.L_1766:
        /*0150*/ 	.word	0x00000008
.L_1767:


//--------------------- .nv.info._ZN2at6native18elementwise_kernelILi128ELi2EZNS0_22gpu_kernel_impl_nocastIZZZNS0_26GeluBackwardCUDAKernelImplERNS_18TensorIteratorBaseENS0_8GeluTypeEENKUlvE_clEvENKUlvE_clEvEUlddE_EEvS4_RKT_EUliE_EEviT1_ --------------------------
	.section	.nv.info._ZN2at6native18elementwise_kernelILi128ELi2EZNS0_22gpu_kernel_impl_nocastIZZZNS0_26GeluBackwardCUDAKernelImplERNS_18TensorIteratorBaseENS0_8GeluTypeEENKUlvE_clEvENKUlvE_clEvEUlddE_EEvS4_RKT_EUliE_EEviT1_,"",@"SHT_CUDA_INFO"
	.sectionflags	@""
	.align	4


	//----- nvinfo : EIATTR_CUDA_API_VERSION
	.align		4
        /*0000*/ 	.byte	0x04, 0x37
        /*0002*/ 	.short	(.L_1769 - .L_1768)
.L_1768:
        /*0004*/ 	.word	0x00000082


	//----- nvinfo : EIATTR_KPARAM_INFO
	.align		4
.L_1769:
        /*0008*/ 	.byte	0x04, 0x17
        /*000a*/ 	.short	(.L_1771 - .L_1770)
.L_1770:
        /*000c*/ 	.word	0x00000000
        /*0010*/ 	.short	0x0001
        /*0012*/ 	.short	0x0008
        /*0014*/ 	.byte	0x00, 0xf0, 0x21, 0x0a


	//----- nvinfo : EIATTR_KPARAM_INFO
	.align		4
.L_1771:
        /*0018*/ 	.byte	0x04, 0x17
        /*001a*/ 	.short	(.L_1773 - .L_1772)
.L_1772:
        /*001c*/ 	.word	0x00000000
        /*0020*/ 	.short	0x0000
        /*0022*/ 	.short	0x0000
        /*0024*/ 	.byte	0x00, 0xf0, 0x11, 0x00


	//----- nvinfo : EIATTR_SPARSE_MMA_MASK
	.align		4
.L_1773:
        /*0028*/ 	.byte	0x03, 0x50
        /*002a*/ 	.short	0x0000


	//----- nvinfo : EIATTR_MAXREG_COUNT
	.align		4
        /*002c*/ 	.byte	0x03, 0x1b
        /*002e*/ 	.short	0x0080


	//----- nvinfo : EIATTR_MERCURY_ISA_VERSION
	.align		4
        /*0030*/ 	.byte	0x03, 0x5f
        /*0032*/ 	.short	0x0101


	//----- nvinfo : EIATTR_VRC_CTA_INIT_COUNT
	.align		4
        /*0034*/ 	.byte	0x02, 0x4a
	.zero		1
	.zero		1


	//----- nvinfo : EIATTR_EXIT_INSTR_OFFSETS
	.align		4
        /*0038*/ 	.byte	0x04, 0x1c
        /*003a*/ 	.short	(.L_1775 - .L_1774)


	//   ....[0]....
.L_1774:
        /*003c*/ 	.word	0x00001480


	//   ....[1]....
        /*0040*/ 	.word	0x00002820


	//   ....[2]....
        /*0044*/ 	.word	0x00005270


	//   ....[3]....
        /*0048*/ 	.word	0x00007c30


	//----- nvinfo : EIATTR_MAX_THREADS
	.align		4
.L_1775:
        /*004c*/ 	.byte	0x04, 0x05
        /*004e*/ 	.short	(.L_1777 - .L_1776)
.L_1776:
        /*0050*/ 	.word	0x00000080
        /*0054*/ 	.word	0x00000001
        /*0058*/ 	.word	0x00000001


	//----- nvinfo : EIATTR_CRS_STACK_SIZE
	.align		4
.L_1777:
        /*005c*/ 	.byte	0x04, 0x1e
        /*005e*/ 	.short	(.L_1779 - .L_1778)
.L_1778:
        /*0060*/ 	.word	0x00000000


	//----- nvinfo : EIATTR_CBANK_PARAM_SIZE
	.align		4
.L_1779:
        /*0064*/ 	.byte	0x03, 0x19
        /*0066*/ 	.short	0x0290


	//----- nvinfo : EIATTR_PARAM_CBANK
	.align		4
        /*0068*/ 	.byte	0x04, 0x0a
        /*006a*/ 	.short	(.L_1781 - .L_1780)
	.align		4
.L_1780:
        /*006c*/ 	.word	index@(.nv.constant0._ZN2at6native18elementwise_kernelILi128ELi2EZNS0_22gpu_kernel_impl_nocastIZZZNS0_26GeluBackwardCUDAKernelImplERNS_18TensorIteratorBaseENS0_8GeluTypeEENKUlvE_clEvENKUlvE_clEvEUlddE_EEvS4_RKT_EUliE_EEviT1_)
        /*0070*/ 	.short	0x0380
        /*0072*/ 	.short	0x0290


	//----- nvinfo : EIATTR_SW_WAR
	.align		4
.L_1781:
        /*0074*/ 	.byte	0x04, 0x36
        /*0076*/ 	.short	(.L_1783 - .L_1782)
.L_1782:
        /*0078*/ 	.word	0x00000008
.L_1783:


//--------------------- .nv.info._ZN2at6native27unrolled_elementwise_kernelIZZZNS0_26GeluBackwardCUDAKernelImplERNS_18TensorIteratorBaseENS0_8GeluTypeEENKUlvE_clEvENKUlvE_clEvEUlddE_St5arrayIPcLm3EELi4E23TrivialOffsetCalculatorILi2EjESB_ILi1EjENS0_6memory15LoadWithoutCastENSE_16StoreWithoutCastEEEviT_T0_T2_T3_T4_T5_ --------------------------
	.section	.nv.info._ZN2at6native27unrolled_elementwise_kernelIZZZNS0_26GeluBackwardCUDAKernelImplERNS_18TensorIteratorBaseENS0_8GeluTypeEENKUlvE_clEvENKUlvE_clEvEUlddE_St5arrayIPcLm3EELi4E23TrivialOffsetCalculatorILi2EjESB_ILi1EjENS0_6memory15LoadWithoutCastENSE_16StoreWithoutCastEEEviT_T0_T2_T3_T4_T5_,"",@"SHT_CUDA_INFO"
	.sectionflags	@""
	.align	4


	//----- nvinfo : EIATTR_CUDA_API_VERSION
	.align		4
        /*0000*/ 	.byte	0x04, 0x37
        /*0002*/ 	.short	(.L_1785 - .L_1784)
.L_1784:
        /*0004*/ 	.word	0x00000082


	//----- nvinfo : EIATTR_KPARAM_INFO
	.align		4
.L_1785:
        /*0008*/ 	.byte	0x04, 0x17
        /*000a*/ 	.short	(.L_1787 - .L_1786)
.L_1786:
        /*000c*/ 	.word	0x00000000
        /*0010*/ 	.short	0x0006
        /*0012*/ 	.short	0x0023
        /*0014*/ 	.byte	0x00, 0xf0, 0x05, 0x00


	//----- nvinfo : EIATTR_KPARAM_INFO
	.align		4
.L_1787:
        /*0018*/ 	.byte	0x04, 0x17
        /*001a*/ 	.short	(.L_1789 - .L_1788)
.L_1788:
        /*001c*/ 	.word	0x00000000
        /*0020*/ 	.short	0x0005
        /*0022*/ 	.short	0x0022
        /*0024*/ 	.byte	0x00, 0xf0, 0x05, 0x00


	//----- nvinfo : EIATTR_KPARAM_INFO
	.align		4
.L_1789:
        /*0028*/ 	.byte	0x04, 0x17
        /*002a*/ 	.short	(.L_1791 - .L_1790)
.L_1790:
        /*002c*/ 	.word	0x00000000
        /*0030*/ 	.short	0x0004
        /*0032*/ 	.short	0x0021
        /*0034*/ 	.byte	0x00, 0xf0, 0x05, 0x00


	//----- nvinfo : EIATTR_KPARAM_INFO
	.align		4
.L_1791:
        /*0038*/ 	.byte	0x04, 0x17
        /*003a*/ 	.short	(.L_1793 - .L_1792)
.L_1792:
        /*003c*/ 	.word	0x00000000
        /*0040*/ 	.short	0x0003
        /*0042*/ 	.short	0x0020
        /*0044*/ 	.byte	0x00, 0xf0, 0x05, 0x00


	//----- nvinfo : EIATTR_KPARAM_INFO
	.align		4
.L_1793:
        /*0048*/ 	.byte	0x04, 0x17
        /*004a*/ 	.short	(.L_1795 - .L_1794)
.L_1794:
        /*004c*/ 	.word	0x00000000
        /*0050*/ 	.short	0x0002
        /*0052*/ 	.short	0x0008
        /*0054*/ 	.byte	0x00, 0xf0, 0x61, 0x00


	//----- nvinfo : EIATTR_KPARAM_INFO
	.align		4
.L_1795:
        /*0058*/ 	.byte	0x04, 0x17
        /*005a*/ 	.short	(.L_1797 - .L_1796)
.L_1796:
        /*005c*/ 	.word	0x00000000
        /*0060*/ 	.short	0x0001
        /*0062*/ 	.short	0x0004
        /*0064*/ 	.byte	0x00, 0xf0, 0x05, 0x00


	//----- nvinfo : EIATTR_KPARAM_INFO
	.align		4
.L_1797:
        /*0068*/ 	.byte	0x04, 0x17
        /*006a*/ 	.short	(.L_1799 - .L_1798)
.L_1798:
        /*006c*/ 	.word	0x00000000
        /*0070*/ 	.short	0x0000
        /*0072*/ 	.short	0x0000
        /*0074*/ 	.byte	0x00, 0xf0, 0x11, 0x00


	//----- nvinfo : EIATTR_SPARSE_MMA_MASK
	.align		4
.L_1799:
        /*0078*/ 	.byte	0x03, 0x50
        /*007a*/ 	.short	0x0000


	//----- nvinfo : EIATTR_MAXREG_COUNT
	.align		4
        /*007c*/ 	.byte	0x03, 0x1b
        /*007e*/ 	.short	0x00ff


	//----- nvinfo : EIATTR_MERCURY_ISA_VERSION
	.align		4
        /*0080*/ 	.byte	0x03, 0x5f
        /*0082*/ 	.short	0x0101


	//----- nvinfo : EIATTR_VRC_CTA_INIT_COUNT
	.align		4
        /*0084*/ 	.byte	0x02, 0x4a
	.zero		1
	.zero		1


	//----- nvinfo : EIATTR_EXIT_INSTR_OFFSETS
	.align		4
        /*0088*/ 	.byte	0x04, 0x1c
        /*008a*/ 	.short	(.L_1801 - .L_1800)


	//   ....[0]....
.L_1800:
        /*008c*/ 	.word	0x000052f0


	//   ....[1]....
        /*0090*/ 	.word	0x00005340


	//----- nvinfo : EIATTR_MAX_THREADS
	.align		4
.L_1801:
        /*0094*/ 	.byte	0x04, 0x05
        /*0096*/ 	.short	(.L_1803 - .L_1802)
.L_1802:
        /*0098*/ 	.word	0x00000080
        /*009c*/ 	.word	0x00000001
        /*00a0*/ 	.word	0x00000001


	//----- nvinfo : EIATTR_CRS_STACK_SIZE
	.align		4
.L_1803:
        /*00a4*/ 	.byte	0x04, 0x1e
        /*00a6*/ 	.short	(.L_1805 - .L_1804)
.L_1804:
        /*00a8*/ 	.word	0x00000000


	//----- nvinfo : EIATTR_CBANK_PARAM_SIZE
	.align		4
.L_1805:
        /*00ac*/ 	.byte	0x03, 0x19
        /*00ae*/ 	.short	0x0024


	//----- nvinfo : EIATTR_PARAM_CBANK
	.align		4
        /*00b0*/ 	.byte	0x04, 0x0a
        /*00b2*/ 	.short	(.L_1807 - .L_1806)
	.align		4
.L_1806:
        /*00b4*/ 	.word	index@(.nv.constant0._ZN2at6native27unrolled_elementwise_kernelIZZZNS0_26GeluBackwardCUDAKernelImplERNS_18TensorIteratorBaseENS0_8GeluTypeEENKUlvE_clEvENKUlvE_clEvEUlddE_St5arrayIPcLm3EELi4E23TrivialOffsetCalculatorILi2EjESB_ILi1EjENS0_6memory15LoadWithoutCastENSE_16StoreWithoutCastEEEviT_T0_T2_T3_T4_T5_)
        /*00b8*/ 	.short	0x0380
        /*00ba*/ 	.short	0x0024


	//----- nvinfo : EIATTR_SW_WAR
	.align		4
.L_1807:
        /*00bc*/ 	.byte	0x04, 0x36
        /*00be*/ 	.short	(.L_1809 - .L_1808)
.L_1808:
        /*00c0*/ 	.word	0x00000008
.L_1809:


//--------------------- .nv.info._ZN2at6native29vectorized_elementwise_kernelILi2EZZZNS0_26GeluBackwardCUDAKernelImplERNS_18TensorIteratorBaseENS0_8GeluTypeEENKUlvE_clEvENKUlvE_clEvEUlddE_St5arrayIPcLm3EEEEviT0_T1_ --------------------------
	.section	.nv.info._ZN2at6native29vectorized_elementwise_kernelILi2EZZZNS0_26GeluBackwardCUDAKernelImplERNS_18TensorIteratorBaseENS0_8GeluTypeEENKUlvE_clEvENKUlvE_clEvEUlddE_St5arrayIPcLm3EEEEviT0_T1_,"",@"SHT_CUDA_INFO"
	.sectionflags	@""
	.align	4


	//----- nvinfo : EIATTR_CUDA_API_VERSION
	.align		4
        /*0000*/ 	.byte	0x04, 0x37
        /*0002*/ 	.short	(.L_1811 - .L_1810)
.L_1810:
        /*0004*/ 	.word	0x00000082


	//----- nvinfo : EIATTR_KPARAM_INFO
	.align		4
.L_1811:
        /*0008*/ 	.byte	0x04, 0x17
        /*000a*/ 	.short	(.L_1813 - .L_1812)
.L_1812:
        /*000c*/ 	.word	0x00000000
        /*0010*/ 	.short	0x0002
        /*0012*/ 	.short	0x0008
        /*0014*/ 	.byte	0x00, 0xf0, 0x61, 0x00


	//----- nvinfo : EIATTR_KPARAM_INFO
	.align		4
.L_1813:
        /*0018*/ 	.byte	0x04, 0x17
        /*001a*/ 	.short	(.L_1815 - .L_1814)
.L_1814:
        /*001c*/ 	.word	0x00000000
        /*0020*/ 	.short	0x0001
        /*0022*/ 	.short	0x0004
        /*0024*/ 	.byte	0x00, 0xf0, 0x05, 0x00


	//----- nvinfo : EIATTR_KPARAM_INFO
	.align		4
.L_1815:
        /*0028*/ 	.byte	0x04, 0x17
        /*002a*/ 	.short	(.L_1817 - .L_1816)
.L_1816:
        /*002c*/ 	.word	0x00000000
        /*0030*/ 	.short	0x0000
        /*0032*/ 	.short	0x0000
        /*0034*/ 	.byte	0x00, 0xf0, 0x11, 0x00


	//----- nvinfo : EIATTR_SPARSE_MMA_MASK
	.align		4
.L_1817:
        /*0038*/ 	.byte	0x03, 0x50
        /*003a*/ 	.short	0x0000


	//----- nvinfo : EIATTR_MAXREG_COUNT
	.align		4
        /*003c*/ 	.byte	0x03, 0x1b
        /*003e*/ 	.short	0x00ff


	//----- nvinfo : EIATTR_MERCURY_ISA_VERSION
	.align		4
        /*0040*/ 	.byte	0x03, 0x5f
        /*0042*/ 	.short	0x0101


	//----- nvinfo : EIATTR_VRC_CTA_INIT_COUNT
	.align		4
        /*0044*/ 	.byte	0x02, 0x4a
	.zero		1
	.zero		1


	//----- nvinfo : EIATTR_EXIT_INSTR_OFFSETS
	.align		4
        /*0048*/ 	.byte	0x04, 0x1c
        /*004a*/ 	.short	(.L_1819 - .L_1818)


	//   ....[0]....
.L_1818:
        /*004c*/ 	.word	0x0000a690


	//   ....[1]....
        /*0050*/ 	.word	0x0000a6e0


	//   ....[2]....
        /*0054*/ 	.word	0x00014260


	//----- nvinfo : EIATTR_MAX_THREADS
	.align		4
.L_1819:
        /*0058*/ 	.byte	0x04, 0x05
        /*005a*/ 	.short	(.L_1821 - .L_1820)
.L_1820:
        /*005c*/ 	.word	0x00000080
        /*0060*/ 	.word	0x00000001
        /*0064*/ 	.word	0x00000001


	//----- nvinfo : EIATTR_CRS_STACK_SIZE
	.align		4
.L_1821:
        /*0068*/ 	.byte	0x04, 0x1e
        /*006a*/ 	.short	(.L_1823 - .L_1822)
.L_1822:
        /*006c*/ 	.word	0x00000000


	//----- nvinfo : EIATTR_CBANK_PARAM_SIZE
	.align		4
.L_1823:
        /*0070*/ 	.byte	0x03, 0x19
        /*0072*/ 	.short	0x0020


	//----- nvinfo : EIATTR_PARAM_CBANK
	.align		4
        /*0074*/ 	.byte	0x04, 0x0a
        /*0076*/ 	.short	(.L_1825 - .L_1824)
	.align		4
.L_1824:
        /*0078*/ 	.word	index@(.nv.constant0._ZN2at6native29vectorized_elementwise_kernelILi2EZZZNS0_26GeluBackwardCUDAKernelImplERNS_18TensorIteratorBaseENS0_8GeluTypeEENKUlvE_clEvENKUlvE_clEvEUlddE_St5arrayIPcLm3EEEEviT0_T1_)
        /*007c*/ 	.short	0x0380
        /*007e*/ 	.short	0x0020


	//----- nvinfo : EIATTR_SW_WAR
	.align		4
.L_1825:
        /*0080*/ 	.byte	0x04, 0x36
        /*0082*/ 	.short	(.L_1827 - .L_1826)
.L_1826:
        /*0084*/ 	.word	0x00000008
.L_1827:


//--------------------- .nv.info._ZN2at6native29vectorized_elementwise_kernelILi4EZZZNS0_26GeluBackwardCUDAKernelImplERNS_18TensorIteratorBaseENS0_8GeluTypeEENKUlvE_clEvENKUlvE_clEvEUlddE_St5arrayIPcLm3EEEEviT0_T1_ --------------------------
	.section	.nv.info._ZN2at6native29vectorized_elementwise_kernelILi4EZZZNS0_26GeluBackwardCUDAKernelImplERNS_18TensorIteratorBaseENS0_8GeluTypeEENKUlvE_clEvENKUlvE_clEvEUlddE_St5arrayIPcLm3EEEEviT0_T1_,"",@"SHT_CUDA_INFO"
	.sectionflags	@""
	.align	4


	//----- nvinfo : EIATTR_CUDA_API_VERSION
	.align		4
        /*0000*/ 	.byte	0x04, 0x37
        /*0002*/ 	.short	(.L_1829 - .L_1828)
.L_1828:
        /*0004*/ 	.word	0x00000082


	//----- nvinfo : EIATTR_KPARAM_INFO
	.align		4
.L_1829:
        /*0008*/ 	.byte	0x04, 0x17
        /*000a*/ 	.short	(.L_1831 - .L_1830)
.L_1830:
        /*000c*/ 	.word	0x00000000
        /*0010*/ 	.short	0x0002
        /*0012*/ 	.short	0x0008
        /*0014*/ 	.byte	0x00, 0xf0, 0x61, 0x00


	//----- nvinfo : EIATTR_KPARAM_INFO
	.align		4
.L_1831:
        /*0018*/ 	.byte	0x04, 0x17
        /*001a*/ 	.short	(.L_1833 - .L_1832)
.L_1832:
        /*001c*/ 	.word	0x00000000
        /*0020*/ 	.short	0x0001
        /*0022*/ 	.short	0x0004
        /*0024*/ 	.byte	0x00, 0xf0, 0x05, 0x00


	//----- nvinfo : EIATTR_KPARAM_INFO
	.align		4
.L_1833:
        /*0028*/ 	.byte	0x04, 0x17
        /*002a*/ 	.short	(.L_1835 - .L_1834)
.L_1834:
        /*002c*/ 	.word	0x00000000
        /*0030*/ 	.short	0x0000
        /*0032*/ 	.short	0x0000
        /*0034*/ 	.byte	0x00, 0xf0, 0x11, 0x00


	//----- nvinfo : EIATTR_SPARSE_MMA_MASK
	.align		4
.L_1835:
        /*0038*/ 	.byte	0x03, 0x50
        /*003a*/ 	.short	0x0000


	//----- nvinfo : EIATTR_MAXREG_COUNT
	.align		4
        /*003c*/ 	.byte	0x03, 0x1b
        /*003e*/ 	.short	0x00ff


	//----- nvinfo : EIATTR_MERCURY_ISA_VERSION
	.align		4
        /*0040*/ 	.byte	0x03, 0x5f
        /*0042*/ 	.short	0x0101


	//----- nvinfo : EIATTR_VRC_CTA_INIT_COUNT
	.align		4
        /*0044*/ 	.byte	0x02, 0x4a
	.zero		1
	.zero		1


	//----- nvinfo : EIATTR_EXIT_INSTR_OFFSETS
	.align		4
        /*0048*/ 	.byte	0x04, 0x1c
        /*004a*/ 	.short	(.L_1837 - .L_1836)


	//   ....[0]....
.L_1836:
        /*004c*/ 	.word	0x0000a690


	//   ....[1]....
        /*0050*/ 	.word	0x0000a6e0


	//   ....[2]....
        /*0054*/ 	.word	0x00014210


	//----- nvinfo : EIATTR_MAX_THREADS
	.align		4
.L_1837:
        /*0058*/ 	.byte	0x04, 0x05
        /*005a*/ 	.short	(.L_1839 - .L_1838)
.L_1838:
        /*005c*/ 	.word	0x00000080
        /*0060*/ 	.word	0x00000001
        /*0064*/ 	.word	0x00000001


	//----- nvinfo : EIATTR_CRS_STACK_SIZE
	.align		4
.L_1839:
        /*0068*/ 	.byte	0x04, 0x1e
        /*006a*/ 	.short	(.L_1841 - .L_1840)
.L_1840:
        /*006c*/ 	.word	0x00000000


	//----- nvinfo : EIATTR_CBANK_PARAM_SIZE
	.align		4
.L_1841:
        /*0070*/ 	.byte	0x03, 0x19
        /*0072*/ 	.short	0x0020


	//----- nvinfo : EIATTR_PARAM_CBANK
	.align		4
        /*0074*/ 	.byte	0x04, 0x0a
        /*0076*/ 	.short	(.L_1843 - .L_1842)
	.align		4
.L_1842:
        /*0078*/ 	.word	index@(.nv.constant0._ZN2at6native29vectorized_elementwise_kernelILi4EZZZNS0_26GeluBackwardCUDAKernelImplERNS_18TensorIteratorBaseENS0_8GeluTypeEENKUlvE_clEvENKUlvE_clEvEUlddE_St5arrayIPcLm3EEEEviT0_T1_)
        /*007c*/ 	.short	0x0380
        /*007e*/ 	.short	0x0020


	//----- nvinfo : EIATTR_SW_WAR
	.align		4
.L_1843:
        /*0080*/ 	.byte	0x04, 0x36
        /*0082*/ 	.short	(.L_1845 - .L_1844)
.L_1844:
        /*0084*/ 	.word	0x00000008
.L_1845:


//--------------------- .nv.info._ZN2at6native29vectorized_elementwise_kernelILi8EZZZNS0_26GeluBackwardCUDAKernelImplERNS_18TensorIteratorBaseENS0_8GeluTypeEENKUlvE_clEvENKUlvE_clEvEUlddE_St5arrayIPcLm3EEEEviT0_T1_ --------------------------
	.section	.nv.info._ZN2at6native29vectorized_elementwise_kernelILi8EZZZNS0_26GeluBackwardCUDAKernelImplERNS_18TensorIteratorBaseENS0_8GeluTypeEENKUlvE_clEvENKUlvE_clEvEUlddE_St5arrayIPcLm3EEEEviT0_T1_,"",@"SHT_CUDA_INFO"
	.sectionflags	@""
	.align	4


	//----- nvinfo : EIATTR_CUDA_API_VERSION
	.align		4
        /*0000*/ 	.byte	0x04, 0x37
        /*0002*/ 	.short	(.L_1847 - .L_1846)
.L_1846:
        /*0004*/ 	.word	0x00000082


	//----- nvinfo : EIATTR_KPARAM_INFO
	.align		4
.L_1847:
        /*0008*/ 	.byte	0x04, 0x17
        /*000a*/ 	.short	(.L_1849 - .L_1848)
.L_1848:
        /*000c*/ 	.word	0x00000000
        /*0010*/ 	.short	0x0002
        /*0012*/ 	.short	0x0008
        /*0014*/ 	.byte	0x00, 0xf0, 0x61, 0x00


	//----- nvinfo : EIATTR_KPARAM_INFO
	.align		4
.L_1849:
        /*0018*/ 	.byte	0x04, 0x17
        /*001a*/ 	.short	(.L_1851 - .L_1850)
.L_1850:
        /*001c*/ 	.word	0x00000000
        /*0020*/ 	.short	0x0001
        /*0022*/ 	.short	0x0004
        /*0024*/ 	.byte	0x00, 0xf0, 0x05, 0x00


	//----- nvinfo : EIATTR_KPARAM_INFO
	.align		4
.L_1851:
        /*0028*/ 	.byte	0x04, 0x17
        /*002a*/ 	.short	(.L_1853 - .L_1852)
.L_1852:
        /*002c*/ 	.word	0x00000000
        /*0030*/ 	.short	0x0000
        /*0032*/ 	.short	0x0000
        /*0034*/ 	.byte	0x00, 0xf0, 0x11, 0x00


	//----- nvinfo : EIATTR_SPARSE_MMA_MASK
	.align		4
.L_1853:
        /*0038*/ 	.byte	0x03, 0x50
        /*003a*/ 	.short	0x0000


	//----- nvinfo : EIATTR_MAXREG_COUNT
	.align		4
        /*003c*/ 	.byte	0x03, 0x1b
        /*003e*/ 	.short	0x00ff


	//----- nvinfo : EIATTR_MERCURY_ISA_VERSION
	.align		4
        /*0040*/ 	.byte	0x03, 0x5f
        /*0042*/ 	.short	0x0101


	//----- nvinfo : EIATTR_VRC_CTA_INIT_COUNT
	.align		4
        /*0044*/ 	.byte	0x02, 0x4a
	.zero		1
	.zero		1


	//----- nvinfo : EIATTR_EXIT_INSTR_OFFSETS
	.align		4
        /*0048*/ 	.byte	0x04, 0x1c
        /*004a*/ 	.short	(.L_1855 - .L_1854)


	//   ....[0]....
.L_1854:
        /*004c*/ 	.word	0x00000010


	//----- nvinfo : EIATTR_MAX_THREADS
	.align		4
.L_1855:
        /*0050*/ 	.byte	0x04, 0x05
        /*0052*/ 	.short	(.L_1857 - .L_1856)
.L_1856:
        /*0054*/ 	.word	0x00000080
        /*0058*/ 	.word	0x00000001
        /*005c*/ 	.word	0x00000001


	//----- nvinfo : EIATTR_CBANK_PARAM_SIZE
	.align		4
.L_1857:
        /*0060*/ 	.byte	0x03, 0x19
        /*0062*/ 	.short	0x0020


	//----- nvinfo : EIATTR_PARAM_CBANK
	.align		4
        /*0064*/ 	.byte	0x04, 0x0a
        /*0066*/ 	.short	(.L_1859 - .L_1858)
	.align		4
.L_1858:
        /*0068*/ 	.word	index@(.nv.constant0._ZN2at6native29vectorized_elementwise_kernelILi8EZZZNS0_26GeluBackwardCUDAKernelImplERNS_18TensorIteratorBaseENS0_8GeluTypeEENKUlvE_clEvENKUlvE_clEvEUlddE_St5arrayIPcLm3EEEEviT0_T1_)
        /*006c*/ 	.short	0x0380
        /*006e*/ 	.short	0x0020


	//----- nvinfo : EIATTR_SW_WAR
	.align		4
.L_1859:
        /*0070*/ 	.byte	0x04, 0x36
        /*0072*/ 	.short	(.L_1861 - .L_1860)
.L_1860:
        /*0074*/ 	.word	0x00000008
.L_1861:


//--------------------- .nv.info._ZN2at6native18elementwise_kernelILi128ELi4EZNS0_15gpu_kernel_implIZZZNS0_18GeluCUDAKernelImplERNS_18TensorIteratorBaseENS0_8GeluTypeEENKUlvE0_clEvENKUlvE2_clEvEUlN3c108BFloat16EE_EEvS4_RKT_EUliE_EEviT1_ --------------------------
	.section	.nv.info._ZN2at6native18elementwise_kernelILi128ELi4EZNS0_15gpu_kernel_implIZZZNS0_18GeluCUDAKernelImplERNS_18TensorIteratorBaseENS0_8GeluTypeEENKUlvE0_clEvENKUlvE2_clEvEUlN3c108BFloat16EE_EEvS4_RKT_EUliE_EEviT1_,"",@"SHT_CUDA_INFO"
	.sectionflags	@""
	.align	4


	//----- nvinfo : EIATTR_CUDA_API_VERSION
	.align		4
        /*0000*/ 	.byte	0x04, 0x37
        /*0002*/ 	.short	(.L_1863 - .L_1862)
.L_1862:
        /*0004*/ 	.word	0x00000082


	//----- nvinfo : EIATTR_KPARAM_INFO
	.align		4
.L_1863:
        /*0008*/ 	.byte	0x04, 0x17
        /*000a*/ 	.short	(.L_1865 - .L_1864)
.L_1864:
        /*000c*/ 	.word	0x00000000
        /*0010*/ 	.short	0x0001
        /*0012*/ 	.short	0x0008
        /*0014*/ 	.byte	0x00, 0xf0, 0x61, 0x08


	//----- nvinfo : EIATTR_KPARAM_INFO
	.align		4
.L_1865:
        /*0018*/ 	.byte	0x04, 0x17
        /*001a*/ 	.short	(.L_1867 - .L_1866)
.L_1866:
        /*001c*/ 	.word	0x00000000
        /*0020*/ 	.short	0x0000
        /*0022*/ 	.short	0x0000
        /*0024*/ 	.byte	0x00, 0xf0, 0x11, 0x00


	//----- nvinfo : EIATTR_SPARSE_MMA_MASK
	.align		4
.L_1867:
        /*0028*/ 	.byte	0x03, 0x50
        /*002a*/ 	.short	0x0000


	//----- nvinfo : EIATTR_MAXREG_COUNT
	.align		4
        /*002c*/ 	.byte	0x03, 0x1b
        /*002e*/ 	.short	0x0080


	//----- nvinfo : EIATTR_EXTERNS
	.align		4
        /*0030*/ 	.byte	0x04, 0x0f
        /*0032*/ 	.short	(.L_1869 - .L_1868)


	//   ....[0]....
	.align		4
.L_1868:
        /*0034*/ 	.word	index@(__assertfail)


	//----- nvinfo : EIATTR_MERCURY_ISA_VERSION
	.align		4
.L_1869:
        /*0038*/ 	.byte	0x03, 0x5f
        /*003a*/ 	.short	0x0101


	//----- nvinfo : EIATTR_VRC_CTA_INIT_COUNT
	.align		4
        /*003c*/ 	.byte	0x02, 0x4a
	.zero		1
	.zero		1


	//----- nvinfo : EIATTR_SYSCALL_OFFSETS
	.align		4
        /*0040*/ 	.byte	0x04, 0x46
        /*0042*/ 	.short	(.L_1871 - .L_1870)


	//   ....[0]....
.L_1870:
        /*0044*/ 	.word	0x00002290


	//   ....[1]....
        /*0048*/ 	.word	0x000033a0


	//   ....[2]....
        /*004c*/ 	.word	0x000057d0


	//   ....[3]....
        /*0050*/ 	.word	0x00006730


	//   ....[4]....
        /*0054*/ 	.word	0x00008c50


	//   ....[5]....
        /*0058*/ 	.word	0x00009bb0


	//   ....[6]....
        /*005c*/ 	.word	0x0000c0e0


	//   ....[7]....
        /*0060*/ 	.word	0x0000d010


	//----- nvinfo : EIATTR_EXIT_INSTR_OFFSETS
	.align		4
.L_1871:
        /*0064*/ 	.byte	0x04, 0x1c
        /*0066*/ 	.short	(.L_1873 - .L_1872)


	//   ....[0]....
.L_1872:
        /*0068*/ 	.word	0x00009e70


	//   ....[1]....
        /*006c*/ 	.word	0x0000c490


	//   ....[2]....
        /*0070*/ 	.word	0x0000c4d0


	//   ....[3]....
        /*0074*/ 	.word	0x0000c570


	//   ....[4]....
        /*0078*/ 	.word	0x0000c5b0


	//   ....[5]....
        /*007c*/ 	.word	0x0000c5f0


	//   ....[6]....
        /*0080*/ 	.word	0x0000c680


	//   ....[7]....
        /*0084*/ 	.word	0x0000c6c0


	//   ....[8]....
        /*0088*/ 	.word	0x0000c760


	//   ....[9]....
        /*008c*/ 	.word	0x0000c7b0


	//   ....[10]....
        /*0090*/ 	.word	0x0000c800


	//   ....[11]....
        /*0094*/ 	.word	0x0000c8e0


	//   ....[12]....
        /*0098*/ 	.word	0x0000ca50


	//   ....[13]....
        /*009c*/ 	.word	0x0000cbc0


	//   ....[14]....
        /*00a0*/ 	.word	0x0000cd20


	//   ....[15]....
        /*00a4*/ 	.word	0x0000cd60


	//   ....[16]....
        /*00a8*/ 	.word	0x0000cda0


	//   ....[17]....
        /*00ac*/ 	.word	0x0000ce50


	//   ....[18]....
        /*00b0*/ 	.word	0x0000ceb0


	//   ....[19]....
        /*00b4*/ 	.word	0x0000d020


	//   ....[20]....
        /*00b8*/ 	.word	0x0000d130


	//   ....[21]....
        /*00bc*/ 	.word	0x0000d270


	//   ....[22]....
        /*00c0*/ 	.word	0x0000d290


	//----- nvinfo : EIATTR_MAX_THREADS
	.align		4
.L_1873:
        /*00c4*/ 	.byte	0x04, 0x05
        /*00c6*/ 	.short	(.L_1875 - .L_1874)
.L_1874:
        /*00c8*/ 	.word	0x00000080
        /*00cc*/ 	.word	0x00000001
        /*00d0*/ 	.word	0x00000001


	//----- nvinfo : EIATTR_CRS_STACK_SIZE
	.align		4
.L_1875:
        /*00d4*/ 	.byte	0x04, 0x1e
        /*00d6*/ 	.short	(.L_1877 - .L_1876)
.L_1876:
        /*00d8*/ 	.word	0x00000000


	//----- nvinfo : EIATTR_CBANK_PARAM_SIZE
	.align		4
.L_1877:
        /*00dc*/ 	.byte	0x03, 0x19
        /*00de*/ 	.short	0x0220


	//----- nvinfo : EIATTR_PARAM_CBANK
	.align		4
        /*00e0*/ 	.byte	0x04, 0x0a
        /*00e2*/ 	.short	(.L_1879 - .L_1878)
	.align		4
.L_1878:
        /*00e4*/ 	.word	index@(.nv.constant0._ZN2at6native18elementwise_kernelILi128ELi4EZNS0_15gpu_kernel_implIZZZNS0_18GeluCUDAKernelImplERNS_18TensorIteratorBaseENS0_8GeluTypeEENKUlvE0_clEvENKUlvE2_clEvEUlN3c108BFloat16EE_EEvS4_RKT_EUliE_EEviT1_)
        /*00e8*/ 	.short	0x0380
        /*00ea*/ 	.short	0x0220


	//----- nvinfo : EIATTR_SW_WAR
	.align		4
.L_1879:
        /*00ec*/ 	.byte	0x04, 0x36
        /*00ee*/ 	.short	(.L_1881 - .L_1880)
.L_1880:
        /*00f0*/ 	.word	0x00000008
.L_1881:


//--------------------- .nv.info._ZN2at6native27unrolled_elementwise_kernelIZZZNS0_18GeluCUDAKernelImplERNS_18TensorIteratorBaseENS0_8GeluTypeEENKUlvE0_clEvENKUlvE2_clEvEUlN3c108BFloat16EE_St5arrayIPcLm2EELi4E23TrivialOffsetCalculatorILi1EjESE_NS0_6memory12LoadWithCastILi1EEENSF_13StoreWithCastILi1EEEEEviT_T0_T2_T3_T4_T5_ --------------------------
	.section	.nv.info._ZN2at6native27unrolled_elementwise_kernelIZZZNS0_18GeluCUDAKernelImplERNS_18TensorIteratorBaseENS0_8GeluTypeEENKUlvE0_clEvENKUlvE2_clEvEUlN3c108BFloat16EE_St5arrayIPcLm2EELi4E23TrivialOffsetCalculatorILi1EjESE_NS0_6memory12LoadWithCastILi1EEENSF_13StoreWithCastILi1EEEEEviT_T0_T2_T3_T4_T5_,"",@"SHT_CUDA_INFO"
	.sectionflags	@""
	.align	4


	//----- nvinfo : EIATTR_CUDA_API_VERSION
	.align		4
        /*0000*/ 	.byte	0x04, 0x37
        /*0002*/ 	.short	(.L_1883 - .L_1882)
.L_1882:
        /*0004*/ 	.word	0x00000082


	//----- nvinfo : EIATTR_KPARAM_INFO
	.align		4
.L_1883:
        /*0008*/ 	.byte	0x04, 0x17
        /*000a*/ 	.short	(.L_1885 - .L_1884)
.L_1884:
        /*000c*/ 	.word	0x00000000
        /*0010*/ 	.short	0x0006
        /*0012*/ 	.short	0x0024
        /*0014*/ 	.byte	0x00, 0xf0, 0x21, 0x00


	//----- nvinfo : EIATTR_KPARAM_INFO
	.align		4
.L_1885:
        /*0018*/ 	.byte	0x04, 0x17
        /*001a*/ 	.short	(.L_1887 - .L_1886)
.L_1886:
        /*001c*/ 	.word	0x00000000
        /*0020*/ 	.short	0x0005
        /*0022*/ 	.short	0x001c
        /*0024*/ 	.byte	0x00, 0xf0, 0x21, 0x00


	//----- nvinfo : EIATTR_KPARAM_INFO
	.align		4
.L_1887:
        /*0028*/ 	.byte	0x04, 0x17
        /*002a*/ 	.short	(.L_1889 - .L_1888)
.L_1888:
        /*002c*/ 	.word	0x00000000
        /*0030*/ 	.short	0x0004
        /*0032*/ 	.short	0x0019
        /*0034*/ 	.byte	0x00, 0xf0, 0x05, 0x00


	//----- nvinfo : EIATTR_KPARAM_INFO
	.align		4
.L_1889:
        /*0038*/ 	.byte	0x04, 0x17
        /*003a*/ 	.short	(.L_1891 - .L_1890)
.L_1890:
        /*003c*/ 	.word	0x00000000
        /*0040*/ 	.short	0x0003
        /*0042*/ 	.short	0x0018
        /*0044*/ 	.byte	0x00, 0xf0, 0x05, 0x00


	//----- nvinfo : EIATTR_KPARAM_INFO
	.align		4
.L_1891:
        /*0048*/ 	.byte	0x04, 0x17
        /*004a*/ 	.short	(.L_1893 - .L_1892)
.L_1892:
        /*004c*/ 	.word	0x00000000
        /*0050*/ 	.short	0x0002
        /*0052*/ 	.short	0x0008
        /*0054*/ 	.byte	0x00, 0xf0, 0x41, 0x00


	//----- nvinfo : EIATTR_KPARAM_INFO
	.align		4
.L_1893:
        /*0058*/ 	.byte	0x04, 0x17
        /*005a*/ 	.short	(.L_1895 - .L_1894)
.L_1894:
        /*005c*/ 	.word	0x00000000
        /*0060*/ 	.short	0x0001
        /*0062*/ 	.short	0x0004
        /*0064*/ 	.byte	0x00, 0xf0, 0x05, 0x00


	//----- nvinfo : EIATTR_KPARAM_INFO
	.align		4
.L_1895:
        /*0068*/ 	.byte	0x04, 0x17
        /*006a*/ 	.short	(.L_1897 - .L_1896)
.L_1896:
        /*006c*/ 	.word	0x00000000
        /*0070*/ 	.short	0x0000
        /*0072*/ 	.short	0x0000
        /*0074*/ 	.byte	0x00, 0xf0, 0x11, 0x00


	//----- nvinfo : EIATTR_SPARSE_MMA_MASK
	.align		4
.L_1897:
        /*0078*/ 	.byte	0x03, 0x50
        /*007a*/ 	.short	0x0000


	//----- nvinfo : EIATTR_MAXREG_COUNT
	.align		4
        /*007c*/ 	.byte	0x03, 0x1b
        /*007e*/ 	.short	0x00ff


	//----- nvinfo : EIATTR_EXTERNS
	.align		4
        /*0080*/ 	.byte	0x04, 0x0f
        /*0082*/ 	.short	(.L_1899 - .L_1898)


	//   ....[0]....
	.align		4
.L_1898:
        /*0084*/ 	.word	index@(__assertfail)


	//----- nvinfo : EIATTR_MERCURY_ISA_VERSION
	.align		4
.L_1899:
        /*0088*/ 	.byte	0x03, 0x5f
        /*008a*/ 	.short	0x0101


	//----- nvinfo : EIATTR_VRC_CTA_INIT_COUNT
	.align		4
        /*008c*/ 	.byte	0x02, 0x4a
	.zero		1
	.zero		1


	//----- nvinfo : EIATTR_SYSCALL_OFFSETS
	.align		4
        /*0090*/ 	.byte	0x04, 0x46
        /*0092*/ 	.short	(.L_1901 - .L_1900)


	//   ....[0]....
.L_1900:
        /*0094*/ 	.word	0x00001080


	//   ....[1]....
        /*0098*/ 	.word	0x000022e0


	//   ....[2]....
        /*009c*/ 	.word	0x00003480


	//   ....[3]....
        /*00a0*/ 	.word	0x00004530


	//   ....[4]....
        /*00a4*/ 	.word	0x00005ef0


	//   ....[5]....
        /*00a8*/ 	.word	0x00006dd0


	//   ....[6]....
        /*00ac*/ 	.word	0x00007d50


	//   ....[7]....
        /*00b0*/ 	.word	0x00008cd0


	//----- nvinfo : EIATTR_EXIT_INSTR_OFFSETS
	.align		4
.L_1901:
        /*00b4*/ 	.byte	0x04, 0x1c
        /*00b6*/ 	.short	(.L_1903 - .L_1902)


	//   ....[0]....
.L_1902:
        /*00b8*/ 	.word	0x00008000


	//   ....[1]....
        /*00bc*/ 	.word	0x00008150


	//   ....[2]....
        /*00c0*/ 	.word	0x00008190


	//   ....[3]....
        /*00c4*/ 	.word	0x00008230


	//   ....[4]....
        /*00c8*/ 	.word	0x00008270


	//   ....[5]....
        /*00cc*/ 	.word	0x000082b0


	//   ....[6]....
        /*00d0*/ 	.word	0x00008340


	//   ....[7]....
        /*00d4*/ 	.word	0x00008380


	//   ....[8]....
        /*00d8*/ 	.word	0x00008420


	//   ....[9]....
        /*00dc*/ 	.word	0x00008470


	//   ....[10]....
        /*00e0*/ 	.word	0x000084c0


	//   ....[11]....
        /*00e4*/ 	.word	0x000085a0


	//   ....[12]....
        /*00e8*/ 	.word	0x00008710


	//   ....[13]....
        /*00ec*/ 	.word	0x00008880


	//   ....[14]....
        /*00f0*/ 	.word	0x000089e0


	//   ....[15]....
        /*00f4*/ 	.word	0x00008a20


	//   ....[16]....
        /*00f8*/ 	.word	0x00008a60


	//   ....[17]....
        /*00fc*/ 	.word	0x00008b10


	//   ....[18]....
        /*0100*/ 	.word	0x00008b70


	//   ....[19]....
        /*0104*/ 	.word	0x00008ce0


	//   ....[20]....
        /*0108*/ 	.word	0x00008df0


	//   ....[21]....
        /*010c*/ 	.word	0x00008f30


	//   ....[22]....
        /*0110*/ 	.word	0x00008f50


	//----- nvinfo : EIATTR_MAX_THREADS
	.align		4
.L_1903:
        /*0114*/ 	.byte	0x04, 0x05
        /*0116*/ 	.short	(.L_1905 - .L_1904)
.L_1904:
        /*0118*/ 	.word	0x00000080
        /*011c*/ 	.word	0x00000001
        /*0120*/ 	.word	0x00000001


	//----- nvinfo : EIATTR_CRS_STACK_SIZE
	.align		4
.L_1905:
        /*0124*/ 	.byte	0x04, 0x1e
        /*0126*/ 	.short	(.L_1907 - .L_1906)
.L_1906:
        /*0128*/ 	.word	0x00000000


	//----- nvinfo : EIATTR_CBANK_PARAM_SIZE
	.align		4
.L_1907:
        /*012c*/ 	.byte	0x03, 0x19
        /*012e*/ 	.short	0x002c


	//----- nvinfo : EIATTR_PARAM_CBANK
	.align		4
        /*0130*/ 	.byte	0x04, 0x0a
        /*0132*/ 	.short	(.L_1909 - .L_1908)
	.align		4
.L_1908:
        /*0134*/ 	.word	index@(.nv.constant0._ZN2at6native27unrolled_elementwise_kernelIZZZNS0_18GeluCUDAKernelImplERNS_18TensorIteratorBaseENS0_8GeluTypeEENKUlvE0_clEvENKUlvE2_clEvEUlN3c108BFloat16EE_St5arrayIPcLm2EELi4E23TrivialOffsetCalculatorILi1EjESE_NS0_6memory12LoadWithCastILi1EEENSF_13StoreWithCastILi1EEEEEviT_T0_T2_T3_T4_T5_)
        /*0138*/ 	.short	0x0380
        /*013a*/ 	.short	0x002c


	//----- nvinfo : EIATTR_SW_WAR
	.align		4
.L_1909:
        /*013c*/ 	.byte	0x04, 0x36
        /*013e*/ 	.short	(.L_1911 - .L_1910)
.L_1910:
        /*0140*/ 	.word	0x00000008
.L_1911:


//--------------------- .nv.info._ZN2at6native18elementwise_kernelILi128ELi4EZNS0_22gpu_kernel_impl_nocastIZZZNS0_18GeluCUDAKernelImplERNS_18TensorIteratorBaseENS0_8GeluTypeEENKUlvE0_clEvENKUlvE2_clEvEUlN3c108BFloat16EE_EEvS4_RKT_EUliE_EEviT1_ --------------------------
	.section	.nv.info._ZN2at6native18elementwise_kernelILi128ELi4EZNS0_22gpu_kernel_impl_nocastIZZZNS0_18GeluCUDAKernelImplERNS_18TensorIteratorBaseENS0_8GeluTypeEENKUlvE0_clEvENKUlvE2_clEvEUlN3c108BFloat16EE_EEvS4_RKT_EUliE_EEviT1_,"",@"SHT_CUDA_INFO"
	.sectionflags	@""
	.align	4


	//----- nvinfo : EIATTR_CUDA_API_VERSION
	.align		4
        /*0000*/ 	.byte	0x04, 0x37
        /*0002*/ 	.short	(.L_1913 - .L_1912)
.L_1912:
        /*0004*/ 	.word	0x00000082


	//----- nvinfo : EIATTR_KPARAM_INFO
	.align		4
.L_1913:
        /*0008*/ 	.byte	0x04, 0x17
        /*000a*/ 	.short	(.L_1915 - .L_1914)
.L_1914:
        /*000c*/ 	.word	0x00000000
        /*0010*/ 	.short	0x0001
        /*0012*/ 	.short	0x0008
        /*0014*/ 	.byte	0x00, 0xf0, 0x61, 0x08


	//----- nvinfo : EIATTR_KPARAM_INFO
	.align		4
.L_1915:
        /*0018*/ 	.byte	0x04, 0x17
        /*001a*/ 	.short	(.L_1917 - .L_1916)
.L_1916:
        /*001c*/ 	.word	0x00000000
        /*0020*/ 	.short	0x0000
        /*0022*/ 	.short	0x0000
        /*0024*/ 	.byte	0x00, 0xf0, 0x11, 0x00


	//----- nvinfo : EIATTR_SPARSE_MMA_MASK
	.align		4
.L_1917:
        /*0028*/ 	.byte	0x03, 0x50
        /*002a*/ 	.short	0x0000


	//----- nvinfo : EIATTR_MAXREG_COUNT
	.align		4
        /*002c*/ 	.byte	0x03, 0x1b
        /*002e*/ 	.short	0x0080


	//----- nvinfo : EIATTR_MERCURY_ISA_VERSION
	.align		4
        /*0030*/ 	.byte	0x03, 0x5f
        /*0032*/ 	.short	0x0101


	//----- nvinfo : EIATTR_VRC_CTA_INIT_COUNT
	.align		4
        /*0034*/ 	.byte	0x02, 0x4a
	.zero		1
	.zero		1


	//----- nvinfo : EIATTR_EXIT_INSTR_OFFSETS
	.align		4
        /*0038*/ 	.byte	0x04, 0x1c
        /*003a*/ 	.short	(.L_1919 - .L_1918)


	//   ....[0]....
.L_1918:
        /*003c*/ 	.word	0x00000900


	//   ....[1]....
        /*0040*/ 	.word	0x00000b80


	//   ....[2]....
        /*0044*/ 	.word	0x00004cd0


	//   ....[3]....
        /*0048*/ 	.word	0x00006220


	//----- nvinfo : EIATTR_MAX_THREADS
	.align		4
.L_1919:
        /*004c*/ 	.byte	0x04, 0x05
        /*004e*/ 	.short	(.L_1921 - .L_1920)
.L_1920:
        /*0050*/ 	.word	0x00000080
        /*0054*/ 	.word	0x00000001
        /*0058*/ 	.word	0x00000001


	//----- nvinfo : EIATTR_CRS_STACK_SIZE
	.align		4
.L_1921:
        /*005c*/ 	.byte	0x04, 0x1e
        /*005e*/ 	.short	(.L_1923 - .L_1922)
.L_1922:
        /*0060*/ 	.word	0x00000000


	//----- nvinfo : EIATTR_CBANK_PARAM_SIZE
	.align		4
.L_1923:
        /*0064*/ 	.byte	0x03, 0x19
        /*0066*/ 	.short	0x0220


	//----- nvinfo : EIATTR_PARAM_CBANK
	.align		4
        /*0068*/ 	.byte	0x04, 0x0a
        /*006a*/ 	.short	(.L_1925 - .L_1924)
	.align		4
.L_1924:
        /*006c*/ 	.word	index@(.nv.constant0._ZN2at6native18elementwise_kernelILi128ELi4EZNS0_22gpu_kernel_impl_nocastIZZZNS0_18GeluCUDAKernelImplERNS_18TensorIteratorBaseENS0_8GeluTypeEENKUlvE0_clEvENKUlvE2_clEvEUlN3c108BFloat16EE_EEvS4_RKT_EUliE_EEviT1_)
        /*0070*/ 	.short	0x0380
        /*0072*/ 	.short	0x0220


	//----- nvinfo : EIATTR_SW_WAR
	.align		4
.L_1925:
        /*0074*/ 	.byte	0x04, 0x36
        /*0076*/ 	.short	(.L_1927 - .L_1926)
.L_1926:
        /*0078*/ 	.word	0x00000008
.L_1927:


//--------------------- .nv.info._ZN2at6native27unrolled_elementwise_kernelIZZZNS0_18GeluCUDAKernelImplERNS_18TensorIteratorBaseENS0_8GeluTypeEENKUlvE0_clEvENKUlvE2_clEvEUlN3c108BFloat16EE_St5arrayIPcLm2EELi4E23TrivialOffsetCalculatorILi1EjESE_NS0_6memory15LoadWithoutCastENSF_16StoreWithoutCastEEEviT_T0_T2_T3_T4_T5_ --------------------------
	.section	.nv.info._ZN2at6native27unrolled_elementwise_kernelIZZZNS0_18GeluCUDAKernelImplERNS_18TensorIteratorBaseENS0_8GeluTypeEENKUlvE0_clEvENKUlvE2_clEvEUlN3c108BFloat16EE_St5arrayIPcLm2EELi4E23TrivialOffsetCalculatorILi1EjESE_NS0_6memory15LoadWithoutCastENSF_16StoreWithoutCastEEEviT_T0_T2_T3_T4_T5_,"",@"SHT_CUDA_INFO"
	.sectionflags	@""
	.align	4


	//----- nvinfo : EIATTR_CUDA_API_VERSION
	.align		4
        /*0000*/ 	.byte	0x04, 0x37
        /*0002*/ 	.short	(.L_1929 - .L_1928)
.L_1928:
        /*0004*/ 	.word	0x00000082


	//----- nvinfo : EIATTR_KPARAM_INFO
	.align		4
.L_1929:
        /*0008*/ 	.byte	0x04, 0x17
        /*000a*/ 	.short	(.L_1931 - .L_1930)
.L_1930:
        /*000c*/ 	.word	0x00000000
        /*0010*/ 	.short	0x0006
        /*0012*/ 	.short	0x001b
        /*0014*/ 	.byte	0x00, 0xf0, 0x05, 0x00


	//----- nvinfo : EIATTR_KPARAM_INFO
	.align		4
.L_1931:
        /*0018*/ 	.byte	0x04, 0x17
        /*001a*/ 	.short	(.L_1933 - .L_1932)
.L_1932:
        /*001c*/ 	.word	0x00000000
        /*0020*/ 	.short	0x0005
        /*0022*/ 	.short	0x001a
        /*0024*/ 	.byte	0x00, 0xf0, 0x05, 0x00


	//----- nvinfo : EIATTR_KPARAM_INFO
	.align		4
.L_1933:
        /*0028*/ 	.byte	0x04, 0x17
        /*002a*/ 	.short	(.L_1935 - .L_1934)
.L_1934:
        /*002c*/ 	.word	0x00000000
        /*0030*/ 	.short	0x0004
        /*0032*/ 	.short	0x0019
        /*0034*/ 	.byte	0x00, 0xf0, 0x05, 0x00


	//----- nvinfo : EIATTR_KPARAM_INFO
	.align		4
.L_1935:
        /*0038*/ 	.byte	0x04, 0x17
        /*003a*/ 	.short	(.L_1937 - .L_1936)
.L_1936:
        /*003c*/ 	.word	0x00000000
        /*0040*/ 	.short	0x0003
        /*0042*/ 	.short	0x0018
        /*0044*/ 	.byte	0x00, 0xf0, 0x05, 0x00


	//----- nvinfo : EIATTR_KPARAM_INFO
	.align		4
.L_1937:
        /*0048*/ 	.byte	0x04, 0x17
        /*004a*/ 	.short	(.L_1939 - .L_1938)
.L_1938:
        /*004c*/ 	.word	0x00000000
        /*0050*/ 	.short	0x0002
        /*0052*/ 	.short	0x0008
        /*0054*/ 	.byte	0x00, 0xf0, 0x41, 0x00


	//----- nvinfo : EIATTR_KPARAM_INFO
	.align		4
.L_1939:
        /*0058*/ 	.byte	0x04, 0x17
        /*005a*/ 	.short	(.L_1941 - .L_1940)
.L_1940:
        /*005c*/ 	.word	0x00000000
        /*0060*/ 	.short	0x0001
        /*0062*/ 	.short	0x0004
        /*0064*/ 	.byte	0x00, 0xf0, 0x05, 0x00


	//----- nvinfo : EIATTR_KPARAM_INFO
	.align		4
.L_1941:
        /*0068*/ 	.byte	0x04, 0x17
        /*006a*/ 	.short	(.L_1943 - .L_1942)
.L_1942:
        /*006c*/ 	.word	0x00000000
        /*0070*/ 	.short	0x0000
        /*0072*/ 	.short	0x0000
        /*0074*/ 	.byte	0x00, 0xf0, 0x11, 0x00


	//----- nvinfo : EIATTR_SPARSE_MMA_MASK
	.align		4
.L_1943:
        /*0078*/ 	.byte	0x03, 0x50
        /*007a*/ 	.short	0x0000


	//----- nvinfo : EIATTR_MAXREG_COUNT
	.align		4
        /*007c*/ 	.byte	0x03, 0x1b
        /*007e*/ 	.short	0x00ff


	//----- nvinfo : EIATTR_MERCURY_ISA_VERSION
	.align		4
        /*0080*/ 	.byte	0x03, 0x5f
        /*0082*/ 	.short	0x0101


	//----- nvinfo : EIATTR_VRC_CTA_INIT_COUNT
	.align		4
        /*0084*/ 	.byte	0x02, 0x4a
	.zero		1
	.zero		1


	//----- nvinfo : EIATTR_EXIT_INSTR_OFFSETS
	.align		4
        /*0088*/ 	.byte	0x04, 0x1c
        /*008a*/ 	.short	(.L_1945 - .L_1944)


	//   ....[0]....
.L_1944:
        /*008c*/ 	.word	0x00000d60


	//   ....[1]....
        /*0090*/ 	.word	0x00000db0


	//----- nvinfo : EIATTR_MAX_THREADS
	.align		4
.L_1945:
        /*0094*/ 	.byte	0x04, 0x05
        /*0096*/ 	.short	(.L_1947 - .L_1946)
.L_1946:
        /*0098*/ 	.word	0x00000080
        /*009c*/ 	.word	0x00000001
        /*00a0*/ 	.word	0x00000001


	//----- nvinfo : EIATTR_CRS_STACK_SIZE
	.align		4
.L_1947:
        /*00a4*/ 	.byte	0x04, 0x1e
        /*00a6*/ 	.short	(.L_1949 - .L_1948)
.L_1948:
        /*00a8*/ 	.word	0x00000000


	//----- nvinfo : EIATTR_CBANK_PARAM_SIZE
	.align		4
.L_1949:
        /*00ac*/ 	.byte	0x03, 0x19
        /*00ae*/ 	.short	0x001c


	//----- nvinfo : EIATTR_PARAM_CBANK
	.align		4
        /*00b0*/ 	.byte	0x04, 0x0a
        /*00b2*/ 	.short	(.L_1951 - .L_1950)
	.align		4
.L_1950:
        /*00b4*/ 	.word	index@(.nv.constant0._ZN2at6native27unrolled_elementwise_kernelIZZZNS0_18GeluCUDAKernelImplERNS_18TensorIteratorBaseENS0_8GeluTypeEENKUlvE0_clEvENKUlvE2_clEvEUlN3c108BFloat16EE_St5arrayIPcLm2EELi4E23TrivialOffsetCalculatorILi1EjESE_NS0_6memory15LoadWithoutCastENSF_16StoreWithoutCastEEEviT_T0_T2_T3_T4_T5_)
        /*00b8*/ 	.short	0x0380
        /*00ba*/ 	.short	0x001c


	//----- nvinfo : EIATTR_SW_WAR
	.align		4
.L_1951:
        /*00bc*/ 	.byte	0x04, 0x36
        /*00be*/ 	.short	(.L_1953 - .L_1952)
.L_1952:
        /*00c0*/ 	.word	0x00000008
.L_1953:


//--------------------- .nv.info._ZN2at6native29vectorized_elementwise_kernelILi2EZZZNS0_18GeluCUDAKernelImplERNS_18TensorIteratorBaseENS0_8GeluTypeEENKUlvE0_clEvENKUlvE2_clEvEUlN3c108BFloat16EE_St5arrayIPcLm2EEEEviT0_T1_ --------------------------
	.section	.nv.info._ZN2at6native29vectorized_elementwise_kernelILi2EZZZNS0_18GeluCUDAKernelImplERNS_18TensorIteratorBaseENS0_8GeluTypeEENKUlvE0_clEvENKUlvE2_clEvEUlN3c108BFloat16EE_St5arrayIPcLm2EEEEviT0_T1_,"",@"SHT_CUDA_INFO"
	.sectionflags	@""
	.align	4


	//----- nvinfo : EIATTR_CUDA_API_VERSION
	.align		4
        /*0000*/ 	.byte	0x04, 0x37
        /*0002*/ 	.short	(.L_1955 - .L_1954)
.L_1954:
        /*0004*/ 	.word	0x00000082


	//----- nvinfo : EIATTR_KPARAM_INFO
	.align		4
.L_1955:
        /*0008*/ 	.byte	0x04, 0x17
        /*000a*/ 	.short	(.L_1957 - .L_1956)
.L_1956:
        /*000c*/ 	.word	0x00000000
        /*0010*/ 	.short	0x0002
        /*0012*/ 	.short	0x0008
        /*0014*/ 	.byte	0x00, 0xf0, 0x41, 0x00


	//----- nvinfo : EIATTR_KPARAM_INFO
	.align		4
.L_1957:
        /*0018*/ 	.byte	0x04, 0x17
        /*001a*/ 	.short	(.L_1959 - .L_1958)
.L_1958:
        /*001c*/ 	.word	0x00000000
        /*0020*/ 	.short	0x0001
        /*0022*/ 	.short	0x0004
        /*0024*/ 	.byte	0x00, 0xf0, 0x05, 0x00


	//----- nvinfo : EIATTR_KPARAM_INFO
	.align		4
.L_1959:
        /*0028*/ 	.byte	0x04, 0x17
        /*002a*/ 	.short	(.L_1961 - .L_1960)
.L_1960:
        /*002c*/ 	.word	0x00000000
        /*0030*/ 	.short	0x0000
        /*0032*/ 	.short	0x0000
        /*0034*/ 	.byte	0x00, 0xf0, 0x11, 0x00


	//----- nvinfo : EIATTR_SPARSE_MMA_MASK
	.align		4
.L_1961:
        /*0038*/ 	.byte	0x03, 0x50
        /*003a*/ 	.short	0x0000


	//----- nvinfo : EIATTR_MAXREG_COUNT
	.align		4
        /*003c*/ 	.byte	0x03, 0x1b
        /*003e*/ 	.short	0x00ff


	//----- nvinfo : EIATTR_MERCURY_ISA_VERSION
	.align		4
        /*0040*/ 	.byte	0x03, 0x5f
        /*0042*/ 	.short	0x0101


	//----- nvinfo : EIATTR_VRC_CTA_INIT_COUNT
	.align		4
        /*0044*/ 	.byte	0x02, 0x4a
	.zero		1
	.zero		1


	//----- nvinfo : EIATTR_EXIT_INSTR_OFFSETS
	.align		4
        /*0048*/ 	.byte	0x04, 0x1c
        /*004a*/ 	.short	(.L_1963 - .L_1962)


	//   ....[0]....
.L_1962:
        /*004c*/ 	.word	0x00001b50


	//   ....[1]....
        /*0050*/ 	.word	0x00001ba0


	//   ....[2]....
        /*0054*/ 	.word	0x00002b10


	//----- nvinfo : EIATTR_MAX_THREADS
	.align		4
.L_1963:
        /*0058*/ 	.byte	0x04, 0x05
        /*005a*/ 	.short	(.L_1965 - .L_1964)
.L_1964:
        /*005c*/ 	.word	0x00000080
        /*0060*/ 	.word	0x00000001
        /*0064*/ 	.word	0x00000001


	//----- nvinfo : EIATTR_CRS_STACK_SIZE
	.align		4
.L_1965:
        /*0068*/ 	.byte	0x04, 0x1e
        /*006a*/ 	.short	(.L_1967 - .L_1966)
.L_1966:
        /*006c*/ 	.word	0x00000000


	//----- nvinfo : EIATTR_CBANK_PARAM_SIZE
	.align		4
.L_1967:
        /*0070*/ 	.byte	0x03, 0x19
        /*0072*/ 	.short	0x0018


	//----- nvinfo : EIATTR_PARAM_CBANK
	.align		4
        /*0074*/ 	.byte	0x04, 0x0a
        /*0076*/ 	.short	(.L_1969 - .L_1968)
	.align		4
.L_1968:
        /*0078*/ 	.word	index@(.nv.constant0._ZN2at6native29vectorized_elementwise_kernelILi2EZZZNS0_18GeluCUDAKernelImplERNS_18TensorIteratorBaseENS0_8GeluTypeEENKUlvE0_clEvENKUlvE2_clEvEUlN3c108BFloat16EE_St5arrayIPcLm2EEEEviT0_T1_)
        /*007c*/ 	.short	0x0380
        /*007e*/ 	.short	0x0018


	//----- nvinfo : EIATTR_SW_WAR
	.align		4
.L_1969:
        /*0080*/ 	.byte	0x04, 0x36
        /*0082*/ 	.short	(.L_1971 - .L_1970)
.L_1970:
        /*0084*/ 	.word	0x00000008
.L_1971:


//--------------------- .nv.info._ZN2at6native29vectorized_elementwise_kernelILi4EZZZNS0_18GeluCUDAKernelImplERNS_18TensorIteratorBaseENS0_8GeluTypeEENKUlvE0_clEvENKUlvE2_clEvEUlN3c108BFloat16EE_St5arrayIPcLm2EEEEviT0_T1_ --------------------------
	.section	.nv.info._ZN2at6native29vectorized_elementwise_kernelILi4EZZZNS0_18GeluCUDAKernelImplERNS_18TensorIteratorBaseENS0_8GeluTypeEENKUlvE0_clEvENKUlvE2_clEvEUlN3c108BFloat16EE_St5arrayIPcLm2EEEEviT0_T1_,"",@"SHT_CUDA_INFO"
	.sectionflags	@""
	.align	4


	//----- nvinfo : EIATTR_CUDA_API_VERSION
	.align		4
        /*0000*/ 	.byte	0x04, 0x37
        /*0002*/ 	.short	(.L_1973 - .L_1972)
.L_1972:
        /*0004*/ 	.word	0x00000082


	//----- nvinfo : EIATTR_KPARAM_INFO
	.align		4
.L_1973:
        /*0008*/ 	.byte	0x04, 0x17
        /*000a*/ 	.short	(.L_1975 - .L_1974)
.L_1974:
        /*000c*/ 	.word	0x00000000
        /*0010*/ 	.short	0x0002
        /*0012*/ 	.short	0x0008
        /*0014*/ 	.byte	0x00, 0xf0, 0x41, 0x00


	//----- nvinfo : EIATTR_KPARAM_INFO
	.align		4
.L_1975:
        /*0018*/ 	.byte	0x04, 0x17
        /*001a*/ 	.short	(.L_1977 - .L_1976)
.L_1976:
        /*001c*/ 	.word	0x00000000
        /*0020*/ 	.short	0x0001
        /*0022*/ 	.short	0x0004
        /*0024*/ 	.byte	0x00, 0xf0, 0x05, 0x00


	//----- nvinfo : EIATTR_KPARAM_INFO
	.align		4
.L_1977:
        /*0028*/ 	.byte	0x04, 0x17
        /*002a*/ 	.short	(.L_1979 - .L_1978)
.L_1978:
        /*002c*/ 	.word	0x00000000
        /*0030*/ 	.short	0x0000
        /*0032*/ 	.short	0x0000
        /*0034*/ 	.byte	0x00, 0xf0, 0x11, 0x00


	//----- nvinfo : EIATTR_SPARSE_MMA_MASK
	.align		4
.L_1979:
        /*0038*/ 	.byte	0x03, 0x50
        /*003a*/ 	.short	0x0000


	//----- nvinfo : EIATTR_MAXREG_COUNT
	.align		4
        /*003c*/ 	.byte	0x03, 0x1b
        /*003e*/ 	.short	0x00ff


	//----- nvinfo : EIATTR_MERCURY_ISA_VERSION
	.align		4
        /*0040*/ 	.byte	0x03, 0x5f
        /*0042*/ 	.short	0x0101


	//----- nvinfo : EIATTR_VRC_CTA_INIT_COUNT
	.align		4
        /*0044*/ 	.byte	0x02, 0x4a
	.zero		1
	.zero		1


	//----- nvinfo : EIATTR_EXIT_INSTR_OFFSETS
	.align		4
        /*0048*/ 	.byte	0x04, 0x1c
        /*004a*/ 	.short	(.L_1981 - .L_1980)


	//   ....[0]....
.L_1980:
        /*004c*/ 	.word	0x00001b50


	//   ....[1]....
        /*0050*/ 	.word	0x00001ba0


	//   ....[2]....
        /*0054*/ 	.word	0x00002ad0


	//----- nvinfo : EIATTR_MAX_THREADS
	.align		4
.L_1981:
        /*0058*/ 	.byte	0x04, 0x05
        /*005a*/ 	.short	(.L_1983 - .L_1982)
.L_1982:
        /*005c*/ 	.word	0x00000080
        /*0060*/ 	.word	0x00000001
        /*0064*/ 	.word	0x00000001


	//----- nvinfo : EIATTR_CRS_STACK_SIZE
	.align		4
.L_1983:
        /*0068*/ 	.byte	0x04, 0x1e
        /*006a*/ 	.short	(.L_1985 - .L_1984)
.L_1984:
        /*006c*/ 	.word	0x00000000


	//----- nvinfo : EIATTR_CBANK_PARAM_SIZE
	.align		4
.L_1985:
        /*0070*/ 	.byte	0x03, 0x19
        /*0072*/ 	.short	0x0018


	//----- nvinfo : EIATTR_PARAM_CBANK
	.align		4
        /*0074*/ 	.byte	0x04, 0x0a
        /*0076*/ 	.short	(.L_1987 - .L_1986)
	.align		4
.L_1986:
        /*0078*/ 	.word	index@(.nv.constant0._ZN2at6native29vectorized_elementwise_kernelILi4EZZZNS0_18GeluCUDAKernelImplERNS_18TensorIteratorBaseENS0_8GeluTypeEENKUlvE0_clEvENKUlvE2_clEvEUlN3c108BFloat16EE_St5arrayIPcLm2EEEEviT0_T1_)
        /*007c*/ 	.short	0x0380
        /*007e*/ 	.short	0x0018


	//----- nvinfo : EIATTR_SW_WAR
	.align		4
.L_1987:
        /*0080*/ 	.byte	0x04, 0x36
        /*0082*/ 	.short	(.L_1989 - .L_1988)
.L_1988:
        /*0084*/ 	.word	0x00000008
.L_1989:


//--------------------- .nv.info._ZN2at6native29vectorized_elementwise_kernelILi8EZZZNS0_18GeluCUDAKernelImplERNS_18TensorIteratorBaseENS0_8GeluTypeEENKUlvE0_clEvENKUlvE2_clEvEUlN3c108BFloat16EE_St5arrayIPcLm2EEEEviT0_T1_ --------------------------
	.section	.nv.info._ZN2at6native29vectorized_elementwise_kernelILi8EZZZNS0_18GeluCUDAKernelImplERNS_18TensorIteratorBaseENS0_8GeluTypeEENKUlvE0_clEvENKUlvE2_clEvEUlN3c108BFloat16EE_St5arrayIPcLm2EEEEviT0_T1_,"",@"SHT_CUDA_INFO"
	.sectionflags	@""
	.align	4


	//----- nvinfo : EIATTR_CUDA_API_VERSION
	.align		4
        /*0000*/ 	.byte	0x04, 0x37
        /*0002*/ 	.short	(.L_1991 - .L_1990)
.L_1990:
        /*0004*/ 	.word	0x00000082


	//----- nvinfo : EIATTR_KPARAM_INFO
	.align		4
.L_1991:
        /*0008*/ 	.byte	0x04, 0x17
        /*000a*/ 	.short	(.L_1993 - .L_1992)
.L_1992:
        /*000c*/ 	.word	0x00000000
        /*0010*/ 	.short	0x0002
        /*0012*/ 	.short	0x0008
        /*0014*/ 	.byte	0x00, 0xf0, 0x41, 0x00


	//----- nvinfo : EIATTR_KPARAM_INFO
	.align		4
.L_1993:
        /*0018*/ 	.byte	0x04, 0x17
        /*001a*/ 	.short	(.L_1995 - .L_1994)
.L_1994:
        /*001c*/ 	.word	0x00000000
        /*0020*/ 	.short	0x0001
        /*0022*/ 	.short	0x0004
        /*0024*/ 	.byte	0x00, 0xf0, 0x05, 0x00


	//----- nvinfo : EIATTR_KPARAM_INFO
	.align		4
.L_1995:
        /*0028*/ 	.byte	0x04, 0x17
        /*002a*/ 	.short	(.L_1997 - .L_1996)
.L_1996:
        /*002c*/ 	.word	0x00000000
        /*0030*/ 	.short	0x0000
        /*0032*/ 	.short	0x0000
        /*0034*/ 	.byte	0x00, 0xf0, 0x11, 0x00


	//----- nvinfo : EIATTR_SPARSE_MMA_MASK
	.align		4
.L_1997:
        /*0038*/ 	.byte	0x03, 0x50
        /*003a*/ 	.short	0x0000


	//----- nvinfo : EIATTR_MAXREG_COUNT
	.align		4
        /*003c*/ 	.byte	0x03, 0x1b
        /*003e*/ 	.short	0x00ff


	//----- nvinfo : EIATTR_MERCURY_ISA_VERSION
	.align		4
        /*0040*/ 	.byte	0x03, 0x5f
        /*0042*/ 	.short	0x0101


	//----- nvinfo : EIATTR_VRC_CTA_INIT_COUNT
	.align		4
        /*0044*/ 	.byte	0x02, 0x4a
	.zero		1
	.zero		1


	//----- nvinfo : EIATTR_EXIT_INSTR_OFFSETS
	.align		4
        /*0048*/ 	.byte	0x04, 0x1c
        /*004a*/ 	.short	(.L_1999 - .L_1998)


	//   ....[0]....
.L_1998:
        /*004c*/ 	.word	0x00000010


	//----- nvinfo : EIATTR_MAX_THREADS
	.align		4
.L_1999:
        /*0050*/ 	.byte	0x04, 0x05
        /*0052*/ 	.short	(.L_2001 - .L_2000)
.L_2000:
        /*0054*/ 	.word	0x00000080
        /*0058*/ 	.word	0x00000001
        /*005c*/ 	.word	0x00000001


	//----- nvinfo : EIATTR_CBANK_PARAM_SIZE
	.align		4
.L_2001:
        /*0060*/ 	.byte	0x03, 0x19
        /*0062*/ 	.short	0x0018


	//----- nvinfo : EIATTR_PARAM_CBANK
	.align		4
        /*0064*/ 	.byte	0x04, 0x0a
        /*0066*/ 	.short	(.L_2003 - .L_2002)
	.align		4
.L_2002:
        /*0068*/ 	.word	index@(.nv.constant0._ZN2at6native29vectorized_elementwise_kernelILi8EZZZNS0_18GeluCUDAKernelImplERNS_18TensorIteratorBaseENS0_8GeluTypeEENKUlvE0_clEvENKUlvE2_clEvEUlN3c108BFloat16EE_St5arrayIPcLm2EEEEviT0_T1_)
        /*006c*/ 	.short	0x0380
        /*006e*/ 	.short	0x0018


	//----- nvinfo : EIATTR_SW_WAR
	.align		4
.L_2003:
        /*0070*/ 	.byte	0x04, 0x36
        /*0072*/ 	.short	(.L_2005 - .L_2004)
.L_2004:
        /*0074*/ 	.word	0x00000008
.L_2005:


//--------------------- .nv.info._ZN2at6native18elementwise_kernelILi128ELi4EZNS0_15gpu_kernel_implIZZZNS0_18GeluCUDAKernelImplERNS_18TensorIteratorBaseENS0_8GeluTypeEENKUlvE0_clEvENKUlvE1_clEvEUlN3c104HalfEE_EEvS4_RKT_EUliE_EEviT1_ --------------------------
	.section	.nv.info._ZN2at6native18elementwise_kernelILi128ELi4EZNS0_15gpu_kernel_implIZZZNS0_18GeluCUDAKernelImplERNS_18TensorIteratorBaseENS0_8GeluTypeEENKUlvE0_clEvENKUlvE1_clEvEUlN3c104HalfEE_EEvS4_RKT_EUliE_EEviT1_,"",@"SHT_CUDA_INFO"
	.sectionflags	@""
	.align	4


	//----- nvinfo : EIATTR_CUDA_API_VERSION
	.align		4
        /*0000*/ 	.byte	0x04, 0x37
        /*0002*/ 	.short	(.L_2007 - .L_2006)
.L_2006:
        /*0004*/ 	.word	0x00000082


	//----- nvinfo : EIATTR_KPARAM_INFO
	.align		4
.L_2007:
        /*0008*/ 	.byte	0x04, 0x17
        /*000a*/ 	.short	(.L_2009 - .L_2008)
.L_2008:
        /*000c*/ 	.word	0x00000000
        /*0010*/ 	.short	0x0001
        /*0012*/ 	.short	0x0008
        /*0014*/ 	.byte	0x00, 0xf0, 0x61, 0x08


	//----- nvinfo : EIATTR_KPARAM_INFO
	.align		4
.L_2009:
        /*0018*/ 	.byte	0x04, 0x17
        /*001a*/ 	.short	(.L_2011 - .L_2010)
.L_2010:
        /*001c*/ 	.word	0x00000000
        /*0020*/ 	.short	0x0000
        /*0022*/ 	.short	0x0000
        /*0024*/ 	.byte	0x00, 0xf0, 0x11, 0x00


	//----- nvinfo : EIATTR_SPARSE_MMA_MASK
	.align		4
.L_2011:
        /*0028*/ 	.byte	0x03, 0x50
        /*002a*/ 	.short	0x0000


	//----- nvinfo : EIATTR_MAXREG_COUNT
	.align		4
        /*002c*/ 	.byte	0x03, 0x1b
        /*002e*/ 	.short	0x0080


	//----- nvinfo : EIATTR_EXTERNS
	.align		4
        /*0030*/ 	.byte	0x04, 0x0f
        /*0032*/ 	.short	(.L_2013 - .L_2012)


	//   ....[0]....
	.align		4
.L_2012:
        /*0034*/ 	.word	index@(__assertfail)


	//----- nvinfo : EIATTR_MERCURY_ISA_VERSION
	.align		4
.L_2013:
        /*0038*/ 	.byte	0x03, 0x5f
        /*003a*/ 	.short	0x0101


	//----- nvinfo : EIATTR_VRC_CTA_INIT_COUNT
	.align		4
        /*003c*/ 	.byte	0x02, 0x4a
	.zero		1
	.zero		1


	//----- nvinfo : EIATTR_SYSCALL_OFFSETS
	.align		4
        /*0040*/ 	.byte	0x04, 0x46
        /*0042*/ 	.short	(.L_2015 - .L_2014)


	//   ....[0]....
.L_2014:
        /*0044*/ 	.word	0x00002270


	//   ....[1]....
        /*0048*/ 	.word	0x00003380


	//   ....[2]....
        /*004c*/ 	.word	0x00005790


	//   ....[3]....
        /*0050*/ 	.word	0x000066d0


	//   ....[4]....
        /*0054*/ 	.word	0x00008bf0


	//   ....[5]....
        /*0058*/ 	.word	0x00009b30


	//   ....[6]....
        /*005c*/ 	.word	0x0000c060


	//   ....[7]....
        /*0060*/ 	.word	0x0000cf70


	//----- nvinfo : EIATTR_EXIT_INSTR_OFFSETS
	.align		4
.L_2015:
        /*0064*/ 	.byte	0x04, 0x1c
        /*0066*/ 	.short	(.L_2017 - .L_2016)


	//   ....[0]....
.L_2016:
        /*0068*/ 	.word	0x00009e10


	//   ....[1]....
        /*006c*/ 	.word	0x0000c410


	//   ....[2]....
        /*0070*/ 	.word	0x0000c450


	//   ....[3]....
        /*0074*/ 	.word	0x0000c4f0


	//   ....[4]....
        /*0078*/ 	.word	0x0000c530


	//   ....[5]....
        /*007c*/ 	.word	0x0000c570


	//   ....[6]....
        /*0080*/ 	.word	0x0000c600


	//   ....[7]....
        /*0084*/ 	.word	0x0000c620


	//   ....[8]....
        /*0088*/ 	.word	0x0000c6c0


	//   ....[9]....
        /*008c*/ 	.word	0x0000c710


	//   ....[10]....
        /*0090*/ 	.word	0x0000c760


	//   ....[11]....
        /*0094*/ 	.word	0x0000c840


	//   ....[12]....
        /*0098*/ 	.word	0x0000c9b0


	//   ....[13]....
        /*009c*/ 	.word	0x0000cb20


	//   ....[14]....
        /*00a0*/ 	.word	0x0000cc80


	//   ....[15]....
        /*00a4*/ 	.word	0x0000ccc0


	//   ....[16]....
        /*00a8*/ 	.word	0x0000cd00


	//   ....[17]....
        /*00ac*/ 	.word	0x0000cdb0


	//   ....[18]....
        /*00b0*/ 	.word	0x0000ce10


	//   ....[19]....
        /*00b4*/ 	.word	0x0000cf80


	//   ....[20]....
        /*00b8*/ 	.word	0x0000d090


	//   ....[21]....
        /*00bc*/ 	.word	0x0000d1d0


	//   ....[22]....
        /*00c0*/ 	.word	0x0000d210


	//----- nvinfo : EIATTR_MAX_THREADS
	.align		4
.L_2017:
        /*00c4*/ 	.byte	0x04, 0x05
        /*00c6*/ 	.short	(.L_2019 - .L_2018)
.L_2018:
        /*00c8*/ 	.word	0x00000080
        /*00cc*/ 	.word	0x00000001
        /*00d0*/ 	.word	0x00000001


	//----- nvinfo : EIATTR_CRS_STACK_SIZE
	.align		4
.L_2019:
        /*00d4*/ 	.byte	0x04, 0x1e
        /*00d6*/ 	.short	(.L_2021 - .L_2020)
.L_2020:
        /*00d8*/ 	.word	0x00000000


	//----- nvinfo : EIATTR_CBANK_PARAM_SIZE
	.align		4
.L_2021:
        /*00dc*/ 	.byte	0x03, 0x19
        /*00de*/ 	.short	0x0220


	//----- nvinfo : EIATTR_PARAM_CBANK
	.align		4
        /*00e0*/ 	.byte	0x04, 0x0a
        /*00e2*/ 	.short	(.L_2023 - .L_2022)
	.align		4
.L_2022:
        /*00e4*/ 	.word	index@(.nv.constant0._ZN2at6native18elementwise_kernelILi128ELi4EZNS0_15gpu_kernel_implIZZZNS0_18GeluCUDAKernelImplERNS_18TensorIteratorBaseENS0_8GeluTypeEENKUlvE0_clEvENKUlvE1_clEvEUlN3c104HalfEE_EEvS4_RKT_EUliE_EEviT1_)
        /*00e8*/ 	.short	0x0380
        /*00ea*/ 	.short	0x0220


	//----- nvinfo : EIATTR_SW_WAR
	.align		4
.L_2023:
        /*00ec*/ 	.byte	0x04, 0x36
        /*00ee*/ 	.short	(.L_2025 - .L_2024)
.L_2024:
        /*00f0*/ 	.word	0x00000008
.L_2025:


//--------------------- .nv.info._ZN2at6native27unrolled_elementwise_kernelIZZZNS0_18GeluCUDAKernelImplERNS_18TensorIteratorBaseENS0_8GeluTypeEENKUlvE0_clEvENKUlvE1_clEvEUlN3c104HalfEE_St5arrayIPcLm2EELi4E23TrivialOffsetCalculatorILi1EjESE_NS0_6memory12LoadWithCastILi1EEENSF_13StoreWithCastILi1EEEEEviT_T0_T2_T3_T4_T5_ --------------------------
	.section	.nv.info._ZN2at6native27unrolled_elementwise_kernelIZZZNS0_18GeluCUDAKernelImplERNS_18TensorIteratorBaseENS0_8GeluTypeEENKUlvE0_clEvENKUlvE1_clEvEUlN3c104HalfEE_St5arrayIPcLm2EELi4E23TrivialOffsetCalculatorILi1EjESE_NS0_6memory12LoadWithCastILi1EEENSF_13StoreWithCastILi1EEEEEviT_T0_T2_T3_T4_T5_,"",@"SHT_CUDA_INFO"
	.sectionflags	@""
	.align	4


	//----- nvinfo : EIATTR_CUDA_API_VERSION
	.align		4
        /*0000*/ 	.byte	0x04, 0x37
        /*0002*/ 	.short	(.L_2027 - .L_2026)
.L_2026:
        /*0004*/ 	.word	0x00000082


	//----- nvinfo : EIATTR_KPARAM_INFO
	.align		4
.L_2027:
        /*0008*/ 	.byte	0x04, 0x17
        /*000a*/ 	.short	(.L_2029 - .L_2028)
.L_2028:
        /*000c*/ 	.word	0x00000000
        /*0010*/ 	.short	0x0006
        /*0012*/ 	.short	0x0024
        /*0014*/ 	.byte	0x00, 0xf0, 0x21, 0x00


	//----- nvinfo : EIATTR_KPARAM_INFO
	.align		4
.L_2029:
        /*0018*/ 	.byte	0x04, 0x17
        /*001a*/ 	.short	(.L_2031 - .L_2030)
.L_2030:
        /*001c*/ 	.word	0x00000000
        /*0020*/ 	.short	0x0005
        /*0022*/ 	.short	0x001c
        /*0024*/ 	.byte	0x00, 0xf0, 0x21, 0x00


	//----- nvinfo : EIATTR_KPARAM_INFO
	.align		4
.L_2031:
        /*0028*/ 	.byte	0x04, 0x17
        /*002a*/ 	.short	(.L_2033 - .L_2032)
.L_2032:
        /*002c*/ 	.word	0x00000000
        /*0030*/ 	.short	0x0004
        /*0032*/ 	.short	0x0019
        /*0034*/ 	.byte	0x00, 0xf0, 0x05, 0x00


	//----- nvinfo : EIATTR_KPARAM_INFO
	.align		4
.L_2033:
        /*0038*/ 	.byte	0x04, 0x17
        /*003a*/ 	.short	(.L_2035 - .L_2034)
.L_2034:
        /*003c*/ 	.word	0x00000000
        /*0040*/ 	.short	0x0003
        /*0042*/ 	.short	0x0018
        /*0044*/ 	.byte	0x00, 0xf0, 0x05, 0x00


	//----- nvinfo : EIATTR_KPARAM_INFO
	.align		4
.L_2035:
        /*0048*/ 	.byte	0x04, 0x17
        /*004a*/ 	.short	(.L_2037 - .L_2036)
.L_2036:
        /*004c*/ 	.word	0x00000000
        /*0050*/ 	.short	0x0002
        /*0052*/ 	.short	0x0008
        /*0054*/ 	.byte	0x00, 0xf0, 0x41, 0x00


	//----- nvinfo : EIATTR_KPARAM_INFO
	.align		4
.L_2037:
        /*0058*/ 	.byte	0x04, 0x17
        /*005a*/ 	.short	(.L_2039 - .L_2038)
.L_2038:
        /*005c*/ 	.word	0x00000000
        /*0060*/ 	.short	0x0001
        /*0062*/ 	.short	0x0004
        /*0064*/ 	.byte	0x00, 0xf0, 0x05, 0x00


	//----- nvinfo : EIATTR_KPARAM_INFO
	.align		4
.L_2039:
        /*0068*/ 	.byte	0x04, 0x17
        /*006a*/ 	.short	(.L_2041 - .L_2040)
.L_2040:
        /*006c*/ 	.word	0x00000000
        /*0070*/ 	.short	0x0000
        /*0072*/ 	.short	0x0000
        /*0074*/ 	.byte	0x00, 0xf0, 0x11, 0x00


	//----- nvinfo : EIATTR_SPARSE_MMA_MASK
	.align		4
.L_2041:
        /*0078*/ 	.byte	0x03, 0x50
        /*007a*/ 	.short	0x0000


	//----- nvinfo : EIATTR_MAXREG_COUNT
	.align		4
        /*007c*/ 	.byte	0x03, 0x1b
        /*007e*/ 	.short	0x00ff


	//----- nvinfo : EIATTR_EXTERNS
	.align		4
        /*0080*/ 	.byte	0x04, 0x0f
        /*0082*/ 	.short	(.L_2043 - .L_2042)


	//   ....[0]....
	.align		4
.L_2042:
        /*0084*/ 	.word	index@(__assertfail)


	//----- nvinfo : EIATTR_MERCURY_ISA_VERSION
	.align		4
.L_2043:
        /*0088*/ 	.byte	0x03, 0x5f
        /*008a*/ 	.short	0x0101


	//----- nvinfo : EIATTR_VRC_CTA_INIT_COUNT
	.align		4
        /*008c*/ 	.byte	0x02, 0x4a
	.zero		1
	.zero		1


	//----- nvinfo : EIATTR_SYSCALL_OFFSETS
	.align		4
        /*0090*/ 	.byte	0x04, 0x46
        /*0092*/ 	.short	(.L_2045 - .L_2044)


	//   ....[0]....
.L_2044:
        /*0094*/ 	.word	0x00001040


	//   ....[1]....
        /*0098*/ 	.word	0x00002260


	//   ....[2]....
        /*009c*/ 	.word	0x000033c0


	//   ....[3]....
        /*00a0*/ 	.word	0x00004440


	//   ....[4]....
        /*00a4*/ 	.word	0x00005e00


	//   ....[5]....
        /*00a8*/ 	.word	0x00006cc0


	//   ....[6]....
        /*00ac*/ 	.word	0x00007c40


	//   ....[7]....
        /*00b0*/ 	.word	0x00008bc0


	//----- nvinfo : EIATTR_EXIT_INSTR_OFFSETS
	.align		4
.L_2045:
        /*00b4*/ 	.byte	0x04, 0x1c
        /*00b6*/ 	.short	(.L_2047 - .L_2046)


	//   ....[0]....
.L_2046:
        /*00b8*/ 	.word	0x00007f10


	//   ....[1]....
        /*00bc*/ 	.word	0x00008060


	//   ....[2]....
        /*00c0*/ 	.word	0x000080a0


	//   ....[3]....
        /*00c4*/ 	.word	0x00008140


	//   ....[4]....
        /*00c8*/ 	.word	0x00008180


	//   ....[5]....
        /*00cc*/ 	.word	0x000081c0


	//   ....[6]....
        /*00d0*/ 	.word	0x00008250


	//   ....[7]....
        /*00d4*/ 	.word	0x00008270


	//   ....[8]....
        /*00d8*/ 	.word	0x00008310


	//   ....[9]....
        /*00dc*/ 	.word	0x00008360


	//   ....[10]....
        /*00e0*/ 	.word	0x000083b0


	//   ....[11]....
        /*00e4*/ 	.word	0x00008490


	//   ....[12]....
        /*00e8*/ 	.word	0x00008600


	//   ....[13]....
        /*00ec*/ 	.word	0x00008770


	//   ....[14]....
        /*00f0*/ 	.word	0x000088d0


	//   ....[15]....
        /*00f4*/ 	.word	0x00008910


	//   ....[16]....
        /*00f8*/ 	.word	0x00008950


	//   ....[17]....
        /*00fc*/ 	.word	0x00008a00


	//   ....[18]....
        /*0100*/ 	.word	0x00008a60


	//   ....[19]....
        /*0104*/ 	.word	0x00008bd0


	//   ....[20]....
        /*0108*/ 	.word	0x00008ce0


	//   ....[21]....
        /*010c*/ 	.word	0x00008e20


	//   ....[22]....
        /*0110*/ 	.word	0x00008e60


	//----- nvinfo : EIATTR_MAX_THREADS
	.align		4
.L_2047:
        /*0114*/ 	.byte	0x04, 0x05
        /*0116*/ 	.short	(.L_2049 - .L_2048)
.L_2048:
        /*0118*/ 	.word	0x00000080
        /*011c*/ 	.word	0x00000001
        /*0120*/ 	.word	0x00000001


	//----- nvinfo : EIATTR_CRS_STACK_SIZE
	.align		4
.L_2049:
        /*0124*/ 	.byte	0x04, 0x1e
        /*0126*/ 	.short	(.L_2051 - .L_2050)
.L_2050:
        /*0128*/ 	.word	0x00000000


	//----- nvinfo : EIATTR_CBANK_PARAM_SIZE
	.align		4
.L_2051:
        /*012c*/ 	.byte	0x03, 0x19
        /*012e*/ 	.short	0x002c


	//----- nvinfo : EIATTR_PARAM_CBANK
	.align		4
        /*0130*/ 	.byte	0x04, 0x0a
        /*0132*/ 	.short	(.L_2053 - .L_2052)
	.align		4
.L_2052:
        /*0134*/ 	.word	index@(.nv.constant0._ZN2at6native27unrolled_elementwise_kernelIZZZNS0_18GeluCUDAKernelImplERNS_18TensorIteratorBaseENS0_8GeluTypeEENKUlvE0_clEvENKUlvE1_clEvEUlN3c104HalfEE_St5arrayIPcLm2EELi4E23TrivialOffsetCalculatorILi1EjESE_NS0_6memory12LoadWithCastILi1EEENSF_13StoreWithCastILi1EEEEEviT_T0_T2_T3_T4_T5_)
        /*0138*/ 	.short	0x0380
        /*013a*/ 	.short	0x002c


	//----- nvinfo : EIATTR_SW_WAR
	.align		4
.L_2053:
        /*013c*/ 	.byte	0x04, 0x36
        /*013e*/ 	.short	(.L_2055 - .L_2054)
.L_2054:
        /*0140*/ 	.word	0x00000008
.L_2055:


//--------------------- .nv.info._ZN2at6native18elementwise_kernelILi128ELi4EZNS0_22gpu_kernel_impl_nocastIZZZNS0_18GeluCUDAKernelImplERNS_18TensorIteratorBaseENS0_8GeluTypeEENKUlvE0_clEvENKUlvE1_clEvEUlN3c104HalfEE_EEvS4_RKT_EUliE_EEviT1_ --------------------------
	.section	.nv.info._ZN2at6native18elementwise_kernelILi128ELi4EZNS0_22gpu_kernel_impl_nocastIZZZNS0_18GeluCUDAKernelImplERNS_18TensorIteratorBaseENS0_8GeluTypeEENKUlvE0_clEvENKUlvE1_clEvEUlN3c104HalfEE_EEvS4_RKT_EUliE_EEviT1_,"",@"SHT_CUDA_INFO"
	.sectionflags	@""
	.align	4


	//----- nvinfo : EIATTR_CUDA_API_VERSION
	.align		4
        /*0000*/ 	.byte	0x04, 0x37
        /*0002*/ 	.short	(.L_2057 - .L_2056)
.L_2056:
        /*0004*/ 	.word	0x00000082


	//----- nvinfo : EIATTR_KPARAM_INFO
	.align		4
.L_2057:
        /*0008*/ 	.byte	0x04, 0x17
        /*000a*/ 	.short	(.L_2059 - .L_2058)
.L_2058:
        /*000c*/ 	.word	0x00000000
        /*0010*/ 	.short	0x0001
        /*0012*/ 	.short	0x0008
        /*0014*/ 	.byte	0x00, 0xf0, 0x61, 0x08


	//----- nvinfo : EIATTR_KPARAM_INFO
	.align		4
.L_2059:
        /*0018*/ 	.byte	0x04, 0x17
        /*001a*/ 	.short	(.L_2061 - .L_2060)
.L_2060:
        /*001c*/ 	.word	0x00000000
        /*0020*/ 	.short	0x0000
        /*0022*/ 	.short	0x0000
        /*0024*/ 	.byte	0x00, 0xf0, 0x11, 0x00


	//----- nvinfo : EIATTR_SPARSE_MMA_MASK
	.align		4
.L_2061:
        /*0028*/ 	.byte	0x03, 0x50
        /*002a*/ 	.short	0x0000


	//----- nvinfo : EIATTR_MAXREG_COUNT
	.align		4
        /*002c*/ 	.byte	0x03, 0x1b
        /*002e*/ 	.short	0x0080


	//----- nvinfo : EIATTR_MERCURY_ISA_VERSION
	.align		4
        /*0030*/ 	.byte	0x03, 0x5f
        /*0032*/ 	.short	0x0101


	//----- nvinfo : EIATTR_VRC_CTA_INIT_COUNT
	.align		4
        /*0034*/ 	.byte	0x02, 0x4a
	.zero		1
	.zero		1


	//----- nvinfo : EIATTR_EXIT_INSTR_OFFSETS
	.align		4
        /*0038*/ 	.byte	0x04, 0x1c
        /*003a*/ 	.short	(.L_2063 - .L_2062)


	//   ....[0]....
.L_2062:
        /*003c*/ 	.word	0x00000900


	//   ....[1]....
        /*0040*/ 	.word	0x00000b80


	//   ....[2]....
        /*0044*/ 	.word	0x00004cd0


	//   ....[3]....
        /*0048*/ 	.word	0x00006220


	//----- nvinfo : EIATTR_MAX_THREADS
	.align		4
.L_2063:
        /*004c*/ 	.byte	0x04, 0x05
        /*004e*/ 	.short	(.L_2065 - .L_2064)
.L_2064:
        /*0050*/ 	.word	0x00000080
        /*0054*/ 	.word	0x00000001
        /*0058*/ 	.word	0x00000001


	//----- nvinfo : EIATTR_CRS_STACK_SIZE
	.align		4
.L_2065:
        /*005c*/ 	.byte	0x04, 0x1e
        /*005e*/ 	.short	(.L_2067 - .L_2066)
.L_2066:
        /*0060*/ 	.word	0x00000000


	//----- nvinfo : EIATTR_CBANK_PARAM_SIZE
	.align		4
.L_2067:
        /*0064*/ 	.byte	0x03, 0x19
        /*0066*/ 	.short	0x0220


	//----- nvinfo : EIATTR_PARAM_CBANK
	.align		4
        /*0068*/ 	.byte	0x04, 0x0a
        /*006a*/ 	.short	(.L_2069 - .L_2068)
	.align		4
.L_2068:
        /*006c*/ 	.word	index@(.nv.constant0._ZN2at6native18elementwise_kernelILi128ELi4EZNS0_22gpu_kernel_impl_nocastIZZZNS0_18GeluCUDAKernelImplERNS_18TensorIteratorBaseENS0_8GeluTypeEENKUlvE0_clEvENKUlvE1_clEvEUlN3c104HalfEE_EEvS4_RKT_EUliE_EEviT1_)
        /*0070*/ 	.short	0x0380
        /*0072*/ 	.short	0x0220


	//----- nvinfo : EIATTR_SW_WAR
	.align		4
.L_2069:
        /*0074*/ 	.byte	0x04, 0x36
        /*0076*/ 	.short	(.L_2071 - .L_2070)
.L_2070:
        /*0078*/ 	.word	0x00000008
.L_2071:


//--------------------- .nv.info._ZN2at6native27unrolled_elementwise_kernelIZZZNS0_18GeluCUDAKernelImplERNS_18TensorIteratorBaseENS0_8GeluTypeEENKUlvE0_clEvENKUlvE1_clEvEUlN3c104HalfEE_St5arrayIPcLm2EELi4E23TrivialOffsetCalculatorILi1EjESE_NS0_6memory15LoadWithoutCastENSF_16StoreWithoutCastEEEviT_T0_T2_T3_T4_T5_ --------------------------
	.section	.nv.info._ZN2at6native27unrolled_elementwise_kernelIZZZNS0_18GeluCUDAKernelImplERNS_18TensorIteratorBaseENS0_8GeluTypeEENKUlvE0_clEvENKUlvE1_clEvEUlN3c104HalfEE_St5arrayIPcLm2EELi4E23TrivialOffsetCalculatorILi1EjESE_NS0_6memory15LoadWithoutCastENSF_16StoreWithoutCastEEEviT_T0_T2_T3_T4_T5_,"",@"SHT_CUDA_INFO"
	.sectionflags	@""
	.align	4


	//----- nvinfo : EIATTR_CUDA_API_VERSION
	.align		4
        /*0000*/ 	.byte	0x04, 0x37
        /*0002*/ 	.short	(.L_2073 - .L_2072)
.L_2072:
        /*0004*/ 	.word	0x00000082


	//----- nvinfo : EIATTR_KPARAM_INFO
	.align		4
.L_2073:
        /*0008*/ 	.byte	0x04, 0x17
        /*000a*/ 	.short	(.L_2075 - .L_2074)
.L_2074:
        /*000c*/ 	.word	0x00000000
        /*0010*/ 	.short	0x0006
        /*0012*/ 	.short	0x001b
        /*0014*/ 	.byte	0x00, 0xf0, 0x05, 0x00


	//----- nvinfo : EIATTR_KPARAM_INFO
	.align		4
.L_2075:
        /*0018*/ 	.byte	0x04, 0x17
        /*001a*/ 	.short	(.L_2077 - .L_2076)
.L_2076:
        /*001c*/ 	.word	0x00000000
        /*0020*/ 	.short	0x0005
        /*0022*/ 	.short	0x001a
        /*0024*/ 	.byte	0x00, 0xf0, 0x05, 0x00


	//----- nvinfo : EIATTR_KPARAM_INFO
	.align		4
.L_2077:
        /*0028*/ 	.byte	0x04, 0x17
        /*002a*/ 	.short	(.L_2079 - .L_2078)
.L_2078:
        /*002c*/ 	.word	0x00000000
        /*0030*/ 	.short	0x0004
        /*0032*/ 	.short	0x0019
        /*0034*/ 	.byte	0x00, 0xf0, 0x05, 0x00


	//----- nvinfo : EIATTR_KPARAM_INFO
	.align		4
.L_2079:
        /*0038*/ 	.byte	0x04, 0x17
        /*003a*/ 	.short	(.L_2081 - .L_2080)
.L_2080:
        /*003c*/ 	.word	0x00000000
        /*0040*/ 	.short	0x0003
        /*0042*/ 	.short	0x0018
        /*0044*/ 	.byte	0x00, 0xf0, 0x05, 0x00


	//----- nvinfo : EIATTR_KPARAM_INFO
	.align		4
.L_2081:
        /*0048*/ 	.byte	0x04, 0x17
        /*004a*/ 	.short	(.L_2083 - .L_2082)
.L_2082:
        /*004c*/ 	.word	0x00000000
        /*0050*/ 	.short	0x0002
        /*0052*/ 	.short	0x0008
        /*0054*/ 	.byte	0x00, 0xf0, 0x41, 0x00


	//----- nvinfo : EIATTR_KPARAM_INFO
	.align		4
.L_2083:
        /*0058*/ 	.byte	0x04, 0x17
        /*005a*/ 	.short	(.L_2085 - .L_2084)
.L_2084:
        /*005c*/ 	.word	0x00000000
        /*0060*/ 	.short	0x0001
        /*0062*/ 	.short	0x0004
        /*0064*/ 	.byte	0x00, 0xf0, 0x05, 0x00


	//----- nvinfo : EIATTR_KPARAM_INFO
	.align		4
.L_2085:
        /*0068*/ 	.byte	0x04, 0x17
        /*006a*/ 	.short	(.L_2087 - .L_2086)
.L_2086:
        /*006c*/ 	.word	0x00000000
        /*0070*/ 	.short	0x0000
        /*0072*/ 	.short	0x0000
        /*0074*/ 	.byte	0x00, 0xf0, 0x11, 0x00


	//----- nvinfo : EIATTR_SPARSE_MMA_MASK
	.align		4
.L_2087:
        /*0078*/ 	.byte	0x03, 0x50
        /*007a*/ 	.short	0x0000


	//----- nvinfo : EIATTR_MAXREG_COUNT
	.align		4
        /*007c*/ 	.byte	0x03, 0x1b
        /*007e*/ 	.short	0x00ff


	//----- nvinfo : EIATTR_MERCURY_ISA_VERSION
	.align		4
        /*0080*/ 	.byte	0x03, 0x5f
        /*0082*/ 	.short	0x0101


	//----- nvinfo : EIATTR_VRC_CTA_INIT_COUNT
	.align		4
        /*0084*/ 	.byte	0x02, 0x4a
	.zero		1
	.zero		1


	//----- nvinfo : EIATTR_EXIT_INSTR_OFFSETS
	.align		4
        /*0088*/ 	.byte	0x04, 0x1c
        /*008a*/ 	.short	(.L_2089 - .L_2088)


	//   ....[0]....
.L_2088:
        /*008c*/ 	.word	0x00000d60


	//   ....[1]....
        /*0090*/ 	.word	0x00000db0


	//----- nvinfo : EIATTR_MAX_THREADS
	.align		4
.L_2089:
        /*0094*/ 	.byte	0x04, 0x05
        /*0096*/ 	.short	(.L_2091 - .L_2090)
.L_2090:
        /*0098*/ 	.word	0x00000080
        /*009c*/ 	.word	0x00000001
        /*00a0*/ 	.word	0x00000001


	//----- nvinfo : EIATTR_CRS_STACK_SIZE
	.align		4
.L_2091:
        /*00a4*/ 	.byte	0x04, 0x1e
        /*00a6*/ 	.short	(.L_2093 - .L_2092)
.L_2092:
        /*00a8*/ 	.word	0x00000000


	//----- nvinfo : EIATTR_CBANK_PARAM_SIZE
	.align		4
.L_2093:
        /*00ac*/ 	.byte	0x03, 0x19
        /*00ae*/ 	.short	0x001c


	//----- nvinfo : EIATTR_PARAM_CBANK
	.align		4
        /*00b0*/ 	.byte	0x04, 0x0a
        /*00b2*/ 	.short	(.L_2095 - .L_2094)
	.align		4
.L_2094:
        /*00b4*/ 	.word	index@(.nv.constant0._ZN2at6native27unrolled_elementwise_kernelIZZZNS0_18GeluCUDAKernelImplERNS_18TensorIteratorBaseENS0_8GeluTypeEENKUlvE0_clEvENKUlvE1_clEvEUlN3c104HalfEE_St5arrayIPcLm2EELi4E23TrivialOffsetCalculatorILi1EjESE_NS0_6memory15LoadWithoutCastENSF_16StoreWithoutCastEEEviT_T0_T2_T3_T4_T5_)
        /*00b8*/ 	.short	0x0380
        /*00ba*/ 	.short	0x001c


	//----- nvinfo : EIATTR_SW_WAR
	.align		4
.L_2095:
        /*00bc*/ 	.byte	0x04, 0x36
        /*00be*/ 	.short	(.L_2097 - .L_2096)
.L_2096:
        /*00c0*/ 	.word	0x00000008
.L_2097:


//--------------------- .nv.info._ZN2at6native29vectorized_elementwise_kernelILi2EZZZNS0_18GeluCUDAKernelImplERNS_18TensorIteratorBaseENS0_8GeluTypeEENKUlvE0_clEvENKUlvE1_clEvEUlN3c104HalfEE_St5arrayIPcLm2EEEEviT0_T1_ --------------------------
	.section	.nv.info._ZN2at6native29vectorized_elementwise_kernelILi2EZZZNS0_18GeluCUDAKernelImplERNS_18TensorIteratorBaseENS0_8GeluTypeEENKUlvE0_clEvENKUlvE1_clEvEUlN3c104HalfEE_St5arrayIPcLm2EEEEviT0_T1_,"",@"SHT_CUDA_INFO"
	.sectionflags	@""
	.align	4


	//----- nvinfo : EIATTR_CUDA_API_VERSION
	.align		4
        /*0000*/ 	.byte	0x04, 0x37
        /*0002*/ 	.short	(.L_2099 - .L_2098)
.L_2098:
        /*0004*/ 	.word	0x00000082


	//----- nvinfo : EIATTR_KPARAM_INFO
	.align		4
.L_2099:
        /*0008*/ 	.byte	0x04, 0x17
        /*000a*/ 	.short	(.L_2101 - .L_2100)
.L_2100:
        /*000c*/ 	.word	0x00000000
        /*0010*/ 	.short	0x0002
        /*0012*/ 	.short	0x0008
        /*0014*/ 	.byte	0x00, 0xf0, 0x41, 0x00


	//----- nvinfo : EIATTR_KPARAM_INFO
	.align		4
.L_2101:
        /*0018*/ 	.byte	0x04, 0x17
        /*001a*/ 	.short	(.L_2103 - .L_2102)
.L_2102:
        /*001c*/ 	.word	0x00000000
        /*0020*/ 	.short	0x0001
        /*0022*/ 	.short	0x0004
        /*0024*/ 	.byte	0x00, 0xf0, 0x05, 0x00


	//----- nvinfo : EIATTR_KPARAM_INFO
	.align		4
.L_2103:
        /*0028*/ 	.byte	0x04, 0x17
        /*002a*/ 	.short	(.L_2105 - .L_2104)
.L_2104:
        /*002c*/ 	.word	0x00000000
        /*0030*/ 	.short	0x0000
        /*0032*/ 	.short	0x0000
        /*0034*/ 	.byte	0x00, 0xf0, 0x11, 0x00


	//----- nvinfo : EIATTR_SPARSE_MMA_MASK
	.align		4
.L_2105:
        /*0038*/ 	.byte	0x03, 0x50
        /*003a*/ 	.short	0x0000


	//----- nvinfo : EIATTR_MAXREG_COUNT
	.align		4
        /*003c*/ 	.byte	0x03, 0x1b
        /*003e*/ 	.short	0x00ff


	//----- nvinfo : EIATTR_MERCURY_ISA_VERSION
	.align		4
        /*0040*/ 	.byte	0x03, 0x5f
        /*0042*/ 	.short	0x0101


	//----- nvinfo : EIATTR_VRC_CTA_INIT_COUNT
	.align		4
        /*0044*/ 	.byte	0x02, 0x4a
	.zero		1
	.zero		1


	//----- nvinfo : EIATTR_EXIT_INSTR_OFFSETS
	.align		4
        /*0048*/ 	.byte	0x04, 0x1c
        /*004a*/ 	.short	(.L_2107 - .L_2106)


	//   ....[0]....
.L_2106:
        /*004c*/ 	.word	0x00001b50


	//   ....[1]....
        /*0050*/ 	.word	0x00001ba0


	//   ....[2]....
        /*0054*/ 	.word	0x00002ad0


	//----- nvinfo : EIATTR_MAX_THREADS
	.align		4
.L_2107:
        /*0058*/ 	.byte	0x04, 0x05
        /*005a*/ 	.short	(.L_2109 - .L_2108)
.L_2108:
        /*005c*/ 	.word	0x00000080
        /*0060*/ 	.word	0x00000001
        /*0064*/ 	.word	0x00000001


	//----- nvinfo : EIATTR_CRS_STACK_SIZE
	.align		4
.L_2109:
        /*0068*/ 	.byte	0x04, 0x1e
        /*006a*/ 	.short	(.L_2111 - .L_2110)
.L_2110:
        /*006c*/ 	.word	0x00000000


	//----- nvinfo : EIATTR_CBANK_PARAM_SIZE
	.align		4
.L_2111:
        /*0070*/ 	.byte	0x03, 0x19
        /*0072*/ 	.short	0x0018


	//----- nvinfo : EIATTR_PARAM_CBANK
	.align		4
        /*0074*/ 	.byte	0x04, 0x0a
        /*0076*/ 	.short	(.L_2113 - .L_2112)
	.align		4
.L_2112:
        /*0078*/ 	.word	index@(.nv.constant0._ZN2at6native29vectorized_elementwise_kernelILi2EZZZNS0_18GeluCUDAKernelImplERNS_18TensorIteratorBaseENS0_8GeluTypeEENKUlvE0_clEvENKUlvE1_clEvEUlN3c104HalfEE_St5arrayIPcLm2EEEEviT0_T1_)
        /*007c*/ 	.short	0x0380
        /*007e*/ 	.short	0x0018


	//----- nvinfo : EIATTR_SW_WAR
	.align		4
.L_2113:
        /*0080*/ 	.byte	0x04, 0x36
        /*0082*/ 	.short	(.L_2115 - .L_2114)
.L_2114:
        /*0084*/ 	.word	0x00000008
.L_2115:


//--------------------- .nv.info._ZN2at6native29vectorized_elementwise_kernelILi4EZZZNS0_18GeluCUDAKernelImplERNS_18TensorIteratorBaseENS0_8GeluTypeEENKUlvE0_clEvENKUlvE1_clEvEUlN3c104HalfEE_St5arrayIPcLm2EEEEviT0_T1_ --------------------------
	.section	.nv.info._ZN2at6native29vectorized_elementwise_kernelILi4EZZZNS0_18GeluCUDAKernelImplERNS_18TensorIteratorBaseENS0_8GeluTypeEENKUlvE0_clEvENKUlvE1_clEvEUlN3c104HalfEE_St5arrayIPcLm2EEEEviT0_T1_,"",@"SHT_CUDA_INFO"
	.sectionflags	@""
	.align	4


	//----- nvinfo : EIATTR_CUDA_API_VERSION
	.align		4
        /*0000*/ 	.byte	0x04, 0x37
        /*0002*/ 	.short	(.L_2117 - .L_2116)
.L_2116:
        /*0004*/ 	.word	0x00000082


	//----- nvinfo : EIATTR_KPARAM_INFO
	.align		4
.L_2117:
        /*0008*/ 	.byte	0x04, 0x17
        /*000a*/ 	.short	(.L_2119 - .L_2118)
.L_2118:
        /*000c*/ 	.word	0x00000000
        /*0010*/ 	.short	0x0002
        /*0012*/ 	.short	0x0008
        /*0014*/ 	.byte	0x00, 0xf0, 0x41, 0x00


	//----- nvinfo : EIATTR_KPARAM_INFO
	.align		4
.L_2119:
        /*0018*/ 	.byte	0x04, 0x17
        /*001a*/ 	.short	(.L_2121 - .L_2120)
.L_2120:
        /*001c*/ 	.word	0x00000000
        /*0020*/ 	.short	0x0001
        /*0022*/ 	.short	0x0004
        /*0024*/ 	.byte	0x00, 0xf0, 0x05, 0x00


	//----- nvinfo : EIATTR_KPARAM_INFO
	.align		4
.L_2121:
        /*0028*/ 	.byte	0x04, 0x17
        /*002a*/ 	.short	(.L_2123 - .L_2122)
.L_2122:
        /*002c*/ 	.word	0x00000000
        /*0030*/ 	.short	0x0000
        /*0032*/ 	.short	0x0000
        /*0034*/ 	.byte	0x00, 0xf0, 0x11, 0x00


	//----- nvinfo : EIATTR_SPARSE_MMA_MASK
	.align		4
.L_2123:
        /*0038*/ 	.byte	0x03, 0x50
        /*003a*/ 	.short	0x0000


	//----- nvinfo : EIATTR_MAXREG_COUNT
	.align		4
        /*003c*/ 	.byte	0x03, 0x1b
        /*003e*/ 	.short	0x00ff


	//----- nvinfo : EIATTR_MERCURY_ISA_VERSION
	.align		4
        /*0040*/ 	.byte	0x03, 0x5f
        /*0042*/ 	.short	0x0101


	//----- nvinfo : EIATTR_VRC_CTA_INIT_COUNT
	.align		4
        /*0044*/ 	.byte	0x02, 0x4a
	.zero		1
	.zero		1


	//----- nvinfo : EIATTR_EXIT_INSTR_OFFSETS
	.align		4
        /*0048*/ 	.byte	0x04, 0x1c
        /*004a*/ 	.short	(.L_2125 - .L_2124)


	//   ....[0]....
.L_2124:
        /*004c*/ 	.word	0x00001b50


	//   ....[1]....
        /*0050*/ 	.word	0x00001ba0


	//   ....[2]....
        /*0054*/ 	.word	0x00002a90


	//----- nvinfo : EIATTR_MAX_THREADS
	.align		4
.L_2125:
        /*0058*/ 	.byte	0x04, 0x05
        /*005a*/ 	.short	(.L_2127 - .L_2126)
.L_2126:
        /*005c*/ 	.word	0x00000080
        /*0060*/ 	.word	0x00000001
        /*0064*/ 	.word	0x00000001


	//----- nvinfo : EIATTR_CRS_STACK_SIZE
	.align		4
.L_2127:
        /*0068*/ 	.byte	0x04, 0x1e
        /*006a*/ 	.short	(.L_2129 - .L_2128)
.L_2128:
        /*006c*/ 	.word	0x00000000


	//----- nvinfo : EIATTR_CBANK_PARAM_SIZE
	.align		4
.L_2129:
        /*0070*/ 	.byte	0x03, 0x19
        /*0072*/ 	.short	0x0018


	//----- nvinfo : EIATTR_PARAM_CBANK
	.align		4
        /*0074*/ 	.byte	0x04, 0x0a
        /*0076*/ 	.short	(.L_2131 - .L_2130)
	.align		4
.L_2130:
        /*0078*/ 	.word	index@(.nv.constant0._ZN2at6native29vectorized_elementwise_kernelILi4EZZZNS0_18GeluCUDAKernelImplERNS_18TensorIteratorBaseENS0_8GeluTypeEENKUlvE0_clEvENKUlvE1_clEvEUlN3c104HalfEE_St5arrayIPcLm2EEEEviT0_T1_)
        /*007c*/ 	.short	0x0380
        /*007e*/ 	.short	0x0018


	//----- nvinfo : EIATTR_SW_WAR
	.align		4
.L_2131:
        /*0080*/ 	.byte	0x04, 0x36
        /*0082*/ 	.short	(.L_2133 - .L_2132)
.L_2132:
        /*0084*/ 	.word	0x00000008
.L_2133:


//--------------------- .nv.info._ZN2at6native29vectorized_elementwise_kernelILi8EZZZNS0_18GeluCUDAKernelImplERNS_18TensorIteratorBaseENS0_8GeluTypeEENKUlvE0_clEvENKUlvE1_clEvEUlN3c104HalfEE_St5arrayIPcLm2EEEEviT0_T1_ --------------------------
	.section	.nv.info._ZN2at6native29vectorized_elementwise_kernelILi8EZZZNS0_18GeluCUDAKernelImplERNS_18TensorIteratorBaseENS0_8GeluTypeEENKUlvE0_clEvENKUlvE1_clEvEUlN3c104HalfEE_St5arrayIPcLm2EEEEviT0_T1_,"",@"SHT_CUDA_INFO"
	.sectionflags	@""
	.align	4


	//----- nvinfo : EIATTR_CUDA_API_VERSION
	.align		4
        /*0000*/ 	.byte	0x04, 0x37
        /*0002*/ 	.short	(.L_2135 - .L_2134)
.L_2134:
        /*0004*/ 	.word	0x00000082


	//----- nvinfo : EIATTR_KPARAM_INFO
	.align		4
.L_2135:
        /*0008*/ 	.byte	0x04, 0x17
        /*000a*/ 	.short	(.L_2137 - .L_2136)
.L_2136:
        /*000c*/ 	.word	0x00000000
        /*0010*/ 	.short	0x0002
        /*0012*/ 	.short	0x0008
        /*0014*/ 	.byte	0x00, 0xf0, 0x41, 0x00


	//----- nvinfo : EIATTR_KPARAM_INFO
	.align		4
.L_2137:
        /*0018*/ 	.byte	0x04, 0x17
        /*001a*/ 	.short	(.L_2139 - .L_2138)
.L_2138:
        /*001c*/ 	.word	0x00000000
        /*0020*/ 	.short	0x0001
        /*0022*/ 	.short	0x0004
        /*0024*/ 	.byte	0x00, 0xf0, 0x05, 0x00


	//----- nvinfo : EIATTR_KPARAM_INFO
	.align		4
.L_2139:
        /*0028*/ 	.byte	0x04, 0x17
        /*002a*/ 	.short	(.L_2141 - .L_2140)
.L_2140:
        /*002c*/ 	.word	0x00000000
        /*0030*/ 	.short	0x0000
        /*0032*/ 	.short	0x0000
        /*0034*/ 	.byte	0x00, 0xf0, 0x11, 0x00


	//----- nvinfo : EIATTR_SPARSE_MMA_MASK
	.align		4
.L_2141:
        /*0038*/ 	.byte	0x03, 0x50
        /*003a*/ 	.short	0x0000


	//----- nvinfo : EIATTR_MAXREG_COUNT
	.align		4
        /*003c*/ 	.byte	0x03, 0x1b
        /*003e*/ 	.short	0x00ff


	//----- nvinfo : EIATTR_MERCURY_ISA_VERSION
	.align		4
        /*0040*/ 	.byte	0x03, 0x5f
        /*0042*/ 	.short	0x0101


	//----- nvinfo : EIATTR_VRC_CTA_INIT_COUNT
	.align		4
        /*0044*/ 	.byte	0x02, 0x4a
	.zero		1
	.zero		1


	//----- nvinfo : EIATTR_EXIT_INSTR_OFFSETS
	.align		4
        /*0048*/ 	.byte	0x04, 0x1c
        /*004a*/ 	.short	(.L_2143 - .L_2142)


	//   ....[0]....
.L_2142:
        /*004c*/ 	.word	0x00000010


	//----- nvinfo : EIATTR_MAX_THREADS
	.align		4
.L_2143:
        /*0050*/ 	.byte	0x04, 0x05
        /*0052*/ 	.short	(.L_2145 - .L_2144)
.L_2144:
        /*0054*/ 	.word	0x00000080
        /*0058*/ 	.word	0x00000001
        /*005c*/ 	.word	0x00000001


	//----- nvinfo : EIATTR_CBANK_PARAM_SIZE
	.align		4
.L_2145:
        /*0060*/ 	.byte	0x03, 0x19
        /*0062*/ 	.short	0x0018


	//----- nvinfo : EIATTR_PARAM_CBANK
	.align		4
        /*0064*/ 	.byte	0x04, 0x0a
        /*0066*/ 	.short	(.L_2147 - .L_2146)
	.align		4
.L_2146:
        /*0068*/ 	.word	index@(.nv.constant0._ZN2at6native29vectorized_elementwise_kernelILi8EZZZNS0_18GeluCUDAKernelImplERNS_18TensorIteratorBaseENS0_8GeluTypeEENKUlvE0_clEvENKUlvE1_clEvEUlN3c104HalfEE_St5arrayIPcLm2EEEEviT0_T1_)
        /*006c*/ 	.short	0x0380
        /*006e*/ 	.short	0x0018


	//----- nvinfo : EIATTR_SW_WAR
	.align		4
.L_2147:
        /*0070*/ 	.byte	0x04, 0x36
        /*0072*/ 	.short	(.L_2149 - .L_2148)
.L_2148:
        /*0074*/ 	.word	0x00000008
.L_2149:


//--------------------- .nv.info._ZN2at6native18elementwise_kernelILi128ELi4EZNS0_15gpu_kernel_implIZZZNS0_18GeluCUDAKernelImplERNS_18TensorIteratorBaseENS0_8GeluTypeEENKUlvE0_clEvENKUlvE0_clEvEUlfE_EEvS4_RKT_EUliE_EEviT1_ --------------------------
	.section	.nv.info._ZN2at6native18elementwise_kernelILi128ELi4EZNS0_15gpu_kernel_implIZZZNS0_18GeluCUDAKernelImplERNS_18TensorIteratorBaseENS0_8GeluTypeEENKUlvE0_clEvENKUlvE0_clEvEUlfE_EEvS4_RKT_EUliE_EEviT1_,"",@"SHT_CUDA_INFO"
	.sectionflags	@""
	.align	4


	//----- nvinfo : EIATTR_CUDA_API_VERSION
	.align		4
        /*0000*/ 	.byte	0x04, 0x37
        /*0002*/ 	.short	(.L_2151 - .L_2150)
.L_2150:
        /*0004*/ 	.word	0x00000082


	//----- nvinfo : EIATTR_KPARAM_INFO
	.align		4
.L_2151:
        /*0008*/ 	.byte	0x04, 0x17
        /*000a*/ 	.short	(.L_2153 - .L_2152)
.L_2152:
        /*000c*/ 	.word	0x00000000
        /*0010*/ 	.short	0x0001
        /*0012*/ 	.short	0x0008
        /*0014*/ 	.byte	0x00, 0xf0, 0x61, 0x08


	//----- nvinfo : EIATTR_KPARAM_INFO
	.align		4
.L_2153:
        /*0018*/ 	.byte	0x04, 0x17
        /*001a*/ 	.short	(.L_2155 - .L_2154)
.L_2154:
        /*001c*/ 	.word	0x00000000
        /*0020*/ 	.short	0x0000
        /*0022*/ 	.short	0x0000
        /*0024*/ 	.byte	0x00, 0xf0, 0x11, 0x00


	//----- nvinfo : EIATTR_SPARSE_MMA_MASK
	.align		4
.L_2155:
        /*0028*/ 	.byte	0x03, 0x50
        /*002a*/ 	.short	0x0000


	//----- nvinfo : EIATTR_MAXREG_COUNT
	.align		4
        /*002c*/ 	.byte	0x03, 0x1b
        /*002e*/ 	.short	0x0080


	//----- nvinfo : EIATTR_EXTERNS
	.align		4
        /*0030*/ 	.byte	0x04, 0x0f
        /*0032*/ 	.short	(.L_2157 - .L_2156)


	//   ....[0]....
	.align		4
.L_2156:
        /*0034*/ 	.word	index@(__assertfail)


	//----- nvinfo : EIATTR_MERCURY_ISA_VERSION
	.align		4
.L_2157:
        /*0038*/ 	.byte	0x03, 0x5f
        /*003a*/ 	.short	0x0101


	//----- nvinfo : EIATTR_VRC_CTA_INIT_COUNT
	.align		4
        /*003c*/ 	.byte	0x02, 0x4a
	.zero		1
	.zero		1


	//----- nvinfo : EIATTR_SYSCALL_OFFSETS
	.align		4
        /*0040*/ 	.byte	0x04, 0x46
        /*0042*/ 	.short	(.L_2159 - .L_2158)


	//   ....[0]....
.L_2158:
        /*0044*/ 	.word	0x00002150


	//   ....[1]....
        /*0048*/ 	.word	0x00003110


	//   ....[2]....
        /*004c*/ 	.word	0x000053a0


	//   ....[3]....
        /*0050*/ 	.word	0x000061c0


	//   ....[4]....
        /*0054*/ 	.word	0x00008560


	//   ....[5]....
        /*0058*/ 	.word	0x00009380


	//   ....[6]....
        /*005c*/ 	.word	0x0000b730


	//   ....[7]....
        /*0060*/ 	.word	0x0000c520


	//----- nvinfo : EIATTR_EXIT_INSTR_OFFSETS
	.align		4
.L_2159:
        /*0064*/ 	.byte	0x04, 0x1c
        /*0066*/ 	.short	(.L_2161 - .L_2160)


	//   ....[0]....
.L_2160:
        /*0068*/ 	.word	0x00009630


	//   ....[1]....
        /*006c*/ 	.word	0x0000baa0


	//   ....[2]....
        /*0070*/ 	.word	0x0000bae0


	//   ....[3]....
        /*0074*/ 	.word	0x0000bb70


	//   ....[4]....
        /*0078*/ 	.word	0x0000bba0


	//   ....[5]....
        /*007c*/ 	.word	0x0000bbd0


	//   ....[6]....
        /*0080*/ 	.word	0x0000bc50


	//   ....[7]....
        /*0084*/ 	.word	0x0000bc80


	//   ....[8]....
        /*0088*/ 	.word	0x0000bd10


	//   ....[9]....
        /*008c*/ 	.word	0x0000bd50


	//   ....[10]....
        /*0090*/ 	.word	0x0000bd90


	//   ....[11]....
        /*0094*/ 	.word	0x0000be60


	//   ....[12]....
        /*0098*/ 	.word	0x0000bfc0


	//   ....[13]....
        /*009c*/ 	.word	0x0000c120


	//   ....[14]....
        /*00a0*/ 	.word	0x0000c270


	//   ....[15]....
        /*00a4*/ 	.word	0x0000c2a0


	//   ....[16]....
        /*00a8*/ 	.word	0x0000c2d0


	//   ....[17]....
        /*00ac*/ 	.word	0x0000c370


	//   ....[18]....
        /*00b0*/ 	.word	0x0000c3c0


	//   ....[19]....
        /*00b4*/ 	.word	0x0000c530


	//   ....[20]....
        /*00b8*/ 	.word	0x0000c630


	//   ....[21]....
        /*00bc*/ 	.word	0x0000c760


	//   ....[22]....
        /*00c0*/ 	.word	0x0000c790


	//----- nvinfo : EIATTR_MAX_THREADS
	.align		4
.L_2161:
        /*00c4*/ 	.byte	0x04, 0x05
        /*00c6*/ 	.short	(.L_2163 - .L_2162)
.L_2162:
        /*00c8*/ 	.word	0x00000080
        /*00cc*/ 	.word	0x00000001
        /*00d0*/ 	.word	0x00000001


	//----- nvinfo : EIATTR_CRS_STACK_SIZE
	.align		4
.L_2163:
        /*00d4*/ 	.byte	0x04, 0x1e
        /*00d6*/ 	.short	(.L_2165 - .L_2164)
.L_2164:
        /*00d8*/ 	.word	0x00000000


	//----- nvinfo : EIATTR_CBANK_PARAM_SIZE
	.align		4
.L_2165:
        /*00dc*/ 	.byte	0x03, 0x19
        /*00de*/ 	.short	0x0220


	//----- nvinfo : EIATTR_PARAM_CBANK
	.align		4
        /*00e0*/ 	.byte	0x04, 0x0a
        /*00e2*/ 	.short	(.L_2167 - .L_2166)
	.align		4
.L_2166:
        /*00e4*/ 	.word	index@(.nv.constant0._ZN2at6native18elementwise_kernelILi128ELi4EZNS0_15gpu_kernel_implIZZZNS0_18GeluCUDAKernelImplERNS_18TensorIteratorBaseENS0_8GeluTypeEENKUlvE0_clEvENKUlvE0_clEvEUlfE_EEvS4_RKT_EUliE_EEviT1_)
        /*00e8*/ 	.short	0x0380
        /*00ea*/ 	.short	0x0220


	//----- nvinfo : EIATTR_SW_WAR
	.align		4
.L_2167:
        /*00ec*/ 	.byte	0x04, 0x36
        /*00ee*/ 	.short	(.L_2169 - .L_2168)
.L_2168:
        /*00f0*/ 	.word	0x00000008
.L_2169:


//--------------------- .nv.info._ZN2at6native27unrolled_elementwise_kernelIZZZNS0_18GeluCUDAKernelImplERNS_18TensorIteratorBaseENS0_8GeluTypeEENKUlvE0_clEvENKUlvE0_clEvEUlfE_St5arrayIPcLm2EELi4E23TrivialOffsetCalculatorILi1EjESC_NS0_6memory12LoadWithCastILi1EEENSD_13StoreWithCastILi1EEEEEviT_T0_T2_T3_T4_T5_ --------------------------
	.section	.nv.info._ZN2at6native27unrolled_elementwise_kernelIZZZNS0_18GeluCUDAKernelImplERNS_18TensorIteratorBaseENS0_8GeluTypeEENKUlvE0_clEvENKUlvE0_clEvEUlfE_St5arrayIPcLm2EELi4E23TrivialOffsetCalculatorILi1EjESC_NS0_6memory12LoadWithCastILi1EEENSD_13StoreWithCastILi1EEEEEviT_T0_T2_T3_T4_T5_,"",@"SHT_CUDA_INFO"
	.sectionflags	@""
	.align	4


	//----- nvinfo : EIATTR_CUDA_API_VERSION
	.align		4
        /*0000*/ 	.byte	0x04, 0x37
        /*0002*/ 	.short	(.L_2171 - .L_2170)
.L_2170:
        /*0004*/ 	.word	0x00000082


	//----- nvinfo : EIATTR_KPARAM_INFO
	.align		4
.L_2171:
        /*0008*/ 	.byte	0x04, 0x17
        /*000a*/ 	.short	(.L_2173 - .L_2172)
.L_2172:
        /*000c*/ 	.word	0x00000000
        /*0010*/ 	.short	0x0006
        /*0012*/ 	.short	0x0024
        /*0014*/ 	.byte	0x00, 0xf0, 0x21, 0x00


	//----- nvinfo : EIATTR_KPARAM_INFO
	.align		4
.L_2173:
        /*0018*/ 	.byte	0x04, 0x17
        /*001a*/ 	.short	(.L_2175 - .L_2174)
.L_2174:
        /*001c*/ 	.word	0x00000000
        /*0020*/ 	.short	0x0005
        /*0022*/ 	.short	0x001c
        /*0024*/ 	.byte	0x00, 0xf0, 0x21, 0x00


	//----- nvinfo : EIATTR_KPARAM_INFO
	.align		4
.L_2175:
        /*0028*/ 	.byte	0x04, 0x17
        /*002a*/ 	.short	(.L_2177 - .L_2176)
.L_2176:
        /*002c*/ 	.word	0x00000000
        /*0030*/ 	.short	0x0004
        /*0032*/ 	.short	0x0019
        /*0034*/ 	.byte	0x00, 0xf0, 0x05, 0x00


	//----- nvinfo : EIATTR_KPARAM_INFO
	.align		4
.L_2177:
        /*0038*/ 	.byte	0x04, 0x17
        /*003a*/ 	.short	(.L_2179 - .L_2178)
.L_2178:
        /*003c*/ 	.word	0x00000000
        /*0040*/ 	.short	0x0003
        /*0042*/ 	.short	0x0018
        /*0044*/ 	.byte	0x00, 0xf0, 0x05, 0x00


	//----- nvinfo : EIATTR_KPARAM_INFO
	.align		4
.L_2179:
        /*0048*/ 	.byte	0x04, 0x17
        /*004a*/ 	.short	(.L_2181 - .L_2180)
.L_2180:
        /*004c*/ 	.word	0x00000000
        /*0050*/ 	.short	0x0002
        /*0052*/ 	.short	0x0008
        /*0054*/ 	.byte	0x00, 0xf0, 0x41, 0x00


	//----- nvinfo : EIATTR_KPARAM_INFO
	.align		4
.L_2181:
        /*0058*/ 	.byte	0x04, 0x17
        /*005a*/ 	.short	(.L_2183 - .L_2182)
.L_2182:
        /*005c*/ 	.word	0x00000000
        /*0060*/ 	.short	0x0001
        /*0062*/ 	.short	0x0004
        /*0064*/ 	.byte	0x00, 0xf0, 0x05, 0x00


	//----- nvinfo : EIATTR_KPARAM_INFO
	.align		4
.L_2183:
        /*0068*/ 	.byte	0x04, 0x17
        /*006a*/ 	.short	(.L_2185 - .L_2184)
.L_2184:
        /*006c*/ 	.word	0x00000000
        /*0070*/ 	.short	0x0000
        /*0072*/ 	.short	0x0000
        /*0074*/ 	.byte	0x00, 0xf0, 0x11, 0x00


	//----- nvinfo : EIATTR_SPARSE_MMA_MASK
	.align		4
.L_2185:
        /*0078*/ 	.byte	0x03, 0x50
        /*007a*/ 	.short	0x0000


	//----- nvinfo : EIATTR_MAXREG_COUNT
	.align		4
        /*007c*/ 	.byte	0x03, 0x1b
        /*007e*/ 	.short	0x00ff


	//----- nvinfo : EIATTR_EXTERNS
	.align		4
        /*0080*/ 	.byte	0x04, 0x0f
        /*0082*/ 	.short	(.L_2187 - .L_2186)


	//   ....[0]....
	.align		4
.L_2186:
        /*0084*/ 	.word	index@(__assertfail)


	//----- nvinfo : EIATTR_MERCURY_ISA_VERSION
	.align		4
.L_2187:
        /*0088*/ 	.byte	0x03, 0x5f
        /*008a*/ 	.short	0x0101


	//----- nvinfo : EIATTR_VRC_CTA_INIT_COUNT
	.align		4
        /*008c*/ 	.byte	0x02, 0x4a
	.zero		1
	.zero		1


	//----- nvinfo : EIATTR_SYSCALL_OFFSETS
	.align		4
        /*0090*/ 	.byte	0x04, 0x46
        /*0092*/ 	.short	(.L_2189 - .L_2188)


	//   ....[0]....
.L_2188:
        /*0094*/ 	.word	0x00000e60


	//   ....[1]....
        /*0098*/ 	.word	0x00001df0


	//   ....[2]....
        /*009c*/ 	.word	0x00002cf0


	//   ....[3]....
        /*00a0*/ 	.word	0x00003bd0


	//   ....[4]....
        /*00a4*/ 	.word	0x000053f0


	//   ....[5]....
        /*00a8*/ 	.word	0x00006190


	//   ....[6]....
        /*00ac*/ 	.word	0x00006ff0


	//   ....[7]....
        /*00b0*/ 	.word	0x00007e50


	//----- nvinfo : EIATTR_EXIT_INSTR_OFFSETS
	.align		4
.L_2189:
        /*00b4*/ 	.byte	0x04, 0x1c
        /*00b6*/ 	.short	(.L_2191 - .L_2190)


	//   ....[0]....
.L_2190:
        /*00b8*/ 	.word	0x00007290


	//   ....[1]....
        /*00bc*/ 	.word	0x000073d0


	//   ....[2]....
        /*00c0*/ 	.word	0x00007410


	//   ....[3]....
        /*00c4*/ 	.word	0x000074a0


	//   ....[4]....
        /*00c8*/ 	.word	0x000074d0


	//   ....[5]....
        /*00cc*/ 	.word	0x00007500


	//   ....[6]....
        /*00d0*/ 	.word	0x00007580


	//   ....[7]....
        /*00d4*/ 	.word	0x000075b0


	//   ....[8]....
        /*00d8*/ 	.word	0x00007640


	//   ....[9]....
        /*00dc*/ 	.word	0x00007680


	//   ....[10]....
        /*00e0*/ 	.word	0x000076c0


	//   ....[11]....
        /*00e4*/ 	.word	0x00007790


	//   ....[12]....
        /*00e8*/ 	.word	0x000078f0


	//   ....[13]....
        /*00ec*/ 	.word	0x00007a50


	//   ....[14]....
        /*00f0*/ 	.word	0x00007ba0


	//   ....[15]....
        /*00f4*/ 	.word	0x00007bd0


	//   ....[16]....
        /*00f8*/ 	.word	0x00007c00


	//   ....[17]....
        /*00fc*/ 	.word	0x00007ca0


	//   ....[18]....
        /*0100*/ 	.word	0x00007cf0


	//   ....[19]....
        /*0104*/ 	.word	0x00007e60


	//   ....[20]....
        /*0108*/ 	.word	0x00007f60


	//   ....[21]....
        /*010c*/ 	.word	0x00008090


	//   ....[22]....
        /*0110*/ 	.word	0x000080c0


	//----- nvinfo : EIATTR_MAX_THREADS
	.align		4
.L_2191:
        /*0114*/ 	.byte	0x04, 0x05
        /*0116*/ 	.short	(.L_2193 - .L_2192)
.L_2192:
        /*0118*/ 	.word	0x00000080
        /*011c*/ 	.word	0x00000001
        /*0120*/ 	.word	0x00000001


	//----- nvinfo : EIATTR_CRS_STACK_SIZE
	.align		4
.L_2193:
        /*0124*/ 	.byte	0x04, 0x1e
        /*0126*/ 	.short	(.L_2195 - .L_2194)
.L_2194:
        /*0128*/ 	.word	0x00000000


	//----- nvinfo : EIATTR_CBANK_PARAM_SIZE
	.align		4
.L_2195:
        /*012c*/ 	.byte	0x03, 0x19
        /*012e*/ 	.short	0x002c


	//----- nvinfo : EIATTR_PARAM_CBANK
	.align		4
        /*0130*/ 	.byte	0x04, 0x0a
        /*0132*/ 	.short	(.L_2197 - .L_2196)
	.align		4
.L_2196:
        /*0134*/ 	.word	index@(.nv.constant0._ZN2at6native27unrolled_elementwise_kernelIZZZNS0_18GeluCUDAKernelImplERNS_18TensorIteratorBaseENS0_8GeluTypeEENKUlvE0_clEvENKUlvE0_clEvEUlfE_St5arrayIPcLm2EELi4E23TrivialOffsetCalculatorILi1EjESC_NS0_6memory12LoadWithCastILi1EEENSD_13StoreWithCastILi1EEEEEviT_T0_T2_T3_T4_T5_)
        /*0138*/ 	.short	0x0380
        /*013a*/ 	.short	0x002c


	//----- nvinfo : EIATTR_SW_WAR
	.align		4
.L_2197:
        /*013c*/ 	.byte	0x04, 0x36
        /*013e*/ 	.short	(.L_2199 - .L_2198)
.L_2198:
        /*0140*/ 	.word	0x00000008
.L_2199:


//--------------------- .nv.info._ZN2at6native18elementwise_kernelILi128ELi2EZNS0_22gpu_kernel_impl_nocastIZZZNS0_18GeluCUDAKernelImplERNS_18TensorIteratorBaseENS0_8GeluTypeEENKUlvE0_clEvENKUlvE0_clEvEUlfE_EEvS4_RKT_EUliE_EEviT1_ --------------------------
	.section	.nv.info._ZN2at6native18elementwise_kernelILi128ELi2EZNS0_22gpu_kernel_impl_nocastIZZZNS0_18GeluCUDAKernelImplERNS_18TensorIteratorBaseENS0_8GeluTypeEENKUlvE0_clEvENKUlvE0_clEvEUlfE_EEvS4_RKT_EUliE_EEviT1_,"",@"SHT_CUDA_INFO"
	.sectionflags	@""
	.align	4


	//----- nvinfo : EIATTR_CUDA_API_VERSION
	.align		4
        /*0000*/ 	.byte	0x04, 0x37
        /*0002*/ 	.short	(.L_2201 - .L_2200)
.L_2200:
        /*0004*/ 	.word	0x00000082


	//----- nvinfo : EIATTR_KPARAM_INFO
	.align		4
.L_2201:
        /*0008*/ 	.byte	0x04, 0x17
        /*000a*/ 	.short	(.L_2203 - .L_2202)
.L_2202:
        /*000c*/ 	.word	0x00000000
        /*0010*/ 	.short	0x0001
        /*0012*/ 	.short	0x0008
        /*0014*/ 	.byte	0x00, 0xf0, 0x61, 0x08


	//----- nvinfo : EIATTR_KPARAM_INFO
	.align		4
.L_2203:
        /*0018*/ 	.byte	0x04, 0x17
        /*001a*/ 	.short	(.L_2205 - .L_2204)
.L_2204:
        /*001c*/ 	.word	0x00000000
        /*0020*/ 	.short	0x0000
        /*0022*/ 	.short	0x0000
        /*0024*/ 	.byte	0x00, 0xf0, 0x11, 0x00


	//----- nvinfo : EIATTR_SPARSE_MMA_MASK
	.align		4
.L_2205:
        /*0028*/ 	.byte	0x03, 0x50
        /*002a*/ 	.short	0x0000


	//----- nvinfo : EIATTR_MAXREG_COUNT
	.align		4
        /*002c*/ 	.byte	0x03, 0x1b
        /*002e*/ 	.short	0x0080


	//----- nvinfo : EIATTR_MERCURY_ISA_VERSION
	.align		4
        /*0030*/ 	.byte	0x03, 0x5f
        /*0032*/ 	.short	0x0101


	//----- nvinfo : EIATTR_VRC_CTA_INIT_COUNT
	.align		4
        /*0034*/ 	.byte	0x02, 0x4a
	.zero		1
	.zero		1


	//----- nvinfo : EIATTR_EXIT_INSTR_OFFSETS
	.align		4
        /*0038*/ 	.byte	0x04, 0x1c
        /*003a*/ 	.short	(.L_2207 - .L_2206)


	//   ....[0]....
.L_2206:
        /*003c*/ 	.word	0x00000350


	//   ....[1]....
        /*0040*/ 	.word	0x000005b0


	//   ....[2]....
        /*0044*/ 	.word	0x00001b90


	//   ....[3]....
        /*0048*/ 	.word	0x000030c0


	//----- nvinfo : EIATTR_MAX_THREADS
	.align		4
.L_2207:
        /*004c*/ 	.byte	0x04, 0x05
        /*004e*/ 	.short	(.L_2209 - .L_2208)
.L_2208:
        /*0050*/ 	.word	0x00000080
        /*0054*/ 	.word	0x00000001
        /*0058*/ 	.word	0x00000001


	//----- nvinfo : EIATTR_CRS_STACK_SIZE
	.align		4
.L_2209:
        /*005c*/ 	.byte	0x04, 0x1e
        /*005e*/ 	.short	(.L_2211 - .L_2210)
.L_2210:
        /*0060*/ 	.word	0x00000000


	//----- nvinfo : EIATTR_CBANK_PARAM_SIZE
	.align		4
.L_2211:
        /*0064*/ 	.byte	0x03, 0x19
        /*0066*/ 	.short	0x0220


	//----- nvinfo : EIATTR_PARAM_CBANK
	.align		4
        /*0068*/ 	.byte	0x04, 0x0a
        /*006a*/ 	.short	(.L_2213 - .L_2212)
	.align		4
.L_2212:
        /*006c*/ 	.word	index@(.nv.constant0._ZN2at6native18elementwise_kernelILi128ELi2EZNS0_22gpu_kernel_impl_nocastIZZZNS0_18GeluCUDAKernelImplERNS_18TensorIteratorBaseENS0_8GeluTypeEENKUlvE0_clEvENKUlvE0_clEvEUlfE_EEvS4_RKT_EUliE_EEviT1_)
        /*0070*/ 	.short	0x0380
        /*0072*/ 	.short	0x0220


	//----- nvinfo : EIATTR_SW_WAR
	.align		4
.L_2213:
        /*0074*/ 	.byte	0x04, 0x36
        /*0076*/ 	.short	(.L_2215 - .L_2214)
.L_2214:
        /*0078*/ 	.word	0x00000008
.L_2215:


//--------------------- .nv.info._ZN2at6native27unrolled_elementwise_kernelIZZZNS0_18GeluCUDAKernelImplERNS_18TensorIteratorBaseENS0_8GeluTypeEENKUlvE0_clEvENKUlvE0_clEvEUlfE_St5arrayIPcLm2EELi4E23TrivialOffsetCalculatorILi1EjESC_NS0_6memory15LoadWithoutCastENSD_16StoreWithoutCastEEEviT_T0_T2_T3_T4_T5_ --------------------------
	.section	.nv.info._ZN2at6native27unrolled_elementwise_kernelIZZZNS0_18GeluCUDAKernelImplERNS_18TensorIteratorBaseENS0_8GeluTypeEENKUlvE0_clEvENKUlvE0_clEvEUlfE_St5arrayIPcLm2EELi4E23TrivialOffsetCalculatorILi1EjESC_NS0_6memory15LoadWithoutCastENSD_16StoreWithoutCastEEEviT_T0_T2_T3_T4_T5_,"",@"SHT_CUDA_INFO"
	.sectionflags	@""
	.align	4


	//----- nvinfo : EIATTR_CUDA_API_VERSION
	.align		4
        /*0000*/ 	.byte	0x04, 0x37
        /*0002*/ 	.short	(.L_2217 - .L_2216)
.L_2216:
        /*0004*/ 	.word	0x00000082


	//----- nvinfo : EIATTR_KPARAM_INFO
	.align		4
.L_2217:
        /*0008*/ 	.byte	0x04, 0x17
        /*000a*/ 	.short	(.L_2219 - .L_2218)
.L_2218:
        /*000c*/ 	.word	0x00000000
        /*0010*/ 	.short	0x0006
        /*0012*/ 	.short	0x001b
        /*0014*/ 	.byte	0x00, 0xf0, 0x05, 0x00


	//----- nvinfo : EIATTR_KPARAM_INFO
	.align		4
.L_2219:
        /*0018*/ 	.byte	0x04, 0x17
        /*001a*/ 	.short	(.L_2221 - .L_2220)
.L_2220:
        /*001c*/ 	.word	0x00000000
        /*0020*/ 	.short	0x0005
        /*0022*/ 	.short	0x001a
        /*0024*/ 	.byte	0x00, 0xf0, 0x05, 0x00


	//----- nvinfo : EIATTR_KPARAM_INFO
	.align		4
.L_2221:
        /*0028*/ 	.byte	0x04, 0x17
        /*002a*/ 	.short	(.L_2223 - .L_2222)
.L_2222:
        /*002c*/ 	.word	0x00000000
        /*0030*/ 	.short	0x0004
        /*0032*/ 	.short	0x0019
        /*0034*/ 	.byte	0x00, 0xf0, 0x05, 0x00


	//----- nvinfo : EIATTR_KPARAM_INFO
	.align		4
.L_2223:
        /*0038*/ 	.byte	0x04, 0x17
        /*003a*/ 	.short	(.L_2225 - .L_2224)
.L_2224:
        /*003c*/ 	.word	0x00000000
        /*0040*/ 	.short	0x0003
        /*0042*/ 	.short	0x0018
        /*0044*/ 	.byte	0x00, 0xf0, 0x05, 0x00


	//----- nvinfo : EIATTR_KPARAM_INFO
	.align		4
.L_2225:
        /*0048*/ 	.byte	0x04, 0x17
        /*004a*/ 	.short	(.L_2227 - .L_2226)
.L_2226:
        /*004c*/ 	.word	0x00000000
        /*0050*/ 	.short	0x0002
        /*0052*/ 	.short	0x0008
        /*0054*/ 	.byte	0x00, 0xf0, 0x41, 0x00


	//----- nvinfo : EIATTR_KPARAM_INFO
	.align		4
.L_2227:
        /*0058*/ 	.byte	0x04, 0x17
        /*005a*/ 	.short	(.L_2229 - .L_2228)
.L_2228:
        /*005c*/ 	.word	0x00000000
        /*0060*/ 	.short	0x0001
        /*0062*/ 	.short	0x0004
        /*0064*/ 	.byte	0x00, 0xf0, 0x05, 0x00


	//----- nvinfo : EIATTR_KPARAM_INFO
	.align		4
.L_2229:
        /*0068*/ 	.byte	0x04, 0x17
        /*006a*/ 	.short	(.L_2231 - .L_2230)
.L_2230:
        /*006c*/ 	.word	0x00000000
        /*0070*/ 	.short	0x0000
        /*0072*/ 	.short	0x0000
        /*0074*/ 	.byte	0x00, 0xf0, 0x11, 0x00


	//----- nvinfo : EIATTR_SPARSE_MMA_MASK
	.align		4
.L_2231:
        /*0078*/ 	.byte	0x03, 0x50
        /*007a*/ 	.short	0x0000


	//----- nvinfo : EIATTR_MAXREG_COUNT
	.align		4
        /*007c*/ 	.byte	0x03, 0x1b
        /*007e*/ 	.short	0x00ff


	//----- nvinfo : EIATTR_MERCURY_ISA_VERSION
	.align		4
        /*0080*/ 	.byte	0x03, 0x5f
        /*0082*/ 	.short	0x0101


	//----- nvinfo : EIATTR_VRC_CTA_INIT_COUNT
	.align		4
        /*0084*/ 	.byte	0x02, 0x4a
	.zero		1
	.zero		1


	//----- nvinfo : EIATTR_EXIT_INSTR_OFFSETS
	.align		4
        /*0088*/ 	.byte	0x04, 0x1c
        /*008a*/ 	.short	(.L_2233 - .L_2232)


	//   ....[0]....
.L_2232:
        /*008c*/ 	.word	0x00000cd0


	//   ....[1]....
        /*0090*/ 	.word	0x00000d20


	//----- nvinfo : EIATTR_MAX_THREADS
	.align		4
.L_2233:
        /*0094*/ 	.byte	0x04, 0x05
        /*0096*/ 	.short	(.L_2235 - .L_2234)
.L_2234:
        /*0098*/ 	.word	0x00000080
        /*009c*/ 	.word	0x00000001
        /*00a0*/ 	.word	0x00000001


	//----- nvinfo : EIATTR_CRS_STACK_SIZE
	.align		4
.L_2235:
        /*00a4*/ 	.byte	0x04, 0x1e
        /*00a6*/ 	.short	(.L_2237 - .L_2236)
.L_2236:
        /*00a8*/ 	.word	0x00000000


	//----- nvinfo : EIATTR_CBANK_PARAM_SIZE
	.align		4
.L_2237:
        /*00ac*/ 	.byte	0x03, 0x19
        /*00ae*/ 	.short	0x001c


	//----- nvinfo : EIATTR_PARAM_CBANK
	.align		4
        /*00b0*/ 	.byte	0x04, 0x0a
        /*00b2*/ 	.short	(.L_2239 - .L_2238)
	.align		4
.L_2238:
        /*00b4*/ 	.word	index@(.nv.constant0._ZN2at6native27unrolled_elementwise_kernelIZZZNS0_18GeluCUDAKernelImplERNS_18TensorIteratorBaseENS0_8GeluTypeEENKUlvE0_clEvENKUlvE0_clEvEUlfE_St5arrayIPcLm2EELi4E23TrivialOffsetCalculatorILi1EjESC_NS0_6memory15LoadWithoutCastENSD_16StoreWithoutCastEEEviT_T0_T2_T3_T4_T5_)
        /*00b8*/ 	.short	0x0380
        /*00ba*/ 	.short	0x001c


	//----- nvinfo : EIATTR_SW_WAR
	.align		4
.L_2239:
        /*00bc*/ 	.byte	0x04, 0x36
        /*00be*/ 	.short	(.L_2241 - .L_2240)
.L_2240:
        /*00c0*/ 	.word	0x00000008
.L_2241:


//--------------------- .nv.info._ZN2at6native29vectorized_elementwise_kernelILi2EZZZNS0_18GeluCUDAKernelImplERNS_18TensorIteratorBaseENS0_8GeluTypeEENKUlvE0_clEvENKUlvE0_clEvEUlfE_St5arrayIPcLm2EEEEviT0_T1_ --------------------------
	.section	.nv.info._ZN2at6native29vectorized_elementwise_kernelILi2EZZZNS0_18GeluCUDAKernelImplERNS_18TensorIteratorBaseENS0_8GeluTypeEENKUlvE0_clEvENKUlvE0_clEvEUlfE_St5arrayIPcLm2EEEEviT0_T1_,"",@"SHT_CUDA_INFO"
	.sectionflags	@""
	.align	4


	//----- nvinfo : EIATTR_CUDA_API_VERSION
	.align		4
        /*0000*/ 	.byte	0x04, 0x37
        /*0002*/ 	.short	(.L_2243 - .L_2242)
.L_2242:
        /*0004*/ 	.word	0x00000082


	//----- nvinfo : EIATTR_KPARAM_INFO
	.align		4
.L_2243:
        /*0008*/ 	.byte	0x04, 0x17
        /*000a*/ 	.short	(.L_2245 - .L_2244)
.L_2244:
        /*000c*/ 	.word	0x00000000
        /*0010*/ 	.short	0x0002
        /*0012*/ 	.short	0x0008
        /*0014*/ 	.byte	0x00, 0xf0, 0x41, 0x00


	//----- nvinfo : EIATTR_KPARAM_INFO
	.align		4
.L_2245:
        /*0018*/ 	.byte	0x04, 0x17
        /*001a*/ 	.short	(.L_2247 - .L_2246)
.L_2246:
        /*001c*/ 	.word	0x00000000
        /*0020*/ 	.short	0x0001
        /*0022*/ 	.short	0x0004
        /*0024*/ 	.byte	0x00, 0xf0, 0x05, 0x00


	//----- nvinfo : EIATTR_KPARAM_INFO
	.align		4
.L_2247:
        /*0028*/ 	.byte	0x04, 0x17
        /*002a*/ 	.short	(.L_2249 - .L_2248)
.L_2248:
        /*002c*/ 	.word	0x00000000
        /*0030*/ 	.short	0x0000
        /*0032*/ 	.short	0x0000
        /*0034*/ 	.byte	0x00, 0xf0, 0x11, 0x00


	//----- nvinfo : EIATTR_SPARSE_MMA_MASK
	.align		4
.L_2249:
        /*0038*/ 	.byte	0x03, 0x50
        /*003a*/ 	.short	0x0000


	//----- nvinfo : EIATTR_MAXREG_COUNT
	.align		4
        /*003c*/ 	.byte	0x03, 0x1b
        /*003e*/ 	.short	0x00ff


	//----- nvinfo : EIATTR_MERCURY_ISA_VERSION
	.align		4
        /*0040*/ 	.byte	0x03, 0x5f
        /*0042*/ 	.short	0x0101


	//----- nvinfo : EIATTR_VRC_CTA_INIT_COUNT
	.align		4
        /*0044*/ 	.byte	0x02, 0x4a
	.zero		1
	.zero		1


	//----- nvinfo : EIATTR_EXIT_INSTR_OFFSETS
	.align		4
        /*0048*/ 	.byte	0x04, 0x1c
        /*004a*/ 	.short	(.L_2251 - .L_2250)


	//   ....[0]....
.L_2250:
        /*004c*/ 	.word	0x00001a40


	//   ....[1]....
        /*0050*/ 	.word	0x00001a90


	//   ....[2]....
        /*0054*/ 	.word	0x00002900


	//----- nvinfo : EIATTR_MAX_THREADS
	.align		4
.L_2251:
        /*0058*/ 	.byte	0x04, 0x05
        /*005a*/ 	.short	(.L_2253 - .L_2252)
.L_2252:
        /*005c*/ 	.word	0x00000080
        /*0060*/ 	.word	0x00000001
        /*0064*/ 	.word	0x00000001


	//----- nvinfo : EIATTR_CRS_STACK_SIZE
	.align		4
.L_2253:
        /*0068*/ 	.byte	0x04, 0x1e
        /*006a*/ 	.short	(.L_2255 - .L_2254)
.L_2254:
        /*006c*/ 	.word	0x00000000


	//----- nvinfo : EIATTR_CBANK_PARAM_SIZE
	.align		4
.L_2255:
        /*0070*/ 	.byte	0x03, 0x19
        /*0072*/ 	.short	0x0018


	//----- nvinfo : EIATTR_PARAM_CBANK
	.align		4
        /*0074*/ 	.byte	0x04, 0x0a
        /*0076*/ 	.short	(.L_2257 - .L_2256)
	.align		4
.L_2256:
        /*0078*/ 	.word	index@(.nv.constant0._ZN2at6native29vectorized_elementwise_kernelILi2EZZZNS0_18GeluCUDAKernelImplERNS_18TensorIteratorBaseENS0_8GeluTypeEENKUlvE0_clEvENKUlvE0_clEvEUlfE_St5arrayIPcLm2EEEEviT0_T1_)
        /*007c*/ 	.short	0x0380
        /*007e*/ 	.short	0x0018


	//----- nvinfo : EIATTR_SW_WAR
	.align		4
.L_2257:
        /*0080*/ 	.byte	0x04, 0x36
        /*0082*/ 	.short	(.L_2259 - .L_2258)
.L_2258:
        /*0084*/ 	.word	0x00000008
.L_2259:


//--------------------- .nv.info._ZN2at6native29vectorized_elementwise_kernelILi4EZZZNS0_18GeluCUDAKernelImplERNS_18TensorIteratorBaseENS0_8GeluTypeEENKUlvE0_clEvENKUlvE0_clEvEUlfE_St5arrayIPcLm2EEEEviT0_T1_ --------------------------
	.section	.nv.info._ZN2at6native29vectorized_elementwise_kernelILi4EZZZNS0_18GeluCUDAKernelImplERNS_18TensorIteratorBaseENS0_8GeluTypeEENKUlvE0_clEvENKUlvE0_clEvEUlfE_St5arrayIPcLm2EEEEviT0_T1_,"",@"SHT_CUDA_INFO"
	.sectionflags	@""
	.align	4


	//----- nvinfo : EIATTR_CUDA_API_VERSION
	.align		4
        /*0000*/ 	.byte	0x04, 0x37
        /*0002*/ 	.short	(.L_2261 - .L_2260)
.L_2260:
        /*0004*/ 	.word	0x00000082


	//----- nvinfo : EIATTR_KPARAM_INFO
	.align		4
.L_2261:
        /*0008*/ 	.byte	0x04, 0x17
        /*000a*/ 	.short	(.L_2263 - .L_2262)
.L_2262:
        /*000c*/ 	.word	0x00000000
        /*0010*/ 	.short	0x0002
        /*0012*/ 	.short	0x0008
        /*0014*/ 	.byte	0x00, 0xf0, 0x41, 0x00


	//----- nvinfo : EIATTR_KPARAM_INFO
	.align		4
.L_2263:
        /*0018*/ 	.byte	0x04, 0x17
        /*001a*/ 	.short	(.L_2265 - .L_2264)
.L_2264:
        /*001c*/ 	.word	0x00000000
        /*0020*/ 	.short	0x0001
        /*0022*/ 	.short	0x0004
        /*0024*/ 	.byte	0x00, 0xf0, 0x05, 0x00


	//----- nvinfo : EIATTR_KPARAM_INFO
	.align		4
.L_2265:
        /*0028*/ 	.byte	0x04, 0x17
        /*002a*/ 	.short	(.L_2267 - .L_2266)
.L_2266:
        /*002c*/ 	.word	0x00000000
        /*0030*/ 	.short	0x0000
        /*0032*/ 	.short	0x0000
        /*0034*/ 	.byte	0x00, 0xf0, 0x11, 0x00


	//----- nvinfo : EIATTR_SPARSE_MMA_MASK
	.align		4
.L_2267:
        /*0038*/ 	.byte	0x03, 0x50
        /*003a*/ 	.short	0x0000


	//----- nvinfo : EIATTR_MAXREG_COUNT
	.align		4
        /*003c*/ 	.byte	0x03, 0x1b
        /*003e*/ 	.short	0x00ff


	//----- nvinfo : EIATTR_MERCURY_ISA_VERSION
	.align		4
        /*0040*/ 	.byte	0x03, 0x5f
        /*0042*/ 	.short	0x0101


	//----- nvinfo : EIATTR_VRC_CTA_INIT_COUNT
	.align		4
        /*0044*/ 	.byte	0x02, 0x4a
	.zero		1
	.zero		1


	//----- nvinfo : EIATTR_EXIT_INSTR_OFFSETS
	.align		4
        /*0048*/ 	.byte	0x04, 0x1c
        /*004a*/ 	.short	(.L_2269 - .L_2268)


	//   ....[0]....
.L_2268:
        /*004c*/ 	.word	0x00001a10


	//   ....[1]....
        /*0050*/ 	.word	0x00001a60


	//   ....[2]....
        /*0054*/ 	.word	0x00002890


	//----- nvinfo : EIATTR_MAX_THREADS
	.align		4
.L_2269:
        /*0058*/ 	.byte	0x04, 0x05
        /*005a*/ 	.short	(.L_2271 - .L_2270)
.L_2270:
        /*005c*/ 	.word	0x00000080
        /*0060*/ 	.word	0x00000001
        /*0064*/ 	.word	0x00000001


	//----- nvinfo : EIATTR_CRS_STACK_SIZE
	.align		4
.L_2271:
        /*0068*/ 	.byte	0x04, 0x1e
        /*006a*/ 	.short	(.L_2273 - .L_2272)
.L_2272:
        /*006c*/ 	.word	0x00000000


	//----- nvinfo : EIATTR_CBANK_PARAM_SIZE
	.align		4
.L_2273:
        /*0070*/ 	.byte	0x03, 0x19
        /*0072*/ 	.short	0x0018


	//----- nvinfo : EIATTR_PARAM_CBANK
	.align		4
        /*0074*/ 	.byte	0x04, 0x0a
        /*0076*/ 	.short	(.L_2275 - .L_2274)
	.align		4
.L_2274:
        /*0078*/ 	.word	index@(.nv.constant0._ZN2at6native29vectorized_elementwise_kernelILi4EZZZNS0_18GeluCUDAKernelImplERNS_18TensorIteratorBaseENS0_8GeluTypeEENKUlvE0_clEvENKUlvE0_clEvEUlfE_St5arrayIPcLm2EEEEviT0_T1_)
        /*007c*/ 	.short	0x0380
        /*007e*/ 	.short	0x0018


	//----- nvinfo : EIATTR_SW_WAR
	.align		4
.L_2275:
        /*0080*/ 	.byte	0x04, 0x36
        /*0082*/ 	.short	(.L_2277 - .L_2276)
.L_2276:
        /*0084*/ 	.word	0x00000008
.L_2277:


//--------------------- .nv.info._ZN2at6native29vectorized_elementwise_kernelILi8EZZZNS0_18GeluCUDAKernelImplERNS_18TensorIteratorBaseENS0_8GeluTypeEENKUlvE0_clEvENKUlvE0_clEvEUlfE_St5arrayIPcLm2EEEEviT0_T1_ --------------------------
	.section	.nv.info._ZN2at6native29vectorized_elementwise_kernelILi8EZZZNS0_18GeluCUDAKernelImplERNS_18TensorIteratorBaseENS0_8GeluTypeEENKUlvE0_clEvENKUlvE0_clEvEUlfE_St5arrayIPcLm2EEEEviT0_T1_,"",@"SHT_CUDA_INFO"
	.sectionflags	@""
	.align	4


	//----- nvinfo : EIATTR_CUDA_API_VERSION
	.align		4
        /*0000*/ 	.byte	0x04, 0x37
        /*0002*/ 	.short	(.L_2279 - .L_2278)
.L_2278:
        /*0004*/ 	.word	0x00000082


	//----- nvinfo : EIATTR_KPARAM_INFO
	.align		4
.L_2279:
        /*0008*/ 	.byte	0x04, 0x17
        /*000a*/ 	.short	(.L_2281 - .L_2280)
.L_2280:
        /*000c*/ 	.word	0x00000000
        /*0010*/ 	.short	0x0002
        /*0012*/ 	.short	0x0008
        /*0014*/ 	.byte	0x00, 0xf0, 0x41, 0x00


	//----- nvinfo : EIATTR_KPARAM_INFO
	.align		4
.L_2281:
        /*0018*/ 	.byte	0x04, 0x17
        /*001a*/ 	.short	(.L_2283 - .L_2282)
.L_2282:
        /*001c*/ 	.word	0x00000000
        /*0020*/ 	.short	0x0001
        /*0022*/ 	.short	0x0004
        /*0024*/ 	.byte	0x00, 0xf0, 0x05, 0x00


	//----- nvinfo : EIATTR_KPARAM_INFO
	.align		4
.L_2283:
        /*0028*/ 	.byte	0x04, 0x17
        /*002a*/ 	.short	(.L_2285 - .L_2284)
.L_2284:
        /*002c*/ 	.word	0x00000000
        /*0030*/ 	.short	0x0000
        /*0032*/ 	.short	0x0000
        /*0034*/ 	.byte	0x00, 0xf0, 0x11, 0x00


	//----- nvinfo : EIATTR_SPARSE_MMA_MASK
	.align		4
.L_2285:
        /*0038*/ 	.byte	0x03, 0x50
        /*003a*/ 	.short	0x0000


	//----- nvinfo : EIATTR_MAXREG_COUNT
	.align		4
        /*003c*/ 	.byte	0x03, 0x1b
        /*003e*/ 	.short	0x00ff


	//----- nvinfo : EIATTR_MERCURY_ISA_VERSION
	.align		4
        /*0040*/ 	.byte	0x03, 0x5f
        /*0042*/ 	.short	0x0101


	//----- nvinfo : EIATTR_VRC_CTA_INIT_COUNT
	.align		4
        /*0044*/ 	.byte	0x02, 0x4a
	.zero		1
	.zero		1


	//----- nvinfo : EIATTR_EXIT_INSTR_OFFSETS
	.align		4
        /*0048*/ 	.byte	0x04, 0x1c
        /*004a*/ 	.short	(.L_2287 - .L_2286)


	//   ....[0]....
.L_2286:
        /*004c*/ 	.word	0x00000010


	//----- nvinfo : EIATTR_MAX_THREADS
	.align		4
.L_2287:
        /*0050*/ 	.byte	0x04, 0x05
        /*0052*/ 	.short	(.L_2289 - .L_2288)
.L_2288:
        /*0054*/ 	.word	0x00000080
        /*0058*/ 	.word	0x00000001
        /*005c*/ 	.word	0x00000001


	//----- nvinfo : EIATTR_CBANK_PARAM_SIZE
	.align		4
.L_2289:
        /*0060*/ 	.byte	0x03, 0x19
        /*0062*/ 	.short	0x0018


	//----- nvinfo : EIATTR_PARAM_CBANK
	.align		4
        /*0064*/ 	.byte	0x04, 0x0a
        /*0066*/ 	.short	(.L_2291 - .L_2290)
	.align		4
.L_2290:
        /*0068*/ 	.word	index@(.nv.constant0._ZN2at6native29vectorized_elementwise_kernelILi8EZZZNS0_18GeluCUDAKernelImplERNS_18TensorIteratorBaseENS0_8GeluTypeEENKUlvE0_clEvENKUlvE0_clEvEUlfE_St5arrayIPcLm2EEEEviT0_T1_)
        /*006c*/ 	.short	0x0380
        /*006e*/ 	.short	0x0018


	//----- nvinfo : EIATTR_SW_WAR
	.align		4
.L_2291:
        /*0070*/ 	.byte	0x04, 0x36
        /*0072*/ 	.short	(.L_2293 - .L_2292)
.L_2292:
        /*0074*/ 	.word	0x00000008
.L_2293:


//--------------------- .nv.info._ZN2at6native18elementwise_kernelILi128ELi4EZNS0_15gpu_kernel_implIZZZNS0_18GeluCUDAKernelImplERNS_18TensorIteratorBaseENS0_8GeluTypeEENKUlvE0_clEvENKUlvE_clEvEUldE_EEvS4_RKT_EUliE_EEviT1_ --------------------------
	.section	.nv.info._ZN2at6native18elementwise_kernelILi128ELi4EZNS0_15gpu_kernel_implIZZZNS0_18GeluCUDAKernelImplERNS_18TensorIteratorBaseENS0_8GeluTypeEENKUlvE0_clEvENKUlvE_clEvEUldE_EEvS4_RKT_EUliE_EEviT1_,"",@"SHT_CUDA_INFO"
	.sectionflags	@""
	.align	4


	//----- nvinfo : EIATTR_CUDA_API_VERSION
	.align		4
        /*0000*/ 	.byte	0x04, 0x37
        /*0002*/ 	.short	(.L_2295 - .L_2294)
.L_2294:
        /*0004*/ 	.word	0x00000082


	//----- nvinfo : EIATTR_KPARAM_INFO
	.align		4
.L_2295:
        /*0008*/ 	.byte	0x04, 0x17
        /*000a*/ 	.short	(.L_2297 - .L_2296)
.L_2296:
        /*000c*/ 	.word	0x00000000
        /*0010*/ 	.short	0x0001
        /*0012*/ 	.short	0x0008
        /*0014*/ 	.byte	0x00, 0xf0, 0x61, 0x08


	//----- nvinfo : EIATTR_KPARAM_INFO
	.align		4
.L_2297:
        /*0018*/ 	.byte	0x04, 0x17
        /*001a*/ 	.short	(.L_2299 - .L_2298)
.L_2298:
        /*001c*/ 	.word	0x00000000
        /*0020*/ 	.short	0x0000
        /*0022*/ 	.short	0x0000
        /*0024*/ 	.byte	0x00, 0xf0, 0x11, 0x00


	//----- nvinfo : EIATTR_SPARSE_MMA_MASK
	.align		4
.L_2299:
        /*0028*/ 	.byte	0x03, 0x50
        /*002a*/ 	.short	0x0000


	//----- nvinfo : EIATTR_MAXREG_COUNT
	.align		4
        /*002c*/ 	.byte	0x03, 0x1b
        /*002e*/ 	.short	0x0080


	//----- nvinfo : EIATTR_EXTERNS
	.align		4
        /*0030*/ 	.byte	0x04, 0x0f
        /*0032*/ 	.short	(.L_2301 - .L_2300)


	//   ....[0]....
	.align		4
.L_2300:
        /*0034*/ 	.word	index@(__assertfail)


	//----- nvinfo : EIATTR_MERCURY_ISA_VERSION
	.align		4
.L_2301:
        /*0038*/ 	.byte	0x03, 0x5f
        /*003a*/ 	.short	0x0101


	//----- nvinfo : EIATTR_VRC_CTA_INIT_COUNT
	.align		4
        /*003c*/ 	.byte	0x02, 0x4a
	.zero		1
	.zero		1


	//----- nvinfo : EIATTR_SYSCALL_OFFSETS
	.align		4
        /*0040*/ 	.byte	0x04, 0x46
        /*0042*/ 	.short	(.L_2303 - .L_2302)


	//   ....[0]....
.L_2302:
        /*0044*/ 	.word	0x00002180


	//   ....[1]....
        /*0048*/ 	.word	0x00004770


	//   ....[2]....
        /*004c*/ 	.word	0x00006ae0


	//   ....[3]....
        /*0050*/ 	.word	0x00008e10


	//   ....[4]....
        /*0054*/ 	.word	0x0000b370


	//   ....[5]....
        /*0058*/ 	.word	0x0000d6a0


	//   ....[6]....
        /*005c*/ 	.word	0x0000fc10


	//   ....[7]....
        /*0060*/ 	.word	0x00011f10


	//----- nvinfo : EIATTR_EXIT_INSTR_OFFSETS
	.align		4
.L_2303:
        /*0064*/ 	.byte	0x04, 0x1c
        /*0066*/ 	.short	(.L_2305 - .L_2304)


	//   ....[0]....
.L_2304:
        /*0068*/ 	.word	0x0000daa0


	//   ....[1]....
        /*006c*/ 	.word	0x000111d0


	//   ....[2]....
        /*0070*/ 	.word	0x00011200


	//   ....[3]....
        /*0074*/ 	.word	0x00011290


	//   ....[4]....
        /*0078*/ 	.word	0x000112c0


	//   ....[5]....
        /*007c*/ 	.word	0x000112f0


	//   ....[6]....
        /*0080*/ 	.word	0x000113e0


	//   ....[7]....
        /*0084*/ 	.word	0x00011480


	//   ....[8]....
        /*0088*/ 	.word	0x00011580


	//   ....[9]....
        /*008c*/ 	.word	0x00011630


	//   ....[10]....
        /*0090*/ 	.word	0x00011650


	//   ....[11]....
        /*0094*/ 	.word	0x00011720


	//   ....[12]....
        /*0098*/ 	.word	0x000118f0


	//   ....[13]....
        /*009c*/ 	.word	0x00011ac0


	//   ....[14]....
        /*00a0*/ 	.word	0x00011c80


	//   ....[15]....
        /*00a4*/ 	.word	0x00011cb0


	//   ....[16]....
        /*00a8*/ 	.word	0x00011ce0


	//   ....[17]....
        /*00ac*/ 	.word	0x00011d80


	//   ....[18]....
        /*00b0*/ 	.word	0x00011db0


	//   ....[19]....
        /*00b4*/ 	.word	0x00011f20


	//   ....[20]....
        /*00b8*/ 	.word	0x00012090


	//   ....[21]....
        /*00bc*/ 	.word	0x00012230


	//   ....[22]....
        /*00c0*/ 	.word	0x000122d0


	//----- nvinfo : EIATTR_MAX_THREADS
	.align		4
.L_2305:
        /*00c4*/ 	.byte	0x04, 0x05
        /*00c6*/ 	.short	(.L_2307 - .L_2306)
.L_2306:
        /*00c8*/ 	.word	0x00000080
        /*00cc*/ 	.word	0x00000001
        /*00d0*/ 	.word	0x00000001


	//----- nvinfo : EIATTR_CRS_STACK_SIZE
	.align		4
.L_2307:
        /*00d4*/ 	.byte	0x04, 0x1e
        /*00d6*/ 	.short	(.L_2309 - .L_2308)
.L_2308:
        /*00d8*/ 	.word	0x00000000


	//----- nvinfo : EIATTR_CBANK_PARAM_SIZE
	.align		4
.L_2309:
        /*00dc*/ 	.byte	0x03, 0x19
        /*00de*/ 	.short	0x0220


	//----- nvinfo : EIATTR_PARAM_CBANK
	.align		4
        /*00e0*/ 	.byte	0x04, 0x0a
        /*00e2*/ 	.short	(.L_2311 - .L_2310)
	.align		4
.L_2310:
        /*00e4*/ 	.word	index@(.nv.constant0._ZN2at6native18elementwise_kernelILi128ELi4EZNS0_15gpu_kernel_implIZZZNS0_18GeluCUDAKernelImplERNS_18TensorIteratorBaseENS0_8GeluTypeEENKUlvE0_clEvENKUlvE_clEvEUldE_EEvS4_RKT_EUliE_EEviT1_)
        /*00e8*/ 	.short	0x0380
        /*00ea*/ 	.short	0x0220


	//----- nvinfo : EIATTR_SW_WAR
	.align		4
.L_2311:
        /*00ec*/ 	.byte	0x04, 0x36
        /*00ee*/ 	.short	(.L_2313 - .L_2312)
.L_2312:
        /*00f0*/ 	.word	0x00000008
.L_2313:


//--------------------- .nv.info._ZN2at6native27unrolled_elementwise_kernelIZZZNS0_18GeluCUDAKernelImplERNS_18TensorIteratorBaseENS0_8GeluTypeEENKUlvE0_clEvENKUlvE_clEvEUldE_St5arrayIPcLm2EELi4E23TrivialOffsetCalculatorILi1EjESC_NS0_6memory12LoadWithCastILi1EEENSD_13StoreWithCastILi1EEEEEviT_T0_T2_T3_T4_T5_ --------------------------
	.section	.nv.info._ZN2at6native27unrolled_elementwise_kernelIZZZNS0_18GeluCUDAKernelImplERNS_18TensorIteratorBaseENS0_8GeluTypeEENKUlvE0_clEvENKUlvE_clEvEUldE_St5arrayIPcLm2EELi4E23TrivialOffsetCalculatorILi1EjESC_NS0_6memory12LoadWithCastILi1EEENSD_13StoreWithCastILi1EEEEEviT_T0_T2_T3_T4_T5_,"",@"SHT_CUDA_INFO"
	.sectionflags	@""
	.align	4


	//----- nvinfo : EIATTR_CUDA_API_VERSION
	.align		4
        /*0000*/ 	.byte	0x04, 0x37
        /*0002*/ 	.short	(.L_2315 - .L_2314)
.L_2314:
        /*0004*/ 	.word	0x00000082


	//----- nvinfo : EIATTR_KPARAM_INFO
	.align		4
.L_2315:
        /*0008*/ 	.byte	0x04, 0x17
        /*000a*/ 	.short	(.L_2317 - .L_2316)
.L_2316:
        /*000c*/ 	.word	0x00000000
        /*0010*/ 	.short	0x0006
        /*0012*/ 	.short	0x0024
        /*0014*/ 	.byte	0x00, 0xf0, 0x21, 0x00


	//----- nvinfo : EIATTR_KPARAM_INFO
	.align		4
.L_2317:
        /*0018*/ 	.byte	0x04, 0x17
        /*001a*/ 	.short	(.L_2319 - .L_2318)
.L_2318:
        /*001c*/ 	.word	0x00000000
        /*0020*/ 	.short	0x0005
        /*0022*/ 	.short	0x001c
        /*0024*/ 	.byte	0x00, 0xf0, 0x21, 0x00


	//----- nvinfo : EIATTR_KPARAM_INFO
	.align		4
.L_2319:
        /*0028*/ 	.byte	0x04, 0x17
        /*002a*/ 	.short	(.L_2321 - .L_2320)
.L_2320:
        /*002c*/ 	.word	0x00000000
        /*0030*/ 	.short	0x0004
        /*0032*/ 	.short	0x0019
        /*0034*/ 	.byte	0x00, 0xf0, 0x05, 0x00


	//----- nvinfo : EIATTR_KPARAM_INFO
	.align		4
.L_2321:
        /*0038*/ 	.byte	0x04, 0x17
        /*003a*/ 	.short	(.L_2323 - .L_2322)
.L_2322:
        /*003c*/ 	.word	0x00000000
        /*0040*/ 	.short	0x0003
        /*0042*/ 	.short	0x0018
        /*0044*/ 	.byte	0x00, 0xf0, 0x05, 0x00


	//----- nvinfo : EIATTR_KPARAM_INFO
	.align		4
.L_2323:
        /*0048*/ 	.byte	0x04, 0x17
        /*004a*/ 	.short	(.L_2325 - .L_2324)
.L_2324:
        /*004c*/ 	.word	0x00000000
        /*0050*/ 	.short	0x0002
        /*0052*/ 	.short	0x0008
        /*0054*/ 	.byte	0x00, 0xf0, 0x41, 0x00


	//----- nvinfo : EIATTR_KPARAM_INFO
	.align		4
.L_2325:
        /*0058*/ 	.byte	0x04, 0x17
        /*005a*/ 	.short	(.L_2327 - .L_2326)
.L_2326:
        /*005c*/ 	.word	0x00000000
        /*0060*/ 	.short	0x0001
        /*0062*/ 	.short	0x0004
        /*0064*/ 	.byte	0x00, 0xf0, 0x05, 0x00


	//----- nvinfo : EIATTR_KPARAM_INFO
	.align		4
.L_2327:
        /*0068*/ 	.byte	0x04, 0x17
        /*006a*/ 	.short	(.L_2329 - .L_2328)
.L_2328:
        /*006c*/ 	.word	0x00000000
        /*0070*/ 	.short	0x0000
        /*0072*/ 	.short	0x0000
        /*0074*/ 	.byte	0x00, 0xf0, 0x11, 0x00


	//----- nvinfo : EIATTR_SPARSE_MMA_MASK
	.align		4
.L_2329:
        /*0078*/ 	.byte	0x03, 0x50
        /*007a*/ 	.short	0x0000


	//----- nvinfo : EIATTR_MAXREG_COUNT
	.align		4
        /*007c*/ 	.byte	0x03, 0x1b
        /*007e*/ 	.short	0x00ff


	//----- nvinfo : EIATTR_EXTERNS
	.align		4
        /*0080*/ 	.byte	0x04, 0x0f
        /*0082*/ 	.short	(.L_2331 - .L_2330)


	//   ....[0]....
	.align		4
.L_2330:
        /*0084*/ 	.word	index@(__assertfail)


	//----- nvinfo : EIATTR_MERCURY_ISA_VERSION
	.align		4
.L_2331:
        /*0088*/ 	.byte	0x03, 0x5f
        /*008a*/ 	.short	0x0101


	//----- nvinfo : EIATTR_VRC_CTA_INIT_COUNT
	.align		4
        /*008c*/ 	.byte	0x02, 0x4a
	.zero		1
	.zero		1


	//----- nvinfo : EIATTR_SYSCALL_OFFSETS
	.align		4
        /*0090*/ 	.byte	0x04, 0x46
        /*0092*/ 	.short	(.L_2333 - .L_2332)


	//   ....[0]....
.L_2332:
        /*0094*/ 	.word	0x00000e80


	//   ....[1]....
        /*0098*/ 	.word	0x00001ec0


	//   ....[2]....
        /*009c*/ 	.word	0x00002e40


	//   ....[3]....
        /*00a0*/ 	.word	0x00003d80


	//   ....[4]....
        /*00a4*/ 	.word	0x0000a410


	//   ....[5]....
        /*00a8*/ 	.word	0x0000b5f0


	//   ....[6]....
        /*00ac*/ 	.word	0x0000c9b0


	//   ....[7]....
        /*00b0*/ 	.word	0x0000dd70


	//----- nvinfo : EIATTR_EXIT_INSTR_OFFSETS
	.align		4
.L_2333:
        /*00b4*/ 	.byte	0x04, 0x1c
        /*00b6*/ 	.short	(.L_2335 - .L_2334)


	//   ....[0]....
.L_2334:
        /*00b8*/ 	.word	0x0000ce00


	//   ....[1]....
        /*00bc*/ 	.word	0x0000cf40


	//   ....[2]....
        /*00c0*/ 	.word	0x0000cf80


	//   ....[3]....
        /*00c4*/ 	.word	0x0000d010


	//   ....[4]....
        /*00c8*/ 	.word	0x0000d040


	//   ....[5]....
        /*00cc*/ 	.word	0x0000d070


	//   ....[6]....
        /*00d0*/ 	.word	0x0000d180


	//   ....[7]....
        /*00d4*/ 	.word	0x0000d240


	//   ....[8]....
        /*00d8*/ 	.word	0x0000d360


	//   ....[9]....
        /*00dc*/ 	.word	0x0000d430


	//   ....[10]....
        /*00e0*/ 	.word	0x0000d450


	//   ....[11]....
        /*00e4*/ 	.word	0x0000d520


	//   ....[12]....
        /*00e8*/ 	.word	0x0000d710


	//   ....[13]....
        /*00ec*/ 	.word	0x0000d900


	//   ....[14]....
        /*00f0*/ 	.word	0x0000dae0


	//   ....[15]....
        /*00f4*/ 	.word	0x0000db10


	//   ....[16]....
        /*00f8*/ 	.word	0x0000db40


	//   ....[17]....
        /*00fc*/ 	.word	0x0000dbe0


	//   ....[18]....
        /*0100*/ 	.word	0x0000dc10


	//   ....[19]....
        /*0104*/ 	.word	0x0000dd80


	//   ....[20]....
        /*0108*/ 	.word	0x0000df10


	//   ....[21]....
        /*010c*/ 	.word	0x0000e0d0


	//   ....[22]....
        /*0110*/ 	.word	0x0000e190


	//----- nvinfo : EIATTR_MAX_THREADS
	.align		4
.L_2335:
        /*0114*/ 	.byte	0x04, 0x05
        /*0116*/ 	.short	(.L_2337 - .L_2336)
.L_2336:
        /*0118*/ 	.word	0x00000080
        /*011c*/ 	.word	0x00000001
        /*0120*/ 	.word	0x00000001


	//----- nvinfo : EIATTR_CRS_STACK_SIZE
	.align		4
.L_2337:
        /*0124*/ 	.byte	0x04, 0x1e
        /*0126*/ 	.short	(.L_2339 - .L_2338)
.L_2338:
        /*0128*/ 	.word	0x00000000


	//----- nvinfo : EIATTR_CBANK_PARAM_SIZE
	.align		4
.L_2339:
        /*012c*/ 	.byte	0x03, 0x19
        /*012e*/ 	.short	0x002c


	//----- nvinfo : EIATTR_PARAM_CBANK
	.align		4
        /*0130*/ 	.byte	0x04, 0x0a
        /*0132*/ 	.short	(.L_2341 - .L_2340)
	.align		4
.L_2340:
        /*0134*/ 	.word	index@(.nv.constant0._ZN2at6native27unrolled_elementwise_kernelIZZZNS0_18GeluCUDAKernelImplERNS_18TensorIteratorBaseENS0_8GeluTypeEENKUlvE0_clEvENKUlvE_clEvEUldE_St5arrayIPcLm2EELi4E23TrivialOffsetCalculatorILi1EjESC_NS0_6memory12LoadWithCastILi1EEENSD_13StoreWithCastILi1EEEEEviT_T0_T2_T3_T4_T5_)
        /*0138*/ 	.short	0x0380
        /*013a*/ 	.short	0x002c


	//----- nvinfo : EIATTR_SW_WAR
	.align		4
.L_2341:
        /*013c*/ 	.byte	0x04, 0x36
        /*013e*/ 	.short	(.L_2343 - .L_2342)
.L_2342:
        /*0140*/ 	.word	0x00000008
.L_2343:


//--------------------- .nv.info._ZN2at6native18elementwise_kernelILi128ELi2EZNS0_22gpu_kernel_impl_nocastIZZZNS0_18GeluCUDAKernelImplERNS_18TensorIteratorBaseENS0_8GeluTypeEENKUlvE0_clEvENKUlvE_clEvEUldE_EEvS4_RKT_EUliE_EEviT1_ --------------------------
	.section	.nv.info._ZN2at6native18elementwise_kernelILi128ELi2EZNS0_22gpu_kernel_impl_nocastIZZZNS0_18GeluCUDAKernelImplERNS_18TensorIteratorBaseENS0_8GeluTypeEENKUlvE0_clEvENKUlvE_clEvEUldE_EEvS4_RKT_EUliE_EEviT1_,"",@"SHT_CUDA_INFO"
	.sectionflags	@""
	.align	4


	//----- nvinfo : EIATTR_CUDA_API_VERSION
	.align		4
        /*0000*/ 	.byte	0x04, 0x37
        /*0002*/ 	.short	(.L_2345 - .L_2344)
.L_2344:
        /*0004*/ 	.word	0x00000082


	//----- nvinfo : EIATTR_KPARAM_INFO
	.align		4
.L_2345:
        /*0008*/ 	.byte	0x04, 0x17
        /*000a*/ 	.short	(.L_2347 - .L_2346)
.L_2346:
        /*000c*/ 	.word	0x00000000
        /*0010*/ 	.short	0x0001
        /*0012*/ 	.short	0x0008
        /*0014*/ 	.byte	0x00, 0xf0, 0x61, 0x08


	//----- nvinfo : EIATTR_KPARAM_INFO
	.align		4
.L_2347:
        /*0018*/ 	.byte	0x04, 0x17
        /*001a*/ 	.short	(.L_2349 - .L_2348)
.L_2348:
        /*001c*/ 	.word	0x00000000
        /*0020*/ 	.short	0x0000
        /*0022*/ 	.short	0x0000
        /*0024*/ 	.byte	0x00, 0xf0, 0x11, 0x00


	//----- nvinfo : EIATTR_SPARSE_MMA_MASK
	.align		4
.L_2349:
        /*0028*/ 	.byte	0x03, 0x50
        /*002a*/ 	.short	0x0000


	//----- nvinfo : EIATTR_MAXREG_COUNT
	.align		4
        /*002c*/ 	.byte	0x03, 0x1b
        /*002e*/ 	.short	0x0080


	//----- nvinfo : EIATTR_MERCURY_ISA_VERSION
	.align		4
        /*0030*/ 	.byte	0x03, 0x5f
        /*0032*/ 	.short	0x0101


	//----- nvinfo : EIATTR_VRC_CTA_INIT_COUNT
	.align		4
        /*0034*/ 	.byte	0x02, 0x4a
	.zero		1
	.zero		1


	//----- nvinfo : EIATTR_EXIT_INSTR_OFFSETS
	.align		4
        /*0038*/ 	.byte	0x04, 0x1c
        /*003a*/ 	.short	(.L_2351 - .L_2350)


	//   ....[0]....
.L_2350:
        /*003c*/ 	.word	0x000015c0


	//   ....[1]....
        /*0040*/ 	.word	0x00002a90


	//   ....[2]....
        /*0044*/ 	.word	0x000052d0


	//   ....[3]....
        /*0048*/ 	.word	0x00007a70


	//----- nvinfo : EIATTR_MAX_THREADS
	.align		4
.L_2351:
        /*004c*/ 	.byte	0x04, 0x05
        /*004e*/ 	.short	(.L_2353 - .L_2352)
.L_2352:
        /*0050*/ 	.word	0x00000080
        /*0054*/ 	.word	0x00000001
        /*0058*/ 	.word	0x00000001


	//----- nvinfo : EIATTR_CRS_STACK_SIZE
	.align		4
.L_2353:
        /*005c*/ 	.byte	0x04, 0x1e
        /*005e*/ 	.short	(.L_2355 - .L_2354)
.L_2354:
        /*0060*/ 	.word	0x00000000


	//----- nvinfo : EIATTR_CBANK_PARAM_SIZE
	.align		4
.L_2355:
        /*0064*/ 	.byte	0x03, 0x19
        /*0066*/ 	.short	0x0220


	//----- nvinfo : EIATTR_PARAM_CBANK
	.align		4
        /*0068*/ 	.byte	0x04, 0x0a
        /*006a*/ 	.short	(.L_2357 - .L_2356)
	.align		4
.L_2356:
        /*006c*/ 	.word	index@(.nv.constant0._ZN2at6native18elementwise_kernelILi128ELi2EZNS0_22gpu_kernel_impl_nocastIZZZNS0_18GeluCUDAKernelImplERNS_18TensorIteratorBaseENS0_8GeluTypeEENKUlvE0_clEvENKUlvE_clEvEUldE_EEvS4_RKT_EUliE_EEviT1_)
        /*0070*/ 	.short	0x0380
        /*0072*/ 	.short	0x0220


	//----- nvinfo : EIATTR_SW_WAR
	.align		4
.L_2357:
        /*0074*/ 	.byte	0x04, 0x36
        /*0076*/ 	.short	(.L_2359 - .L_2358)
.L_2358:
        /*0078*/ 	.word	0x00000008
.L_2359:


//--------------------- .nv.info._ZN2at6native27unrolled_elementwise_kernelIZZZNS0_18GeluCUDAKernelImplERNS_18TensorIteratorBaseENS0_8GeluTypeEENKUlvE0_clEvENKUlvE_clEvEUldE_St5arrayIPcLm2EELi4E23TrivialOffsetCalculatorILi1EjESC_NS0_6memory15LoadWithoutCastENSD_16StoreWithoutCastEEEviT_T0_T2_T3_T4_T5_ --------------------------
	.section	.nv.info._ZN2at6native27unrolled_elementwise_kernelIZZZNS0_18GeluCUDAKernelImplERNS_18TensorIteratorBaseENS0_8GeluTypeEENKUlvE0_clEvENKUlvE_clEvEUldE_St5arrayIPcLm2EELi4E23TrivialOffsetCalculatorILi1EjESC_NS0_6memory15LoadWithoutCastENSD_16StoreWithoutCastEEEviT_T0_T2_T3_T4_T5_,"",@"SHT_CUDA_INFO"
	.sectionflags	@""
	.align	4


	//----- nvinfo : EIATTR_CUDA_API_VERSION
	.align		4
        /*0000*/ 	.byte	0x04, 0x37
        /*0002*/ 	.short	(.L_2361 - .L_2360)
.L_2360:
        /*0004*/ 	.word	0x00000082


	//----- nvinfo : EIATTR_KPARAM_INFO
	.align		4
.L_2361:
        /*0008*/ 	.byte	0x04, 0x17
        /*000a*/ 	.short	(.L_2363 - .L_2362)
.L_2362:
        /*000c*/ 	.word	0x00000000
        /*0010*/ 	.short	0x0006
        /*0012*/ 	.short	0x001b
        /*0014*/ 	.byte	0x00, 0xf0, 0x05, 0x00


	//----- nvinfo : EIATTR_KPARAM_INFO
	.align		4
.L_2363:
        /*0018*/ 	.byte	0x04, 0x17
        /*001a*/ 	.short	(.L_2365 - .L_2364)
.L_2364:
        /*001c*/ 	.word	0x00000000
        /*0020*/ 	.short	0x0005
        /*0022*/ 	.short	0x001a
        /*0024*/ 	.byte	0x00, 0xf0, 0x05, 0x00


	//----- nvinfo : EIATTR_KPARAM_INFO
	.align		4
.L_2365:
        /*0028*/ 	.byte	0x04, 0x17
        /*002a*/ 	.short	(.L_2367 - .L_2366)
.L_2366:
        /*002c*/ 	.word	0x00000000
        /*0030*/ 	.short	0x0004
        /*0032*/ 	.short	0x0019
        /*0034*/ 	.byte	0x00, 0xf0, 0x05, 0x00


	//----- nvinfo : EIATTR_KPARAM_INFO
	.align		4
.L_2367:
        /*0038*/ 	.byte	0x04, 0x17
        /*003a*/ 	.short	(.L_2369 - .L_2368)
.L_2368:
        /*003c*/ 	.word	0x00000000
        /*0040*/ 	.short	0x0003
        /*0042*/ 	.short	0x0018
        /*0044*/ 	.byte	0x00, 0xf0, 0x05, 0x00


	//----- nvinfo : EIATTR_KPARAM_INFO
	.align		4
.L_2369:
        /*0048*/ 	.byte	0x04, 0x17
        /*004a*/ 	.short	(.L_2371 - .L_2370)
.L_2370:
        /*004c*/ 	.word	0x00000000
        /*0050*/ 	.short	0x0002
        /*0052*/ 	.short	0x0008
        /*0054*/ 	.byte	0x00, 0xf0, 0x41, 0x00


	//----- nvinfo : EIATTR_KPARAM_INFO
	.align		4
.L_2371:
        /*0058*/ 	.byte	0x04, 0x17
        /*005a*/ 	.short	(.L_2373 - .L_2372)
.L_2372:
        /*005c*/ 	.word	0x00000000
        /*0060*/ 	.short	0x0001
        /*0062*/ 	.short	0x0004
        /*0064*/ 	.byte	0x00, 0xf0, 0x05, 0x00


	//----- nvinfo : EIATTR_KPARAM_INFO
	.align		4
.L_2373:
        /*0068*/ 	.byte	0x04, 0x17
        /*006a*/ 	.short	(.L_2375 - .L_2374)
.L_2374:
        /*006c*/ 	.word	0x00000000
        /*0070*/ 	.short	0x0000
        /*0072*/ 	.short	0x0000
        /*0074*/ 	.byte	0x00, 0xf0, 0x11, 0x00


	//----- nvinfo : EIATTR_SPARSE_MMA_MASK
	.align		4
.L_2375:
        /*0078*/ 	.byte	0x03, 0x50
        /*007a*/ 	.short	0x0000


	//----- nvinfo : EIATTR_MAXREG_COUNT
	.align		4
        /*007c*/ 	.byte	0x03, 0x1b
        /*007e*/ 	.short	0x00ff


	//----- nvinfo : EIATTR_MERCURY_ISA_VERSION
	.align		4
        /*0080*/ 	.byte	0x03, 0x5f
        /*0082*/ 	.short	0x0101


	//----- nvinfo : EIATTR_VRC_CTA_INIT_COUNT
	.align		4
        /*0084*/ 	.byte	0x02, 0x4a
	.zero		1
	.zero		1


	//----- nvinfo : EIATTR_EXIT_INSTR_OFFSETS
	.align		4
        /*0088*/ 	.byte	0x04, 0x1c
        /*008a*/ 	.short	(.L_2377 - .L_2376)


	//   ....[0]....
.L_2376:
        /*008c*/ 	.word	0x00005690


	//   ....[1]....
        /*0090*/ 	.word	0x000056e0


	//----- nvinfo : EIATTR_MAX_THREADS
	.align		4
.L_2377:
        /*0094*/ 	.byte	0x04, 0x05
        /*0096*/ 	.short	(.L_2379 - .L_2378)
.L_2378:
        /*0098*/ 	.word	0x00000080
        /*009c*/ 	.word	0x00000001
        /*00a0*/ 	.word	0x00000001


	//----- nvinfo : EIATTR_CRS_STACK_SIZE
	.align		4
.L_2379:
        /*00a4*/ 	.byte	0x04, 0x1e
        /*00a6*/ 	.short	(.L_2381 - .L_2380)
.L_2380:
        /*00a8*/ 	.word	0x00000000


	//----- nvinfo : EIATTR_CBANK_PARAM_SIZE
	.align		4
.L_2381:
        /*00ac*/ 	.byte	0x03, 0x19
        /*00ae*/ 	.short	0x001c


	//----- nvinfo : EIATTR_PARAM_CBANK
	.align		4
        /*00b0*/ 	.byte	0x04, 0x0a
        /*00b2*/ 	.short	(.L_2383 - .L_2382)
	.align		4
.L_2382:
        /*00b4*/ 	.word	index@(.nv.constant0._ZN2at6native27unrolled_elementwise_kernelIZZZNS0_18GeluCUDAKernelImplERNS_18TensorIteratorBaseENS0_8GeluTypeEENKUlvE0_clEvENKUlvE_clEvEUldE_St5arrayIPcLm2EELi4E23TrivialOffsetCalculatorILi1EjESC_NS0_6memory15LoadWithoutCastENSD_16StoreWithoutCastEEEviT_T0_T2_T3_T4_T5_)
        /*00b8*/ 	.short	0x0380
        /*00ba*/ 	.short	0x001c


	//----- nvinfo : EIATTR_SW_WAR
	.align		4
.L_2383:
        /*00bc*/ 	.byte	0x04, 0x36
        /*00be*/ 	.short	(.L_2385 - .L_2384)
.L_2384:
        /*00c0*/ 	.word	0x00000008
.L_2385:


//--------------------- .nv.info._ZN2at6native29vectorized_elementwise_kernelILi2EZZZNS0_18GeluCUDAKernelImplERNS_18TensorIteratorBaseENS0_8GeluTypeEENKUlvE0_clEvENKUlvE_clEvEUldE_St5arrayIPcLm2EEEEviT0_T1_ --------------------------
	.section	.nv.info._ZN2at6native29vectorized_elementwise_kernelILi2EZZZNS0_18GeluCUDAKernelImplERNS_18TensorIteratorBaseENS0_8GeluTypeEENKUlvE0_clEvENKUlvE_clEvEUldE_St5arrayIPcLm2EEEEviT0_T1_,"",@"SHT_CUDA_INFO"
	.sectionflags	@""
	.align	4


	//----- nvinfo : EIATTR_CUDA_API_VERSION
	.align		4
        /*0000*/ 	.byte	0x04, 0x37
        /*0002*/ 	.short	(.L_2387 - .L_2386)
.L_2386:
        /*0004*/ 	.word	0x00000082


	//----- nvinfo : EIATTR_KPARAM_INFO
	.align		4
.L_2387:
        /*0008*/ 	.byte	0x04, 0x17
        /*000a*/ 	.short	(.L_2389 - .L_2388)
.L_2388:
        /*000c*/ 	.word	0x00000000
        /*0010*/ 	.short	0x0002
        /*0012*/ 	.short	0x0008
        /*0014*/ 	.byte	0x00, 0xf0, 0x41, 0x00


	//----- nvinfo : EIATTR_KPARAM_INFO
	.align		4
.L_2389:
        /*0018*/ 	.byte	0x04, 0x17
        /*001a*/ 	.short	(.L_2391 - .L_2390)
.L_2390:
        /*001c*/ 	.word	0x00000000
        /*0020*/ 	.short	0x0001
        /*0022*/ 	.short	0x0004
        /*0024*/ 	.byte	0x00, 0xf0, 0x05, 0x00


	//----- nvinfo : EIATTR_KPARAM_INFO
	.align		4
.L_2391:
        /*0028*/ 	.byte	0x04, 0x17
        /*002a*/ 	.short	(.L_2393 - .L_2392)
.L_2392:
        /*002c*/ 	.word	0x00000000
        /*0030*/ 	.short	0x0000
        /*0032*/ 	.short	0x0000
        /*0034*/ 	.byte	0x00, 0xf0, 0x11, 0x00


	//----- nvinfo : EIATTR_SPARSE_MMA_MASK
	.align		4
.L_2393:
        /*0038*/ 	.byte	0x03, 0x50
        /*003a*/ 	.short	0x0000


	//----- nvinfo : EIATTR_MAXREG_COUNT
	.align		4
        /*003c*/ 	.byte	0x03, 0x1b
        /*003e*/ 	.short	0x00ff


	//----- nvinfo : EIATTR_MERCURY_ISA_VERSION
	.align		4
        /*0040*/ 	.byte	0x03, 0x5f
        /*0042*/ 	.short	0x0101


	//----- nvinfo : EIATTR_VRC_CTA_INIT_COUNT
	.align		4
        /*0044*/ 	.byte	0x02, 0x4a
	.zero		1
	.zero		1


	//----- nvinfo : EIATTR_EXIT_INSTR_OFFSETS
	.align		4
        /*0048*/ 	.byte	0x04, 0x1c
        /*004a*/ 	.short	(.L_2395 - .L_2394)


	//   ....[0]....
.L_2394:
        /*004c*/ 	.word	0x0000add0


	//   ....[1]....
        /*0050*/ 	.word	0x0000ae20


	//   ....[2]....
        /*0054*/ 	.word	0x00013610


	//----- nvinfo : EIATTR_MAX_THREADS
	.align		4
.L_2395:
        /*0058*/ 	.byte	0x04, 0x05
        /*005a*/ 	.short	(.L_2397 - .L_2396)
.L_2396:
        /*005c*/ 	.word	0x00000080
        /*0060*/ 	.word	0x00000001
        /*0064*/ 	.word	0x00000001


	//----- nvinfo : EIATTR_CRS_STACK_SIZE
	.align		4
.L_2397:
        /*0068*/ 	.byte	0x04, 0x1e
        /*006a*/ 	.short	(.L_2399 - .L_2398)
.L_2398:
        /*006c*/ 	.word	0x00000000


	//----- nvinfo : EIATTR_CBANK_PARAM_SIZE
	.align		4
.L_2399:
        /*0070*/ 	.byte	0x03, 0x19
        /*0072*/ 	.short	0x0018


	//----- nvinfo : EIATTR_PARAM_CBANK
	.align		4
        /*0074*/ 	.byte	0x04, 0x0a
        /*0076*/ 	.short	(.L_2401 - .L_2400)
	.align		4
.L_2400:
        /*0078*/ 	.word	index@(.nv.constant0._ZN2at6native29vectorized_elementwise_kernelILi2EZZZNS0_18GeluCUDAKernelImplERNS_18TensorIteratorBaseENS0_8GeluTypeEENKUlvE0_clEvENKUlvE_clEvEUldE_St5arrayIPcLm2EEEEviT0_T1_)
        /*007c*/ 	.short	0x0380
        /*007e*/ 	.short	0x0018


	//----- nvinfo : EIATTR_SW_WAR
	.align		4
.L_2401:
        /*0080*/ 	.byte	0x04, 0x36
        /*0082*/ 	.short	(.L_2403 - .L_2402)
.L_2402:
        /*0084*/ 	.word	0x00000008
.L_2403:


//--------------------- .nv.info._ZN2at6native29vectorized_elementwise_kernelILi4EZZZNS0_18GeluCUDAKernelImplERNS_18TensorIteratorBaseENS0_8GeluTypeEENKUlvE0_clEvENKUlvE_clEvEUldE_St5arrayIPcLm2EEEEviT0_T1_ --------------------------
	.section	.nv.info._ZN2at6native29vectorized_elementwise_kernelILi4EZZZNS0_18GeluCUDAKernelImplERNS_18TensorIteratorBaseENS0_8GeluTypeEENKUlvE0_clEvENKUlvE_clEvEUldE_St5arrayIPcLm2EEEEviT0_T1_,"",@"SHT_CUDA_INFO"
	.sectionflags	@""
	.align	4


	//----- nvinfo : EIATTR_CUDA_API_VERSION
	.align		4
        /*0000*/ 	.byte	0x04, 0x37
        /*0002*/ 	.short	(.L_2405 - .L_2404)
.L_2404:
        /*0004*/ 	.word	0x00000082


	//----- nvinfo : EIATTR_KPARAM_INFO
	.align		4
.L_2405:
        /*0008*/ 	.byte	0x04, 0x17
        /*000a*/ 	.short	(.L_2407 - .L_2406)
.L_2406:
        /*000c*/ 	.word	0x00000000
        /*0010*/ 	.short	0x0002
        /*0012*/ 	.short	0x0008
        /*0014*/ 	.byte	0x00, 0xf0, 0x41, 0x00


	//----- nvinfo : EIATTR_KPARAM_INFO
	.align		4
.L_2407:
        /*0018*/ 	.byte	0x04, 0x17
        /*001a*/ 	.short	(.L_2409 - .L_2408)
.L_2408:
        /*001c*/ 	.word	0x00000000
        /*0020*/ 	.short	0x0001
        /*0022*/ 	.short	0x0004
        /*0024*/ 	.byte	0x00, 0xf0, 0x05, 0x00


	//----- nvinfo : EIATTR_KPARAM_INFO
	.align		4
.L_2409:
        /*0028*/ 	.byte	0x04, 0x17
        /*002a*/ 	.short	(.L_2411 - .L_2410)
.L_2410:
        /*002c*/ 	.word	0x00000000
        /*0030*/ 	.short	0x0000
        /*0032*/ 	.short	0x0000
        /*0034*/ 	.byte	0x00, 0xf0, 0x11, 0x00


	//----- nvinfo : EIATTR_SPARSE_MMA_MASK
	.align		4
.L_2411:
        /*0038*/ 	.byte	0x03, 0x50
        /*003a*/ 	.short	0x0000


	//----- nvinfo : EIATTR_MAXREG_COUNT
	.align		4
        /*003c*/ 	.byte	0x03, 0x1b
        /*003e*/ 	.short	0x00ff


	//----- nvinfo : EIATTR_MERCURY_ISA_VERSION
	.align		4
        /*0040*/ 	.byte	0x03, 0x5f
        /*0042*/ 	.short	0x0101


	//----- nvinfo : EIATTR_VRC_CTA_INIT_COUNT
	.align		4
        /*0044*/ 	.byte	0x02, 0x4a
	.zero		1
	.zero		1


	//----- nvinfo : EIATTR_EXIT_INSTR_OFFSETS
	.align		4
        /*0048*/ 	.byte	0x04, 0x1c
        /*004a*/ 	.short	(.L_2413 - .L_2412)


	//   ....[0]....
.L_2412:
        /*004c*/ 	.word	0x0000add0


	//   ....[1]....
        /*0050*/ 	.word	0x0000ae20


	//   ....[2]....
        /*0054*/ 	.word	0x00013590


	//----- nvinfo : EIATTR_MAX_THREADS
	.align		4
.L_2413:
        /*0058*/ 	.byte	0x04, 0x05
        /*005a*/ 	.short	(.L_2415 - .L_2414)
.L_2414:
        /*005c*/ 	.word	0x00000080
        /*0060*/ 	.word	0x00000001
        /*0064*/ 	.word	0x00000001


	//----- nvinfo : EIATTR_CRS_STACK_SIZE
	.align		4
.L_2415:
        /*0068*/ 	.byte	0x04, 0x1e
        /*006a*/ 	.short	(.L_2417 - .L_2416)
.L_2416:
        /*006c*/ 	.word	0x00000000


	//----- nvinfo : EIATTR_CBANK_PARAM_SIZE
	.align		4
.L_2417:
        /*0070*/ 	.byte	0x03, 0x19
        /*0072*/ 	.short	0x0018


	//----- nvinfo : EIATTR_PARAM_CBANK
	.align		4
        /*0074*/ 	.byte	0x04, 0x0a
        /*0076*/ 	.short	(.L_2419 - .L_2418)
	.align		4
.L_2418:
        /*0078*/ 	.word	index@(.nv.constant0._ZN2at6native29vectorized_elementwise_kernelILi4EZZZNS0_18GeluCUDAKernelImplERNS_18TensorIteratorBaseENS0_8GeluTypeEENKUlvE0_clEvENKUlvE_clEvEUldE_St5arrayIPcLm2EEEEviT0_T1_)
        /*007c*/ 	.short	0x0380
        /*007e*/ 	.short	0x0018


	//----- nvinfo : EIATTR_SW_WAR
	.align		4
.L_2419:
        /*0080*/ 	.byte	0x04, 0x36
        /*0082*/ 	.short	(.L_2421 - .L_2420)
.L_2420:
        /*0084*/ 	.word	0x00000008
.L_2421:


//--------------------- .nv.info._ZN2at6native29vectorized_elementwise_kernelILi8EZZZNS0_18GeluCUDAKernelImplERNS_18TensorIteratorBaseENS0_8GeluTypeEENKUlvE0_clEvENKUlvE_clEvEUldE_St5arrayIPcLm2EEEEviT0_T1_ --------------------------
	.section	.nv.info._ZN2at6native29vectorized_elementwise_kernelILi8EZZZNS0_18GeluCUDAKernelImplERNS_18TensorIteratorBaseENS0_8GeluTypeEENKUlvE0_clEvENKUlvE_clEvEUldE_St5arrayIPcLm2EEEEviT0_T1_,"",@"SHT_CUDA_INFO"
	.sectionflags	@""
	.align	4


	//----- nvinfo : EIATTR_CUDA_API_VERSION
	.align		4
        /*0000*/ 	.byte	0x04, 0x37
        /*0002*/ 	.short	(.L_2423 - .L_2422)
.L_2422:
        /*0004*/ 	.word	0x00000082


	//----- nvinfo : EIATTR_KPARAM_INFO
	.align		4
.L_2423:
        /*0008*/ 	.byte	0x04, 0x17
        /*000a*/ 	.short	(.L_2425 - .L_2424)
.L_2424:
        /*000c*/ 	.word	0x00000000
        /*0010*/ 	.short	0x0002
        /*0012*/ 	.short	0x0008
        /*0014*/ 	.byte	0x00, 0xf0, 0x41, 0x00


	//----- nvinfo : EIATTR_KPARAM_INFO
	.align		4
.L_2425:
        /*0018*/ 	.byte	0x04, 0x17
        /*001a*/ 	.short	(.L_2427 - .L_2426)
.L_2426:
        /*001c*/ 	.word	0x00000000
        /*0020*/ 	.short	0x0001
        /*0022*/ 	.short	0x0004
        /*0024*/ 	.byte	0x00, 0xf0, 0x05, 0x00


	//----- nvinfo : EIATTR_KPARAM_INFO
	.align		4
.L_2427:
        /*0028*/ 	.byte	0x04, 0x17
        /*002a*/ 	.short	(.L_2429 - .L_2428)
.L_2428:
        /*002c*/ 	.word	0x00000000
        /*0030*/ 	.short	0x0000
        /*0032*/ 	.short	0x0000
        /*0034*/ 	.byte	0x00, 0xf0, 0x11, 0x00


	//----- nvinfo : EIATTR_SPARSE_MMA_MASK
	.align		4
.L_2429:
        /*0038*/ 	.byte	0x03, 0x50
        /*003a*/ 	.short	0x0000


	//----- nvinfo : EIATTR_MAXREG_COUNT
	.align		4
        /*003c*/ 	.byte	0x03, 0x1b
        /*003e*/ 	.short	0x00ff


	//----- nvinfo : EIATTR_MERCURY_ISA_VERSION
	.align		4
        /*0040*/ 	.byte	0x03, 0x5f
        /*0042*/ 	.short	0x0101


	//----- nvinfo : EIATTR_VRC_CTA_INIT_COUNT
	.align		4
        /*0044*/ 	.byte	0x02, 0x4a
	.zero		1
	.zero		1


	//----- nvinfo : EIATTR_EXIT_INSTR_OFFSETS
	.align		4
        /*0048*/ 	.byte	0x04, 0x1c
        /*004a*/ 	.short	(.L_2431 - .L_2430)


	//   ....[0]....
.L_2430:
        /*004c*/ 	.word	0x00000010


	//----- nvinfo : EIATTR_MAX_THREADS
	.align		4
.L_2431:
        /*0050*/ 	.byte	0x04, 0x05
        /*0052*/ 	.short	(.L_2433 - .L_2432)
.L_2432:
        /*0054*/ 	.word	0x00000080
        /*0058*/ 	.word	0x00000001
        /*005c*/ 	.word	0x00000001


	//----- nvinfo : EIATTR_CBANK_PARAM_SIZE
	.align		4
.L_2433:
        /*0060*/ 	.byte	0x03, 0x19
        /*0062*/ 	.short	0x0018


	//----- nvinfo : EIATTR_PARAM_CBANK
	.align		4
        /*0064*/ 	.byte	0x04, 0x0a
        /*0066*/ 	.short	(.L_2435 - .L_2434)
	.align		4
.L_2434:
        /*0068*/ 	.word	index@(.nv.constant0._ZN2at6native29vectorized_elementwise_kernelILi8EZZZNS0_18GeluCUDAKernelImplERNS_18TensorIteratorBaseENS0_8GeluTypeEENKUlvE0_clEvENKUlvE_clEvEUldE_St5arrayIPcLm2EEEEviT0_T1_)
        /*006c*/ 	.short	0x0380
        /*006e*/ 	.short	0x0018


	//----- nvinfo : EIATTR_SW_WAR
	.align		4
.L_2435:
        /*0070*/ 	.byte	0x04, 0x36
        /*0072*/ 	.short	(.L_2437 - .L_2436)
.L_2436:
        /*0074*/ 	.word	0x00000008
.L_2437:


//--------------------- .nv.info._ZN2at6native18elementwise_kernelILi128ELi4EZNS0_15gpu_kernel_implIZZZNS0_18GeluCUDAKernelImplERNS_18TensorIteratorBaseENS0_8GeluTypeEENKUlvE_clEvENKUlvE2_clEvEUlN3c108BFloat16EE_EEvS4_RKT_EUliE_EEviT1_ --------------------------
	.section	.nv.info._ZN2at6native18elementwise_kernelILi128ELi4EZNS0_15gpu_kernel_implIZZZNS0_18GeluCUDAKernelImplERNS_18TensorIteratorBaseENS0_8GeluTypeEENKUlvE_clEvENKUlvE2_clEvEUlN3c108BFloat16EE_EEvS4_RKT_EUliE_EEviT1_,"",@"SHT_CUDA_INFO"
	.sectionflags	@""
	.align	4


	//----- nvinfo : EIATTR_CUDA_API_VERSION
	.align		4
        /*0000*/ 	.byte	0x04, 0x37
        /*0002*/ 	.short	(.L_2439 - .L_2438)
.L_2438:
        /*0004*/ 	.word	0x00000082


	//----- nvinfo : EIATTR_KPARAM_INFO
	.align		4
.L_2439:
        /*0008*/ 	.byte	0x04, 0x17
        /*000a*/ 	.short	(.L_2441 - .L_2440)
.L_2440:
        /*000c*/ 	.word	0x00000000
        /*0010*/ 	.short	0x0001
        /*0012*/ 	.short	0x0008
        /*0014*/ 	.byte	0x00, 0xf0, 0x61, 0x08


	//----- nvinfo : EIATTR_KPARAM_INFO
	.align		4
.L_2441:
        /*0018*/ 	.byte	0x04, 0x17
        /*001a*/ 	.short	(.L_2443 - .L_2442)
.L_2442:
        /*001c*/ 	.word	0x00000000
        /*0020*/ 	.short	0x0000
        /*0022*/ 	.short	0x0000
        /*0024*/ 	.byte	0x00, 0xf0, 0x11, 0x00


	//----- nvinfo : EIATTR_SPARSE_MMA_MASK
	.align		4
.L_2443:
        /*0028*/ 	.byte	0x03, 0x50
        /*002a*/ 	.short	0x0000


	//----- nvinfo : EIATTR_MAXREG_COUNT
	.align		4
        /*002c*/ 	.byte	0x03, 0x1b
        /*002e*/ 	.short	0x0080


	//----- nvinfo : EIATTR_EXTERNS
	.align		4
        /*0030*/ 	.byte	0x04, 0x0f
        /*0032*/ 	.short	(.L_2445 - .L_2444)


	//   ....[0]....
	.align		4
.L_2444:
        /*0034*/ 	.word	index@(__assertfail)


	//----- nvinfo : EIATTR_MERCURY_ISA_VERSION
	.align		4
.L_2445:
        /*0038*/ 	.byte	0x03, 0x5f
        /*003a*/ 	.short	0x0101


	//----- nvinfo : EIATTR_VRC_CTA_INIT_COUNT
	.align		4
        /*003c*/ 	.byte	0x02, 0x4a
	.zero		1
	.zero		1


	//----- nvinfo : EIATTR_SYSCALL_OFFSETS
	.align		4
        /*0040*/ 	.byte	0x04, 0x46
        /*0042*/ 	.short	(.L_2447 - .L_2446)


	//   ....[0]....
.L_2446:
        /*0044*/ 	.word	0x00002290


	//   ....[1]....
        /*0048*/ 	.word	0x00003210


	//   ....[2]....
        /*004c*/ 	.word	0x00005640


	//   ....[3]....
        /*0050*/ 	.word	0x00006410


	//   ....[4]....
        /*0054*/ 	.word	0x00008930


	//   ....[5]....
        /*0058*/ 	.word	0x00009700


	//   ....[6]....
        /*005c*/ 	.word	0x0000bc30


	//   ....[7]....
        /*0060*/ 	.word	0x0000c9d0


	//----- nvinfo : EIATTR_EXIT_INSTR_OFFSETS
	.align		4
.L_2447:
        /*0064*/ 	.byte	0x04, 0x1c
        /*0066*/ 	.short	(.L_2449 - .L_2448)


	//   ....[0]....
.L_2448:
        /*0068*/ 	.word	0x000099c0


	//   ....[1]....
        /*006c*/ 	.word	0x0000be50


	//   ....[2]....
        /*0070*/ 	.word	0x0000be90


	//   ....[3]....
        /*0074*/ 	.word	0x0000bf30


	//   ....[4]....
        /*0078*/ 	.word	0x0000bf70


	//   ....[5]....
        /*007c*/ 	.word	0x0000bfb0


	//   ....[6]....
        /*0080*/ 	.word	0x0000c040


	//   ....[7]....
        /*0084*/ 	.word	0x0000c080


	//   ....[8]....
        /*0088*/ 	.word	0x0000c120


	//   ....[9]....
        /*008c*/ 	.word	0x0000c170


	//   ....[10]....
        /*0090*/ 	.word	0x0000c1c0


	//   ....[11]....
        /*0094*/ 	.word	0x0000c2a0


	//   ....[12]....
        /*0098*/ 	.word	0x0000c410


	//   ....[13]....
        /*009c*/ 	.word	0x0000c580


	//   ....[14]....
        /*00a0*/ 	.word	0x0000c6e0


	//   ....[15]....
        /*00a4*/ 	.word	0x0000c720


	//   ....[16]....
        /*00a8*/ 	.word	0x0000c760


	//   ....[17]....
        /*00ac*/ 	.word	0x0000c810


	//   ....[18]....
        /*00b0*/ 	.word	0x0000c870


	//   ....[19]....
        /*00b4*/ 	.word	0x0000c9e0


	//   ....[20]....
        /*00b8*/ 	.word	0x0000caf0


	//   ....[21]....
        /*00bc*/ 	.word	0x0000cc30


	//   ....[22]....
        /*00c0*/ 	.word	0x0000cc50


	//----- nvinfo : EIATTR_MAX_THREADS
	.align		4
.L_2449:
        /*00c4*/ 	.byte	0x04, 0x05
        /*00c6*/ 	.short	(.L_2451 - .L_2450)
.L_2450:
        /*00c8*/ 	.word	0x00000080
        /*00cc*/ 	.word	0x00000001
        /*00d0*/ 	.word	0x00000001


	//----- nvinfo : EIATTR_CRS_STACK_SIZE
	.align		4
.L_2451:
        /*00d4*/ 	.byte	0x04, 0x1e
        /*00d6*/ 	.short	(.L_2453 - .L_2452)
.L_2452:
        /*00d8*/ 	.word	0x00000000


	//----- nvinfo : EIATTR_CBANK_PARAM_SIZE
	.align		4
.L_2453:
        /*00dc*/ 	.byte	0x03, 0x19
        /*00de*/ 	.short	0x0220


	//----- nvinfo : EIATTR_PARAM_CBANK
	.align		4
        /*00e0*/ 	.byte	0x04, 0x0a
        /*00e2*/ 	.short	(.L_2455 - .L_2454)
	.align		4
.L_2454:
        /*00e4*/ 	.word	index@(.nv.constant0._ZN2at6native18elementwise_kernelILi128ELi4EZNS0_15gpu_kernel_implIZZZNS0_18GeluCUDAKernelImplERNS_18TensorIteratorBaseENS0_8GeluTypeEENKUlvE_clEvENKUlvE2_clEvEUlN3c108BFloat16EE_EEvS4_RKT_EUliE_EEviT1_)
        /*00e8*/ 	.short	0x0380
        /*00ea*/ 	.short	0x0220


	//----- nvinfo : EIATTR_SW_WAR
	.align		4
.L_2455:
        /*00ec*/ 	.byte	0x04, 0x36
        /*00ee*/ 	.short	(.L_2457 - .L_2456)
.L_2456:
        /*00f0*/ 	.word	0x00000008
.L_2457:


//--------------------- .nv.info._ZN2at6native27unrolled_elementwise_kernelIZZZNS0_18GeluCUDAKernelImplERNS_18TensorIteratorBaseENS0_8GeluTypeEENKUlvE_clEvENKUlvE2_clEvEUlN3c108BFloat16EE_St5arrayIPcLm2EELi4E23TrivialOffsetCalculatorILi1EjESE_NS0_6memory12LoadWithCastILi1EEENSF_13StoreWithCastILi1EEEEEviT_T0_T2_T3_T4_T5_ --------------------------
	.section	.nv.info._ZN2at6native27unrolled_elementwise_kernelIZZZNS0_18GeluCUDAKernelImplERNS_18TensorIteratorBaseENS0_8GeluTypeEENKUlvE_clEvENKUlvE2_clEvEUlN3c108BFloat16EE_St5arrayIPcLm2EELi4E23TrivialOffsetCalculatorILi1EjESE_NS0_6memory12LoadWithCastILi1EEENSF_13StoreWithCastILi1EEEEEviT_T0_T2_T3_T4_T5_,"",@"SHT_CUDA_INFO"
	.sectionflags	@""
	.align	4


	//----- nvinfo : EIATTR_CUDA_API_VERSION
	.align		4
        /*0000*/ 	.byte	0x04, 0x37
        /*0002*/ 	.short	(.L_2459 - .L_2458)
.L_2458:
        /*0004*/ 	.word	0x00000082


	//----- nvinfo : EIATTR_KPARAM_INFO
	.align		4
.L_2459:
        /*0008*/ 	.byte	0x04, 0x17
        /*000a*/ 	.short	(.L_2461 - .L_2460)
.L_2460:
        /*000c*/ 	.word	0x00000000
        /*0010*/ 	.short	0x0006
        /*0012*/ 	.short	0x0024
        /*0014*/ 	.byte	0x00, 0xf0, 0x21, 0x00


	//----- nvinfo : EIATTR_KPARAM_INFO
	.align		4
.L_2461:
        /*0018*/ 	.byte	0x04, 0x17
        /*001a*/ 	.short	(.L_2463 - .L_2462)
.L_2462:
        /*001c*/ 	.word	0x00000000
        /*0020*/ 	.short	0x0005
        /*0022*/ 	.short	0x001c
        /*0024*/ 	.byte	0x00, 0xf0, 0x21, 0x00


	//----- nvinfo : EIATTR_KPARAM_INFO
	.align		4
.L_2463:
        /*0028*/ 	.byte	0x04, 0x17
        /*002a*/ 	.short	(.L_2465 - .L_2464)
.L_2464:
        /*002c*/ 	.word	0x00000000
        /*0030*/ 	.short	0x0004
        /*0032*/ 	.short	0x0019
        /*0034*/ 	.byte	0x00, 0xf0, 0x05, 0x00


	//----- nvinfo : EIATTR_KPARAM_INFO
	.align		4
.L_2465:
        /*0038*/ 	.byte	0x04, 0x17
        /*003a*/ 	.short	(.L_2467 - .L_2466)
.L_2466:
        /*003c*/ 	.word	0x00000000
        /*0040*/ 	.short	0x0003
        /*0042*/ 	.short	0x0018
        /*0044*/ 	.byte	0x00, 0xf0, 0x05, 0x00


	//----- nvinfo : EIATTR_KPARAM_INFO
	.align		4
.L_2467:
        /*0048*/ 	.byte	0x04, 0x17
        /*004a*/ 	.short	(.L_2469 - .L_2468)
.L_2468:
        /*004c*/ 	.word	0x00000000
        /*0050*/ 	.short	0x0002
        /*0052*/ 	.short	0x0008
        /*0054*/ 	.byte	0x00, 0xf0, 0x41, 0x00


	//----- nvinfo : EIATTR_KPARAM_INFO
	.align		4
.L_2469:
        /*0058*/ 	.byte	0x04, 0x17
        /*005a*/ 	.short	(.L_2471 - .L_2470)
.L_2470:
        /*005c*/ 	.word	0x00000000
        /*0060*/ 	.short	0x0001
        /*0062*/ 	.short	0x0004
        /*0064*/ 	.byte	0x00, 0xf0, 0x05, 0x00


	//----- nvinfo : EIATTR_KPARAM_INFO
	.align		4
.L_2471:
        /*0068*/ 	.byte	0x04, 0x17
        /*006a*/ 	.short	(.L_2473 - .L_2472)
.L_2472:
        /*006c*/ 	.word	0x00000000
        /*0070*/ 	.short	0x0000
        /*0072*/ 	.short	0x0000
        /*0074*/ 	.byte	0x00, 0xf0, 0x11, 0x00


	//----- nvinfo : EIATTR_SPARSE_MMA_MASK
	.align		4
.L_2473:
        /*0078*/ 	.byte	0x03, 0x50
        /*007a*/ 	.short	0x0000


	//----- nvinfo : EIATTR_MAXREG_COUNT
	.align		4
        /*007c*/ 	.byte	0x03, 0x1b
        /*007e*/ 	.short	0x00ff


	//----- nvinfo : EIATTR_EXTERNS
	.align		4
        /*0080*/ 	.byte	0x04, 0x0f
        /*0082*/ 	.short	(.L_2475 - .L_2474)


	//   ....[0]....
	.align		4
.L_2474:
        /*0084*/ 	.word	index@(__assertfail)


	//----- nvinfo : EIATTR_MERCURY_ISA_VERSION
	.align		4
.L_2475:
        /*0088*/ 	.byte	0x03, 0x5f
        /*008a*/ 	.short	0x0101


	//----- nvinfo : EIATTR_VRC_CTA_INIT_COUNT
	.align		4
        /*008c*/ 	.byte	0x02, 0x4a
	.zero		1
	.zero		1


	//----- nvinfo : EIATTR_SYSCALL_OFFSETS
	.align		4
        /*0090*/ 	.byte	0x04, 0x46
        /*0092*/ 	.short	(.L_2477 - .L_2476)


	//   ....[0]....
.L_2476:
        /*0094*/ 	.word	0x00001080


	//   ....[1]....
        /*0098*/ 	.word	0x000022e0


	//   ....[2]....
        /*009c*/ 	.word	0x00003480


	//   ....[3]....
        /*00a0*/ 	.word	0x00004530


	//   ....[4]....
        /*00a4*/ 	.word	0x000058b0


	//   ....[5]....
        /*00a8*/ 	.word	0x00006790


	//   ....[6]....
        /*00ac*/ 	.word	0x00007710


	//   ....[7]....
        /*00b0*/ 	.word	0x00008690


	//----- nvinfo : EIATTR_EXIT_INSTR_OFFSETS
	.align		4
.L_2477:
        /*00b4*/ 	.byte	0x04, 0x1c
        /*00b6*/ 	.short	(.L_2479 - .L_2478)


	//   ....[0]....
.L_2478:
        /*00b8*/ 	.word	0x000079c0


	//   ....[1]....
        /*00bc*/ 	.word	0x00007b10


	//   ....[2]....
        /*00c0*/ 	.word	0x00007b50


	//   ....[3]....
        /*00c4*/ 	.word	0x00007bf0


	//   ....[4]....
        /*00c8*/ 	.word	0x00007c30


	//   ....[5]....
        /*00cc*/ 	.word	0x00007c70


	//   ....[6]....
        /*00d0*/ 	.word	0x00007d00


	//   ....[7]....
        /*00d4*/ 	.word	0x00007d40


	//   ....[8]....
        /*00d8*/ 	.word	0x00007de0


	//   ....[9]....
        /*00dc*/ 	.word	0x00007e30


	//   ....[10]....
        /*00e0*/ 	.word	0x00007e80


	//   ....[11]....
        /*00e4*/ 	.word	0x00007f60


	//   ....[12]....
        /*00e8*/ 	.word	0x000080d0


	//   ....[13]....
        /*00ec*/ 	.word	0x00008240


	//   ....[14]....
        /*00f0*/ 	.word	0x000083a0


	//   ....[15]....
        /*00f4*/ 	.word	0x000083e0


	//   ....[16]....
        /*00f8*/ 	.word	0x00008420


	//   ....[17]....
        /*00fc*/ 	.word	0x000084d0


	//   ....[18]....
        /*0100*/ 	.word	0x00008530


	//   ....[19]....
        /*0104*/ 	.word	0x000086a0


	//   ....[20]....
        /*0108*/ 	.word	0x000087b0


	//   ....[21]....
        /*010c*/ 	.word	0x000088f0


	//   ....[22]....
        /*0110*/ 	.word	0x00008910


	//----- nvinfo : EIATTR_MAX_THREADS
	.align		4
.L_2479:
        /*0114*/ 	.byte	0x04, 0x05
        /*0116*/ 	.short	(.L_2481 - .L_2480)
.L_2480:
        /*0118*/ 	.word	0x00000080
        /*011c*/ 	.word	0x00000001
        /*0120*/ 	.word	0x00000001


	//----- nvinfo : EIATTR_CRS_STACK_SIZE
	.align		4
.L_2481:
        /*0124*/ 	.byte	0x04, 0x1e
        /*0126*/ 	.short	(.L_2483 - .L_2482)
.L_2482:
        /*0128*/ 	.word	0x00000000


	//----- nvinfo : EIATTR_CBANK_PARAM_SIZE
	.align		4
.L_2483:
        /*012c*/ 	.byte	0x03, 0x19
        /*012e*/ 	.short	0x002c


	//----- nvinfo : EIATTR_PARAM_CBANK
	.align		4
        /*0130*/ 	.byte	0x04, 0x0a
        /*0132*/ 	.short	(.L_2485 - .L_2484)
	.align		4
.L_2484:
        /*0134*/ 	.word	index@(.nv.constant0._ZN2at6native27unrolled_elementwise_kernelIZZZNS0_18GeluCUDAKernelImplERNS_18TensorIteratorBaseENS0_8GeluTypeEENKUlvE_clEvENKUlvE2_clEvEUlN3c108BFloat16EE_St5arrayIPcLm2EELi4E23TrivialOffsetCalculatorILi1EjESE_NS0_6memory12LoadWithCastILi1EEENSF_13StoreWithCastILi1EEEEEviT_T0_T2_T3_T4_T5_)
        /*0138*/ 	.short	0x0380
        /*013a*/ 	.short	0x002c


	//----- nvinfo : EIATTR_SW_WAR
	.align		4
.L_2485:
        /*013c*/ 	.byte	0x04, 0x36
        /*013e*/ 	.short	(.L_2487 - .L_2486)
.L_2486:
        /*0140*/ 	.word	0x00000008
.L_2487:


//--------------------- .nv.info._ZN2at6native18elementwise_kernelILi128ELi4EZNS0_22gpu_kernel_impl_nocastIZZZNS0_18GeluCUDAKernelImplERNS_18TensorIteratorBaseENS0_8GeluTypeEENKUlvE_clEvENKUlvE2_clEvEUlN3c108BFloat16EE_EEvS4_RKT_EUliE_EEviT1_ --------------------------
	.section	.nv.info._ZN2at6native18elementwise_kernelILi128ELi4EZNS0_22gpu_kernel_impl_nocastIZZZNS0_18GeluCUDAKernelImplERNS_18TensorIteratorBaseENS0_8GeluTypeEENKUlvE_clEvENKUlvE2_clEvEUlN3c108BFloat16EE_EEvS4_RKT_EUliE_EEviT1_,"",@"SHT_CUDA_INFO"
	.sectionflags	@""
	.align	4


	//----- nvinfo : EIATTR_CUDA_API_VERSION
	.align		4
        /*0000*/ 	.byte	0x04, 0x37
        /*0002*/ 	.short	(.L_2489 - .L_2488)
.L_2488:
        /*0004*/ 	.word	0x00000082


	//----- nvinfo : EIATTR_KPARAM_INFO
	.align		4
.L_2489:
        /*0008*/ 	.byte	0x04, 0x17
        /*000a*/ 	.short	(.L_2491 - .L_2490)
.L_2490:
        /*000c*/ 	.word	0x00000000
        /*0010*/ 	.short	0x0001
        /*0012*/ 	.short	0x0008
        /*0014*/ 	.byte	0x00, 0xf0, 0x61, 0x08


	//----- nvinfo : EIATTR_KPARAM_INFO
	.align		4
.L_2491:
        /*0018*/ 	.byte	0x04, 0x17
        /*001a*/ 	.short	(.L_2493 - .L_2492)
.L_2492:
        /*001c*/ 	.word	0x00000000
        /*0020*/ 	.short	0x0000
        /*0022*/ 	.short	0x0000
        /*0024*/ 	.byte	0x00, 0xf0, 0x11, 0x00


	//----- nvinfo : EIATTR_SPARSE_MMA_MASK
	.align		4
.L_2493:
        /*0028*/ 	.byte	0x03, 0x50
        /*002a*/ 	.short	0x0000


	//----- nvinfo : EIATTR_MAXREG_COUNT
	.align		4
        /*002c*/ 	.byte	0x03, 0x1b
        /*002e*/ 	.short	0x0080


	//----- nvinfo : EIATTR_MERCURY_ISA_VERSION
	.align		4
        /*0030*/ 	.byte	0x03, 0x5f
        /*0032*/ 	.short	0x0101


	//----- nvinfo : EIATTR_VRC_CTA_INIT_COUNT
	.align		4
        /*0034*/ 	.byte	0x02, 0x4a
	.zero		1
	.zero		1


	//----- nvinfo : EIATTR_EXIT_INSTR_OFFSETS
	.align		4
        /*0038*/ 	.byte	0x04, 0x1c
        /*003a*/ 	.short	(.L_2495 - .L_2494)


	//   ....[0]....
.L_2494:
        /*003c*/ 	.word	0x00000450


	//   ....[1]....
        /*0040*/ 	.word	0x00000540


	//   ....[2]....
        /*0044*/ 	.word	0x000041b0


	//   ....[3]....
        /*0048*/ 	.word	0x00005570


	//----- nvinfo : EIATTR_MAX_THREADS
	.align		4
.L_2495:
        /*004c*/ 	.byte	0x04, 0x05
        /*004e*/ 	.short	(.L_2497 - .L_2496)
.L_2496:
        /*0050*/ 	.word	0x00000080
        /*0054*/ 	.word	0x00000001
        /*0058*/ 	.word	0x00000001


	//----- nvinfo : EIATTR_CRS_STACK_SIZE
	.align		4
.L_2497:
        /*005c*/ 	.byte	0x04, 0x1e
        /*005e*/ 	.short	(.L_2499 - .L_2498)
.L_2498:
        /*0060*/ 	.word	0x00000000


	//----- nvinfo : EIATTR_CBANK_PARAM_SIZE
	.align		4
.L_2499:
        /*0064*/ 	.byte	0x03, 0x19
        /*0066*/ 	.short	0x0220


	//----- nvinfo : EIATTR_PARAM_CBANK
	.align		4
        /*0068*/ 	.byte	0x04, 0x0a
        /*006a*/ 	.short	(.L_2501 - .L_2500)
	.align		4
.L_2500:
        /*006c*/ 	.word	index@(.nv.constant0._ZN2at6native18elementwise_kernelILi128ELi4EZNS0_22gpu_kernel_impl_nocastIZZZNS0_18GeluCUDAKernelImplERNS_18TensorIteratorBaseENS0_8GeluTypeEENKUlvE_clEvENKUlvE2_clEvEUlN3c108BFloat16EE_EEvS4_RKT_EUliE_EEviT1_)
        /*0070*/ 	.short	0x0380
        /*0072*/ 	.short	0x0220


	//----- nvinfo : EIATTR_SW_WAR
	.align		4
.L_2501:
        /*0074*/ 	.byte	0x04, 0x36
        /*0076*/ 	.short	(.L_2503 - .L_2502)
.L_2502:
        /*0078*/ 	.word	0x00000008
.L_2503:


//--------------------- .nv.info._ZN2at6native27unrolled_elementwise_kernelIZZZNS0_18GeluCUDAKernelImplERNS_18TensorIteratorBaseENS0_8GeluTypeEENKUlvE_clEvENKUlvE2_clEvEUlN3c108BFloat16EE_St5arrayIPcLm2EELi4E23TrivialOffsetCalculatorILi1EjESE_NS0_6memory15LoadWithoutCastENSF_16StoreWithoutCastEEEviT_T0_T2_T3_T4_T5_ --------------------------
	.section	.nv.info._ZN2at6native27unrolled_elementwise_kernelIZZZNS0_18GeluCUDAKernelImplERNS_18TensorIteratorBaseENS0_8GeluTypeEENKUlvE_clEvENKUlvE2_clEvEUlN3c108BFloat16EE_St5arrayIPcLm2EELi4E23TrivialOffsetCalculatorILi1EjESE_NS0_6memory15LoadWithoutCastENSF_16StoreWithoutCastEEEviT_T0_T2_T3_T4_T5_,"",@"SHT_CUDA_INFO"
	.sectionflags	@""
	.align	4


	//----- nvinfo : EIATTR_CUDA_API_VERSION
	.align		4
        /*0000*/ 	.byte	0x04, 0x37
        /*0002*/ 	.short	(.L_2505 - .L_2504)
.L_2504:
        /*0004*/ 	.word	0x00000082


	//----- nvinfo : EIATTR_KPARAM_INFO
	.align		4
.L_2505:
        /*0008*/ 	.byte	0x04, 0x17
        /*000a*/ 	.short	(.L_2507 - .L_2506)
.L_2506:
        /*000c*/ 	.word	0x00000000
        /*0010*/ 	.short	0x0006
        /*0012*/ 	.short	0x001b
        /*0014*/ 	.byte	0x00, 0xf0, 0x05, 0x00


	//----- nvinfo : EIATTR_KPARAM_INFO
	.align		4
.L_2507:
        /*0018*/ 	.byte	0x04, 0x17
        /*001a*/ 	.short	(.L_2509 - .L_2508)
.L_2508:
        /*001c*/ 	.word	0x00000000
        /*0020*/ 	.short	0x0005
        /*0022*/ 	.short	0x001a
        /*0024*/ 	.byte	0x00, 0xf0, 0x05, 0x00


	//----- nvinfo : EIATTR_KPARAM_INFO
	.align		4
.L_2509:
        /*0028*/ 	.byte	0x04, 0x17
        /*002a*/ 	.short	(.L_2511 - .L_2510)
.L_2510:
        /*002c*/ 	.word	0x00000000
        /*0030*/ 	.short	0x0004
        /*0032*/ 	.short	0x0019
        /*0034*/ 	.byte	0x00, 0xf0, 0x05, 0x00


	//----- nvinfo : EIATTR_KPARAM_INFO
	.align		4
.L_2511:
        /*0038*/ 	.byte	0x04, 0x17
        /*003a*/ 	.short	(.L_2513 - .L_2512)
.L_2512:
        /*003c*/ 	.word	0x00000000
        /*0040*/ 	.short	0x0003
        /*0042*/ 	.short	0x0018
        /*0044*/ 	.byte	0x00, 0xf0, 0x05, 0x00


	//----- nvinfo : EIATTR_KPARAM_INFO
	.align		4
.L_2513:
        /*0048*/ 	.byte	0x04, 0x17
        /*004a*/ 	.short	(.L_2515 - .L_2514)
.L_2514:
        /*004c*/ 	.word	0x00000000
        /*0050*/ 	.short	0x0002
        /*0052*/ 	.short	0x0008
        /*0054*/ 	.byte	0x00, 0xf0, 0x41, 0x00


	//----- nvinfo : EIATTR_KPARAM_INFO
	.align		4
.L_2515:
        /*0058*/ 	.byte	0x04, 0x17
        /*005a*/ 	.short	(.L_2517 - .L_2516)
.L_2516:
        /*005c*/ 	.word	0x00000000
        /*0060*/ 	.short	0x0001
        /*0062*/ 	.short	0x0004
        /*0064*/ 	.byte	0x00, 0xf0, 0x05, 0x00


	//----- nvinfo : EIATTR_KPARAM_INFO
	.align		4
.L_2517:
        /*0068*/ 	.byte	0x04, 0x17
        /*006a*/ 	.short	(.L_2519 - .L_2518)
.L_2518:
        /*006c*/ 	.word	0x00000000
        /*0070*/ 	.short	0x0000
        /*0072*/ 	.short	0x0000
        /*0074*/ 	.byte	0x00, 0xf0, 0x11, 0x00


	//----- nvinfo : EIATTR_SPARSE_MMA_MASK
	.align		4
.L_2519:
        /*0078*/ 	.byte	0x03, 0x50
        /*007a*/ 	.short	0x0000


	//----- nvinfo : EIATTR_MAXREG_COUNT
	.align		4
        /*007c*/ 	.byte	0x03, 0x1b
        /*007e*/ 	.short	0x00ff


	//----- nvinfo : EIATTR_MERCURY_ISA_VERSION
	.align		4
        /*0080*/ 	.byte	0x03, 0x5f
        /*0082*/ 	.short	0x0101


	//----- nvinfo : EIATTR_VRC_CTA_INIT_COUNT
	.align		4
        /*0084*/ 	.byte	0x02, 0x4a
	.zero		1
	.zero		1


	//----- nvinfo : EIATTR_EXIT_INSTR_OFFSETS
	.align		4
        /*0088*/ 	.byte	0x04, 0x1c
        /*008a*/ 	.short	(.L_2521 - .L_2520)


	//   ....[0]....
.L_2520:
        /*008c*/ 	.word	0x00000720


	//   ....[1]....
        /*0090*/ 	.word	0x00000770


	//----- nvinfo : EIATTR_MAX_THREADS
	.align		4
.L_2521:
        /*0094*/ 	.byte	0x04, 0x05
        /*0096*/ 	.short	(.L_2523 - .L_2522)
.L_2522:
        /*0098*/ 	.word	0x00000080
        /*009c*/ 	.word	0x00000001
        /*00a0*/ 	.word	0x00000001


	//----- nvinfo : EIATTR_CRS_STACK_SIZE
	.align		4
.L_2523:
        /*00a4*/ 	.byte	0x04, 0x1e
        /*00a6*/ 	.short	(.L_2525 - .L_2524)
.L_2524:
        /*00a8*/ 	.word	0x00000000


	//----- nvinfo : EIATTR_CBANK_PARAM_SIZE
	.align		4
.L_2525:
        /*00ac*/ 	.byte	0x03, 0x19
        /*00ae*/ 	.short	0x001c


	//----- nvinfo : EIATTR_PARAM_CBANK
	.align		4
        /*00b0*/ 	.byte	0x04, 0x0a
        /*00b2*/ 	.short	(.L_2527 - .L_2526)
	.align		4
.L_2526:
        /*00b4*/ 	.word	index@(.nv.constant0._ZN2at6native27unrolled_elementwise_kernelIZZZNS0_18GeluCUDAKernelImplERNS_18TensorIteratorBaseENS0_8GeluTypeEENKUlvE_clEvENKUlvE2_clEvEUlN3c108BFloat16EE_St5arrayIPcLm2EELi4E23TrivialOffsetCalculatorILi1EjESE_NS0_6memory15LoadWithoutCastENSF_16StoreWithoutCastEEEviT_T0_T2_T3_T4_T5_)
        /*00b8*/ 	.short	0x0380
        /*00ba*/ 	.short	0x001c


	//----- nvinfo : EIATTR_SW_WAR
	.align		4
.L_2527:
        /*00bc*/ 	.byte	0x04, 0x36
        /*00be*/ 	.short	(.L_2529 - .L_2528)
.L_2528:
        /*00c0*/ 	.word	0x00000008
.L_2529:


//--------------------- .nv.info._ZN2at6native29vectorized_elementwise_kernelILi2EZZZNS0_18GeluCUDAKernelImplERNS_18TensorIteratorBaseENS0_8GeluTypeEENKUlvE_clEvENKUlvE2_clEvEUlN3c108BFloat16EE_St5arrayIPcLm2EEEEviT0_T1_ --------------------------
	.section	.nv.info._ZN2at6native29vectorized_elementwise_kernelILi2EZZZNS0_18GeluCUDAKernelImplERNS_18TensorIteratorBaseENS0_8GeluTypeEENKUlvE_clEvENKUlvE2_clEvEUlN3c108BFloat16EE_St5arrayIPcLm2EEEEviT0_T1_,"",@"SHT_CUDA_INFO"
	.sectionflags	@""
	.align	4


	//----- nvinfo : EIATTR_CUDA_API_VERSION
	.align		4
        /*0000*/ 	.byte	0x04, 0x37
        /*0002*/ 	.short	(.L_2531 - .L_2530)
.L_2530:
        /*0004*/ 	.word	0x00000082


	//----- nvinfo : EIATTR_KPARAM_INFO
	.align		4
.L_2531:
        /*0008*/ 	.byte	0x04, 0x17
        /*000a*/ 	.short	(.L_2533 - .L_2532)
.L_2532:
        /*000c*/ 	.word	0x00000000
        /*0010*/ 	.short	0x0002
        /*0012*/ 	.short	0x0008
        /*0014*/ 	.byte	0x00, 0xf0, 0x41, 0x00


	//----- nvinfo : EIATTR_KPARAM_INFO
	.align		4
.L_2533:
        /*0018*/ 	.byte	0x04, 0x17
        /*001a*/ 	.short	(.L_2535 - .L_2534)
.L_2534:
        /*001c*/ 	.word	0x00000000
        /*0020*/ 	.short	0x0001
        /*0022*/ 	.short	0x0004
        /*0024*/ 	.byte	0x00, 0xf0, 0x05, 0x00


	//----- nvinfo : EIATTR_KPARAM_INFO
	.align		4
.L_2535:
        /*0028*/ 	.byte	0x04, 0x17
        /*002a*/ 	.short	(.L_2537 - .L_2536)
.L_2536:
        /*002c*/ 	.word	0x00000000
        /*0030*/ 	.short	0x0000
        /*0032*/ 	.short	0x0000
        /*0034*/ 	.byte	0x00, 0xf0, 0x11, 0x00


	//----- nvinfo : EIATTR_SPARSE_MMA_MASK
	.align		4
.L_2537:
        /*0038*/ 	.byte	0x03, 0x50
        /*003a*/ 	.short	0x0000


	//----- nvinfo : EIATTR_MAXREG_COUNT
	.align		4
        /*003c*/ 	.byte	0x03, 0x1b
        /*003e*/ 	.short	0x00ff


	//----- nvinfo : EIATTR_MERCURY_ISA_VERSION
	.align		4
        /*0040*/ 	.byte	0x03, 0x5f
        /*0042*/ 	.short	0x0101


	//----- nvinfo : EIATTR_VRC_CTA_INIT_COUNT
	.align		4
        /*0044*/ 	.byte	0x02, 0x4a
	.zero		1
	.zero		1


	//----- nvinfo : EIATTR_EXIT_INSTR_OFFSETS
	.align		4
        /*0048*/ 	.byte	0x04, 0x1c
        /*004a*/ 	.short	(.L_2539 - .L_2538)


	//   ....[0]....
.L_2538:
        /*004c*/ 	.word	0x00000ef0


	//   ....[1]....
        /*0050*/ 	.word	0x00000f40


	//   ....[2]....
        /*0054*/ 	.word	0x00001540


	//----- nvinfo : EIATTR_MAX_THREADS
	.align		4
.L_2539:
        /*0058*/ 	.byte	0x04, 0x05
        /*005a*/ 	.short	(.L_2541 - .L_2540)
.L_2540:
        /*005c*/ 	.word	0x00000080
        /*0060*/ 	.word	0x00000001
        /*0064*/ 	.word	0x00000001


	//----- nvinfo : EIATTR_CRS_STACK_SIZE
	.align		4
.L_2541:
        /*0068*/ 	.byte	0x04, 0x1e
        /*006a*/ 	.short	(.L_2543 - .L_2542)
.L_2542:
        /*006c*/ 	.word	0x00000000


	//----- nvinfo : EIATTR_CBANK_PARAM_SIZE
	.align		4
.L_2543:
        /*0070*/ 	.byte	0x03, 0x19
        /*0072*/ 	.short	0x0018


	//----- nvinfo : EIATTR_PARAM_CBANK
	.align		4
        /*0074*/ 	.byte	0x04, 0x0a
        /*0076*/ 	.short	(.L_2545 - .L_2544)
	.align		4
.L_2544:
        /*0078*/ 	.word	index@(.nv.constant0._ZN2at6native29vectorized_elementwise_kernelILi2EZZZNS0_18GeluCUDAKernelImplERNS_18TensorIteratorBaseENS0_8GeluTypeEENKUlvE_clEvENKUlvE2_clEvEUlN3c108BFloat16EE_St5arrayIPcLm2EEEEviT0_T1_)
        /*007c*/ 	.short	0x0380
        /*007e*/ 	.short	0x0018


	//----- nvinfo : EIATTR_SW_WAR
	.align		4
.L_2545:
        /*0080*/ 	.byte	0x04, 0x36
        /*0082*/ 	.short	(.L_2547 - .L_2546)
.L_2546:
        /*0084*/ 	.word	0x00000008
.L_2547:


//--------------------- .nv.info._ZN2at6native29vectorized_elementwise_kernelILi4EZZZNS0_18GeluCUDAKernelImplERNS_18TensorIteratorBaseENS0_8GeluTypeEENKUlvE_clEvENKUlvE2_clEvEUlN3c108BFloat16EE_St5arrayIPcLm2EEEEviT0_T1_ --------------------------
	.section	.nv.info._ZN2at6native29vectorized_elementwise_kernelILi4EZZZNS0_18GeluCUDAKernelImplERNS_18TensorIteratorBaseENS0_8GeluTypeEENKUlvE_clEvENKUlvE2_clEvEUlN3c108BFloat16EE_St5arrayIPcLm2EEEEviT0_T1_,"",@"SHT_CUDA_INFO"
	.sectionflags	@""
	.align	4


	//----- nvinfo : EIATTR_CUDA_API_VERSION
	.align		4
        /*0000*/ 	.byte	0x04, 0x37
        /*0002*/ 	.short	(.L_2549 - .L_2548)
.L_2548:
        /*0004*/ 	.word	0x00000082


	//----- nvinfo : EIATTR_KPARAM_INFO
	.align		4
.L_2549:
        /*0008*/ 	.byte	0x04, 0x17
        /*000a*/ 	.short	(.L_2551 - .L_2550)
.L_2550:
        /*000c*/ 	.word	0x00000000
        /*0010*/ 	.short	0x0002
        /*0012*/ 	.short	0x0008
        /*0014*/ 	.byte	0x00, 0xf0, 0x41, 0x00


	//----- nvinfo : EIATTR_KPARAM_INFO
	.align		4
.L_2551:
        /*0018*/ 	.byte	0x04, 0x17
        /*001a*/ 	.short	(.L_2553 - .L_2552)
.L_2552:
        /*001c*/ 	.word	0x00000000
        /*0020*/ 	.short	0x0001
        /*0022*/ 	.short	0x0004
        /*0024*/ 	.byte	0x00, 0xf0, 0x05, 0x00


	//----- nvinfo : EIATTR_KPARAM_INFO
	.align		4
.L_2553:
        /*0028*/ 	.byte	0x04, 0x17
        /*002a*/ 	.short	(.L_2555 - .L_2554)
.L_2554:
        /*002c*/ 	.word	0x00000000
        /*0030*/ 	.short	0x0000
        /*0032*/ 	.short	0x0000
        /*0034*/ 	.byte	0x00, 0xf0, 0x11, 0x00


	//----- nvinfo : EIATTR_SPARSE_MMA_MASK
	.align		4
.L_2555:
        /*0038*/ 	.byte	0x03, 0x50
        /*003a*/ 	.short	0x0000


	//----- nvinfo : EIATTR_MAXREG_COUNT
	.align		4
        /*003c*/ 	.byte	0x03, 0x1b
        /*003e*/ 	.short	0x00ff


	//----- nvinfo : EIATTR_MERCURY_ISA_VERSION
	.align		4
        /*0040*/ 	.byte	0x03, 0x5f
        /*0042*/ 	.short	0x0101


	//----- nvinfo : EIATTR_VRC_CTA_INIT_COUNT
	.align		4
        /*0044*/ 	.byte	0x02, 0x4a
	.zero		1
	.zero		1


	//----- nvinfo : EIATTR_EXIT_INSTR_OFFSETS
	.align		4
        /*0048*/ 	.byte	0x04, 0x1c
        /*004a*/ 	.short	(.L_2557 - .L_2556)


	//   ....[0]....
.L_2556:
        /*004c*/ 	.word	0x00000ef0


	//   ....[1]....
        /*0050*/ 	.word	0x00000f40


	//   ....[2]....
        /*0054*/ 	.word	0x00001500


	//----- nvinfo : EIATTR_MAX_THREADS
	.align		4
.L_2557:
        /*0058*/ 	.byte	0x04, 0x05
        /*005a*/ 	.short	(.L_2559 - .L_2558)
.L_2558:
        /*005c*/ 	.word	0x00000080
        /*0060*/ 	.word	0x00000001
        /*0064*/ 	.word	0x00000001


	//----- nvinfo : EIATTR_CRS_STACK_SIZE
	.align		4
.L_2559:
        /*0068*/ 	.byte	0x04, 0x1e
        /*006a*/ 	.short	(.L_2561 - .L_2560)
.L_2560:
        /*006c*/ 	.word	0x00000000


	//----- nvinfo : EIATTR_CBANK_PARAM_SIZE
	.align		4
.L_2561:
        /*0070*/ 	.byte	0x03, 0x19
        /*0072*/ 	.short	0x0018


	//----- nvinfo : EIATTR_PARAM_CBANK
	.align		4
        /*0074*/ 	.byte	0x04, 0x0a
        /*0076*/ 	.short	(.L_2563 - .L_2562)
	.align		4
.L_2562:
        /*0078*/ 	.word	index@(.nv.constant0._ZN2at6native29vectorized_elementwise_kernelILi4EZZZNS0_18GeluCUDAKernelImplERNS_18TensorIteratorBaseENS0_8GeluTypeEENKUlvE_clEvENKUlvE2_clEvEUlN3c108BFloat16EE_St5arrayIPcLm2EEEEviT0_T1_)
        /*007c*/ 	.short	0x0380
        /*007e*/ 	.short	0x0018


	//----- nvinfo : EIATTR_SW_WAR
	.align		4
.L_2563:
        /*0080*/ 	.byte	0x04, 0x36
        /*0082*/ 	.short	(.L_2565 - .L_2564)
.L_2564:
        /*0084*/ 	.word	0x00000008
.L_2565:


//--------------------- .nv.info._ZN2at6native29vectorized_elementwise_kernelILi8EZZZNS0_18GeluCUDAKernelImplERNS_18TensorIteratorBaseENS0_8GeluTypeEENKUlvE_clEvENKUlvE2_clEvEUlN3c108BFloat16EE_St5arrayIPcLm2EEEEviT0_T1_ --------------------------
	.section	.nv.info._ZN2at6native29vectorized_elementwise_kernelILi8EZZZNS0_18GeluCUDAKernelImplERNS_18TensorIteratorBaseENS0_8GeluTypeEENKUlvE_clEvENKUlvE2_clEvEUlN3c108BFloat16EE_St5arrayIPcLm2EEEEviT0_T1_,"",@"SHT_CUDA_INFO"
	.sectionflags	@""
	.align	4


	//----- nvinfo : EIATTR_CUDA_API_VERSION
	.align		4
        /*0000*/ 	.byte	0x04, 0x37
        /*0002*/ 	.short	(.L_2567 - .L_2566)
.L_2566:
        /*0004*/ 	.word	0x00000082


	//----- nvinfo : EIATTR_KPARAM_INFO
	.align		4
.L_2567:
        /*0008*/ 	.byte	0x04, 0x17
        /*000a*/ 	.short	(.L_2569 - .L_2568)
.L_2568:
        /*000c*/ 	.word	0x00000000
        /*0010*/ 	.short	0x0002
        /*0012*/ 	.short	0x0008
        /*0014*/ 	.byte	0x00, 0xf0, 0x41, 0x00


	//----- nvinfo : EIATTR_KPARAM_INFO
	.align		4
.L_2569:
        /*0018*/ 	.byte	0x04, 0x17
        /*001a*/ 	.short	(.L_2571 - .L_2570)
.L_2570:
        /*001c*/ 	.word	0x00000000
        /*0020*/ 	.short	0x0001
        /*0022*/ 	.short	0x0004
        /*0024*/ 	.byte	0x00, 0xf0, 0x05, 0x00


	//----- nvinfo : EIATTR_KPARAM_INFO
	.align		4
.L_2571:
        /*0028*/ 	.byte	0x04, 0x17
        /*002a*/ 	.short	(.L_2573 - .L_2572)
.L_2572:
        /*002c*/ 	.word	0x00000000
        /*0030*/ 	.short	0x0000
        /*0032*/ 	.short	0x0000
        /*0034*/ 	.byte	0x00, 0xf0, 0x11, 0x00


	//----- nvinfo : EIATTR_SPARSE_MMA_MASK
	.align		4
.L_2573:
        /*0038*/ 	.byte	0x03, 0x50
        /*003a*/ 	.short	0x0000


	//----- nvinfo : EIATTR_MAXREG_COUNT
	.align		4
        /*003c*/ 	.byte	0x03, 0x1b
        /*003e*/ 	.short	0x00ff


	//----- nvinfo : EIATTR_MERCURY_ISA_VERSION
	.align		4
        /*0040*/ 	.byte	0x03, 0x5f
        /*0042*/ 	.short	0x0101


	//----- nvinfo : EIATTR_VRC_CTA_INIT_COUNT
	.align		4
        /*0044*/ 	.byte	0x02, 0x4a
	.zero		1
	.zero		1


	//----- nvinfo : EIATTR_EXIT_INSTR_OFFSETS
	.align		4
        /*0048*/ 	.byte	0x04, 0x1c
        /*004a*/ 	.short	(.L_2575 - .L_2574)


	//   ....[0]....
.L_2574:
        /*004c*/ 	.word	0x00000010


	//----- nvinfo : EIATTR_MAX_THREADS
	.align		4
.L_2575:
        /*0050*/ 	.byte	0x04, 0x05
        /*0052*/ 	.short	(.L_2577 - .L_2576)
.L_2576:
        /*0054*/ 	.word	0x00000080
        /*0058*/ 	.word	0x00000001
        /*005c*/ 	.word	0x00000001


	//----- nvinfo : EIATTR_CBANK_PARAM_SIZE
	.align		4
.L_2577:
        /*0060*/ 	.byte	0x03, 0x19
        /*0062*/ 	.short	0x0018


	//----- nvinfo : EIATTR_PARAM_CBANK
	.align		4
        /*0064*/ 	.byte	0x04, 0x0a
        /*0066*/ 	.short	(.L_2579 - .L_2578)
	.align		4
.L_2578:
        /*0068*/ 	.word	index@(.nv.constant0._ZN2at6native29vectorized_elementwise_kernelILi8EZZZNS0_18GeluCUDAKernelImplERNS_18TensorIteratorBaseENS0_8GeluTypeEENKUlvE_clEvENKUlvE2_clEvEUlN3c108BFloat16EE_St5arrayIPcLm2EEEEviT0_T1_)
        /*006c*/ 	.short	0x0380
        /*006e*/ 	.short	0x0018


	//----- nvinfo : EIATTR_SW_WAR
	.align		4
.L_2579:
        /*0070*/ 	.byte	0x04, 0x36
        /*0072*/ 	.short	(.L_2581 - .L_2580)
.L_2580:
        /*0074*/ 	.word	0x00000008
.L_2581:


//--------------------- .nv.info._ZN2at6native18elementwise_kernelILi128ELi4EZNS0_15gpu_kernel_implIZZZNS0_18GeluCUDAKernelImplERNS_18TensorIteratorBaseENS0_8GeluTypeEENKUlvE_clEvENKUlvE1_clEvEUlN3c104HalfEE_EEvS4_RKT_EUliE_EEviT1_ --------------------------
	.section	.nv.info._ZN2at6native18elementwise_kernelILi128ELi4EZNS0_15gpu_kernel_implIZZZNS0_18GeluCUDAKernelImplERNS_18TensorIteratorBaseENS0_8GeluTypeEENKUlvE_clEvENKUlvE1_clEvEUlN3c104HalfEE_EEvS4_RKT_EUliE_EEviT1_,"",@"SHT_CUDA_INFO"
	.sectionflags	@""
	.align	4


	//----- nvinfo : EIATTR_CUDA_API_VERSION
	.align		4
        /*0000*/ 	.byte	0x04, 0x37
        /*0002*/ 	.short	(.L_2583 - .L_2582)
.L_2582:
        /*0004*/ 	.word	0x00000082


	//----- nvinfo : EIATTR_KPARAM_INFO
	.align		4
.L_2583:
        /*0008*/ 	.byte	0x04, 0x17
        /*000a*/ 	.short	(.L_2585 - .L_2584)
.L_2584:
        /*000c*/ 	.word	0x00000000
        /*0010*/ 	.short	0x0001
        /*0012*/ 	.short	0x0008
        /*0014*/ 	.byte	0x00, 0xf0, 0x61, 0x08


	//----- nvinfo : EIATTR_KPARAM_INFO
	.align		4
.L_2585:
        /*0018*/ 	.byte	0x04, 0x17
        /*001a*/ 	.short	(.L_2587 - .L_2586)
.L_2586:
        /*001c*/ 	.word	0x00000000
        /*0020*/ 	.short	0x0000
        /*0022*/ 	.short	0x0000
        /*0024*/ 	.byte	0x00, 0xf0, 0x11, 0x00


	//----- nvinfo : EIATTR_SPARSE_MMA_MASK
	.align		4
.L_2587:
        /*0028*/ 	.byte	0x03, 0x50
        /*002a*/ 	.short	0x0000


	//----- nvinfo : EIATTR_MAXREG_COUNT
	.align		4
        /*002c*/ 	.byte	0x03, 0x1b
        /*002e*/ 	.short	0x0080


	//----- nvinfo : EIATTR_EXTERNS
	.align		4
        /*0030*/ 	.byte	0x04, 0x0f
        /*0032*/ 	.short	(.L_2589 - .L_2588)


	//   ....[0]....
	.align		4
.L_2588:
        /*0034*/ 	.word	index@(__assertfail)


	//----- nvinfo : EIATTR_MERCURY_ISA_VERSION
	.align		4
.L_2589:
        /*0038*/ 	.byte	0x03, 0x5f
        /*003a*/ 	.short	0x0101


	//----- nvinfo : EIATTR_VRC_CTA_INIT_COUNT
	.align		4
        /*003c*/ 	.byte	0x02, 0x4a
	.zero		1
	.zero		1


	//----- nvinfo : EIATTR_SYSCALL_OFFSETS
	.align		4
        /*0040*/ 	.byte	0x04, 0x46
        /*0042*/ 	.short	(.L_2591 - .L_2590)


	//   ....[0]....
.L_2590:
        /*0044*/ 	.word	0x00002270


	//   ....[1]....
        /*0048*/ 	.word	0x000031f0


	//   ....[2]....
        /*004c*/ 	.word	0x00005600


	//   ....[3]....
        /*0050*/ 	.word	0x000063b0


	//   ....[4]....
        /*0054*/ 	.word	0x000088d0


	//   ....[5]....
        /*0058*/ 	.word	0x00009680


	//   ....[6]....
        /*005c*/ 	.word	0x0000bbb0


	//   ....[7]....
        /*0060*/ 	.word	0x0000c930


	//----- nvinfo : EIATTR_EXIT_INSTR_OFFSETS
	.align		4
.L_2591:
        /*0064*/ 	.byte	0x04, 0x1c
        /*0066*/ 	.short	(.L_2593 - .L_2592)


	//   ....[0]....
.L_2592:
        /*0068*/ 	.word	0x00009960


	//   ....[1]....
        /*006c*/ 	.word	0x0000bdd0


	//   ....[2]....
        /*0070*/ 	.word	0x0000be10


	//   ....[3]....
        /*0074*/ 	.word	0x0000beb0


	//   ....[4]....
        /*0078*/ 	.word	0x0000bef0


	//   ....[5]....
        /*007c*/ 	.word	0x0000bf30


	//   ....[6]....
        /*0080*/ 	.word	0x0000bfc0


	//   ....[7]....
        /*0084*/ 	.word	0x0000bfe0


	//   ....[8]....
        /*0088*/ 	.word	0x0000c080


	//   ....[9]....
        /*008c*/ 	.word	0x0000c0d0


	//   ....[10]....
        /*0090*/ 	.word	0x0000c120


	//   ....[11]....
        /*0094*/ 	.word	0x0000c200


	//   ....[12]....
        /*0098*/ 	.word	0x0000c370


	//   ....[13]....
        /*009c*/ 	.word	0x0000c4e0


	//   ....[14]....
        /*00a0*/ 	.word	0x0000c640


	//   ....[15]....
        /*00a4*/ 	.word	0x0000c680


	//   ....[16]....
        /*00a8*/ 	.word	0x0000c6c0


	//   ....[17]....
        /*00ac*/ 	.word	0x0000c770


	//   ....[18]....
        /*00b0*/ 	.word	0x0000c7d0


	//   ....[19]....
        /*00b4*/ 	.word	0x0000c940


	//   ....[20]....
        /*00b8*/ 	.word	0x0000ca50


	//   ....[21]....
        /*00bc*/ 	.word	0x0000cb90


	//   ....[22]....
        /*00c0*/ 	.word	0x0000cbd0


	//----- nvinfo : EIATTR_MAX_THREADS
	.align		4
.L_2593:
        /*00c4*/ 	.byte	0x04, 0x05
        /*00c6*/ 	.short	(.L_2595 - .L_2594)
.L_2594:
        /*00c8*/ 	.word	0x00000080
        /*00cc*/ 	.word	0x00000001
        /*00d0*/ 	.word	0x00000001


	//----- nvinfo : EIATTR_CRS_STACK_SIZE
	.align		4
.L_2595:
        /*00d4*/ 	.byte	0x04, 0x1e
        /*00d6*/ 	.short	(.L_2597 - .L_2596)
.L_2596:
        /*00d8*/ 	.word	0x00000000


	//----- nvinfo : EIATTR_CBANK_PARAM_SIZE
	.align		4
.L_2597:
        /*00dc*/ 	.byte	0x03, 0x19
        /*00de*/ 	.short	0x0220


	//----- nvinfo : EIATTR_PARAM_CBANK
	.align		4
        /*00e0*/ 	.byte	0x04, 0x0a
        /*00e2*/ 	.short	(.L_2599 - .L_2598)
	.align		4
.L_2598:
        /*00e4*/ 	.word	index@(.nv.constant0._ZN2at6native18elementwise_kernelILi128ELi4EZNS0_15gpu_kernel_implIZZZNS0_18GeluCUDAKernelImplERNS_18TensorIteratorBaseENS0_8GeluTypeEENKUlvE_clEvENKUlvE1_clEvEUlN3c104HalfEE_EEvS4_RKT_EUliE_EEviT1_)
        /*00e8*/ 	.short	0x0380
        /*00ea*/ 	.short	0x0220


	//----- nvinfo : EIATTR_SW_WAR
	.align		4
.L_2599:
        /*00ec*/ 	.byte	0x04, 0x36
        /*00ee*/ 	.short	(.L_2601 - .L_2600)
.L_2600:
        /*00f0*/ 	.word	0x00000008
.L_2601:


//--------------------- .nv.info._ZN2at6native27unrolled_elementwise_kernelIZZZNS0_18GeluCUDAKernelImplERNS_18TensorIteratorBaseENS0_8GeluTypeEENKUlvE_clEvENKUlvE1_clEvEUlN3c104HalfEE_St5arrayIPcLm2EELi4E23TrivialOffsetCalculatorILi1EjESE_NS0_6memory12LoadWithCastILi1EEENSF_13StoreWithCastILi1EEEEEviT_T0_T2_T3_T4_T5_ --------------------------
	.section	.nv.info._ZN2at6native27unrolled_elementwise_kernelIZZZNS0_18GeluCUDAKernelImplERNS_18TensorIteratorBaseENS0_8GeluTypeEENKUlvE_clEvENKUlvE1_clEvEUlN3c104HalfEE_St5arrayIPcLm2EELi4E23TrivialOffsetCalculatorILi1EjESE_NS0_6memory12LoadWithCastILi1EEENSF_13StoreWithCastILi1EEEEEviT_T0_T2_T3_T4_T5_,"",@"SHT_CUDA_INFO"
	.sectionflags	@""
	.align	4


	//----- nvinfo : EIATTR_CUDA_API_VERSION
	.align		4
        /*0000*/ 	.byte	0x04, 0x37
        /*0002*/ 	.short	(.L_2603 - .L_2602)
.L_2602:
        /*0004*/ 	.word	0x00000082


	//----- nvinfo : EIATTR_KPARAM_INFO
	.align		4
.L_2603:
        /*0008*/ 	.byte	0x04, 0x17
        /*000a*/ 	.short	(.L_2605 - .L_2604)
.L_2604:
        /*000c*/ 	.word	0x00000000
        /*0010*/ 	.short	0x0006
        /*0012*/ 	.short	0x0024
        /*0014*/ 	.byte	0x00, 0xf0, 0x21, 0x00


	//----- nvinfo : EIATTR_KPARAM_INFO
	.align		4
.L_2605:
        /*0018*/ 	.byte	0x04, 0x17
        /*001a*/ 	.short	(.L_2607 - .L_2606)
.L_2606:
        /*001c*/ 	.word	0x00000000
        /*0020*/ 	.short	0x0005
        /*0022*/ 	.short	0x001c
        /*0024*/ 	.byte	0x00, 0xf0, 0x21, 0x00


	//----- nvinfo : EIATTR_KPARAM_INFO
	.align		4
.L_2607:
        /*0028*/ 	.byte	0x04, 0x17
        /*002a*/ 	.short	(.L_2609 - .L_2608)
.L_2608:
        /*002c*/ 	.word	0x00000000
        /*0030*/ 	.short	0x0004
        /*0032*/ 	.short	0x0019
        /*0034*/ 	.byte	0x00, 0xf0, 0x05, 0x00


	//----- nvinfo : EIATTR_KPARAM_INFO
	.align		4
.L_2609:
        /*0038*/ 	.byte	0x04, 0x17
        /*003a*/ 	.short	(.L_2611 - .L_2610)
.L_2610:
        /*003c*/ 	.word	0x00000000
        /*0040*/ 	.short	0x0003
        /*0042*/ 	.short	0x0018
        /*0044*/ 	.byte	0x00, 0xf0, 0x05, 0x00


	//----- nvinfo : EIATTR_KPARAM_INFO
	.align		4
.L_2611:
        /*0048*/ 	.byte	0x04, 0x17
        /*004a*/ 	.short	(.L_2613 - .L_2612)
.L_2612:
        /*004c*/ 	.word	0x00000000
        /*0050*/ 	.short	0x0002
        /*0052*/ 	.short	0x0008
        /*0054*/ 	.byte	0x00, 0xf0, 0x41, 0x00


	//----- nvinfo : EIATTR_KPARAM_INFO
	.align		4
.L_2613:
        /*0058*/ 	.byte	0x04, 0x17
        /*005a*/ 	.short	(.L_2615 - .L_2614)
.L_2614:
        /*005c*/ 	.word	0x00000000
        /*0060*/ 	.short	0x0001
        /*0062*/ 	.short	0x0004
        /*0064*/ 	.byte	0x00, 0xf0, 0x05, 0x00


	//----- nvinfo : EIATTR_KPARAM_INFO
	.align		4
.L_2615:
        /*0068*/ 	.byte	0x04, 0x17
        /*006a*/ 	.short	(.L_2617 - .L_2616)
.L_2616:
        /*006c*/ 	.word	0x00000000
        /*0070*/ 	.short	0x0000
        /*0072*/ 	.short	0x0000
        /*0074*/ 	.byte	0x00, 0xf0, 0x11, 0x00


	//----- nvinfo : EIATTR_SPARSE_MMA_MASK
	.align		4
.L_2617:
        /*0078*/ 	.byte	0x03, 0x50
        /*007a*/ 	.short	0x0000


	//----- nvinfo : EIATTR_MAXREG_COUNT
	.align		4
        /*007c*/ 	.byte	0x03, 0x1b
        /*007e*/ 	.short	0x00ff


	//----- nvinfo : EIATTR_EXTERNS
	.align		4
        /*0080*/ 	.byte	0x04, 0x0f
        /*0082*/ 	.short	(.L_2619 - .L_2618)


	//   ....[0]....
	.align		4
.L_2618:
        /*0084*/ 	.word	index@(__assertfail)


	//----- nvinfo : EIATTR_MERCURY_ISA_VERSION
	.align		4
.L_2619:
        /*0088*/ 	.byte	0x03, 0x5f
        /*008a*/ 	.short	0x0101


	//----- nvinfo : EIATTR_VRC_CTA_INIT_COUNT
	.align		4
        /*008c*/ 	.byte	0x02, 0x4a
	.zero		1
	.zero		1


	//----- nvinfo : EIATTR_SYSCALL_OFFSETS
	.align		4
        /*0090*/ 	.byte	0x04, 0x46
        /*0092*/ 	.short	(.L_2621 - .L_2620)


	//   ....[0]....
.L_2620:
        /*0094*/ 	.word	0x00001040


	//   ....[1]....
        /*0098*/ 	.word	0x00002260


	//   ....[2]....
        /*009c*/ 	.word	0x000033c0


	//   ....[3]....
        /*00a0*/ 	.word	0x00004440


	//   ....[4]....
        /*00a4*/ 	.word	0x000057c0


	//   ....[5]....
        /*00a8*/ 	.word	0x00006680


	//   ....[6]....
        /*00ac*/ 	.word	0x00007600


	//   ....[7]....
        /*00b0*/ 	.word	0x00008580


	//----- nvinfo : EIATTR_EXIT_INSTR_OFFSETS
	.align		4
.L_2621:
        /*00b4*/ 	.byte	0x04, 0x1c
        /*00b6*/ 	.short	(.L_2623 - .L_2622)


	//   ....[0]....
.L_2622:
        /*00b8*/ 	.word	0x000078d0


	//   ....[1]....
        /*00bc*/ 	.word	0x00007a20


	//   ....[2]....
        /*00c0*/ 	.word	0x00007a60


	//   ....[3]....
        /*00c4*/ 	.word	0x00007b00


	//   ....[4]....
        /*00c8*/ 	.word	0x00007b40


	//   ....[5]....
        /*00cc*/ 	.word	0x00007b80


	//   ....[6]....
        /*00d0*/ 	.word	0x00007c10


	//   ....[7]....
        /*00d4*/ 	.word	0x00007c30


	//   ....[8]....
        /*00d8*/ 	.word	0x00007cd0


	//   ....[9]....
        /*00dc*/ 	.word	0x00007d20


	//   ....[10]....
        /*00e0*/ 	.word	0x00007d70


	//   ....[11]....
        /*00e4*/ 	.word	0x00007e50


	//   ....[12]....
        /*00e8*/ 	.word	0x00007fc0


	//   ....[13]....
        /*00ec*/ 	.word	0x00008130


	//   ....[14]....
        /*00f0*/ 	.word	0x00008290


	//   ....[15]....
        /*00f4*/ 	.word	0x000082d0


	//   ....[16]....
        /*00f8*/ 	.word	0x00008310


	//   ....[17]....
        /*00fc*/ 	.word	0x000083c0


	//   ....[18]....
        /*0100*/ 	.word	0x00008420


	//   ....[19]....
        /*0104*/ 	.word	0x00008590


	//   ....[20]....
        /*0108*/ 	.word	0x000086a0


	//   ....[21]....
        /*010c*/ 	.word	0x000087e0


	//   ....[22]....
        /*0110*/ 	.word	0x00008820


	//----- nvinfo : EIATTR_MAX_THREADS
	.align		4
.L_2623:
        /*0114*/ 	.byte	0x04, 0x05
        /*0116*/ 	.short	(.L_2625 - .L_2624)
.L_2624:
        /*0118*/ 	.word	0x00000080
        /*011c*/ 	.word	0x00000001
        /*0120*/ 	.word	0x00000001


	//----- nvinfo : EIATTR_CRS_STACK_SIZE
	.align		4
.L_2625:
        /*0124*/ 	.byte	0x04, 0x1e
        /*0126*/ 	.short	(.L_2627 - .L_2626)
.L_2626:
        /*0128*/ 	.word	0x00000000


	//----- nvinfo : EIATTR_CBANK_PARAM_SIZE
	.align		4
.L_2627:
        /*012c*/ 	.byte	0x03, 0x19
        /*012e*/ 	.short	0x002c


	//----- nvinfo : EIATTR_PARAM_CBANK
	.align		4
        /*0130*/ 	.byte	0x04, 0x0a
        /*0132*/ 	.short	(.L_2629 - .L_2628)
	.align		4
.L_2628:
        /*0134*/ 	.word	index@(.nv.constant0._ZN2at6native27unrolled_elementwise_kernelIZZZNS0_18GeluCUDAKernelImplERNS_18TensorIteratorBaseENS0_8GeluTypeEENKUlvE_clEvENKUlvE1_clEvEUlN3c104HalfEE_St5arrayIPcLm2EELi4E23TrivialOffsetCalculatorILi1EjESE_NS0_6memory12LoadWithCastILi1EEENSF_13StoreWithCastILi1EEEEEviT_T0_T2_T3_T4_T5_)
        /*0138*/ 	.short	0x0380
        /*013a*/ 	.short	0x002c


	//----- nvinfo : EIATTR_SW_WAR
	.align		4
.L_2629:
        /*013c*/ 	.byte	0x04, 0x36
        /*013e*/ 	.short	(.L_2631 - .L_2630)
.L_2630:
        /*0140*/ 	.word	0x00000008
.L_2631:


//--------------------- .nv.info._ZN2at6native18elementwise_kernelILi128ELi4EZNS0_22gpu_kernel_impl_nocastIZZZNS0_18GeluCUDAKernelImplERNS_18TensorIteratorBaseENS0_8GeluTypeEENKUlvE_clEvENKUlvE1_clEvEUlN3c104HalfEE_EEvS4_RKT_EUliE_EEviT1_ --------------------------
	.section	.nv.info._ZN2at6native18elementwise_kernelILi128ELi4EZNS0_22gpu_kernel_impl_nocastIZZZNS0_18GeluCUDAKernelImplERNS_18TensorIteratorBaseENS0_8GeluTypeEENKUlvE_clEvENKUlvE1_clEvEUlN3c104HalfEE_EEvS4_RKT_EUliE_EEviT1_,"",@"SHT_CUDA_INFO"
	.sectionflags	@""
	.align	4


	//----- nvinfo : EIATTR_CUDA_API_VERSION
	.align		4
        /*0000*/ 	.byte	0x04, 0x37
        /*0002*/ 	.short	(.L_2633 - .L_2632)
.L_2632:
        /*0004*/ 	.word	0x00000082


	//----- nvinfo : EIATTR_KPARAM_INFO
	.align		4
.L_2633:
        /*0008*/ 	.byte	0x04, 0x17
        /*000a*/ 	.short	(.L_2635 - .L_2634)
.L_2634:
        /*000c*/ 	.word	0x00000000
        /*0010*/ 	.short	0x0001
        /*0012*/ 	.short	0x0008
        /*0014*/ 	.byte	0x00, 0xf0, 0x61, 0x08


	//----- nvinfo : EIATTR_KPARAM_INFO
	.align		4
.L_2635:
        /*0018*/ 	.byte	0x04, 0x17
        /*001a*/ 	.short	(.L_2637 - .L_2636)
.L_2636:
        /*001c*/ 	.word	0x00000000
        /*0020*/ 	.short	0x0000
        /*0022*/ 	.short	0x0000
        /*0024*/ 	.byte	0x00, 0xf0, 0x11, 0x00


	//----- nvinfo : EIATTR_SPARSE_MMA_MASK
	.align		4
.L_2637:
        /*0028*/ 	.byte	0x03, 0x50
        /*002a*/ 	.short	0x0000


	//----- nvinfo : EIATTR_MAXREG_COUNT
	.align		4
        /*002c*/ 	.byte	0x03, 0x1b
        /*002e*/ 	.short	0x0080


	//----- nvinfo : EIATTR_MERCURY_ISA_VERSION
	.align		4
        /*0030*/ 	.byte	0x03, 0x5f
        /*0032*/ 	.short	0x0101


	//----- nvinfo : EIATTR_VRC_CTA_INIT_COUNT
	.align		4
        /*0034*/ 	.byte	0x02, 0x4a
	.zero		1
	.zero		1


	//----- nvinfo : EIATTR_EXIT_INSTR_OFFSETS
	.align		4
        /*0038*/ 	.byte	0x04, 0x1c
        /*003a*/ 	.short	(.L_2639 - .L_2638)


	//   ....[0]....
.L_2638:
        /*003c*/ 	.word	0x00000450


	//   ....[1]....
        /*0040*/ 	.word	0x00000540


	//   ....[2]....
        /*0044*/ 	.word	0x000041b0


	//   ....[3]....
        /*0048*/ 	.word	0x00005570


	//----- nvinfo : EIATTR_MAX_THREADS
	.align		4
.L_2639:
        /*004c*/ 	.byte	0x04, 0x05
        /*004e*/ 	.short	(.L_2641 - .L_2640)
.L_2640:
        /*0050*/ 	.word	0x00000080
        /*0054*/ 	.word	0x00000001
        /*0058*/ 	.word	0x00000001


	//----- nvinfo : EIATTR_CRS_STACK_SIZE
	.align		4
.L_2641:
        /*005c*/ 	.byte	0x04, 0x1e
        /*005e*/ 	.short	(.L_2643 - .L_2642)
.L_2642:
        /*0060*/ 	.word	0x00000000


	//----- nvinfo : EIATTR_CBANK_PARAM_SIZE
	.align		4
.L_2643:
        /*0064*/ 	.byte	0x03, 0x19
        /*0066*/ 	.short	0x0220


	//----- nvinfo : EIATTR_PARAM_CBANK
	.align		4
        /*0068*/ 	.byte	0x04, 0x0a
        /*006a*/ 	.short	(.L_2645 - .L_2644)
	.align		4
.L_2644:
        /*006c*/ 	.word	index@(.nv.constant0._ZN2at6native18elementwise_kernelILi128ELi4EZNS0_22gpu_kernel_impl_nocastIZZZNS0_18GeluCUDAKernelImplERNS_18TensorIteratorBaseENS0_8GeluTypeEENKUlvE_clEvENKUlvE1_clEvEUlN3c104HalfEE_EEvS4_RKT_EUliE_EEviT1_)
        /*0070*/ 	.short	0x0380
        /*0072*/ 	.short	0x0220


	//----- nvinfo : EIATTR_SW_WAR
	.align		4
.L_2645:
        /*0074*/ 	.byte	0x04, 0x36
        /*0076*/ 	.short	(.L_2647 - .L_2646)
.L_2646:
        /*0078*/ 	.word	0x00000008
.L_2647:


//--------------------- .nv.info._ZN2at6native27unrolled_elementwise_kernelIZZZNS0_18GeluCUDAKernelImplERNS_18TensorIteratorBaseENS0_8GeluTypeEENKUlvE_clEvENKUlvE1_clEvEUlN3c104HalfEE_St5arrayIPcLm2EELi4E23TrivialOffsetCalculatorILi1EjESE_NS0_6memory15LoadWithoutCastENSF_16StoreWithoutCastEEEviT_T0_T2_T3_T4_T5_ --------------------------
	.section	.nv.info._ZN2at6native27unrolled_elementwise_kernelIZZZNS0_18GeluCUDAKernelImplERNS_18TensorIteratorBaseENS0_8GeluTypeEENKUlvE_clEvENKUlvE1_clEvEUlN3c104HalfEE_St5arrayIPcLm2EELi4E23TrivialOffsetCalculatorILi1EjESE_NS0_6memory15LoadWithoutCastENSF_16StoreWithoutCastEEEviT_T0_T2_T3_T4_T5_,"",@"SHT_CUDA_INFO"
	.sectionflags	@""
	.align	4


	//----- nvinfo : EIATTR_CUDA_API_VERSION
	.align		4
        /*0000*/ 	.byte	0x04, 0x37
        /*0002*/ 	.short	(.L_2649 - .L_2648)
.L_2648:
        /*0004*/ 	.word	0x00000082


	//----- nvinfo : EIATTR_KPARAM_INFO
	.align		4
.L_2649:
        /*0008*/ 	.byte	0x04, 0x17
        /*000a*/ 	.short	(.L_2651 - .L_2650)
.L_2650:
        /*000c*/ 	.word	0x00000000
        /*0010*/ 	.short	0x0006
        /*0012*/ 	.short	0x001b
        /*0014*/ 	.byte	0x00, 0xf0, 0x05, 0x00


	//----- nvinfo : EIATTR_KPARAM_INFO
	.align		4
.L_2651:
        /*0018*/ 	.byte	0x04, 0x17
        /*001a*/ 	.short	(.L_2653 - .L_2652)
.L_2652:
        /*001c*/ 	.word	0x00000000
        /*0020*/ 	.short	0x0005
        /*0022*/ 	.short	0x001a
        /*0024*/ 	.byte	0x00, 0xf0, 0x05, 0x00


	//----- nvinfo : EIATTR_KPARAM_INFO
	.align		4
.L_2653:
        /*0028*/ 	.byte	0x04, 0x17
        /*002a*/ 	.short	(.L_2655 - .L_2654)
.L_2654:
        /*002c*/ 	.word	0x00000000
        /*0030*/ 	.short	0x0004
        /*0032*/ 	.short	0x0019
        /*0034*/ 	.byte	0x00, 0xf0, 0x05, 0x00


	//----- nvinfo : EIATTR_KPARAM_INFO
	.align		4
.L_2655:
        /*0038*/ 	.byte	0x04, 0x17
        /*003a*/ 	.short	(.L_2657 - .L_2656)
.L_2656:
        /*003c*/ 	.word	0x00000000
        /*0040*/ 	.short	0x0003
        /*0042*/ 	.short	0x0018
        /*0044*/ 	.byte	0x00, 0xf0, 0x05, 0x00


	//----- nvinfo : EIATTR_KPARAM_INFO
	.align		4
.L_2657:
        /*0048*/ 	.byte	0x04, 0x17
        /*004a*/ 	.short	(.L_2659 - .L_2658)
.L_2658:
        /*004c*/ 	.word	0x00000000
        /*0050*/ 	.short	0x0002
        /*0052*/ 	.short	0x0008
        /*0054*/ 	.byte	0x00, 0xf0, 0x41, 0x00


	//----- nvinfo : EIATTR_KPARAM_INFO
	.align		4
.L_2659:
        /*0058*/ 	.byte	0x04, 0x17
        /*005a*/ 	.short	(.L_2661 - .L_2660)
.L_2660:
        /*005c*/ 	.word	0x00000000
        /*0060*/ 	.short	0x0001
        /*0062*/ 	.short	0x0004
        /*0064*/ 	.byte	0x00, 0xf0, 0x05, 0x00


	//----- nvinfo : EIATTR_KPARAM_INFO
	.align		4
.L_2661:
        /*0068*/ 	.byte	0x04, 0x17
        /*006a*/ 	.short	(.L_2663 - .L_2662)
.L_2662:
        /*006c*/ 	.word	0x00000000
        /*0070*/ 	.short	0x0000
        /*0072*/ 	.short	0x0000
        /*0074*/ 	.byte	0x00, 0xf0, 0x11, 0x00


	//----- nvinfo : EIATTR_SPARSE_MMA_MASK
	.align		4
.L_2663:
        /*0078*/ 	.byte	0x03, 0x50
        /*007a*/ 	.short	0x0000


	//----- nvinfo : EIATTR_MAXREG_COUNT
	.align		4
        /*007c*/ 	.byte	0x03, 0x1b
        /*007e*/ 	.short	0x00ff


	//----- nvinfo : EIATTR_MERCURY_ISA_VERSION
	.align		4
        /*0080*/ 	.byte	0x03, 0x5f
        /*0082*/ 	.short	0x0101


	//----- nvinfo : EIATTR_VRC_CTA_INIT_COUNT
	.align		4
        /*0084*/ 	.byte	0x02, 0x4a
	.zero		1
	.zero		1


	//----- nvinfo : EIATTR_EXIT_INSTR_OFFSETS
	.align		4
        /*0088*/ 	.byte	0x04, 0x1c
        /*008a*/ 	.short	(.L_2665 - .L_2664)


	//   ....[0]....
.L_2664:
        /*008c*/ 	.word	0x00000720


	//   ....[1]....
        /*0090*/ 	.word	0x00000770


	//----- nvinfo : EIATTR_MAX_THREADS
	.align		4
.L_2665:
        /*0094*/ 	.byte	0x04, 0x05
        /*0096*/ 	.short	(.L_2667 - .L_2666)
.L_2666:
        /*0098*/ 	.word	0x00000080
        /*009c*/ 	.word	0x00000001
        /*00a0*/ 	.word	0x00000001


	//----- nvinfo : EIATTR_CRS_STACK_SIZE
	.align		4
.L_2667:
        /*00a4*/ 	.byte	0x04, 0x1e
        /*00a6*/ 	.short	(.L_2669 - .L_2668)
.L_2668:
        /*00a8*/ 	.word	0x00000000


	//----- nvinfo : EIATTR_CBANK_PARAM_SIZE
	.align		4
.L_2669:
        /*00ac*/ 	.byte	0x03, 0x19
        /*00ae*/ 	.short	0x001c


	//----- nvinfo : EIATTR_PARAM_CBANK
	.align		4
        /*00b0*/ 	.byte	0x04, 0x0a
        /*00b2*/ 	.short	(.L_2671 - .L_2670)
	.align		4
.L_2670:
        /*00b4*/ 	.word	index@(.nv.constant0._ZN2at6native27unrolled_elementwise_kernelIZZZNS0_18GeluCUDAKernelImplERNS_18TensorIteratorBaseENS0_8GeluTypeEENKUlvE_clEvENKUlvE1_clEvEUlN3c104HalfEE_St5arrayIPcLm2EELi4E23TrivialOffsetCalculatorILi1EjESE_NS0_6memory15LoadWithoutCastENSF_16StoreWithoutCastEEEviT_T0_T2_T3_T4_T5_)
        /*00b8*/ 	.short	0x0380
        /*00ba*/ 	.short	0x001c


	//----- nvinfo : EIATTR_SW_WAR
	.align		4
.L_2671:
        /*00bc*/ 	.byte	0x04, 0x36
        /*00be*/ 	.short	(.L_2673 - .L_2672)
.L_2672:
        /*00c0*/ 	.word	0x00000008
.L_2673:


//--------------------- .nv.info._ZN2at6native29vectorized_elementwise_kernelILi2EZZZNS0_18GeluCUDAKernelImplERNS_18TensorIteratorBaseENS0_8GeluTypeEENKUlvE_clEvENKUlvE1_clEvEUlN3c104HalfEE_St5arrayIPcLm2EEEEviT0_T1_ --------------------------
	.section	.nv.info._ZN2at6native29vectorized_elementwise_kernelILi2EZZZNS0_18GeluCUDAKernelImplERNS_18TensorIteratorBaseENS0_8GeluTypeEENKUlvE_clEvENKUlvE1_clEvEUlN3c104HalfEE_St5arrayIPcLm2EEEEviT0_T1_,"",@"SHT_CUDA_INFO"
	.sectionflags	@""
	.align	4


	//----- nvinfo : EIATTR_CUDA_API_VERSION
	.align		4
        /*0000*/ 	.byte	0x04, 0x37
        /*0002*/ 	.short	(.L_2675 - .L_2674)
.L_2674:
        /*0004*/ 	.word	0x00000082


	//----- nvinfo : EIATTR_KPARAM_INFO
	.align		4
.L_2675:
        /*0008*/ 	.byte	0x04, 0x17
        /*000a*/ 	.short	(.L_2677 - .L_2676)
.L_2676:
        /*000c*/ 	.word	0x00000000
        /*0010*/ 	.short	0x0002
        /*0012*/ 	.short	0x0008
        /*0014*/ 	.byte	0x00, 0xf0, 0x41, 0x00


	//----- nvinfo : EIATTR_KPARAM_INFO
	.align		4
.L_2677:
        /*0018*/ 	.byte	0x04, 0x17
        /*001a*/ 	.short	(.L_2679 - .L_2678)
.L_2678:
        /*001c*/ 	.word	0x00000000
        /*0020*/ 	.short	0x0001
        /*0022*/ 	.short	0x0004
        /*0024*/ 	.byte	0x00, 0xf0, 0x05, 0x00


	//----- nvinfo : EIATTR_KPARAM_INFO
	.align		4
.L_2679:
        /*0028*/ 	.byte	0x04, 0x17
        /*002a*/ 	.short	(.L_2681 - .L_2680)
.L_2680:
        /*002c*/ 	.word	0x00000000
        /*0030*/ 	.short	0x0000
        /*0032*/ 	.short	0x0000
        /*0034*/ 	.byte	0x00, 0xf0, 0x11, 0x00


	//----- nvinfo : EIATTR_SPARSE_MMA_MASK
	.align		4
.L_2681:
        /*0038*/ 	.byte	0x03, 0x50
        /*003a*/ 	.short	0x0000


	//----- nvinfo : EIATTR_MAXREG_COUNT
	.align		4
        /*003c*/ 	.byte	0x03, 0x1b
        /*003e*/ 	.short	0x00ff


	//----- nvinfo : EIATTR_MERCURY_ISA_VERSION
	.align		4
        /*0040*/ 	.byte	0x03, 0x5f
        /*0042*/ 	.short	0x0101


	//----- nvinfo : EIATTR_VRC_CTA_INIT_COUNT
	.align		4
        /*0044*/ 	.byte	0x02, 0x4a
	.zero		1
	.zero		1


	//----- nvinfo : EIATTR_EXIT_INSTR_OFFSETS
	.align		4
        /*0048*/ 	.byte	0x04, 0x1c
        /*004a*/ 	.short	(.L_2683 - .L_2682)


	//   ....[0]....
.L_2682:
        /*004c*/ 	.word	0x00000ef0


	//   ....[1]....
        /*0050*/ 	.word	0x00000f40


	//   ....[2]....
        /*0054*/ 	.word	0x00001500


	//----- nvinfo : EIATTR_MAX_THREADS
	.align		4
.L_2683:
        /*0058*/ 	.byte	0x04, 0x05
        /*005a*/ 	.short	(.L_2685 - .L_2684)
.L_2684:
        /*005c*/ 	.word	0x00000080
        /*0060*/ 	.word	0x00000001
        /*0064*/ 	.word	0x00000001


	//----- nvinfo : EIATTR_CRS_STACK_SIZE
	.align		4
.L_2685:
        /*0068*/ 	.byte	0x04, 0x1e
        /*006a*/ 	.short	(.L_2687 - .L_2686)
.L_2686:
        /*006c*/ 	.word	0x00000000


	//----- nvinfo : EIATTR_CBANK_PARAM_SIZE
	.align		4
.L_2687:
        /*0070*/ 	.byte	0x03, 0x19
        /*0072*/ 	.short	0x0018


	//----- nvinfo : EIATTR_PARAM_CBANK
	.align		4
        /*0074*/ 	.byte	0x04, 0x0a
        /*0076*/ 	.short	(.L_2689 - .L_2688)
	.align		4
.L_2688:
        /*0078*/ 	.word	index@(.nv.constant0._ZN2at6native29vectorized_elementwise_kernelILi2EZZZNS0_18GeluCUDAKernelImplERNS_18TensorIteratorBaseENS0_8GeluTypeEENKUlvE_clEvENKUlvE1_clEvEUlN3c104HalfEE_St5arrayIPcLm2EEEEviT0_T1_)
        /*007c*/ 	.short	0x0380
        /*007e*/ 	.short	0x0018


	//----- nvinfo : EIATTR_SW_WAR
	.align		4
.L_2689:
        /*0080*/ 	.byte	0x04, 0x36
        /*0082*/ 	.short	(.L_2691 - .L_2690)
.L_2690:
        /*0084*/ 	.word	0x00000008
.L_2691:


//--------------------- .nv.info._ZN2at6native29vectorized_elementwise_kernelILi4EZZZNS0_18GeluCUDAKernelImplERNS_18TensorIteratorBaseENS0_8GeluTypeEENKUlvE_clEvENKUlvE1_clEvEUlN3c104HalfEE_St5arrayIPcLm2EEEEviT0_T1_ --------------------------
	.section	.nv.info._ZN2at6native29vectorized_elementwise_kernelILi4EZZZNS0_18GeluCUDAKernelImplERNS_18TensorIteratorBaseENS0_8GeluTypeEENKUlvE_clEvENKUlvE1_clEvEUlN3c104HalfEE_St5arrayIPcLm2EEEEviT0_T1_,"",@"SHT_CUDA_INFO"
	.sectionflags	@""
	.align	4


	//----- nvinfo : EIATTR_CUDA_API_VERSION
	.align		4
        /*0000*/ 	.byte	0x04, 0x37
        /*0002*/ 	.short	(.L_2693 - .L_2692)
.L_2692:
        /*0004*/ 	.word	0x00000082


	//----- nvinfo : EIATTR_KPARAM_INFO
	.align		4
.L_2693:
        /*0008*/ 	.byte	0x04, 0x17
        /*000a*/ 	.short	(.L_2695 - .L_2694)
.L_2694:
        /*000c*/ 	.word	0x00000000
        /*0010*/ 	.short	0x0002
        /*0012*/ 	.short	0x0008
        /*0014*/ 	.byte	0x00, 0xf0, 0x41, 0x00


	//----- nvinfo : EIATTR_KPARAM_INFO
	.align		4
.L_2695:
        /*0018*/ 	.byte	0x04, 0x17
        /*001a*/ 	.short	(.L_2697 - .L_2696)
.L_2696:
        /*001c*/ 	.word	0x00000000
        /*0020*/ 	.short	0x0001
        /*0022*/ 	.short	0x0004
        /*0024*/ 	.byte	0x00, 0xf0, 0x05, 0x00


	//----- nvinfo : EIATTR_KPARAM_INFO
	.align		4
.L_2697:
        /*0028*/ 	.byte	0x04, 0x17
        /*002a*/ 	.short	(.L_2699 - .L_2698)
.L_2698:
        /*002c*/ 	.word	0x00000000
        /*0030*/ 	.short	0x0000
        /*0032*/ 	.short	0x0000
        /*0034*/ 	.byte	0x00, 0xf0, 0x11, 0x00


	//----- nvinfo : EIATTR_SPARSE_MMA_MASK
	.align		4
.L_2699:
        /*0038*/ 	.byte	0x03, 0x50
        /*003a*/ 	.short	0x0000


	//----- nvinfo : EIATTR_MAXREG_COUNT
	.align		4
        /*003c*/ 	.byte	0x03, 0x1b
        /*003e*/ 	.short	0x00ff


	//----- nvinfo : EIATTR_MERCURY_ISA_VERSION
	.align		4
        /*0040*/ 	.byte	0x03, 0x5f
        /*0042*/ 	.short	0x0101


	//----- nvinfo : EIATTR_VRC_CTA_INIT_COUNT
	.align		4
        /*0044*/ 	.byte	0x02, 0x4a
	.zero		1
	.zero		1


	//----- nvinfo : EIATTR_EXIT_INSTR_OFFSETS
	.align		4
        /*0048*/ 	.byte	0x04, 0x1c
        /*004a*/ 	.short	(.L_2701 - .L_2700)


	//   ....[0]....
.L_2700:
        /*004c*/ 	.word	0x00000ef0


	//   ....[1]....
        /*0050*/ 	.word	0x00000f40


	//   ....[2]....
        /*0054*/ 	.word	0x000014c0


	//----- nvinfo : EIATTR_MAX_THREADS
	.align		4
.L_2701:
        /*0058*/ 	.byte	0x04, 0x05
        /*005a*/ 	.short	(.L_2703 - .L_2702)
.L_2702:
        /*005c*/ 	.word	0x00000080
        /*0060*/ 	.word	0x00000001
        /*0064*/ 	.word	0x00000001


	//----- nvinfo : EIATTR_CRS_STACK_SIZE
	.align		4
.L_2703:
        /*0068*/ 	.byte	0x04, 0x1e
        /*006a*/ 	.short	(.L_2705 - .L_2704)
.L_2704:
        /*006c*/ 	.word	0x00000000


	//----- nvinfo : EIATTR_CBANK_PARAM_SIZE
	.align		4
.L_2705:
        /*0070*/ 	.byte	0x03, 0x19
        /*0072*/ 	.short	0x0018


	//----- nvinfo : EIATTR_PARAM_CBANK
	.align		4
        /*0074*/ 	.byte	0x04, 0x0a
        /*0076*/ 	.short	(.L_2707 - .L_2706)
	.align		4
.L_2706:
        /*0078*/ 	.word	index@(.nv.constant0._ZN2at6native29vectorized_elementwise_kernelILi4EZZZNS0_18GeluCUDAKernelImplERNS_18TensorIteratorBaseENS0_8GeluTypeEENKUlvE_clEvENKUlvE1_clEvEUlN3c104HalfEE_St5arrayIPcLm2EEEEviT0_T1_)
        /*007c*/ 	.short	0x0380
        /*007e*/ 	.short	0x0018


	//----- nvinfo : EIATTR_SW_WAR
	.align		4
.L_2707:
        /*0080*/ 	.byte	0x04, 0x36
        /*0082*/ 	.short	(.L_2709 - .L_2708)
.L_2708:
        /*0084*/ 	.word	0x00000008
.L_2709:


//--------------------- .nv.info._ZN2at6native29vectorized_elementwise_kernelILi8EZZZNS0_18GeluCUDAKernelImplERNS_18TensorIteratorBaseENS0_8GeluTypeEENKUlvE_clEvENKUlvE1_clEvEUlN3c104HalfEE_St5arrayIPcLm2EEEEviT0_T1_ --------------------------
	.section	.nv.info._ZN2at6native29vectorized_elementwise_kernelILi8EZZZNS0_18GeluCUDAKernelImplERNS_18TensorIteratorBaseENS0_8GeluTypeEENKUlvE_clEvENKUlvE1_clEvEUlN3c104HalfEE_St5arrayIPcLm2EEEEviT0_T1_,"",@"SHT_CUDA_INFO"
	.sectionflags	@""
	.align	4


	//----- nvinfo : EIATTR_CUDA_API_VERSION
	.align		4
        /*0000*/ 	.byte	0x04, 0x37
        /*0002*/ 	.short	(.L_2711 - .L_2710)
.L_2710:
        /*0004*/ 	.word	0x00000082


	//----- nvinfo : EIATTR_KPARAM_INFO
	.align		4
.L_2711:
        /*0008*/ 	.byte	0x04, 0x17
        /*000a*/ 	.short	(.L_2713 - .L_2712)
.L_2712:
        /*000c*/ 	.word	0x00000000
        /*0010*/ 	.short	0x0002
        /*0012*/ 	.short	0x0008
        /*0014*/ 	.byte	0x00, 0xf0, 0x41, 0x00


	//----- nvinfo : EIATTR_KPARAM_INFO
	.align		4
.L_2713:
        /*0018*/ 	.byte	0x04, 0x17
        /*001a*/ 	.short	(.L_2715 - .L_2714)
.L_2714:
        /*001c*/ 	.word	0x00000000
        /*0020*/ 	.short	0x0001
        /*0022*/ 	.short	0x0004
        /*0024*/ 	.byte	0x00, 0xf0, 0x05, 0x00


	//----- nvinfo : EIATTR_KPARAM_INFO
	.align		4
.L_2715:
        /*0028*/ 	.byte	0x04, 0x17
        /*002a*/ 	.short	(.L_2717 - .L_2716)
.L_2716:
        /*002c*/ 	.word	0x00000000
        /*0030*/ 	.short	0x0000
        /*0032*/ 	.short	0x0000
        /*0034*/ 	.byte	0x00, 0xf0, 0x11, 0x00


	//----- nvinfo : EIATTR_SPARSE_MMA_MASK
	.align		4
.L_2717:
        /*0038*/ 	.byte	0x03, 0x50
        /*003a*/ 	.short	0x0000


	//----- nvinfo : EIATTR_MAXREG_COUNT
	.align		4
        /*003c*/ 	.byte	0x03, 0x1b
        /*003e*/ 	.short	0x00ff


	//----- nvinfo : EIATTR_MERCURY_ISA_VERSION
	.align		4
        /*0040*/ 	.byte	0x03, 0x5f
        /*0042*/ 	.short	0x0101


	//----- nvinfo : EIATTR_VRC_CTA_INIT_COUNT
	.align		4
        /*0044*/ 	.byte	0x02, 0x4a
	.zero		1
	.zero		1


	//----- nvinfo : EIATTR_EXIT_INSTR_OFFSETS
	.align		4
        /*0048*/ 	.byte	0x04, 0x1c
        /*004a*/ 	.short	(.L_2719 - .L_2718)


	//   ....[0]....
.L_2718:
        /*004c*/ 	.word	0x00000010


	//----- nvinfo : EIATTR_MAX_THREADS
	.align		4
.L_2719:
        /*0050*/ 	.byte	0x04, 0x05
        /*0052*/ 	.short	(.L_2721 - .L_2720)
.L_2720:
        /*0054*/ 	.word	0x00000080
        /*0058*/ 	.word	0x00000001
        /*005c*/ 	.word	0x00000001


	//----- nvinfo : EIATTR_CBANK_PARAM_SIZE
	.align		4
.L_2721:
        /*0060*/ 	.byte	0x03, 0x19
        /*0062*/ 	.short	0x0018


	//----- nvinfo : EIATTR_PARAM_CBANK
	.align		4
        /*0064*/ 	.byte	0x04, 0x0a
        /*0066*/ 	.short	(.L_2723 - .L_2722)
	.align		4
.L_2722:
        /*0068*/ 	.word	index@(.nv.constant0._ZN2at6native29vectorized_elementwise_kernelILi8EZZZNS0_18GeluCUDAKernelImplERNS_18TensorIteratorBaseENS0_8GeluTypeEENKUlvE_clEvENKUlvE1_clEvEUlN3c104HalfEE_St5arrayIPcLm2EEEEviT0_T1_)
        /*006c*/ 	.short	0x0380
        /*006e*/ 	.short	0x0018


	//----- nvinfo : EIATTR_SW_WAR
	.align		4
.L_2723:
        /*0070*/ 	.byte	0x04, 0x36
        /*0072*/ 	.short	(.L_2725 - .L_2724)
.L_2724:
        /*0074*/ 	.word	0x00000008
.L_2725:


//--------------------- .nv.info._ZN2at6native18elementwise_kernelILi128ELi4EZNS0_15gpu_kernel_implIZZZNS0_18GeluCUDAKernelImplERNS_18TensorIteratorBaseENS0_8GeluTypeEENKUlvE_clEvENKUlvE0_clEvEUlfE_EEvS4_RKT_EUliE_EEviT1_ --------------------------
	.section	.nv.info._ZN2at6native18elementwise_kernelILi128ELi4EZNS0_15gpu_kernel_implIZZZNS0_18GeluCUDAKernelImplERNS_18TensorIteratorBaseENS0_8GeluTypeEENKUlvE_clEvENKUlvE0_clEvEUlfE_EEvS4_RKT_EUliE_EEviT1_,"",@"SHT_CUDA_INFO"
	.sectionflags	@""
	.align	4


	//----- nvinfo : EIATTR_CUDA_API_VERSION
	.align		4
        /*0000*/ 	.byte	0x04, 0x37
        /*0002*/ 	.short	(.L_2727 - .L_2726)
.L_2726:
        /*0004*/ 	.word	0x00000082


	//----- nvinfo : EIATTR_KPARAM_INFO
	.align		4
.L_2727:
        /*0008*/ 	.byte	0x04, 0x17
        /*000a*/ 	.short	(.L_2729 - .L_2728)
.L_2728:
        /*000c*/ 	.word	0x00000000
        /*0010*/ 	.short	0x0001
        /*0012*/ 	.short	0x0008
        /*0014*/ 	.byte	0x00, 0xf0, 0x61, 0x08


	//----- nvinfo : EIATTR_KPARAM_INFO
	.align		4
.L_2729:
        /*0018*/ 	.byte	0x04, 0x17
        /*001a*/ 	.short	(.L_2731 - .L_2730)
.L_2730:
        /*001c*/ 	.word	0x00000000
        /*0020*/ 	.short	0x0000
        /*0022*/ 	.short	0x0000
        /*0024*/ 	.byte	0x00, 0xf0, 0x11, 0x00


	//----- nvinfo : EIATTR_SPARSE_MMA_MASK
	.align		4
.L_2731:
        /*0028*/ 	.byte	0x03, 0x50
        /*002a*/ 	.short	0x0000


	//----- nvinfo : EIATTR_MAXREG_COUNT
	.align		4
        /*002c*/ 	.byte	0x03, 0x1b
        /*002e*/ 	.short	0x0080


	//----- nvinfo : EIATTR_EXTERNS
	.align		4
        /*0030*/ 	.byte	0x04, 0x0f
        /*0032*/ 	.short	(.L_2733 - .L_2732)


	//   ....[0]....
	.align		4
.L_2732:
        /*0034*/ 	.word	index@(__assertfail)


	//----- nvinfo : EIATTR_MERCURY_ISA_VERSION
	.align		4
.L_2733:
        /*0038*/ 	.byte	0x03, 0x5f
        /*003a*/ 	.short	0x0101


	//----- nvinfo : EIATTR_VRC_CTA_INIT_COUNT
	.align		4
        /*003c*/ 	.byte	0x02, 0x4a
	.zero		1
	.zero		1


	//----- nvinfo : EIATTR_SYSCALL_OFFSETS
	.align		4
        /*0040*/ 	.byte	0x04, 0x46
        /*0042*/ 	.short	(.L_2735 - .L_2734)


	//   ....[0]....
.L_2734:
        /*0044*/ 	.word	0x00002150


	//   ....[1]....
        /*0048*/ 	.word	0x00002f80


	//   ....[2]....
        /*004c*/ 	.word	0x00005210


	//   ....[3]....
        /*0050*/ 	.word	0x00005ea0


	//   ....[4]....
        /*0054*/ 	.word	0x00008240


	//   ....[5]....
        /*0058*/ 	.word	0x00008ed0


	//   ....[6]....
        /*005c*/ 	.word	0x0000b280


	//   ....[7]....
        /*0060*/ 	.word	0x0000bee0


	//----- nvinfo : EIATTR_EXIT_INSTR_OFFSETS
	.align		4
.L_2735:
        /*0064*/ 	.byte	0x04, 0x1c
        /*0066*/ 	.short	(.L_2737 - .L_2736)


	//   ....[0]....
.L_2736:
        /*0068*/ 	.word	0x00009180


	//   ....[1]....
        /*006c*/ 	.word	0x0000b460


	//   ....[2]....
        /*0070*/ 	.word	0x0000b4a0


	//   ....[3]....
        /*0074*/ 	.word	0x0000b530


	//   ....[4]....
        /*0078*/ 	.word	0x0000b560


	//   ....[5]....
        /*007c*/ 	.word	0x0000b590


	//   ....[6]....
        /*0080*/ 	.word	0x0000b610


	//   ....[7]....
        /*0084*/ 	.word	0x0000b640


	//   ....[8]....
        /*0088*/ 	.word	0x0000b6d0


	//   ....[9]....
        /*008c*/ 	.word	0x0000b710


	//   ....[10]....
        /*0090*/ 	.word	0x0000b750


	//   ....[11]....
        /*0094*/ 	.word	0x0000b820


	//   ....[12]....
        /*0098*/ 	.word	0x0000b980


	//   ....[13]....
        /*009c*/ 	.word	0x0000bae0


	//   ....[14]....
        /*00a0*/ 	.word	0x0000bc30


	//   ....[15]....
        /*00a4*/ 	.word	0x0000bc60


	//   ....[16]....
        /*00a8*/ 	.word	0x0000bc90


	//   ....[17]....
        /*00ac*/ 	.word	0x0000bd30


	//   ....[18]....
        /*00b0*/ 	.word	0x0000bd80


	//   ....[19]....
        /*00b4*/ 	.word	0x0000bef0


	//   ....[20]....
        /*00b8*/ 	.word	0x0000bff0


	//   ....[21]....
        /*00bc*/ 	.word	0x0000c120


	//   ....[22]....
        /*00c0*/ 	.word	0x0000c150


	//----- nvinfo : EIATTR_MAX_THREADS
	.align		4
.L_2737:
        /*00c4*/ 	.byte	0x04, 0x05
        /*00c6*/ 	.short	(.L_2739 - .L_2738)
.L_2738:
        /*00c8*/ 	.word	0x00000080
        /*00cc*/ 	.word	0x00000001
        /*00d0*/ 	.word	0x00000001


	//----- nvinfo : EIATTR_CRS_STACK_SIZE
	.align		4
.L_2739:
        /*00d4*/ 	.byte	0x04, 0x1e
        /*00d6*/ 	.short	(.L_2741 - .L_2740)
.L_2740:
        /*00d8*/ 	.word	0x00000000


	//----- nvinfo : EIATTR_CBANK_PARAM_SIZE
	.align		4
.L_2741:
        /*00dc*/ 	.byte	0x03, 0x19
        /*00de*/ 	.short	0x0220


	//----- nvinfo : EIATTR_PARAM_CBANK
	.align		4
        /*00e0*/ 	.byte	0x04, 0x0a
        /*00e2*/ 	.short	(.L_2743 - .L_2742)
	.align		4
.L_2742:
        /*00e4*/ 	.word	index@(.nv.constant0._ZN2at6native18elementwise_kernelILi128ELi4EZNS0_15gpu_kernel_implIZZZNS0_18GeluCUDAKernelImplERNS_18TensorIteratorBaseENS0_8GeluTypeEENKUlvE_clEvENKUlvE0_clEvEUlfE_EEvS4_RKT_EUliE_EEviT1_)
        /*00e8*/ 	.short	0x0380
        /*00ea*/ 	.short	0x0220


	//----- nvinfo : EIATTR_SW_WAR
	.align		4
.L_2743:
        /*00ec*/ 	.byte	0x04, 0x36
        /*00ee*/ 	.short	(.L_2745 - .L_2744)
.L_2744:
        /*00f0*/ 	.word	0x00000008
.L_2745:


//--------------------- .nv.info._ZN2at6native27unrolled_elementwise_kernelIZZZNS0_18GeluCUDAKernelImplERNS_18TensorIteratorBaseENS0_8GeluTypeEENKUlvE_clEvENKUlvE0_clEvEUlfE_St5arrayIPcLm2EELi4E23TrivialOffsetCalculatorILi1EjESC_NS0_6memory12LoadWithCastILi1EEENSD_13StoreWithCastILi1EEEEEviT_T0_T2_T3_T4_T5_ --------------------------
	.section	.nv.info._ZN2at6native27unrolled_elementwise_kernelIZZZNS0_18GeluCUDAKernelImplERNS_18TensorIteratorBaseENS0_8GeluTypeEENKUlvE_clEvENKUlvE0_clEvEUlfE_St5arrayIPcLm2EELi4E23TrivialOffsetCalculatorILi1EjESC_NS0_6memory12LoadWithCastILi1EEENSD_13StoreWithCastILi1EEEEEviT_T0_T2_T3_T4_T5_,"",@"SHT_CUDA_INFO"
	.sectionflags	@""
	.align	4


	//----- nvinfo : EIATTR_CUDA_API_VERSION
	.align		4
        /*0000*/ 	.byte	0x04, 0x37
        /*0002*/ 	.short	(.L_2747 - .L_2746)
.L_2746:
        /*0004*/ 	.word	0x00000082


	//----- nvinfo : EIATTR_KPARAM_INFO
	.align		4
.L_2747:
        /*0008*/ 	.byte	0x04, 0x17
        /*000a*/ 	.short	(.L_2749 - .L_2748)
.L_2748:
        /*000c*/ 	.word	0x00000000
        /*0010*/ 	.short	0x0006
        /*0012*/ 	.short	0x0024
        /*0014*/ 	.byte	0x00, 0xf0, 0x21, 0x00


	//----- nvinfo : EIATTR_KPARAM_INFO
	.align		4
.L_2749:
        /*0018*/ 	.byte	0x04, 0x17
        /*001a*/ 	.short	(.L_2751 - .L_2750)
.L_2750:
        /*001c*/ 	.word	0x00000000
        /*0020*/ 	.short	0x0005
        /*0022*/ 	.short	0x001c
        /*0024*/ 	.byte	0x00, 0xf0, 0x21, 0x00


	//----- nvinfo : EIATTR_KPARAM_INFO
	.align		4
.L_2751:
        /*0028*/ 	.byte	0x04, 0x17
        /*002a*/ 	.short	(.L_2753 - .L_2752)
.L_2752:
        /*002c*/ 	.word	0x00000000
        /*0030*/ 	.short	0x0004
        /*0032*/ 	.short	0x0019
        /*0034*/ 	.byte	0x00, 0xf0, 0x05, 0x00


	//----- nvinfo : EIATTR_KPARAM_INFO
	.align		4
.L_2753:
        /*0038*/ 	.byte	0x04, 0x17
        /*003a*/ 	.short	(.L_2755 - .L_2754)
.L_2754:
        /*003c*/ 	.word	0x00000000
        /*0040*/ 	.short	0x0003
        /*0042*/ 	.short	0x0018
        /*0044*/ 	.byte	0x00, 0xf0, 0x05, 0x00


	//----- nvinfo : EIATTR_KPARAM_INFO
	.align		4
.L_2755:
        /*0048*/ 	.byte	0x04, 0x17
        /*004a*/ 	.short	(.L_2757 - .L_2756)
.L_2756:
        /*004c*/ 	.word	0x00000000
        /*0050*/ 	.short	0x0002
        /*0052*/ 	.short	0x0008
        /*0054*/ 	.byte	0x00, 0xf0, 0x41, 0x00


	//----- nvinfo : EIATTR_KPARAM_INFO
	.align		4
.L_2757:
        /*0058*/ 	.byte	0x04, 0x17
        /*005a*/ 	.short	(.L_2759 - .L_2758)
.L_2758:
        /*005c*/ 	.word	0x00000000
        /*0060*/ 	.short	0x0001
        /*0062*/ 	.short	0x0004
        /*0064*/ 	.byte	0x00, 0xf0, 0x05, 0x00


	//----- nvinfo : EIATTR_KPARAM_INFO
	.align		4
.L_2759:
        /*0068*/ 	.byte	0x04, 0x17
        /*006a*/ 	.short	(.L_2761 - .L_2760)
.L_2760:
        /*006c*/ 	.word	0x00000000
        /*0070*/ 	.short	0x0000
        /*0072*/ 	.short	0x0000
        /*0074*/ 	.byte	0x00, 0xf0, 0x11, 0x00


	//----- nvinfo : EIATTR_SPARSE_MMA_MASK
	.align		4
.L_2761:
        /*0078*/ 	.byte	0x03, 0x50
        /*007a*/ 	.short	0x0000


	//----- nvinfo : EIATTR_MAXREG_COUNT
	.align		4
        /*007c*/ 	.byte	0x03, 0x1b
        /*007e*/ 	.short	0x00ff


	//----- nvinfo : EIATTR_EXTERNS
	.align		4
        /*0080*/ 	.byte	0x04, 0x0f
        /*0082*/ 	.short	(.L_2763 - .L_2762)


	//   ....[0]....
	.align		4
.L_2762:
        /*0084*/ 	.word	index@(__assertfail)


	//----- nvinfo : EIATTR_MERCURY_ISA_VERSION
	.align		4
.L_2763:
        /*0088*/ 	.byte	0x03, 0x5f
        /*008a*/ 	.short	0x0101


	//----- nvinfo : EIATTR_VRC_CTA_INIT_COUNT
	.align		4
        /*008c*/ 	.byte	0x02, 0x4a
	.zero		1
	.zero		1


	//----- nvinfo : EIATTR_SYSCALL_OFFSETS
	.align		4
        /*0090*/ 	.byte	0x04, 0x46
        /*0092*/ 	.short	(.L_2765 - .L_2764)


	//   ....[0]....
.L_2764:
        /*0094*/ 	.word	0x00000e60


	//   ....[1]....
        /*0098*/ 	.word	0x00001de0


	//   ....[2]....
        /*009c*/ 	.word	0x00002cf0


	//   ....[3]....
        /*00a0*/ 	.word	0x00003bc0


	//   ....[4]....
        /*00a4*/ 	.word	0x00004ce0


	//   ....[5]....
        /*00a8*/ 	.word	0x00005a80


	//   ....[6]....
        /*00ac*/ 	.word	0x000068e0


	//   ....[7]....
        /*00b0*/ 	.word	0x00007740


	//----- nvinfo : EIATTR_EXIT_INSTR_OFFSETS
	.align		4
.L_2765:
        /*00b4*/ 	.byte	0x04, 0x1c
        /*00b6*/ 	.short	(.L_2767 - .L_2766)


	//   ....[0]....
.L_2766:
        /*00b8*/ 	.word	0x00006b80


	//   ....[1]....
        /*00bc*/ 	.word	0x00006cc0


	//   ....[2]....
        /*00c0*/ 	.word	0x00006d00


	//   ....[3]....
        /*00c4*/ 	.word	0x00006d90


	//   ....[4]....
        /*00c8*/ 	.word	0x00006dc0


	//   ....[5]....
        /*00cc*/ 	.word	0x00006df0


	//   ....[6]....
        /*00d0*/ 	.word	0x00006e70


	//   ....[7]....
        /*00d4*/ 	.word	0x00006ea0


	//   ....[8]....
        /*00d8*/ 	.word	0x00006f30


	//   ....[9]....
        /*00dc*/ 	.word	0x00006f70


	//   ....[10]....
        /*00e0*/ 	.word	0x00006fb0


	//   ....[11]....
        /*00e4*/ 	.word	0x00007080


	//   ....[12]....
        /*00e8*/ 	.word	0x000071e0


	//   ....[13]....
        /*00ec*/ 	.word	0x00007340


	//   ....[14]....
        /*00f0*/ 	.word	0x00007490


	//   ....[15]....
        /*00f4*/ 	.word	0x000074c0


	//   ....[16]....
        /*00f8*/ 	.word	0x000074f0


	//   ....[17]....
        /*00fc*/ 	.word	0x00007590


	//   ....[18]....
        /*0100*/ 	.word	0x000075e0


	//   ....[19]....
        /*0104*/ 	.word	0x00007750


	//   ....[20]....
        /*0108*/ 	.word	0x00007850


	//   ....[21]....
        /*010c*/ 	.word	0x00007980


	//   ....[22]....
        /*0110*/ 	.word	0x000079b0


	//----- nvinfo : EIATTR_MAX_THREADS
	.align		4
.L_2767:
        /*0114*/ 	.byte	0x04, 0x05
        /*0116*/ 	.short	(.L_2769 - .L_2768)
.L_2768:
        /*0118*/ 	.word	0x00000080
        /*011c*/ 	.word	0x00000001
        /*0120*/ 	.word	0x00000001


	//----- nvinfo : EIATTR_CRS_STACK_SIZE
	.align		4
.L_2769:
        /*0124*/ 	.byte	0x04, 0x1e
        /*0126*/ 	.short	(.L_2771 - .L_2770)
.L_2770:
        /*0128*/ 	.word	0x00000000


	//----- nvinfo : EIATTR_CBANK_PARAM_SIZE
	.align		4
.L_2771:
        /*012c*/ 	.byte	0x03, 0x19
        /*012e*/ 	.short	0x002c


	//----- nvinfo : EIATTR_PARAM_CBANK
	.align		4
        /*0130*/ 	.byte	0x04, 0x0a
        /*0132*/ 	.short	(.L_2773 - .L_2772)
	.align		4
.L_2772:
        /*0134*/ 	.word	index@(.nv.constant0._ZN2at6native27unrolled_elementwise_kernelIZZZNS0_18GeluCUDAKernelImplERNS_18TensorIteratorBaseENS0_8GeluTypeEENKUlvE_clEvENKUlvE0_clEvEUlfE_St5arrayIPcLm2EELi4E23TrivialOffsetCalculatorILi1EjESC_NS0_6memory12LoadWithCastILi1EEENSD_13StoreWithCastILi1EEEEEviT_T0_T2_T3_T4_T5_)
        /*0138*/ 	.short	0x0380
        /*013a*/ 	.short	0x002c


	//----- nvinfo : EIATTR_SW_WAR
	.align		4
.L_2773:
        /*013c*/ 	.byte	0x04, 0x36
        /*013e*/ 	.short	(.L_2775 - .L_2774)
.L_2774:
        /*0140*/ 	.word	0x00000008
.L_2775:


//--------------------- .nv.info._ZN2at6native18elementwise_kernelILi128ELi2EZNS0_22gpu_kernel_impl_nocastIZZZNS0_18GeluCUDAKernelImplERNS_18TensorIteratorBaseENS0_8GeluTypeEENKUlvE_clEvENKUlvE0_clEvEUlfE_EEvS4_RKT_EUliE_EEviT1_ --------------------------
	.section	.nv.info._ZN2at6native18elementwise_kernelILi128ELi2EZNS0_22gpu_kernel_impl_nocastIZZZNS0_18GeluCUDAKernelImplERNS_18TensorIteratorBaseENS0_8GeluTypeEENKUlvE_clEvENKUlvE0_clEvEUlfE_EEvS4_RKT_EUliE_EEviT1_,"",@"SHT_CUDA_INFO"
	.sectionflags	@""
	.align	4


	//----- nvinfo : EIATTR_CUDA_API_VERSION
	.align		4
        /*0000*/ 	.byte	0x04, 0x37
        /*0002*/ 	.short	(.L_2777 - .L_2776)
.L_2776:
        /*0004*/ 	.word	0x00000082


	//----- nvinfo : EIATTR_KPARAM_INFO
	.align		4
.L_2777:
        /*0008*/ 	.byte	0x04, 0x17
        /*000a*/ 	.short	(.L_2779 - .L_2778)
.L_2778:
        /*000c*/ 	.word	0x00000000
        /*0010*/ 	.short	0x0001
        /*0012*/ 	.short	0x0008
        /*0014*/ 	.byte	0x00, 0xf0, 0x61, 0x08


	//----- nvinfo : EIATTR_KPARAM_INFO
	.align		4
.L_2779:
        /*0018*/ 	.byte	0x04, 0x17
        /*001a*/ 	.short	(.L_2781 - .L_2780)
.L_2780:
        /*001c*/ 	.word	0x00000000
        /*0020*/ 	.short	0x0000
        /*0022*/ 	.short	0x0000
        /*0024*/ 	.byte	0x00, 0xf0, 0x11, 0x00


	//----- nvinfo : EIATTR_SPARSE_MMA_MASK
	.align		4
.L_2781:
        /*0028*/ 	.byte	0x03, 0x50
        /*002a*/ 	.short	0x0000


	//----- nvinfo : EIATTR_MAXREG_COUNT
	.align		4
        /*002c*/ 	.byte	0x03, 0x1b
        /*002e*/ 	.short	0x0080


	//----- nvinfo : EIATTR_MERCURY_ISA_VERSION
	.align		4
        /*0030*/ 	.byte	0x03, 0x5f
        /*0032*/ 	.short	0x0101


	//----- nvinfo : EIATTR_VRC_CTA_INIT_COUNT
	.align		4
        /*0034*/ 	.byte	0x02, 0x4a
	.zero		1
	.zero		1


	//----- nvinfo : EIATTR_EXIT_INSTR_OFFSETS
	.align		4
        /*0038*/ 	.byte	0x04, 0x1c
        /*003a*/ 	.short	(.L_2783 - .L_2782)


	//   ....[0]....
.L_2782:
        /*003c*/ 	.word	0x000001c0


	//   ....[1]....
        /*0040*/ 	.word	0x00000290


	//   ....[2]....
        /*0044*/ 	.word	0x000016d0


	//   ....[3]....
        /*0048*/ 	.word	0x00002a70


	//----- nvinfo : EIATTR_MAX_THREADS
	.align		4
.L_2783:
        /*004c*/ 	.byte	0x04, 0x05
        /*004e*/ 	.short	(.L_2785 - .L_2784)
.L_2784:
        /*0050*/ 	.word	0x00000080
        /*0054*/ 	.word	0x00000001
        /*0058*/ 	.word	0x00000001


	//----- nvinfo : EIATTR_CRS_STACK_SIZE
	.align		4
.L_2785:
        /*005c*/ 	.byte	0x04, 0x1e
        /*005e*/ 	.short	(.L_2787 - .L_2786)
.L_2786:
        /*0060*/ 	.word	0x00000000


	//----- nvinfo : EIATTR_CBANK_PARAM_SIZE
	.align		4
.L_2787:
        /*0064*/ 	.byte	0x03, 0x19
        /*0066*/ 	.short	0x0220


	//----- nvinfo : EIATTR_PARAM_CBANK
	.align		4
        /*0068*/ 	.byte	0x04, 0x0a
        /*006a*/ 	.short	(.L_2789 - .L_2788)
	.align		4
.L_2788:
        /*006c*/ 	.word	index@(.nv.constant0._ZN2at6native18elementwise_kernelILi128ELi2EZNS0_22gpu_kernel_impl_nocastIZZZNS0_18GeluCUDAKernelImplERNS_18TensorIteratorBaseENS0_8GeluTypeEENKUlvE_clEvENKUlvE0_clEvEUlfE_EEvS4_RKT_EUliE_EEviT1_)
        /*0070*/ 	.short	0x0380
        /*0072*/ 	.short	0x0220


	//----- nvinfo : EIATTR_SW_WAR
	.align		4
.L_2789:
        /*0074*/ 	.byte	0x04, 0x36
        /*0076*/ 	.short	(.L_2791 - .L_2790)
.L_2790:
        /*0078*/ 	.word	0x00000008
.L_2791:


//--------------------- .nv.info._ZN2at6native27unrolled_elementwise_kernelIZZZNS0_18GeluCUDAKernelImplERNS_18TensorIteratorBaseENS0_8GeluTypeEENKUlvE_clEvENKUlvE0_clEvEUlfE_St5arrayIPcLm2EELi4E23TrivialOffsetCalculatorILi1EjESC_NS0_6memory15LoadWithoutCastENSD_16StoreWithoutCastEEEviT_T0_T2_T3_T4_T5_ --------------------------
	.section	.nv.info._ZN2at6native27unrolled_elementwise_kernelIZZZNS0_18GeluCUDAKernelImplERNS_18TensorIteratorBaseENS0_8GeluTypeEENKUlvE_clEvENKUlvE0_clEvEUlfE_St5arrayIPcLm2EELi4E23TrivialOffsetCalculatorILi1EjESC_NS0_6memory15LoadWithoutCastENSD_16StoreWithoutCastEEEviT_T0_T2_T3_T4_T5_,"",@"SHT_CUDA_INFO"
	.sectionflags	@""
	.align	4


	//----- nvinfo : EIATTR_CUDA_API_VERSION
	.align		4
        /*0000*/ 	.byte	0x04, 0x37
        /*0002*/ 	.short	(.L_2793 - .L_2792)
.L_2792:
        /*0004*/ 	.word	0x00000082


	//----- nvinfo : EIATTR_KPARAM_INFO
	.align		4
.L_2793:
        /*0008*/ 	.byte	0x04, 0x17
        /*000a*/ 	.short	(.L_2795 - .L_2794)
.L_2794:
        /*000c*/ 	.word	0x00000000
        /*0010*/ 	.short	0x0006
        /*0012*/ 	.short	0x001b
        /*0014*/ 	.byte	0x00, 0xf0, 0x05, 0x00


	//----- nvinfo : EIATTR_KPARAM_INFO
	.align		4
.L_2795:
        /*0018*/ 	.byte	0x04, 0x17
        /*001a*/ 	.short	(.L_2797 - .L_2796)
.L_2796:
        /*001c*/ 	.word	0x00000000
        /*0020*/ 	.short	0x0005
        /*0022*/ 	.short	0x001a
        /*0024*/ 	.byte	0x00, 0xf0, 0x05, 0x00


	//----- nvinfo : EIATTR_KPARAM_INFO
	.align		4
.L_2797:
        /*0028*/ 	.byte	0x04, 0x17
        /*002a*/ 	.short	(.L_2799 - .L_2798)
.L_2798:
        /*002c*/ 	.word	0x00000000
        /*0030*/ 	.short	0x0004
        /*0032*/ 	.short	0x0019
        /*0034*/ 	.byte	0x00, 0xf0, 0x05, 0x00


	//----- nvinfo : EIATTR_KPARAM_INFO
	.align		4
.L_2799:
        /*0038*/ 	.byte	0x04, 0x17
        /*003a*/ 	.short	(.L_2801 - .L_2800)
.L_2800:
        /*003c*/ 	.word	0x00000000
        /*0040*/ 	.short	0x0003
        /*0042*/ 	.short	0x0018
        /*0044*/ 	.byte	0x00, 0xf0, 0x05, 0x00


	//----- nvinfo : EIATTR_KPARAM_INFO
	.align		4
.L_2801:
        /*0048*/ 	.byte	0x04, 0x17
        /*004a*/ 	.short	(.L_2803 - .L_2802)
.L_2802:
        /*004c*/ 	.word	0x00000000
        /*0050*/ 	.short	0x0002
        /*0052*/ 	.short	0x0008
        /*0054*/ 	.byte	0x00, 0xf0, 0x41, 0x00


	//----- nvinfo : EIATTR_KPARAM_INFO
	.align		4
.L_2803:
        /*0058*/ 	.byte	0x04, 0x17
        /*005a*/ 	.short	(.L_2805 - .L_2804)
.L_2804:
        /*005c*/ 	.word	0x00000000
        /*0060*/ 	.short	0x0001
        /*0062*/ 	.short	0x0004
        /*0064*/ 	.byte	0x00, 0xf0, 0x05, 0x00


	//----- nvinfo : EIATTR_KPARAM_INFO
	.align		4
.L_2805:
        /*0068*/ 	.byte	0x04, 0x17
        /*006a*/ 	.short	(.L_2807 - .L_2806)
.L_2806:
        /*006c*/ 	.word	0x00000000
        /*0070*/ 	.short	0x0000
        /*0072*/ 	.short	0x0000
        /*0074*/ 	.byte	0x00, 0xf0, 0x11, 0x00


	//----- nvinfo : EIATTR_SPARSE_MMA_MASK
	.align		4
.L_2807:
        /*0078*/ 	.byte	0x03, 0x50
        /*007a*/ 	.short	0x0000


	//----- nvinfo : EIATTR_MAXREG_COUNT
	.align		4
        /*007c*/ 	.byte	0x03, 0x1b
        /*007e*/ 	.short	0x00ff


	//----- nvinfo : EIATTR_MERCURY_ISA_VERSION
	.align		4
        /*0080*/ 	.byte	0x03, 0x5f
        /*0082*/ 	.short	0x0101


	//----- nvinfo : EIATTR_VRC_CTA_INIT_COUNT
	.align		4
        /*0084*/ 	.byte	0x02, 0x4a
	.zero		1
	.zero		1


	//----- nvinfo : EIATTR_EXIT_INSTR_OFFSETS
	.align		4
        /*0088*/ 	.byte	0x04, 0x1c
        /*008a*/ 	.short	(.L_2809 - .L_2808)


	//   ....[0]....
.L_2808:
        /*008c*/ 	.word	0x00000580


	//   ....[1]....
        /*0090*/ 	.word	0x00000610


	//----- nvinfo : EIATTR_MAX_THREADS
	.align		4
.L_2809:
        /*0094*/ 	.byte	0x04, 0x05
        /*0096*/ 	.short	(.L_2811 - .L_2810)
.L_2810:
        /*0098*/ 	.word	0x00000080
        /*009c*/ 	.word	0x00000001
        /*00a0*/ 	.word	0x00000001


	//----- nvinfo : EIATTR_CRS_STACK_SIZE
	.align		4
.L_2811:
        /*00a4*/ 	.byte	0x04, 0x1e
        /*00a6*/ 	.short	(.L_2813 - .L_2812)
.L_2812:
        /*00a8*/ 	.word	0x00000000


	//----- nvinfo : EIATTR_CBANK_PARAM_SIZE
	.align		4
.L_2813:
        /*00ac*/ 	.byte	0x03, 0x19
        /*00ae*/ 	.short	0x001c


	//----- nvinfo : EIATTR_PARAM_CBANK
	.align		4
        /*00b0*/ 	.byte	0x04, 0x0a
        /*00b2*/ 	.short	(.L_2815 - .L_2814)
	.align		4
.L_2814:
        /*00b4*/ 	.word	index@(.nv.constant0._ZN2at6native27unrolled_elementwise_kernelIZZZNS0_18GeluCUDAKernelImplERNS_18TensorIteratorBaseENS0_8GeluTypeEENKUlvE_clEvENKUlvE0_clEvEUlfE_St5arrayIPcLm2EELi4E23TrivialOffsetCalculatorILi1EjESC_NS0_6memory15LoadWithoutCastENSD_16StoreWithoutCastEEEviT_T0_T2_T3_T4_T5_)
        /*00b8*/ 	.short	0x0380
        /*00ba*/ 	.short	0x001c


	//----- nvinfo : EIATTR_SW_WAR
	.align		4
.L_2815:
        /*00bc*/ 	.byte	0x04, 0x36
        /*00be*/ 	.short	(.L_2817 - .L_2816)
.L_2816:
        /*00c0*/ 	.word	0x00000008
.L_2817:


//--------------------- .nv.info._ZN2at6native29vectorized_elementwise_kernelILi2EZZZNS0_18GeluCUDAKernelImplERNS_18TensorIteratorBaseENS0_8GeluTypeEENKUlvE_clEvENKUlvE0_clEvEUlfE_St5arrayIPcLm2EEEEviT0_T1_ --------------------------
	.section	.nv.info._ZN2at6native29vectorized_elementwise_kernelILi2EZZZNS0_18GeluCUDAKernelImplERNS_18TensorIteratorBaseENS0_8GeluTypeEENKUlvE_clEvENKUlvE0_clEvEUlfE_St5arrayIPcLm2EEEEviT0_T1_,"",@"SHT_CUDA_INFO"
	.sectionflags	@""
	.align	4


	//----- nvinfo : EIATTR_CUDA_API_VERSION
	.align		4
        /*0000*/ 	.byte	0x04, 0x37
        /*0002*/ 	.short	(.L_2819 - .L_2818)
.L_2818:
        /*0004*/ 	.word	0x00000082


	//----- nvinfo : EIATTR_KPARAM_INFO
	.align		4
.L_2819:
        /*0008*/ 	.byte	0x04, 0x17
        /*000a*/ 	.short	(.L_2821 - .L_2820)
.L_2820:
        /*000c*/ 	.word	0x00000000
        /*0010*/ 	.short	0x0002
        /*0012*/ 	.short	0x0008
        /*0014*/ 	.byte	0x00, 0xf0, 0x41, 0x00


	//----- nvinfo : EIATTR_KPARAM_INFO
	.align		4
.L_2821:
        /*0018*/ 	.byte	0x04, 0x17
        /*001a*/ 	.short	(.L_2823 - .L_2822)
.L_2822:
        /*001c*/ 	.word	0x00000000
        /*0020*/ 	.short	0x0001
        /*0022*/ 	.short	0x0004
        /*0024*/ 	.byte	0x00, 0xf0, 0x05, 0x00


	//----- nvinfo : EIATTR_KPARAM_INFO
	.align		4
.L_2823:
        /*0028*/ 	.byte	0x04, 0x17
        /*002a*/ 	.short	(.L_2825 - .L_2824)
.L_2824:
        /*002c*/ 	.word	0x00000000
        /*0030*/ 	.short	0x0000
        /*0032*/ 	.short	0x0000
        /*0034*/ 	.byte	0x00, 0xf0, 0x11, 0x00


	//----- nvinfo : EIATTR_SPARSE_MMA_MASK
	.align		4
.L_2825:
        /*0038*/ 	.byte	0x03, 0x50
        /*003a*/ 	.short	0x0000


	//----- nvinfo : EIATTR_MAXREG_COUNT
	.align		4
        /*003c*/ 	.byte	0x03, 0x1b
        /*003e*/ 	.short	0x00ff


	//----- nvinfo : EIATTR_MERCURY_ISA_VERSION
	.align		4
        /*0040*/ 	.byte	0x03, 0x5f
        /*0042*/ 	.short	0x0101


	//----- nvinfo : EIATTR_VRC_CTA_INIT_COUNT
	.align		4
        /*0044*/ 	.byte	0x02, 0x4a
	.zero		1
	.zero		1


	//----- nvinfo : EIATTR_EXIT_INSTR_OFFSETS
	.align		4
        /*0048*/ 	.byte	0x04, 0x1c
        /*004a*/ 	.short	(.L_2827 - .L_2826)


	//   ....[0]....
.L_2826:
        /*004c*/ 	.word	0x00000c40


	//   ....[1]....
        /*0050*/ 	.word	0x00000c90


	//   ....[2]....
        /*0054*/ 	.word	0x00001190


	//----- nvinfo : EIATTR_MAX_THREADS
	.align		4
.L_2827:
        /*0058*/ 	.byte	0x04, 0x05
        /*005a*/ 	.short	(.L_2829 - .L_2828)
.L_2828:
        /*005c*/ 	.word	0x00000080
        /*0060*/ 	.word	0x00000001
        /*0064*/ 	.word	0x00000001


	//----- nvinfo : EIATTR_CRS_STACK_SIZE
	.align		4
.L_2829:
        /*0068*/ 	.byte	0x04, 0x1e
        /*006a*/ 	.short	(.L_2831 - .L_2830)
.L_2830:
        /*006c*/ 	.word	0x00000000


	//----- nvinfo : EIATTR_CBANK_PARAM_SIZE
	.align		4
.L_2831:
        /*0070*/ 	.byte	0x03, 0x19
        /*0072*/ 	.short	0x0018


	//----- nvinfo : EIATTR_PARAM_CBANK
	.align		4
        /*0074*/ 	.byte	0x04, 0x0a
        /*0076*/ 	.short	(.L_2833 - .L_2832)
	.align		4
.L_2832:
        /*0078*/ 	.word	index@(.nv.constant0._ZN2at6native29vectorized_elementwise_kernelILi2EZZZNS0_18GeluCUDAKernelImplERNS_18TensorIteratorBaseENS0_8GeluTypeEENKUlvE_clEvENKUlvE0_clEvEUlfE_St5arrayIPcLm2EEEEviT0_T1_)
        /*007c*/ 	.short	0x0380
        /*007e*/ 	.short	0x0018


	//----- nvinfo : EIATTR_SW_WAR
	.align		4
.L_2833:
        /*0080*/ 	.byte	0x04, 0x36
        /*0082*/ 	.short	(.L_2835 - .L_2834)
.L_2834:
        /*0084*/ 	.word	0x00000008
.L_2835:


//--------------------- .nv.info._ZN2at6native29vectorized_elementwise_kernelILi4EZZZNS0_18GeluCUDAKernelImplERNS_18TensorIteratorBaseENS0_8GeluTypeEENKUlvE_clEvENKUlvE0_clEvEUlfE_St5arrayIPcLm2EEEEviT0_T1_ --------------------------
	.section	.nv.info._ZN2at6native29vectorized_elementwise_kernelILi4EZZZNS0_18GeluCUDAKernelImplERNS_18TensorIteratorBaseENS0_8GeluTypeEENKUlvE_clEvENKUlvE0_clEvEUlfE_St5arrayIPcLm2EEEEviT0_T1_,"",@"SHT_CUDA_INFO"
	.sectionflags	@""
	.align	4


	//----- nvinfo : EIATTR_CUDA_API_VERSION
	.align		4
        /*0000*/ 	.byte	0x04, 0x37
        /*0002*/ 	.short	(.L_2837 - .L_2836)
.L_2836:
        /*0004*/ 	.word	0x00000082


	//----- nvinfo : EIATTR_KPARAM_INFO
	.align		4
.L_2837:
        /*0008*/ 	.byte	0x04, 0x17
        /*000a*/ 	.short	(.L_2839 - .L_2838)
.L_2838:
        /*000c*/ 	.word	0x00000000
        /*0010*/ 	.short	0x0002
        /*0012*/ 	.short	0x0008
        /*0014*/ 	.byte	0x00, 0xf0, 0x41, 0x00


	//----- nvinfo : EIATTR_KPARAM_INFO
	.align		4
.L_2839:
        /*0018*/ 	.byte	0x04, 0x17
        /*001a*/ 	.short	(.L_2841 - .L_2840)
.L_2840:
        /*001c*/ 	.word	0x00000000
        /*0020*/ 	.short	0x0001
        /*0022*/ 	.short	0x0004
        /*0024*/ 	.byte	0x00, 0xf0, 0x05, 0x00


	//----- nvinfo : EIATTR_KPARAM_INFO
	.align		4
.L_2841:
        /*0028*/ 	.byte	0x04, 0x17
        /*002a*/ 	.short	(.L_2843 - .L_2842)
.L_2842:
        /*002c*/ 	.word	0x00000000
        /*0030*/ 	.short	0x0000
        /*0032*/ 	.short	0x0000
        /*0034*/ 	.byte	0x00, 0xf0, 0x11, 0x00


	//----- nvinfo : EIATTR_SPARSE_MMA_MASK
	.align		4
.L_2843:
        /*0038*/ 	.byte	0x03, 0x50
        /*003a*/ 	.short	0x0000


	//----- nvinfo : EIATTR_MAXREG_COUNT
	.align		4
        /*003c*/ 	.byte	0x03, 0x1b
        /*003e*/ 	.short	0x00ff


	//----- nvinfo : EIATTR_MERCURY_ISA_VERSION
	.align		4
        /*0040*/ 	.byte	0x03, 0x5f
        /*0042*/ 	.short	0x0101


	//----- nvinfo : EIATTR_VRC_CTA_INIT_COUNT
	.align		4
        /*0044*/ 	.byte	0x02, 0x4a
	.zero		1
	.zero		1


	//----- nvinfo : EIATTR_EXIT_INSTR_OFFSETS
	.align		4
        /*0048*/ 	.byte	0x04, 0x1c
        /*004a*/ 	.short	(.L_2845 - .L_2844)


	//   ....[0]....
.L_2844:
        /*004c*/ 	.word	0x00000c40


	//   ....[1]....
        /*0050*/ 	.word	0x00000c90


	//   ....[2]....
        /*0054*/ 	.word	0x00001150


	//----- nvinfo : EIATTR_MAX_THREADS
	.align		4
.L_2845:
        /*0058*/ 	.byte	0x04, 0x05
        /*005a*/ 	.short	(.L_2847 - .L_2846)
.L_2846:
        /*005c*/ 	.word	0x00000080
        /*0060*/ 	.word	0x00000001
        /*0064*/ 	.word	0x00000001


	//----- nvinfo : EIATTR_CRS_STACK_SIZE
	.align		4
.L_2847:
        /*0068*/ 	.byte	0x04, 0x1e
        /*006a*/ 	.short	(.L_2849 - .L_2848)
.L_2848:
        /*006c*/ 	.word	0x00000000


	//----- nvinfo : EIATTR_CBANK_PARAM_SIZE
	.align		4
.L_2849:
        /*0070*/ 	.byte	0x03, 0x19
        /*0072*/ 	.short	0x0018


	//----- nvinfo : EIATTR_PARAM_CBANK
	.align		4
        /*0074*/ 	.byte	0x04, 0x0a
        /*0076*/ 	.short	(.L_2851 - .L_2850)
	.align		4
.L_2850:
        /*0078*/ 	.word	index@(.nv.constant0._ZN2at6native29vectorized_elementwise_kernelILi4EZZZNS0_18GeluCUDAKernelImplERNS_18TensorIteratorBaseENS0_8GeluTypeEENKUlvE_clEvENKUlvE0_clEvEUlfE_St5arrayIPcLm2EEEEviT0_T1_)
        /*007c*/ 	.short	0x0380
        /*007e*/ 	.short	0x0018


	//----- nvinfo : EIATTR_SW_WAR
	.align		4
.L_2851:
        /*0080*/ 	.byte	0x04, 0x36
        /*0082*/ 	.short	(.L_2853 - .L_2852)
.L_2852:
        /*0084*/ 	.word	0x00000008
.L_2853:


//--------------------- .nv.info._ZN2at6native29vectorized_elementwise_kernelILi8EZZZNS0_18GeluCUDAKernelImplERNS_18TensorIteratorBaseENS0_8GeluTypeEENKUlvE_clEvENKUlvE0_clEvEUlfE_St5arrayIPcLm2EEEEviT0_T1_ --------------------------
	.section	.nv.info._ZN2at6native29vectorized_elementwise_kernelILi8EZZZNS0_18GeluCUDAKernelImplERNS_18TensorIteratorBaseENS0_8GeluTypeEENKUlvE_clEvENKUlvE0_clEvEUlfE_St5arrayIPcLm2EEEEviT0_T1_,"",@"SHT_CUDA_INFO"
	.sectionflags	@""
	.align	4


	//----- nvinfo : EIATTR_CUDA_API_VERSION
	.align		4
        /*0000*/ 	.byte	0x04, 0x37
        /*0002*/ 	.short	(.L_2855 - .L_2854)
.L_2854:
        /*0004*/ 	.word	0x00000082


	//----- nvinfo : EIATTR_KPARAM_INFO
	.align		4
.L_2855:
        /*0008*/ 	.byte	0x04, 0x17
        /*000a*/ 	.short	(.L_2857 - .L_2856)
.L_2856:
        /*000c*/ 	.word	0x00000000
        /*0010*/ 	.short	0x0002
        /*0012*/ 	.short	0x0008
        /*0014*/ 	.byte	0x00, 0xf0, 0x41, 0x00


	//----- nvinfo : EIATTR_KPARAM_INFO
	.align		4
.L_2857:
        /*0018*/ 	.byte	0x04, 0x17
        /*001a*/ 	.short	(.L_2859 - .L_2858)
.L_2858:
        /*001c*/ 	.word	0x00000000
        /*0020*/ 	.short	0x0001
        /*0022*/ 	.short	0x0004
        /*0024*/ 	.byte	0x00, 0xf0, 0x05, 0x00


	//----- nvinfo : EIATTR_KPARAM_INFO
	.align		4
.L_2859:
        /*0028*/ 	.byte	0x04, 0x17
        /*002a*/ 	.short	(.L_2861 - .L_2860)
.L_2860:
        /*002c*/ 	.word	0x00000000
        /*0030*/ 	.short	0x0000
        /*0032*/ 	.short	0x0000
        /*0034*/ 	.byte	0x00, 0xf0, 0x11, 0x00


	//----- nvinfo : EIATTR_SPARSE_MMA_MASK
	.align		4
.L_2861:
        /*0038*/ 	.byte	0x03, 0x50
        /*003a*/ 	.short	0x0000


	//----- nvinfo : EIATTR_MAXREG_COUNT
	.align		4
        /*003c*/ 	.byte	0x03, 0x1b
        /*003e*/ 	.short	0x00ff


	//----- nvinfo : EIATTR_MERCURY_ISA_VERSION
	.align		4
        /*0040*/ 	.byte	0x03, 0x5f
        /*0042*/ 	.short	0x0101


	//----- nvinfo : EIATTR_VRC_CTA_INIT_COUNT
	.align		4
        /*0044*/ 	.byte	0x02, 0x4a
	.zero		1
	.zero		1


	//----- nvinfo : EIATTR_EXIT_INSTR_OFFSETS
	.align		4
        /*0048*/ 	.byte	0x04, 0x1c
        /*004a*/ 	.short	(.L_2863 - .L_2862)


	//   ....[0]....
.L_2862:
        /*004c*/ 	.word	0x00000010


	//----- nvinfo : EIATTR_MAX_THREADS
	.align		4
.L_2863:
        /*0050*/ 	.byte	0x04, 0x05
        /*0052*/ 	.short	(.L_2865 - .L_2864)
.L_2864:
        /*0054*/ 	.word	0x00000080
        /*0058*/ 	.word	0x00000001
        /*005c*/ 	.word	0x00000001


	//----- nvinfo : EIATTR_CBANK_PARAM_SIZE
	.align		4
.L_2865:
        /*0060*/ 	.byte	0x03, 0x19
        /*0062*/ 	.short	0x0018


	//----- nvinfo : EIATTR_PARAM_CBANK
	.align		4
        /*0064*/ 	.byte	0x04, 0x0a
        /*0066*/ 	.short	(.L_2867 - .L_2866)
	.align		4
.L_2866:
        /*0068*/ 	.word	index@(.nv.constant0._ZN2at6native29vectorized_elementwise_kernelILi8EZZZNS0_18GeluCUDAKernelImplERNS_18TensorIteratorBaseENS0_8GeluTypeEENKUlvE_clEvENKUlvE0_clEvEUlfE_St5arrayIPcLm2EEEEviT0_T1_)
        /*006c*/ 	.short	0x0380
        /*006e*/ 	.short	0x0018


	//----- nvinfo : EIATTR_SW_WAR
	.align		4
.L_2867:
        /*0070*/ 	.byte	0x04, 0x36
        /*0072*/ 	.short	(.L_2869 - .L_2868)
.L_2868:
        /*0074*/ 	.word	0x00000008
.L_2869:


//--------------------- .nv.info._ZN2at6native18elementwise_kernelILi128ELi4EZNS0_15gpu_kernel_implIZZZNS0_18GeluCUDAKernelImplERNS_18TensorIteratorBaseENS0_8GeluTypeEENKUlvE_clEvENKUlvE_clEvEUldE_EEvS4_RKT_EUliE_EEviT1_ --------------------------
	.section	.nv.info._ZN2at6native18elementwise_kernelILi128ELi4EZNS0_15gpu_kernel_implIZZZNS0_18GeluCUDAKernelImplERNS_18TensorIteratorBaseENS0_8GeluTypeEENKUlvE_clEvENKUlvE_clEvEUldE_EEvS4_RKT_EUliE_EEviT1_,"",@"SHT_CUDA_INFO"
	.sectionflags	@""
	.align	4


	//----- nvinfo : EIATTR_CUDA_API_VERSION
	.align		4
        /*0000*/ 	.byte	0x04, 0x37
        /*0002*/ 	.short	(.L_2871 - .L_2870)
.L_2870:
        /*0004*/ 	.word	0x00000082


	//----- nvinfo : EIATTR_KPARAM_INFO
	.align		4
.L_2871:
        /*0008*/ 	.byte	0x04, 0x17
        /*000a*/ 	.short	(.L_2873 - .L_2872)
.L_2872:
        /*000c*/ 	.word	0x00000000
        /*0010*/ 	.short	0x0001
        /*0012*/ 	.short	0x0008
        /*0014*/ 	.byte	0x00, 0xf0, 0x61, 0x08


	//----- nvinfo : EIATTR_KPARAM_INFO
	.align		4
.L_2873:
        /*0018*/ 	.byte	0x04, 0x17
        /*001a*/ 	.short	(.L_2875 - .L_2874)
.L_2874:
        /*001c*/ 	.word	0x00000000
        /*0020*/ 	.short	0x0000
        /*0022*/ 	.short	0x0000
        /*0024*/ 	.byte	0x00, 0xf0, 0x11, 0x00


	//----- nvinfo : EIATTR_SPARSE_MMA_MASK
	.align		4
.L_2875:
        /*0028*/ 	.byte	0x03, 0x50
        /*002a*/ 	.short	0x0000


	//----- nvinfo : EIATTR_MAXREG_COUNT
	.align		4
        /*002c*/ 	.byte	0x03, 0x1b
        /*002e*/ 	.short	0x0080


	//----- nvinfo : EIATTR_EXTERNS
	.align		4
        /*0030*/ 	.byte	0x04, 0x0f
        /*0032*/ 	.short	(.L_2877 - .L_2876)


	//   ....[0]....
	.align		4
.L_2876:
        /*0034*/ 	.word	index@(__assertfail)


	//----- nvinfo : EIATTR_MERCURY_ISA_VERSION
	.align		4
.L_2877:
        /*0038*/ 	.byte	0x03, 0x5f
        /*003a*/ 	.short	0x0101


	//----- nvinfo : EIATTR_VRC_CTA_INIT_COUNT
	.align		4
        /*003c*/ 	.byte	0x02, 0x4a
	.zero		1
	.zero		1


	//----- nvinfo : EIATTR_SYSCALL_OFFSETS
	.align		4
        /*0040*/ 	.byte	0x04, 0x46
        /*0042*/ 	.short	(.L_2879 - .L_2878)


	//   ....[0]....
.L_2878:
        /*0044*/ 	.word	0x00002180


	//   ....[1]....
        /*0048*/ 	.word	0x00004590


	//   ....[2]....
        /*004c*/ 	.word	0x00006920


	//   ....[3]....
        /*0050*/ 	.word	0x00008a30


	//   ....[4]....
        /*0054*/ 	.word	0x0000aff0


	//   ....[5]....
        /*0058*/ 	.word	0x0000d100


	//   ....[6]....
        /*005c*/ 	.word	0x0000f6d0


	//   ....[7]....
        /*0060*/ 	.word	0x000117c0


	//----- nvinfo : EIATTR_EXIT_INSTR_OFFSETS
	.align		4
.L_2879:
        /*0064*/ 	.byte	0x04, 0x1c
        /*0066*/ 	.short	(.L_2881 - .L_2880)


	//   ....[0]....
.L_2880:
        /*0068*/ 	.word	0x0000d560


	//   ....[1]....
        /*006c*/ 	.word	0x00010990


	//   ....[2]....
        /*0070*/ 	.word	0x000109d0


	//   ....[3]....
        /*0074*/ 	.word	0x00010a60


	//   ....[4]....
        /*0078*/ 	.word	0x00010a90


	//   ....[5]....
        /*007c*/ 	.word	0x00010ac0


	//   ....[6]....
        /*0080*/ 	.word	0x00010bd0


	//   ....[7]....
        /*0084*/ 	.word	0x00010c90


	//   ....[8]....
        /*0088*/ 	.word	0x00010db0


	//   ....[9]....
        /*008c*/ 	.word	0x00010e80


	//   ....[10]....
        /*0090*/ 	.word	0x00010ea0


	//   ....[11]....
        /*0094*/ 	.word	0x00010f70


	//   ....[12]....
        /*0098*/ 	.word	0x00011160


	//   ....[13]....
        /*009c*/ 	.word	0x00011350


	//   ....[14]....
        /*00a0*/ 	.word	0x00011530


	//   ....[15]....
        /*00a4*/ 	.word	0x00011560


	//   ....[16]....
        /*00a8*/ 	.word	0x00011590


	//   ....[17]....
        /*00ac*/ 	.word	0x00011630


	//   ....[18]....
        /*00b0*/ 	.word	0x00011660


	//   ....[19]....
        /*00b4*/ 	.word	0x000117d0


	//   ....[20]....
        /*00b8*/ 	.word	0x00011960


	//   ....[21]....
        /*00bc*/ 	.word	0x00011b20


	//   ....[22]....
        /*00c0*/ 	.word	0x00011be0


	//----- nvinfo : EIATTR_MAX_THREADS
	.align		4
.L_2881:
        /*00c4*/ 	.byte	0x04, 0x05
        /*00c6*/ 	.short	(.L_2883 - .L_2882)
.L_2882:
        /*00c8*/ 	.word	0x00000080
        /*00cc*/ 	.word	0x00000001
        /*00d0*/ 	.word	0x00000001


	//----- nvinfo : EIATTR_CRS_STACK_SIZE
	.align		4
.L_2883:
        /*00d4*/ 	.byte	0x04, 0x1e
        /*00d6*/ 	.short	(.L_2885 - .L_2884)
.L_2884:
        /*00d8*/ 	.word	0x00000000


	//----- nvinfo : EIATTR_CBANK_PARAM_SIZE
	.align		4
.L_2885:
        /*00dc*/ 	.byte	0x03, 0x19
        /*00de*/ 	.short	0x0220


	//----- nvinfo : EIATTR_PARAM_CBANK
	.align		4
        /*00e0*/ 	.byte	0x04, 0x0a
        /*00e2*/ 	.short	(.L_2887 - .L_2886)
	.align		4
.L_2886:
        /*00e4*/ 	.word	index@(.nv.constant0._ZN2at6native18elementwise_kernelILi128ELi4EZNS0_15gpu_kernel_implIZZZNS0_18GeluCUDAKernelImplERNS_18TensorIteratorBaseENS0_8GeluTypeEENKUlvE_clEvENKUlvE_clEvEUldE_EEvS4_RKT_EUliE_EEviT1_)
        /*00e8*/ 	.short	0x0380
        /*00ea*/ 	.short	0x0220


	//----- nvinfo : EIATTR_SW_WAR
	.align		4
.L_2887:
        /*00ec*/ 	.byte	0x04, 0x36
        /*00ee*/ 	.short	(.L_2889 - .L_2888)
.L_2888:
        /*00f0*/ 	.word	0x00000008
.L_2889:


//--------------------- .nv.info._ZN2at6native27unrolled_elementwise_kernelIZZZNS0_18GeluCUDAKernelImplERNS_18TensorIteratorBaseENS0_8GeluTypeEENKUlvE_clEvENKUlvE_clEvEUldE_St5arrayIPcLm2EELi4E23TrivialOffsetCalculatorILi1EjESC_NS0_6memory12LoadWithCastILi1EEENSD_13StoreWithCastILi1EEEEEviT_T0_T2_T3_T4_T5_ --------------------------
	.section	.nv.info._ZN2at6native27unrolled_elementwise_kernelIZZZNS0_18GeluCUDAKernelImplERNS_18TensorIteratorBaseENS0_8GeluTypeEENKUlvE_clEvENKUlvE_clEvEUldE_St5arrayIPcLm2EELi4E23TrivialOffsetCalculatorILi1EjESC_NS0_6memory12LoadWithCastILi1EEENSD_13StoreWithCastILi1EEEEEviT_T0_T2_T3_T4_T5_,"",@"SHT_CUDA_INFO"
	.sectionflags	@""
	.align	4


	//----- nvinfo : EIATTR_CUDA_API_VERSION
	.align		4
        /*0000*/ 	.byte	0x04, 0x37
        /*0002*/ 	.short	(.L_2891 - .L_2890)
.L_2890:
        /*0004*/ 	.word	0x00000082


	//----- nvinfo : EIATTR_KPARAM_INFO
	.align		4
.L_2891:
        /*0008*/ 	.byte	0x04, 0x17
        /*000a*/ 	.short	(.L_2893 - .L_2892)
.L_2892:
        /*000c*/ 	.word	0x00000000
        /*0010*/ 	.short	0x0006
        /*0012*/ 	.short	0x0024
        /*0014*/ 	.byte	0x00, 0xf0, 0x21, 0x00


	//----- nvinfo : EIATTR_KPARAM_INFO
	.align		4
.L_2893:
        /*0018*/ 	.byte	0x04, 0x17
        /*001a*/ 	.short	(.L_2895 - .L_2894)
.L_2894:
        /*001c*/ 	.word	0x00000000
        /*0020*/ 	.short	0x0005
        /*0022*/ 	.short	0x001c
        /*0024*/ 	.byte	0x00, 0xf0, 0x21, 0x00


	//----- nvinfo : EIATTR_KPARAM_INFO
	.align		4
.L_2895:
        /*0028*/ 	.byte	0x04, 0x17
        /*002a*/ 	.short	(.L_2897 - .L_2896)
.L_2896:
        /*002c*/ 	.word	0x00000000
        /*0030*/ 	.short	0x0004
        /*0032*/ 	.short	0x0019
        /*0034*/ 	.byte	0x00, 0xf0, 0x05, 0x00


	//----- nvinfo : EIATTR_KPARAM_INFO
	.align		4
.L_2897:
        /*0038*/ 	.byte	0x04, 0x17
        /*003a*/ 	.short	(.L_2899 - .L_2898)
.L_2898:
        /*003c*/ 	.word	0x00000000
        /*0040*/ 	.short	0x0003
        /*0042*/ 	.short	0x0018
        /*0044*/ 	.byte	0x00, 0xf0, 0x05, 0x00


	//----- nvinfo : EIATTR_KPARAM_INFO
	.align		4
.L_2899:
        /*0048*/ 	.byte	0x04, 0x17
        /*004a*/ 	.short	(.L_2901 - .L_2900)
.L_2900:
        /*004c*/ 	.word	0x00000000
        /*0050*/ 	.short	0x0002
        /*0052*/ 	.short	0x0008
        /*0054*/ 	.byte	0x00, 0xf0, 0x41, 0x00


	//----- nvinfo : EIATTR_KPARAM_INFO
	.align		4
.L_2901:
        /*0058*/ 	.byte	0x04, 0x17
        /*005a*/ 	.short	(.L_2903 - .L_2902)
.L_2902:
        /*005c*/ 	.word	0x00000000
        /*0060*/ 	.short	0x0001
        /*0062*/ 	.short	0x0004
        /*0064*/ 	.byte	0x00, 0xf0, 0x05, 0x00


	//----- nvinfo : EIATTR_KPARAM_INFO
	.align		4
.L_2903:
        /*0068*/ 	.byte	0x04, 0x17
        /*006a*/ 	.short	(.L_2905 - .L_2904)
.L_2904:
        /*006c*/ 	.word	0x00000000
        /*0070*/ 	.short	0x0000
        /*0072*/ 	.short	0x0000
        /*0074*/ 	.byte	0x00, 0xf0, 0x11, 0x00


	//----- nvinfo : EIATTR_SPARSE_MMA_MASK
	.align		4
.L_2905:
        /*0078*/ 	.byte	0x03, 0x50
        /*007a*/ 	.short	0x0000


	//----- nvinfo : EIATTR_MAXREG_COUNT
	.align		4
        /*007c*/ 	.byte	0x03, 0x1b
        /*007e*/ 	.short	0x00ff


	//----- nvinfo : EIATTR_EXTERNS
	.align		4
        /*0080*/ 	.byte	0x04, 0x0f
        /*0082*/ 	.short	(.L_2907 - .L_2906)


	//   ....[0]....
	.align		4
.L_2906:
        /*0084*/ 	.word	index@(__assertfail)


	//----- nvinfo : EIATTR_MERCURY_ISA_VERSION
	.align		4
.L_2907:
        /*0088*/ 	.byte	0x03, 0x5f
        /*008a*/ 	.short	0x0101


	//----- nvinfo : EIATTR_VRC_CTA_INIT_COUNT
	.align		4
        /*008c*/ 	.byte	0x02, 0x4a
	.zero		1
	.zero		1


	//----- nvinfo : EIATTR_SYSCALL_OFFSETS
	.align		4
        /*0090*/ 	.byte	0x04, 0x46
        /*0092*/ 	.short	(.L_2909 - .L_2908)


	//   ....[0]....
.L_2908:
        /*0094*/ 	.word	0x00000e80


	//   ....[1]....
        /*0098*/ 	.word	0x00001ec0


	//   ....[2]....
        /*009c*/ 	.word	0x00002e40


	//   ....[3]....
        /*00a0*/ 	.word	0x00003d80


	//   ....[4]....
        /*00a4*/ 	.word	0x00009750


	//   ....[5]....
        /*00a8*/ 	.word	0x0000a930


	//   ....[6]....
        /*00ac*/ 	.word	0x0000bcf0


	//   ....[7]....
        /*00b0*/ 	.word	0x0000d0b0


	//----- nvinfo : EIATTR_EXIT_INSTR_OFFSETS
	.align		4
.L_2909:
        /*00b4*/ 	.byte	0x04, 0x1c
        /*00b6*/ 	.short	(.L_2911 - .L_2910)


	//   ....[0]....
.L_2910:
        /*00b8*/ 	.word	0x0000c140


	//   ....[1]....
        /*00bc*/ 	.word	0x0000c280


	//   ....[2]....
        /*00c0*/ 	.word	0x0000c2c0


	//   ....[3]....
        /*00c4*/ 	.word	0x0000c350


	//   ....[4]....
        /*00c8*/ 	.word	0x0000c380


	//   ....[5]....
        /*00cc*/ 	.word	0x0000c3b0


	//   ....[6]....
        /*00d0*/ 	.word	0x0000c4c0


	//   ....[7]....
        /*00d4*/ 	.word	0x0000c580


	//   ....[8]....
        /*00d8*/ 	.word	0x0000c6a0


	//   ....[9]....
        /*00dc*/ 	.word	0x0000c770


	//   ....[10]....
        /*00e0*/ 	.word	0x0000c790


	//   ....[11]....
        /*00e4*/ 	.word	0x0000c860


	//   ....[12]....
        /*00e8*/ 	.word	0x0000ca50


	//   ....[13]....
        /*00ec*/ 	.word	0x0000cc40


	//   ....[14]....
        /*00f0*/ 	.word	0x0000ce20


	//   ....[15]....
        /*00f4*/ 	.word	0x0000ce50


	//   ....[16]....
        /*00f8*/ 	.word	0x0000ce80


	//   ....[17]....
        /*00fc*/ 	.word	0x0000cf20


	//   ....[18]....
        /*0100*/ 	.word	0x0000cf50


	//   ....[19]....
        /*0104*/ 	.word	0x0000d0c0


	//   ....[20]....
        /*0108*/ 	.word	0x0000d250


	//   ....[21]....
        /*010c*/ 	.word	0x0000d410


	//   ....[22]....
        /*0110*/ 	.word	0x0000d4d0


	//----- nvinfo : EIATTR_MAX_THREADS
	.align		4
.L_2911:
        /*0114*/ 	.byte	0x04, 0x05
        /*0116*/ 	.short	(.L_2913 - .L_2912)
.L_2912:
        /*0118*/ 	.word	0x00000080
        /*011c*/ 	.word	0x00000001
        /*0120*/ 	.word	0x00000001


	//----- nvinfo : EIATTR_CRS_STACK_SIZE
	.align		4
.L_2913:
        /*0124*/ 	.byte	0x04, 0x1e
        /*0126*/ 	.short	(.L_2915 - .L_2914)
.L_2914:
        /*0128*/ 	.word	0x00000000


	//----- nvinfo : EIATTR_CBANK_PARAM_SIZE
	.align		4
.L_2915:
        /*012c*/ 	.byte	0x03, 0x19
        /*012e*/ 	.short	0x002c


	//----- nvinfo : EIATTR_PARAM_CBANK
	.align		4
        /*0130*/ 	.byte	0x04, 0x0a
        /*0132*/ 	.short	(.L_2917 - .L_2916)
	.align		4
.L_2916:
        /*0134*/ 	.word	index@(.nv.constant0._ZN2at6native27unrolled_elementwise_kernelIZZZNS0_18GeluCUDAKernelImplERNS_18TensorIteratorBaseENS0_8GeluTypeEENKUlvE_clEvENKUlvE_clEvEUldE_St5arrayIPcLm2EELi4E23TrivialOffsetCalculatorILi1EjESC_NS0_6memory12LoadWithCastILi1EEENSD_13StoreWithCastILi1EEEEEviT_T0_T2_T3_T4_T5_)
        /*0138*/ 	.short	0x0380
        /*013a*/ 	.short	0x002c


	//----- nvinfo : EIATTR_SW_WAR
	.align		4
.L_2917:
        /*013c*/ 	.byte	0x04, 0x36
        /*013e*/ 	.short	(.L_2919 - .L_2918)
.L_2918:
        /*0140*/ 	.word	0x00000008
.L_2919:


//--------------------- .nv.info._ZN2at6native18elementwise_kernelILi128ELi2EZNS0_22gpu_kernel_impl_nocastIZZZNS0_18GeluCUDAKernelImplERNS_18TensorIteratorBaseENS0_8GeluTypeEENKUlvE_clEvENKUlvE_clEvEUldE_EEvS4_RKT_EUliE_EEviT1_ --------------------------
	.section	.nv.info._ZN2at6native18elementwise_kernelILi128ELi2EZNS0_22gpu_kernel_impl_nocastIZZZNS0_18GeluCUDAKernelImplERNS_18TensorIteratorBaseENS0_8GeluTypeEENKUlvE_clEvENKUlvE_clEvEUldE_EEvS4_RKT_EUliE_EEviT1_,"",@"SHT_CUDA_INFO"
	.sectionflags	@""
	.align	4


	//----- nvinfo : EIATTR_CUDA_API_VERSION
	.align		4
        /*0000*/ 	.byte	0x04, 0x37
        /*0002*/ 	.short	(.L_2921 - .L_2920)
.L_2920:
        /*0004*/ 	.word	0x00000082


	//----- nvinfo : EIATTR_KPARAM_INFO
	.align		4
.L_2921:
        /*0008*/ 	.byte	0x04, 0x17
        /*000a*/ 	.short	(.L_2923 - .L_2922)
.L_2922:
        /*000c*/ 	.word	0x00000000
        /*0010*/ 	.short	0x0001
        /*0012*/ 	.short	0x0008
        /*0014*/ 	.byte	0x00, 0xf0, 0x61, 0x08


	//----- nvinfo : EIATTR_KPARAM_INFO
	.align		4
.L_2923:
        /*0018*/ 	.byte	0x04, 0x17
        /*001a*/ 	.short	(.L_2925 - .L_2924)
.L_2924:
        /*001c*/ 	.word	0x00000000
        /*0020*/ 	.short	0x0000
        /*0022*/ 	.short	0x0000
        /*0024*/ 	.byte	0x00, 0xf0, 0x11, 0x00


	//----- nvinfo : EIATTR_SPARSE_MMA_MASK
	.align		4
.L_2925:
        /*0028*/ 	.byte	0x03, 0x50
        /*002a*/ 	.short	0x0000


	//----- nvinfo : EIATTR_MAXREG_COUNT
	.align		4
        /*002c*/ 	.byte	0x03, 0x1b
        /*002e*/ 	.short	0x0080


	//----- nvinfo : EIATTR_MERCURY_ISA_VERSION
	.align		4
        /*0030*/ 	.byte	0x03, 0x5f
        /*0032*/ 	.short	0x0101


	//----- nvinfo : EIATTR_VRC_CTA_INIT_COUNT
	.align		4
        /*0034*/ 	.byte	0x02, 0x4a
	.zero		1
	.zero		1


	//----- nvinfo : EIATTR_EXIT_INSTR_OFFSETS
	.align		4
        /*0038*/ 	.byte	0x04, 0x1c
        /*003a*/ 	.short	(.L_2927 - .L_2926)


	//   ....[0]....
.L_2926:
        /*003c*/ 	.word	0x00001280


	//   ....[1]....
        /*0040*/ 	.word	0x00002410


	//   ....[2]....
        /*0044*/ 	.word	0x00004920


	//   ....[3]....
        /*0048*/ 	.word	0x00006d90


	//----- nvinfo : EIATTR_MAX_THREADS
	.align		4
.L_2927:
        /*004c*/ 	.byte	0x04, 0x05
        /*004e*/ 	.short	(.L_2929 - .L_2928)
.L_2928:
        /*0050*/ 	.word	0x00000080
        /*0054*/ 	.word	0x00000001
        /*0058*/ 	.word	0x00000001


	//----- nvinfo : EIATTR_CRS_STACK_SIZE
	.align		4
.L_2929:
        /*005c*/ 	.byte	0x04, 0x1e
        /*005e*/ 	.short	(.L_2931 - .L_2930)
.L_2930:
        /*0060*/ 	.word	0x00000000


	//----- nvinfo : EIATTR_CBANK_PARAM_SIZE
	.align		4
.L_2931:
        /*0064*/ 	.byte	0x03, 0x19
        /*0066*/ 	.short	0x0220


	//----- nvinfo : EIATTR_PARAM_CBANK
	.align		4
        /*0068*/ 	.byte	0x04, 0x0a
        /*006a*/ 	.short	(.L_2933 - .L_2932)
	.align		4
.L_2932:
        /*006c*/ 	.word	index@(.nv.constant0._ZN2at6native18elementwise_kernelILi128ELi2EZNS0_22gpu_kernel_impl_nocastIZZZNS0_18GeluCUDAKernelImplERNS_18TensorIteratorBaseENS0_8GeluTypeEENKUlvE_clEvENKUlvE_clEvEUldE_EEvS4_RKT_EUliE_EEviT1_)
        /*0070*/ 	.short	0x0380
        /*0072*/ 	.short	0x0220


	//----- nvinfo : EIATTR_SW_WAR
	.align		4
.L_2933:
        /*0074*/ 	.byte	0x04, 0x36
        /*0076*/ 	.short	(.L_2935 - .L_2934)
.L_2934:
        /*0078*/ 	.word	0x00000008
.L_2935:


//--------------------- .nv.info._ZN2at6native27unrolled_elementwise_kernelIZZZNS0_18GeluCUDAKernelImplERNS_18TensorIteratorBaseENS0_8GeluTypeEENKUlvE_clEvENKUlvE_clEvEUldE_St5arrayIPcLm2EELi4E23TrivialOffsetCalculatorILi1EjESC_NS0_6memory15LoadWithoutCastENSD_16StoreWithoutCastEEEviT_T0_T2_T3_T4_T5_ --------------------------
	.section	.nv.info._ZN2at6native27unrolled_elementwise_kernelIZZZNS0_18GeluCUDAKernelImplERNS_18TensorIteratorBaseENS0_8GeluTypeEENKUlvE_clEvENKUlvE_clEvEUldE_St5arrayIPcLm2EELi4E23TrivialOffsetCalculatorILi1EjESC_NS0_6memory15LoadWithoutCastENSD_16StoreWithoutCastEEEviT_T0_T2_T3_T4_T5_,"",@"SHT_CUDA_INFO"
	.sectionflags	@""
	.align	4


	//----- nvinfo : EIATTR_CUDA_API_VERSION
	.align		4
        /*0000*/ 	.byte	0x04, 0x37
        /*0002*/ 	.short	(.L_2937 - .L_2936)
.L_2936:
        /*0004*/ 	.word	0x00000082


	//----- nvinfo : EIATTR_KPARAM_INFO
	.align		4
.L_2937:
        /*0008*/ 	.byte	0x04, 0x17
        /*000a*/ 	.short	(.L_2939 - .L_2938)
.L_2938:
        /*000c*/ 	.word	0x00000000
        /*0010*/ 	.short	0x0006
        /*0012*/ 	.short	0x001b
        /*0014*/ 	.byte	0x00, 0xf0, 0x05, 0x00


	//----- nvinfo : EIATTR_KPARAM_INFO
	.align		4
.L_2939:
        /*0018*/ 	.byte	0x04, 0x17
        /*001a*/ 	.short	(.L_2941 - .L_2940)
.L_2940:
        /*001c*/ 	.word	0x00000000
        /*0020*/ 	.short	0x0005
        /*0022*/ 	.short	0x001a
        /*0024*/ 	.byte	0x00, 0xf0, 0x05, 0x00


	//----- nvinfo : EIATTR_KPARAM_INFO
	.align		4
.L_2941:
        /*0028*/ 	.byte	0x04, 0x17
        /*002a*/ 	.short	(.L_2943 - .L_2942)
.L_2942:
        /*002c*/ 	.word	0x00000000
        /*0030*/ 	.short	0x0004
        /*0032*/ 	.short	0x0019
        /*0034*/ 	.byte	0x00, 0xf0, 0x05, 0x00


	//----- nvinfo : EIATTR_KPARAM_INFO
	.align		4
.L_2943:
        /*0038*/ 	.byte	0x04, 0x17
        /*003a*/ 	.short	(.L_2945 - .L_2944)
.L_2944:
        /*003c*/ 	.word	0x00000000
        /*0040*/ 	.short	0x0003
        /*0042*/ 	.short	0x0018
        /*0044*/ 	.byte	0x00, 0xf0, 0x05, 0x00


	//----- nvinfo : EIATTR_KPARAM_INFO
	.align		4
.L_2945:
        /*0048*/ 	.byte	0x04, 0x17
        /*004a*/ 	.short	(.L_2947 - .L_2946)
.L_2946:
        /*004c*/ 	.word	0x00000000
        /*0050*/ 	.short	0x0002
        /*0052*/ 	.short	0x0008
        /*0054*/ 	.byte	0x00, 0xf0, 0x41, 0x00


	//----- nvinfo : EIATTR_KPARAM_INFO
	.align		4
.L_2947:
        /*0058*/ 	.byte	0x04, 0x17
        /*005a*/ 	.short	(.L_2949 - .L_2948)
.L_2948:
        /*005c*/ 	.word	0x00000000
        /*0060*/ 	.short	0x0001
        /*0062*/ 	.short	0x0004
        /*0064*/ 	.byte	0x00, 0xf0, 0x05, 0x00


	//----- nvinfo : EIATTR_KPARAM_INFO
	.align		4
.L_2949:
        /*0068*/ 	.byte	0x04, 0x17
        /*006a*/ 	.short	(.L_2951 - .L_2950)
.L_2950:
        /*006c*/ 	.word	0x00000000
        /*0070*/ 	.short	0x0000
        /*0072*/ 	.short	0x0000
        /*0074*/ 	.byte	0x00, 0xf0, 0x11, 0x00


	//----- nvinfo : EIATTR_SPARSE_MMA_MASK
	.align		4
.L_2951:
        /*0078*/ 	.byte	0x03, 0x50
        /*007a*/ 	.short	0x0000


	//----- nvinfo : EIATTR_MAXREG_COUNT
	.align		4
        /*007c*/ 	.byte	0x03, 0x1b
        /*007e*/ 	.short	0x00ff


	//----- nvinfo : EIATTR_MERCURY_ISA_VERSION
	.align		4
        /*0080*/ 	.byte	0x03, 0x5f
        /*0082*/ 	.short	0x0101


	//----- nvinfo : EIATTR_VRC_CTA_INIT_COUNT
	.align		4
        /*0084*/ 	.byte	0x02, 0x4a
	.zero		1
	.zero		1


	//----- nvinfo : EIATTR_EXIT_INSTR_OFFSETS
	.align		4
        /*0088*/ 	.byte	0x04, 0x1c
        /*008a*/ 	.short	(.L_2953 - .L_2952)


	//   ....[0]....
.L_2952:
        /*008c*/ 	.word	0x000049f0


	//   ....[1]....
        /*0090*/ 	.word	0x00004a40


	//----- nvinfo : EIATTR_MAX_THREADS
	.align		4
.L_2953:
        /*0094*/ 	.byte	0x04, 0x05
        /*0096*/ 	.short	(.L_2955 - .L_2954)
.L_2954:
        /*0098*/ 	.word	0x00000080
        /*009c*/ 	.word	0x00000001
        /*00a0*/ 	.word	0x00000001


	//----- nvinfo : EIATTR_CRS_STACK_SIZE
	.align		4
.L_2955:
        /*00a4*/ 	.byte	0x04, 0x1e
        /*00a6*/ 	.short	(.L_2957 - .L_2956)
.L_2956:
        /*00a8*/ 	.word	0x00000000


	//----- nvinfo : EIATTR_CBANK_PARAM_SIZE
	.align		4
.L_2957:
        /*00ac*/ 	.byte	0x03, 0x19
        /*00ae*/ 	.short	0x001c


	//----- nvinfo : EIATTR_PARAM_CBANK
	.align		4
        /*00b0*/ 	.byte	0x04, 0x0a
        /*00b2*/ 	.short	(.L_2959 - .L_2958)
	.align		4
.L_2958:
        /*00b4*/ 	.word	index@(.nv.constant0._ZN2at6native27unrolled_elementwise_kernelIZZZNS0_18GeluCUDAKernelImplERNS_18TensorIteratorBaseENS0_8GeluTypeEENKUlvE_clEvENKUlvE_clEvEUldE_St5arrayIPcLm2EELi4E23TrivialOffsetCalculatorILi1EjESC_NS0_6memory15LoadWithoutCastENSD_16StoreWithoutCastEEEviT_T0_T2_T3_T4_T5_)
        /*00b8*/ 	.short	0x0380
        /*00ba*/ 	.short	0x001c


	//----- nvinfo : EIATTR_SW_WAR
	.align		4
.L_2959:
        /*00bc*/ 	.byte	0x04, 0x36
        /*00be*/ 	.short	(.L_2961 - .L_2960)
.L_2960:
        /*00c0*/ 	.word	0x00000008
.L_2961:


//--------------------- .nv.info._ZN2at6native29vectorized_elementwise_kernelILi2EZZZNS0_18GeluCUDAKernelImplERNS_18TensorIteratorBaseENS0_8GeluTypeEENKUlvE_clEvENKUlvE_clEvEUldE_St5arrayIPcLm2EEEEviT0_T1_ --------------------------
	.section	.nv.info._ZN2at6native29vectorized_elementwise_kernelILi2EZZZNS0_18GeluCUDAKernelImplERNS_18TensorIteratorBaseENS0_8GeluTypeEENKUlvE_clEvENKUlvE_clEvEUldE_St5arrayIPcLm2EEEEviT0_T1_,"",@"SHT_CUDA_INFO"
	.sectionflags	@""
	.align	4


	//----- nvinfo : EIATTR_CUDA_API_VERSION
	.align		4
        /*0000*/ 	.byte	0x04, 0x37
        /*0002*/ 	.short	(.L_2963 - .L_2962)
.L_2962:
        /*0004*/ 	.word	0x00000082


	//----- nvinfo : EIATTR_KPARAM_INFO
	.align		4
.L_2963:
        /*0008*/ 	.byte	0x04, 0x17
        /*000a*/ 	.short	(.L_2965 - .L_2964)
.L_2964:
        /*000c*/ 	.word	0x00000000
        /*0010*/ 	.short	0x0002
        /*0012*/ 	.short	0x0008
        /*0014*/ 	.byte	0x00, 0xf0, 0x41, 0x00


	//----- nvinfo : EIATTR_KPARAM_INFO
	.align		4
.L_2965:
        /*0018*/ 	.byte	0x04, 0x17
        /*001a*/ 	.short	(.L_2967 - .L_2966)
.L_2966:
        /*001c*/ 	.word	0x00000000
        /*0020*/ 	.short	0x0001
        /*0022*/ 	.short	0x0004
        /*0024*/ 	.byte	0x00, 0xf0, 0x05, 0x00


	//----- nvinfo : EIATTR_KPARAM_INFO
	.align		4
.L_2967:
        /*0028*/ 	.byte	0x04, 0x17
        /*002a*/ 	.short	(.L_2969 - .L_2968)
.L_2968:
        /*002c*/ 	.word	0x00000000
        /*0030*/ 	.short	0x0000
        /*0032*/ 	.short	0x0000
        /*0034*/ 	.byte	0x00, 0xf0, 0x11, 0x00


	//----- nvinfo : EIATTR_SPARSE_MMA_MASK
	.align		4
.L_2969:
        /*0038*/ 	.byte	0x03, 0x50
        /*003a*/ 	.short	0x0000


	//----- nvinfo : EIATTR_MAXREG_COUNT
	.align		4
        /*003c*/ 	.byte	0x03, 0x1b
        /*003e*/ 	.short	0x00ff


	//----- nvinfo : EIATTR_MERCURY_ISA_VERSION
	.align		4
        /*0040*/ 	.byte	0x03, 0x5f
        /*0042*/ 	.short	0x0101


	//----- nvinfo : EIATTR_VRC_CTA_INIT_COUNT
	.align		4
        /*0044*/ 	.byte	0x02, 0x4a
	.zero		1
	.zero		1


	//----- nvinfo : EIATTR_EXIT_INSTR_OFFSETS
	.align		4
        /*0048*/ 	.byte	0x04, 0x1c
        /*004a*/ 	.short	(.L_2971 - .L_2970)


	//   ....[0]....
.L_2970:
        /*004c*/ 	.word	0x00009460


	//   ....[1]....
        /*0050*/ 	.word	0x000094b0


	//   ....[2]....
        /*0054*/ 	.word	0x00012040


	//----- nvinfo : EIATTR_MAX_THREADS
	.align		4
.L_2971:
        /*0058*/ 	.byte	0x04, 0x05
        /*005a*/ 	.short	(.L_2973 - .L_2972)
.L_2972:
        /*005c*/ 	.word	0x00000080
        /*0060*/ 	.word	0x00000001
        /*0064*/ 	.word	0x00000001


	//----- nvinfo : EIATTR_CRS_STACK_SIZE
	.align		4
.L_2973:
        /*0068*/ 	.byte	0x04, 0x1e
        /*006a*/ 	.short	(.L_2975 - .L_2974)
.L_2974:
        /*006c*/ 	.word	0x00000000


	//----- nvinfo : EIATTR_CBANK_PARAM_SIZE
	.align		4
.L_2975:
        /*0070*/ 	.byte	0x03, 0x19
        /*0072*/ 	.short	0x0018


	//----- nvinfo : EIATTR_PARAM_CBANK
	.align		4
        /*0074*/ 	.byte	0x04, 0x0a
        /*0076*/ 	.short	(.L_2977 - .L_2976)
	.align		4
.L_2976:
        /*0078*/ 	.word	index@(.nv.constant0._ZN2at6native29vectorized_elementwise_kernelILi2EZZZNS0_18GeluCUDAKernelImplERNS_18TensorIteratorBaseENS0_8GeluTypeEENKUlvE_clEvENKUlvE_clEvEUldE_St5arrayIPcLm2EEEEviT0_T1_)
        /*007c*/ 	.short	0x0380
        /*007e*/ 	.short	0x0018


	//----- nvinfo : EIATTR_SW_WAR
	.align		4
.L_2977:
        /*0080*/ 	.byte	0x04, 0x36
        /*0082*/ 	.short	(.L_2979 - .L_2978)
.L_2978:
        /*0084*/ 	.word	0x00000008
.L_2979:


//--------------------- .nv.info._ZN2at6native29vectorized_elementwise_kernelILi4EZZZNS0_18GeluCUDAKernelImplERNS_18TensorIteratorBaseENS0_8GeluTypeEENKUlvE_clEvENKUlvE_clEvEUldE_St5arrayIPcLm2EEEEviT0_T1_ --------------------------
	.section	.nv.info._ZN2at6native29vectorized_elementwise_kernelILi4EZZZNS0_18GeluCUDAKernelImplERNS_18TensorIteratorBaseENS0_8GeluTypeEENKUlvE_clEvENKUlvE_clEvEUldE_St5arrayIPcLm2EEEEviT0_T1_,"",@"SHT_CUDA_INFO"
	.sectionflags	@""
	.align	4


	//----- nvinfo : EIATTR_CUDA_API_VERSION
	.align		4
        /*0000*/ 	.byte	0x04, 0x37
        /*0002*/ 	.short	(.L_2981 - .L_2980)
.L_2980:
        /*0004*/ 	.word	0x00000082


	//----- nvinfo : EIATTR_KPARAM_INFO
	.align		4
.L_2981:
        /*0008*/ 	.byte	0x04, 0x17
        /*000a*/ 	.short	(.L_2983 - .L_2982)
.L_2982:
        /*000c*/ 	.word	0x00000000
        /*0010*/ 	.short	0x0002
        /*0012*/ 	.short	0x0008
        /*0014*/ 	.byte	0x00, 0xf0, 0x41, 0x00


	//----- nvinfo : EIATTR_KPARAM_INFO
	.align		4
.L_2983:
        /*0018*/ 	.byte	0x04, 0x17
        /*001a*/ 	.short	(.L_2985 - .L_2984)
.L_2984:
        /*001c*/ 	.word	0x00000000
        /*0020*/ 	.short	0x0001
        /*0022*/ 	.short	0x0004
        /*0024*/ 	.byte	0x00, 0xf0, 0x05, 0x00


	//----- nvinfo : EIATTR_KPARAM_INFO
	.align		4
.L_2985:
        /*0028*/ 	.byte	0x04, 0x17
        /*002a*/ 	.short	(.L_2987 - .L_2986)
.L_2986:
        /*002c*/ 	.word	0x00000000
        /*0030*/ 	.short	0x0000
        /*0032*/ 	.short	0x0000
        /*0034*/ 	.byte	0x00, 0xf0, 0x11, 0x00


	//----- nvinfo : EIATTR_SPARSE_MMA_MASK
	.align		4
.L_2987:
        /*0038*/ 	.byte	0x03, 0x50
        /*003a*/ 	.short	0x0000


	//----- nvinfo : EIATTR_MAXREG_COUNT
	.align		4
        /*003c*/ 	.byte	0x03, 0x1b
        /*003e*/ 	.short	0x00ff


	//----- nvinfo : EIATTR_MERCURY_ISA_VERSION
	.align		4
        /*0040*/ 	.byte	0x03, 0x5f
        /*0042*/ 	.short	0x0101


	//----- nvinfo : EIATTR_VRC_CTA_INIT_COUNT
	.align		4
        /*0044*/ 	.byte	0x02, 0x4a
	.zero		1
	.zero		1


	//----- nvinfo : EIATTR_EXIT_INSTR_OFFSETS
	.align		4
        /*0048*/ 	.byte	0x04, 0x1c
        /*004a*/ 	.short	(.L_2989 - .L_2988)


	//   ....[0]....
.L_2988:
        /*004c*/ 	.word	0x00009460


	//   ....[1]....
        /*0050*/ 	.word	0x000094b0


	//   ....[2]....
        /*0054*/ 	.word	0x00012000


	//----- nvinfo : EIATTR_MAX_THREADS
	.align		4
.L_2989:
        /*0058*/ 	.byte	0x04, 0x05
        /*005a*/ 	.short	(.L_2991 - .L_2990)
.L_2990:
        /*005c*/ 	.word	0x00000080
        /*0060*/ 	.word	0x00000001
        /*0064*/ 	.word	0x00000001


	//----- nvinfo : EIATTR_CRS_STACK_SIZE
	.align		4
.L_2991:
        /*0068*/ 	.byte	0x04, 0x1e
        /*006a*/ 	.short	(.L_2993 - .L_2992)
.L_2992:
        /*006c*/ 	.word	0x00000000


	//----- nvinfo : EIATTR_CBANK_PARAM_SIZE
	.align		4
.L_2993:
        /*0070*/ 	.byte	0x03, 0x19
        /*0072*/ 	.short	0x0018


	//----- nvinfo : EIATTR_PARAM_CBANK
	.align		4
        /*0074*/ 	.byte	0x04, 0x0a
        /*0076*/ 	.short	(.L_2995 - .L_2994)
	.align		4
.L_2994:
        /*0078*/ 	.word	index@(.nv.constant0._ZN2at6native29vectorized_elementwise_kernelILi4EZZZNS0_18GeluCUDAKernelImplERNS_18TensorIteratorBaseENS0_8GeluTypeEENKUlvE_clEvENKUlvE_clEvEUldE_St5arrayIPcLm2EEEEviT0_T1_)
        /*007c*/ 	.short	0x0380
        /*007e*/ 	.short	0x0018


	//----- nvinfo : EIATTR_SW_WAR
	.align		4
.L_2995:
        /*0080*/ 	.byte	0x04, 0x36
        /*0082*/ 	.short	(.L_2997 - .L_2996)
.L_2996:
        /*0084*/ 	.word	0x00000008
.L_2997:


//--------------------- .nv.info._ZN2at6native29vectorized_elementwise_kernelILi8EZZZNS0_18GeluCUDAKernelImplERNS_18TensorIteratorBaseENS0_8GeluTypeEENKUlvE_clEvENKUlvE_clEvEUldE_St5arrayIPcLm2EEEEviT0_T1_ --------------------------
	.section	.nv.info._ZN2at6native29vectorized_elementwise_kernelILi8EZZZNS0_18GeluCUDAKernelImplERNS_18TensorIteratorBaseENS0_8GeluTypeEENKUlvE_clEvENKUlvE_clEvEUldE_St5arrayIPcLm2EEEEviT0_T1_,"",@"SHT_CUDA_INFO"
	.sectionflags	@""
	.align	4


	//----- nvinfo : EIATTR_CUDA_API_VERSION
	.align		4
        /*0000*/ 	.byte	0x04, 0x37
        /*0002*/ 	.short	(.L_2999 - .L_2998)
.L_2998:
        /*0004*/ 	.word	0x00000082


	//----- nvinfo : EIATTR_KPARAM_INFO
	.align		4
.L_2999:
        /*0008*/ 	.byte	0x04, 0x17
        /*000a*/ 	.short	(.L_3001 - .L_3000)
.L_3000:
        /*000c*/ 	.word	0x00000000
        /*0010*/ 	.short	0x0002
        /*0012*/ 	.short	0x0008
        /*0014*/ 	.byte	0x00, 0xf0, 0x41, 0x00


	//----- nvinfo : EIATTR_KPARAM_INFO
	.align		4
.L_3001:
        /*0018*/ 	.byte	0x04, 0x17
        /*001a*/ 	.short	(.L_3003 - .L_3002)
.L_3002:
        /*001c*/ 	.word	0x00000000
        /*0020*/ 	.short	0x0001
        /*0022*/ 	.short	0x0004
        /*0024*/ 	.byte	0x00, 0xf0, 0x05, 0x00


	//----- nvinfo : EIATTR_KPARAM_INFO
	.align		4
.L_3003:
        /*0028*/ 	.byte	0x04, 0x17
        /*002a*/ 	.short	(.L_3005 - .L_3004)
.L_3004:
        /*002c*/ 	.word	0x00000000
        /*0030*/ 	.short	0x0000
        /*0032*/ 	.short	0x0000
        /*0034*/ 	.byte	0x00, 0xf0, 0x11, 0x00


	//----- nvinfo : EIATTR_SPARSE_MMA_MASK
	.align		4
.L_3005:
        /*0038*/ 	.byte	0x03, 0x50
        /*003a*/ 	.short	0x0000


	//----- nvinfo : EIATTR_MAXREG_COUNT
	.align		4
        /*003c*/ 	.byte	0x03, 0x1b
        /*003e*/ 	.short	0x00ff


	//----- nvinfo : EIATTR_MERCURY_ISA_VERSION
	.align		4
        /*0040*/ 	.byte	0x03, 0x5f
        /*0042*/ 	.short	0x0101


	//----- nvinfo : EIATTR_VRC_CTA_INIT_COUNT
	.align		4
        /*0044*/ 	.byte	0x02, 0x4a
	.zero		1
	.zero		1


	//----- nvinfo : EIATTR_EXIT_INSTR_OFFSETS
	.align		4
        /*0048*/ 	.byte	0x04, 0x1c
        /*004a*/ 	.short	(.L_3007 - .L_3006)


	//   ....[0]....
.L_3006:
        /*004c*/ 	.word	0x00000010


	//----- nvinfo : EIATTR_MAX_THREADS
	.align		4
.L_3007:
        /*0050*/ 	.byte	0x04, 0x05
        /*0052*/ 	.short	(.L_3009 - .L_3008)
.L_3008:
        /*0054*/ 	.word	0x00000080
        /*0058*/ 	.word	0x00000001
        /*005c*/ 	.word	0x00000001


	//----- nvinfo : EIATTR_CBANK_PARAM_SIZE
	.align		4
.L_3009:
        /*0060*/ 	.byte	0x03, 0x19
        /*0062*/ 	.short	0x0018


	//----- nvinfo : EIATTR_PARAM_CBANK
	.align		4
        /*0064*/ 	.byte	0x04, 0x0a
        /*0066*/ 	.short	(.L_3011 - .L_3010)
	.align		4
.L_3010:
        /*0068*/ 	.word	index@(.nv.constant0._ZN2at6native29vectorized_elementwise_kernelILi8EZZZNS0_18GeluCUDAKernelImplERNS_18TensorIteratorBaseENS0_8GeluTypeEENKUlvE_clEvENKUlvE_clEvEUldE_St5arrayIPcLm2EEEEviT0_T1_)
        /*006c*/ 	.short	0x0380
        /*006e*/ 	.short	0x0018


	//----- nvinfo : EIATTR_SW_WAR
	.align		4
.L_3011:
        /*0070*/ 	.byte	0x04, 0x36
        /*0072*/ 	.short	(.L_3013 - .L_3012)
.L_3012:
        /*0074*/ 	.word	0x00000008
.L_3013:


//--------------------- .nv.callgraph             --------------------------
	.section	.nv.callgraph,"",@"SHT_CUDA_CALLGRAPH"
	.align	4
	.sectionentsize	8
	.align		4
        /*0000*/ 	.word	0x00000000
	.align		4
        /*0004*/ 	.word	0xffffffff
	.align		4
        /*0008*/ 	.word	index@(_ZN2at6native18elementwise_kernelILi128ELi4EZNS0_15gpu_kernel_implIZZZNS0_26GeluBackwardCUDAKernelImplERNS_18TensorIteratorBaseENS0_8GeluTypeEENKUlvE0_clEvENKUlvE2_clEvEUlN3c108BFloat16ES9_E_EEvS4_RKT_EUliE_EEviT1_)
	.align		4
        /*000c*/ 	.word	index@(__assertfail)
	.align		4
        /*0010*/ 	.word	index@(_ZN2at6native27unrolled_elementwise_kernelIZZZNS0_26GeluBackwardCUDAKernelImplERNS_18TensorIteratorBaseENS0_8GeluTypeEENKUlvE0_clEvENKUlvE2_clEvEUlN3c108BFloat16ES8_E_St5arrayIPcLm3EELi4E23TrivialOffsetCalculatorILi2EjESD_ILi1EjENS0_6memory12LoadWithCastILi2EEENSG_13StoreWithCastILi1EEEEEviT_T0_T2_T3_T4_T5_)
	.align		4
        /*0014*/ 	.word	index@(__assertfail)
	.align		4
        /*0018*/ 	.word	index@(_ZN2at6native18elementwise_kernelILi128ELi4EZNS0_15gpu_kernel_implIZZZNS0_26GeluBackwardCUDAKernelImplERNS_18TensorIteratorBaseENS0_8GeluTypeEENKUlvE0_clEvENKUlvE1_clEvEUlN3c104HalfES9_E_EEvS4_RKT_EUliE_EEviT1_)
	.align		4
        /*001c*/ 	.word	index@(__assertfail)
	.align		4
        /*0020*/ 	.word	index@(_ZN2at6native27unrolled_elementwise_kernelIZZZNS0_26GeluBackwardCUDAKernelImplERNS_18TensorIteratorBaseENS0_8GeluTypeEENKUlvE0_clEvENKUlvE1_clEvEUlN3c104HalfES8_E_St5arrayIPcLm3EELi4E23TrivialOffsetCalculatorILi2EjESD_ILi1EjENS0_6memory12LoadWithCastILi2EEENSG_13StoreWithCastILi1EEEEEviT_T0_T2_T3_T4_T5_)
	.align		4
        /*0024*/ 	.word	index@(__assertfail)
	.align		4
        /*0028*/ 	.word	index@(_ZN2at6native18elementwise_kernelILi128ELi4EZNS0_15gpu_kernel_implIZZZNS0_26GeluBackwardCUDAKernelImplERNS_18TensorIteratorBaseENS0_8GeluTypeEENKUlvE0_clEvENKUlvE0_clEvEUlffE_EEvS4_RKT_EUliE_EEviT1_)
	.align		4
        /*002c*/ 	.word	index@(__assertfail)
	.align		4
        /*0030*/ 	.word	index@(_ZN2at6native27unrolled_elementwise_kernelIZZZNS0_26GeluBackwardCUDAKernelImplERNS_18TensorIteratorBaseENS0_8GeluTypeEENKUlvE0_clEvENKUlvE0_clEvEUlffE_St5arrayIPcLm3EELi4E23TrivialOffsetCalculatorILi2EjESB_ILi1EjENS0_6memory12LoadWithCastILi2EEENSE_13StoreWithCastILi1EEEEEviT_T0_T2_T3_T4_T5_)
	.align		4
        /*0034*/ 	.word	index@(__assertfail)
	.align		4
        /*0038*/ 	.word	index@(_ZN2at6native18elementwise_kernelILi128ELi4EZNS0_15gpu_kernel_implIZZZNS0_26GeluBackwardCUDAKernelImplERNS_18TensorIteratorBaseENS0_8GeluTypeEENKUlvE0_clEvENKUlvE_clEvEUlddE_EEvS4_RKT_EUliE_EEviT1_)
	.align		4
        /*003c*/ 	.word	index@(__assertfail)
	.align		4
        /*0040*/ 	.word	index@(_ZN2at6native27unrolled_elementwise_kernelIZZZNS0_26GeluBackwardCUDAKernelImplERNS_18TensorIteratorBaseENS0_8GeluTypeEENKUlvE0_clEvENKUlvE_clEvEUlddE_St5arrayIPcLm3EELi4E23TrivialOffsetCalculatorILi2EjESB_ILi1EjENS0_6memory12LoadWithCastILi2EEENSE_13StoreWithCastILi1EEEEEviT_T0_T2_T3_T4_T5_)
	.align		4
        /*0044*/ 	.word	index@(__assertfail)
	.align		4
        /*0048*/ 	.word	index@(_ZN2at6native18elementwise_kernelILi128ELi4EZNS0_15gpu_kernel_implIZZZNS0_26GeluBackwardCUDAKernelImplERNS_18TensorIteratorBaseENS0_8GeluTypeEENKUlvE_clEvENKUlvE2_clEvEUlN3c108BFloat16ES9_E_EEvS4_RKT_EUliE_EEviT1_)
	.align		4
        /*004c*/ 	.word	index@(__assertfail)
	.align		4
        /*0050*/ 	.word	index@(_ZN2at6native27unrolled_elementwise_kernelIZZZNS0_26GeluBackwardCUDAKernelImplERNS_18TensorIteratorBaseENS0_8GeluTypeEENKUlvE_clEvENKUlvE2_clEvEUlN3c108BFloat16ES8_E_St5arrayIPcLm3EELi4E23TrivialOffsetCalculatorILi2EjESD_ILi1EjENS0_6memory12LoadWithCastILi2EEENSG_13StoreWithCastILi1EEEEEviT_T0_T2_T3_T4_T5_)
	.align		4
        /*0054*/ 	.word	index@(__assertfail)
	.align		4
        /*0058*/ 	.word	index@(_ZN2at6native18elementwise_kernelILi128ELi4EZNS0_15gpu_kernel_implIZZZNS0_26GeluBackwardCUDAKernelImplERNS_18TensorIteratorBaseENS0_8GeluTypeEENKUlvE_clEvENKUlvE1_clEvEUlN3c104HalfES9_E_EEvS4_RKT_EUliE_EEviT1_)
	.align		4
        /*005c*/ 	.word	index@(__assertfail)
	.align		4
        /*0060*/ 	.word	index@(_ZN2at6native27unrolled_elementwise_kernelIZZZNS0_26GeluBackwardCUDAKernelImplERNS_18TensorIteratorBaseENS0_8GeluTypeEENKUlvE_clEvENKUlvE1_clEvEUlN3c104HalfES8_E_St5arrayIPcLm3EELi4E23TrivialOffsetCalculatorILi2EjESD_ILi1EjENS0_6memory12LoadWithCastILi2EEENSG_13StoreWithCastILi1EEEEEviT_T0_T2_T3_T4_T5_)
	.align		4
        /*0064*/ 	.word	index@(__assertfail)
	.align		4
        /*0068*/ 	.word	index@(_ZN2at6native18elementwise_kernelILi128ELi4EZNS0_15gpu_kernel_implIZZZNS0_26GeluBackwardCUDAKernelImplERNS_18TensorIteratorBaseENS0_8GeluTypeEENKUlvE_clEvENKUlvE0_clEvEUlffE_EEvS4_RKT_EUliE_EEviT1_)
	.align		4
        /*006c*/ 	.word	index@(__assertfail)
	.align		4
        /*0070*/ 	.word	index@(_ZN2at6native27unrolled_elementwise_kernelIZZZNS0_26GeluBackwardCUDAKernelImplERNS_18TensorIteratorBaseENS0_8GeluTypeEENKUlvE_clEvENKUlvE0_clEvEUlffE_St5arrayIPcLm3EELi4E23TrivialOffsetCalculatorILi2EjESB_ILi1EjENS0_6memory12LoadWithCastILi2EEENSE_13StoreWithCastILi1EEEEEviT_T0_T2_T3_T4_T5_)
	.align		4
        /*0074*/ 	.word	index@(__assertfail)
	.align		4
        /*0078*/ 	.word	index@(_ZN2at6native18elementwise_kernelILi128ELi4EZNS0_15gpu_kernel_implIZZZNS0_26GeluBackwardCUDAKernelImplERNS_18TensorIteratorBaseENS0_8GeluTypeEENKUlvE_clEvENKUlvE_clEvEUlddE_EEvS4_RKT_EUliE_EEviT1_)
	.align		4
        /*007c*/ 	.word	index@(__assertfail)
	.align		4
        /*0080*/ 	.word	index@(_ZN2at6native27unrolled_elementwise_kernelIZZZNS0_26GeluBackwardCUDAKernelImplERNS_18TensorIteratorBaseENS0_8GeluTypeEENKUlvE_clEvENKUlvE_clEvEUlddE_St5arrayIPcLm3EELi4E23TrivialOffsetCalculatorILi2EjESB_ILi1EjENS0_6memory12LoadWithCastILi2EEENSE_13StoreWithCastILi1EEEEEviT_T0_T2_T3_T4_T5_)
	.align		4
        /*0084*/ 	.word	index@(__assertfail)
	.align		4
        /*0088*/ 	.word	index@(_ZN2at6native18elementwise_kernelILi128ELi4EZNS0_15gpu_kernel_implIZZZNS0_18GeluCUDAKernelImplERNS_18TensorIteratorBaseENS0_8GeluTypeEENKUlvE0_clEvENKUlvE2_clEvEUlN3c108BFloat16EE_EEvS4_RKT_EUliE_EEviT1_)
	.align		4
        /*008c*/ 	.word	index@(__assertfail)
	.align		4
        /*0090*/ 	.word	index@(_ZN2at6native27unrolled_elementwise_kernelIZZZNS0_18GeluCUDAKernelImplERNS_18TensorIteratorBaseENS0_8GeluTypeEENKUlvE0_clEvENKUlvE2_clEvEUlN3c108BFloat16EE_St5arrayIPcLm2EELi4E23TrivialOffsetCalculatorILi1EjESE_NS0_6memory12LoadWithCastILi1EEENSF_13StoreWithCastILi1EEEEEviT_T0_T2_T3_T4_T5_)
	.align		4
        /*0094*/ 	.word	index@(__assertfail)
	.align		4
        /*0098*/ 	.word	index@(_ZN2at6native18elementwise_kernelILi128ELi4EZNS0_15gpu_kernel_implIZZZNS0_18GeluCUDAKernelImplERNS_18TensorIteratorBaseENS0_8GeluTypeEENKUlvE0_clEvENKUlvE1_clEvEUlN3c104HalfEE_EEvS4_RKT_EUliE_EEviT1_)
	.align		4
        /*009c*/ 	.word	index@(__assertfail)
	.align		4
        /*00a0*/ 	.word	index@(_ZN2at6native27unrolled_elementwise_kernelIZZZNS0_18GeluCUDAKernelImplERNS_18TensorIteratorBaseENS0_8GeluTypeEENKUlvE0_clEvENKUlvE1_clEvEUlN3c104HalfEE_St5arrayIPcLm2EELi4E23TrivialOffsetCalculatorILi1EjESE_NS0_6memory12LoadWithCastILi1EEENSF_13StoreWithCastILi1EEEEEviT_T0_T2_T3_T4_T5_)
	.align		4
        /*00a4*/ 	.word	index@(__assertfail)
	.align		4
        /*00a8*/ 	.word	index@(_ZN2at6native18elementwise_kernelILi128ELi4EZNS0_15gpu_kernel_implIZZZNS0_18GeluCUDAKernelImplERNS_18TensorIteratorBaseENS0_8GeluTypeEENKUlvE0_clEvENKUlvE0_clEvEUlfE_EEvS4_RKT_EUliE_EEviT1_)
	.align		4
        /*00ac*/ 	.word	index@(__assertfail)
	.align		4
        /*00b0*/ 	.word	index@(_ZN2at6native27unrolled_elementwise_kernelIZZZNS0_18GeluCUDAKernelImplERNS_18TensorIteratorBaseENS0_8GeluTypeEENKUlvE0_clEvENKUlvE0_clEvEUlfE_St5arrayIPcLm2EELi4E23TrivialOffsetCalculatorILi1EjESC_NS0_6memory12LoadWithCastILi1EEENSD_13StoreWithCastILi1EEEEEviT_T0_T2_T3_T4_T5_)
	.align		4
        /*00b4*/ 	.word	index@(__assertfail)
	.align		4
        /*00b8*/ 	.word	index@(_ZN2at6native18elementwise_kernelILi128ELi4EZNS0_15gpu_kernel_implIZZZNS0_18GeluCUDAKernelImplERNS_18TensorIteratorBaseENS0_8GeluTypeEENKUlvE0_clEvENKUlvE_clEvEUldE_EEvS4_RKT_EUliE_EEviT1_)
	.align		4
        /*00bc*/ 	.word	index@(__assertfail)
	.align		4
        /*00c0*/ 	.word	index@(_ZN2at6native27unrolled_elementwise_kernelIZZZNS0_18GeluCUDAKernelImplERNS_18TensorIteratorBaseENS0_8GeluTypeEENKUlvE0_clEvENKUlvE_clEvEUldE_St5arrayIPcLm2EELi4E23TrivialOffsetCalculatorILi1EjESC_NS0_6memory12LoadWithCastILi1EEENSD_13StoreWithCastILi1EEEEEviT_T0_T2_T3_T4_T5_)
	.align		4
        /*00c4*/ 	.word	index@(__assertfail)
	.align		4
        /*00c8*/ 	.word	index@(_ZN2at6native18elementwise_kernelILi128ELi4EZNS0_15gpu_kernel_implIZZZNS0_18GeluCUDAKernelImplERNS_18TensorIteratorBaseENS0_8GeluTypeEENKUlvE_clEvENKUlvE2_clEvEUlN3c108BFloat16EE_EEvS4_RKT_EUliE_EEviT1_)
	.align		4
        /*00cc*/ 	.word	index@(__assertfail)
	.align		4
        /*00d0*/ 	.word	index@(_ZN2at6native27unrolled_elementwise_kernelIZZZNS0_18GeluCUDAKernelImplERNS_18TensorIteratorBaseENS0_8GeluTypeEENKUlvE_clEvENKUlvE2_clEvEUlN3c108BFloat16EE_St5arrayIPcLm2EELi4E23TrivialOffsetCalculatorILi1EjESE_NS0_6memory12LoadWithCastILi1EEENSF_13StoreWithCastILi1EEEEEviT_T0_T2_T3_T4_T5_)
	.align		4
        /*00d4*/ 	.word	index@(__assertfail)
	.align		4
        /*00d8*/ 	.word	index@(_ZN2at6native18elementwise_kernelILi128ELi4EZNS0_15gpu_kernel_implIZZZNS0_18GeluCUDAKernelImplERNS_18TensorIteratorBaseENS0_8GeluTypeEENKUlvE_clEvENKUlvE1_clEvEUlN3c104HalfEE_EEvS4_RKT_EUliE_EEviT1_)
	.align		4
        /*00dc*/ 	.word	index@(__assertfail)
	.align		4
        /*00e0*/ 	.word	index@(_ZN2at6native27unrolled_elementwise_kernelIZZZNS0_18GeluCUDAKernelImplERNS_18TensorIteratorBaseENS0_8GeluTypeEENKUlvE_clEvENKUlvE1_clEvEUlN3c104HalfEE_St5arrayIPcLm2EELi4E23TrivialOffsetCalculatorILi1EjESE_NS0_6memory12LoadWithCastILi1EEENSF_13StoreWithCastILi1EEEEEviT_T0_T2_T3_T4_T5_)
	.align		4
        /*00e4*/ 	.word	index@(__assertfail)
	.align		4
        /*00e8*/ 	.word	index@(_ZN2at6native18elementwise_kernelILi128ELi4EZNS0_15gpu_kernel_implIZZZNS0_18GeluCUDAKernelImplERNS_18TensorIteratorBaseENS0_8GeluTypeEENKUlvE_clEvENKUlvE0_clEvEUlfE_EEvS4_RKT_EUliE_EEviT1_)
	.align		4
        /*00ec*/ 	.word	index@(__assertfail)
	.align		4
        /*00f0*/ 	.word	index@(_ZN2at6native27unrolled_elementwise_kernelIZZZNS0_18GeluCUDAKernelImplERNS_18TensorIteratorBaseENS0_8GeluTypeEENKUlvE_clEvENKUlvE0_clEvEUlfE_St5arrayIPcLm2EELi4E23TrivialOffsetCalculatorILi1EjESC_NS0_6memory12LoadWithCastILi1EEENSD_13StoreWithCastILi1EEEEEviT_T0_T2_T3_T4_T5_)
	.align		4
        /*00f4*/ 	.word	index@(__assertfail)
	.align		4
        /*00f8*/ 	.word	index@(_ZN2at6native18elementwise_kernelILi128ELi4EZNS0_15gpu_kernel_implIZZZNS0_18GeluCUDAKernelImplERNS_18TensorIteratorBaseENS0_8GeluTypeEENKUlvE_clEvENKUlvE_clEvEUldE_EEvS4_RKT_EUliE_EEviT1_)
	.align		4
        /*00fc*/ 	.word	index@(__assertfail)
	.align		4
        /*0100*/ 	.word	index@(_ZN2at6native27unrolled_elementwise_kernelIZZZNS0_18GeluCUDAKernelImplERNS_18TensorIteratorBaseENS0_8GeluTypeEENKUlvE_clEvENKUlvE_clEvEUldE_St5arrayIPcLm2EELi4E23TrivialOffsetCalculatorILi1EjESC_NS0_6memory12LoadWithCastILi1EEENSD_13StoreWithCastILi1EEEEEviT_T0_T2_T3_T4_T5_)
	.align		4
        /*0104*/ 	.word	index@(__assertfail)
	.align		4
        /*0108*/ 	.word	0x00000000
	.align		4
        /*010c*/ 	.word	0xfffffffe
	.align		4
        /*0110*/ 	.word	0x00000000
	.align		4
        /*0114*/ 	.word	0xfffffffd
	.align		4
        /*0118*/ 	.word	0x00000000
	.align		4
        /*011c*/ 	.word	0xfffffffc


//--------------------- .nv.constant4             --------------------------
	.section	.nv.constant4,"a",@progbits
	.align	8
	.align		8
.nv.constant4:
        /*0000*/ 	.dword	__assertfail
	.align		8
        /*0008*/ 	.dword	__unnamed_1
	.align		8
        /*0010*/ 	.dword	__unnamed_2
	.align		8
        /*0018*/ 	.dword	__unnamed_3
	.align		8
        /*0020*/ 	.dword	__unnamed_4
	.align		8
        /*0028*/ 	.dword	__unnamed_5
	.align		8
        /*0030*/ 	.dword	__unnamed_6
	.align		8
        /*0038*/ 	.dword	__unnamed_7
	.align		8
        /*0040*/ 	.dword	__unnamed_8
	.align		8
        /*0048*/ 	.dword	_ZN54_INTERNAL_629d0306_23_ActivationGeluKernel_cu_efc443544cuda3std3__456_GLOBAL__N__629d0306_23_ActivationGeluKernel_cu_efc443546ignoreE
	.align		8
        /*0050*/ 	.dword	_ZN54_INTERNAL_629d0306_23_ActivationGeluKernel_cu_efc443544cuda3std3__45__cpo5beginE
	.align		8
        /*0058*/ 	.dword	_ZN54_INTERNAL_629d0306_23_ActivationGeluKernel_cu_efc443544cuda3std3__45__cpo3endE
	.align		8
        /*0060*/ 	.dword	_ZN54_INTERNAL_629d0306_23_ActivationGeluKernel_cu_efc443544cuda3std3__45__cpo6cbeginE
	.align		8
        /*0068*/ 	.dword	_ZN54_INTERNAL_629d0306_23_ActivationGeluKernel_cu_efc443544cuda3std3__45__cpo4cendE
	.align		8
        /*0070*/ 	.dword	_ZN54_INTERNAL_629d0306_23_ActivationGeluKernel_cu_efc443544cuda3std3__45__cpo6rbeginE
	.align		8
        /*0078*/ 	.dword	_ZN54_INTERNAL_629d0306_23_ActivationGeluKernel_cu_efc443544cuda3std3__45__cpo4rendE
	.align		8
        /*0080*/ 	.dword	_ZN54_INTERNAL_629d0306_23_ActivationGeluKernel_cu_efc443544cuda3std3__45__cpo7crbeginE
	.align		8
        /*0088*/ 	.dword	_ZN54_INTERNAL_629d0306_23_ActivationGeluKernel_cu_efc443544cuda3std3__45__cpo5crendE
	.align		8
        /*0090*/ 	.dword	_ZN54_INTERNAL_629d0306_23_ActivationGeluKernel_cu_efc443544cuda3std3__419piecewise_constructE
	.align		8
        /*0098*/ 	.dword	_ZN54_INTERNAL_629d0306_23_ActivationGeluKernel_cu_efc443544cuda3std3__48in_placeE
	.align		8
        /*00a0*/ 	.dword	_ZN54_INTERNAL_629d0306_23_ActivationGeluKernel_cu_efc443544cuda3std3__420unreachable_sentinelE
	.align		8
        /*00a8*/ 	.dword	_ZN54_INTERNAL_629d0306_23_ActivationGeluKernel_cu_efc443544cuda3std6ranges3__45__cpo4swapE
	.align		8
        /*00b0*/ 	.dword	_ZN54_INTERNAL_629d0306_23_ActivationGeluKernel_cu_efc443544cuda3std6ranges3__45__cpo9iter_moveE
	.align		8
        /*00b8*/ 	.dword	_ZN54_INTERNAL_629d0306_23_ActivationGeluKernel_cu_efc443544cuda3std6ranges3__45__cpo5beginE
	.align		8
        /*00c0*/ 	.dword	_ZN54_INTERNAL_629d0306_23_ActivationGeluKernel_cu_efc443544cuda3std6ranges3__45__cpo3endE
	.align		8
        /*00c8*/ 	.dword	_ZN54_INTERNAL_629d0306_23_ActivationGeluKernel_cu_efc443544cuda3std6ranges3__45__cpo6cbeginE
	.align		8
        /*00d0*/ 	.dword	_ZN54_INTERNAL_629d0306_23_ActivationGeluKernel_cu_efc443544cuda3std6ranges3__45__cpo4cendE
	.align		8
        /*00d8*/ 	.dword	_ZN54_INTERNAL_629d0306_23_ActivationGeluKernel_cu_efc443544cuda3std6ranges3__45__cpo7advanceE
	.align		8
        /*00e0*/ 	.dword	_ZN54_INTERNAL_629d0306_23_ActivationGeluKernel_cu_efc443544cuda3std6ranges3__45__cpo9iter_swapE
	.align		8
        /*00e8*/ 	.dword	_ZN54_INTERNAL_629d0306_23_ActivationGeluKernel_cu_efc443544cuda3std6ranges3__45__cpo4nextE
	.align		8
        /*00f0*/ 	.dword	_ZN54_INTERNAL_629d0306_23_ActivationGeluKernel_cu_efc443544cuda3std6ranges3__45__cpo4prevE
	.align		8
        /*00f8*/ 	.dword	_ZN54_INTERNAL_629d0306_23_ActivationGeluKernel_cu_efc443544cuda3std6ranges3__45__cpo4dataE
	.align		8
        /*0100*/ 	.dword	_ZN54_INTERNAL_629d0306_23_ActivationGeluKernel_cu_efc443544cuda3std6ranges3__45__cpo5cdataE
	.align		8
        /*0108*/ 	.dword	_ZN54_INTERNAL_629d0306_23_ActivationGeluKernel_cu_efc443544cuda3std6ranges3__45__cpo4sizeE
	.align		8
        /*0110*/ 	.dword	_ZN54_INTERNAL_629d0306_23_ActivationGeluKernel_cu_efc443544cuda3std6ranges3__45__cpo5ssizeE
	.align		8
        /*0118*/ 	.dword	_ZN54_INTERNAL_629d0306_23_ActivationGeluKernel_cu_efc443544cuda3std6ranges3__45__cpo8distanceE
	.align		8
        /*0120*/ 	.dword	_ZN54_INTERNAL_629d0306_23_ActivationGeluKernel_cu_efc443546thrust24THRUST_300001_SM_1030_NS6system6detail10sequential3seqE
	.align		8
        /*0128*/ 	.dword	$str$6
	.align		8
        /*0130*/ 	.dword	$str$7


//--------------------- .text._ZN2at6native18elementwise_kernelILi128ELi4EZNS0_15gpu_kernel_implIZZZNS0_26GeluBackwardCUDAKernelImplERNS_18TensorIteratorBaseENS0_8GeluTypeEENKUlvE0_clEvENKUlvE2_clEvEUlN3c108BFloat16ES9_E_EEvS4_RKT_EUliE_EEviT1_ --------------------------
	.section	.text._ZN2at6native18elementwise_kernelILi128ELi4EZNS0_15gpu_kernel_implIZZZNS0_26GeluBackwardCUDAKernelImplERNS_18TensorIteratorBaseENS0_8GeluTypeEENKUlvE0_clEvENKUlvE2_clEvEUlN3c108BFloat16ES9_E_EEvS4_RKT_EUliE_EEviT1_,"ax",@progbits
	.align	128
        .global         _ZN2at6native18elementwise_kernelILi128ELi4EZNS0_15gpu_kernel_implIZZZNS0_26GeluBackwardCUDAKernelImplERNS_18TensorIteratorBaseENS0_8GeluTypeEENKUlvE0_clEvENKUlvE2_clEvEUlN3c108BFloat16ES9_E_EEvS4_RKT_EUliE_EEviT1_
        .type           _ZN2at6native18elementwise_kernelILi128ELi4EZNS0_15gpu_kernel_implIZZZNS0_26GeluBackwardCUDAKernelImplERNS_18TensorIteratorBaseENS0_8GeluTypeEENKUlvE0_clEvENKUlvE2_clEvEUlN3c108BFloat16ES9_E_EEvS4_RKT_EUliE_EEviT1_,@function
        .size           _ZN2at6native18elementwise_kernelILi128ELi4EZNS0_15gpu_kernel_implIZZZNS0_26GeluBackwardCUDAKernelImplERNS_18TensorIteratorBaseENS0_8GeluTypeEENKUlvE0_clEvENKUlvE2_clEvEUlN3c108BFloat16ES9_E_EEvS4_RKT_EUliE_EEviT1_,(.L_x_12358 - _ZN2at6native18elementwise_kernelILi128ELi4EZNS0_15gpu_kernel_implIZZZNS0_26GeluBackwardCUDAKernelImplERNS_18TensorIteratorBaseENS0_8GeluTypeEENKUlvE0_clEvENKUlvE2_clEvEUlN3c108BFloat16ES9_E_EEvS4_RKT_EUliE_EEviT1_)
        .other          _ZN2at6native18elementwise_kernelILi128ELi4EZNS0_15gpu_kernel_implIZZZNS0_26GeluBackwardCUDAKernelImplERNS_18TensorIteratorBaseENS0_8GeluTypeEENKUlvE0_clEvENKUlvE2_clEvEUlN3c108BFloat16ES9_E_EEvS4_RKT_EUliE_EEviT1_,@"STO_CUDA_ENTRY STV_DEFAULT"
_ZN2at6native18elementwise_kernelILi128ELi4EZNS0_15gpu_kernel_implIZZZNS0_26GeluBackwardCUDAKernelImplERNS_18TensorIteratorBaseENS0_8GeluTypeEENKUlvE0_clEvENKUlvE2_clEvEUlN3c108BFloat16ES9_E_EEvS4_RKT_EUliE_EEviT1_:
.text._ZN2at6native18elementwise_kernelILi128ELi4EZNS0_15gpu_kernel_implIZZZNS0_26GeluBackwardCUDAKernelImplERNS_18TensorIteratorBaseENS0_8GeluTypeEENKUlvE0_clEvENKUlvE2_clEvEUlN3c108BFloat16ES9_E_EEvS4_RKT_EUliE_EEviT1_:
[----:B------:R-:W0:Y:S01]  /*0000*/  LDC R1, c[0x0][0x37c] ;  /* 0x0000df00ff017b82 */ /* 0x000e220000000800 */
[----:B------:R-:W1:Y:S07]  /*0010*/  S2R R17, SR_TID.X ;  /* 0x0000000000117919 */ /* 0x000e6e0000002100 */
[----:B------:R-:W2:Y:S01]  /*0020*/  S2UR UR4, SR_CTAID.X ;  /* 0x00000000000479c3 */ /* 0x000ea20000002500 */
[----:B------:R-:W3:Y:S01]  /*0030*/  LDCU UR40, c[0x0][0x388] ;  /* 0x00007100ff2877ac */ /* 0x000ee20008000800 */
[----:B------:R-:W-:Y:S01]  /*0040*/  BSSY.RECONVERGENT B6, `(.L_x_0) ;  /* 0x000049b000067945 */ /* 0x000fe20003800200 */
[----:B------:R-:W4:Y:S01]  /*0050*/  LDCU UR5, c[0x0][0x380] ;  /* 0x00007000ff0577ac */ /* 0x000f220008000800 */
[----:B------:R-:W0:Y:S01]  /*0060*/  LDCU.64 UR36, c[0x0][0x358] ;  /* 0x00006b00ff2477ac */ /* 0x000e220008000a00 */
[----:B------:R-:W0:Y:S01]  /*0070*/  LDCU.U8 UR39, c[0x0][0x602] ;  /* 0x0000c040ff2777ac */ /* 0x000e220008000000 */
[----:B------:R-:W0:Y:S01]  /*0080*/  LDCU.U8 UR42, c[0x0][0x603] ;  /* 0x0000c060ff2a77ac */ /* 0x000e220008000000 */
[----:B---3--:R-:W-:Y:S01]  /*0090*/  UIADD3 UR41, UPT, UPT, UR40, -0x1, URZ ;  /* 0xffffffff28297890 */ /* 0x008fe2000fffe0ff */
[----:B------:R-:W3:Y:S01]  /*00a0*/  LDCU.U8 UR43, c[0x0][0x601] ;  /* 0x0000c020ff2b77ac */ /* 0x000ee20008000000 */
[----:B--2---:R-:W-:-:S02]  /*00b0*/  USHF.L.U32 UR4, UR4, 0x9, URZ ;  /* 0x0000000904047899 */ /* 0x004fc400080006ff */
[----:B------:R-:W-:-:S04]  /*00c0*/  UISETP.LT.U32.AND UP0, UPT, UR41, 0x18, UPT ;  /* 0x000000182900788c */ /* 0x000fc8000bf01070 */
[----:B-1----:R-:W-:Y:S01]  /*00d0*/  LOP3.LUT R17, R17, UR4, RZ, 0xfc, !PT ;  /* 0x0000000411117c12 */ /* 0x002fe2000f8efcff */
[----:B------:R-:W-:-:S03]  /*00e0*/  USEL UR38, UR41, 0x18, UP0 ;  /* 0x0000001829267887 */ /* 0x000fc60008000000 */
[----:B----4-:R-:W-:Y:S01]  /*00f0*/  ISETP.GE.AND P0, PT, R17, UR5, PT ;  /* 0x0000000511007c0c */ /* 0x010fe2000bf06270 */
[----:B------:R-:W-:-:S12]  /*0100*/  UIADD3 UR38, UPT, UPT, UR38, 0x1, URZ ;  /* 0x0000000126267890 */ /* 0x000fd8000fffe0ff */
[----:B0--3--:R-:W-:Y:S05]  /*0110*/  @P0 BRA `(.L_x_1) ;  /* 0x0000004800340947 */ /* 0x009fea0003800000 */
[----:B------:R-:W-:Y:S01]  /*0120*/  UISETP.NE.AND UP0, UPT, UR40, URZ, UPT ;  /* 0x000000ff2800728c */ /* 0x000fe2000bf05270 */
[----:B------:R-:W-:Y:S02]  /*0130*/  IMAD.MOV.U32 R18, RZ, RZ, RZ ;  /* 0x000000ffff127224 */ /* 0x000fe400078e00ff */
[----:B------:R-:W-:Y:S02]  /*0140*/  IMAD.MOV.U32 R0, RZ, RZ, RZ ;  /* 0x000000ffff007224 */ /* 0x000fe400078e00ff */
[----:B------:R-:W-:-:S04]  /*0150*/  IMAD.MOV.U32 R16, RZ, RZ, RZ ;  /* 0x000000ffff107224 */ /* 0x000fc800078e00ff */
[----:B------:R-:W-:Y:S05]  /*0160*/  BRA.U !UP0, `(.L_x_2) ;  /* 0x0000001508707547 */ /* 0x000fea000b800000 */
[----:B------:R-:W0:Y:S01]  /*0170*/  LDCU.64 UR4, c[0x0][0x390] ;  /* 0x00007200ff0477ac */ /* 0x000e220008000a00 */
[----:B------:R-:W-:Y:S01]  /*0180*/  IMAD.MOV.U32 R16, RZ, RZ, RZ ;  /* 0x000000ffff107224 */ /* 0x000fe200078e00ff */
[----:B------:R-:W1:Y:S01]  /*0190*/  LDCU UR6, c[0x0][0x38c] ;  /* 0x00007180ff0677ac */ /* 0x000e620008000800 */
[----:B------:R-:W2:Y:S01]  /*01a0*/  LDCU.64 UR8, c[0x0][0x4b8] ;  /* 0x00009700ff0877ac */ /* 0x000ea20008000a00 */
[----:B------:R-:W-:Y:S01]  /*01b0*/  UISETP.NE.AND UP0, UPT, UR41, URZ, UPT ;  /* 0x000000ff2900728c */ /* 0x000fe2000bf05270 */
[----:B0-----:R-:W-:Y:S01]  /*01c0*/  IMAD.HI.U32 R2, R17, UR4, R16 ;  /* 0x0000000411027c27 */ /* 0x001fe2000f8e0010 */
[----:B------:R-:W0:Y:S04]  /*01d0*/  LDCU UR4, c[0x0][0x4c0] ;  /* 0x00009800ff0477ac */ /* 0x000e280008000800 */
[----:B------:R-:W-:-:S04]  /*01e0*/  SHF.R.U32.HI R3, RZ, UR5, R2 ;  /* 0x00000005ff037c19 */ /* 0x000fc80008011602 */
[----:B------:R-:W-:-:S05]  /*01f0*/  IADD3 R18, PT, PT, -R3, RZ, RZ ;  /* 0x000000ff03127210 */ /* 0x000fca0007ffe1ff */
[----:B-1----:R-:W-:-:S04]  /*0200*/  IMAD R18, R18, UR6, R17 ;  /* 0x0000000612127c24 */ /* 0x002fc8000f8e0211 */
[C---:B--2---:R-:W-:Y:S02]  /*0210*/  IMAD R16, R18.reuse, UR8, RZ ;  /* 0x0000000812107c24 */ /* 0x044fe4000f8e02ff */
[C---:B------:R-:W-:Y:S02]  /*0220*/  IMAD R0, R18.reuse, UR9, RZ ;  /* 0x0000000912007c24 */ /* 0x040fe4000f8e02ff */
[----:B0-----:R-:W-:Y:S01]  /*0230*/  IMAD R18, R18, UR4, RZ ;  /* 0x0000000412127c24 */ /* 0x001fe2000f8e02ff */
[----:B------:R-:W-:Y:S06]  /*0240*/  BRA.U !UP0, `(.L_x_2) ;  /* 0x0000001508387547 */ /* 0x000fec000b800000 */
[----:B------:R-:W0:Y:S01]  /*0250*/  LDCU.64 UR6, c[0x0][0x398] ;  /* 0x00007300ff0677ac */ /* 0x000e220008000a00 */
[----:B------:R-:W-:Y:S01]  /*0260*/  IMAD.MOV.U32 R2, RZ, RZ, RZ ;  /* 0x000000ffff027224 */ /* 0x000fe200078e00ff */
[----:B------:R-:W1:Y:S01]  /*0270*/  LDCU UR4, c[0x0][0x3a0] ;  /* 0x00007400ff0477ac */ /* 0x000e620008000800 */
[----:B------:R-:W2:Y:S01]  /*0280*/  LDCU UR5, c[0x0][0x4c4] ;  /* 0x00009880ff0577ac */ /* 0x000ea20008000800 */
[----:B------:R-:W3:Y:S01]  /*0290*/  LDCU.64 UR8, c[0x0][0x4c8] ;  /* 0x00009900ff0877ac */ /* 0x000ee20008000a00 */
[----:B------:R-:W-:Y:S01]  /*02a0*/  UISETP.NE.AND UP0, UPT, UR38, 0x2, UPT ;  /* 0x000000022600788c */ /* 0x000fe2000bf05270 */
[----:B0-----:R-:W-:-:S05]  /*02b0*/  IMAD.HI.U32 R4, R3, UR7, R2 ;  /* 0x0000000703047c27 */ /* 0x001fca000f8e0002 */
[----:B-1----:R-:W-:-:S05]  /*02c0*/  SHF.R.U32.HI R5, RZ, UR4, R4 ;  /* 0x00000004ff057c19 */ /* 0x002fca0008011604 */
[----:B------:R-:W-:-:S04]  /*02d0*/  IMAD.MOV R2, RZ, RZ, -R5 ;  /* 0x000000ffff027224 */ /* 0x000fc800078e0a05 */
[----:B------:R-:W-:-:S04]  /*02e0*/  IMAD R3, R2, UR6, R3 ;  /* 0x0000000602037c24 */ /* 0x000fc8000f8e0203 */
[C---:B--2---:R-:W-:Y:S02]  /*02f0*/  IMAD R16, R3.reuse, UR5, R16 ;  /* 0x0000000503107c24 */ /* 0x044fe4000f8e0210 */
[C---:B---3--:R-:W-:Y:S02]  /*0300*/  IMAD R0, R3.reuse, UR8, R0 ;  /* 0x0000000803007c24 */ /* 0x048fe4000f8e0200 */
[----:B------:R-:W-:Y:S01]  /*0310*/  IMAD R18, R3, UR9, R18 ;  /* 0x0000000903127c24 */ /* 0x000fe2000f8e0212 */
[----:B------:R-:W-:Y:S06]  /*0320*/  BRA.U !UP0, `(.L_x_2) ;  /* 0x0000001508007547 */ /* 0x000fec000b800000 */
[----:B------:R-:W0:Y:S01]  /*0330*/  LDCU.64 UR4, c[0x0][0x3a8] ;  /* 0x00007500ff0477ac */ /* 0x000e220008000a00 */
[----:B------:R-:W-:Y:S01]  /*0340*/  IMAD.MOV.U32 R4, RZ, RZ, RZ ;  /* 0x000000ffff047224 */ /* 0x000fe200078e00ff */
[----:B------:R-:W1:Y:S01]  /*0350*/  LDCU UR6, c[0x0][0x3a4] ;  /* 0x00007480ff0677ac */ /* 0x000e620008000800 */
[----:B------:R-:W2:Y:S01]  /*0360*/  LDCU.64 UR8, c[0x0][0x4d0] ;  /* 0x00009a00ff0877ac */ /* 0x000ea20008000a00 */
[----:B------:R-:W-:Y:S01]  /*0370*/  UISETP.NE.AND UP0, UPT, UR38, 0x3, UPT ;  /* 0x000000032600788c */ /* 0x000fe2000bf05270 */
[----:B0-----:R-:W-:Y:S01]  /*0380*/  IMAD.HI.U32 R2, R5, UR4, R4 ;  /* 0x0000000405027c27 */ /* 0x001fe2000f8e0004 */
[----:B------:R-:W0:Y:S04]  /*0390*/  LDCU UR4, c[0x0][0x4d8] ;  /* 0x00009b00ff0477ac */ /* 0x000e280008000800 */
[----:B------:R-:W-:-:S05]  /*03a0*/  SHF.R.U32.HI R3, RZ, UR5, R2 ;  /* 0x00000005ff037c19 */ /* 0x000fca0008011602 */
[----:B------:R-:W-:-:S04]  /*03b0*/  IMAD.MOV R4, RZ, RZ, -R3 ;  /* 0x000000ffff047224 */ /* 0x000fc800078e0a03 */
[----:B-1----:R-:W-:-:S04]  /*03c0*/  IMAD R5, R4, UR6, R5 ;  /* 0x0000000604057c24 */ /* 0x002fc8000f8e0205 */
[C---:B--2---:R-:W-:Y:S02]  /*03d0*/  IMAD R16, R5.reuse, UR8, R16 ;  /* 0x0000000805107c24 */ /* 0x044fe4000f8e0210 */
[C---:B------:R-:W-:Y:S02]  /*03e0*/  IMAD R0, R5.reuse, UR9, R0 ;  /* 0x0000000905007c24 */ /* 0x040fe4000f8e0200 */
[----:B0-----:R-:W-:Y:S01]  /*03f0*/  IMAD R18, R5, UR4, R18 ;  /* 0x0000000405127c24 */ /* 0x001fe2000f8e0212 */
[----:B------:R-:W-:Y:S06]  /*0400*/  BRA.U !UP0, `(.L_x_2) ;  /* 0x0000001108c87547 */ /* 0x000fec000b800000 */
[----:B------:R-:W0:Y:S01]  /*0410*/  LDCU.64 UR6, c[0x0][0x3b0] ;  /* 0x00007600ff0677ac */ /* 0x000e220008000a00 */
[----:B------:R-:W-:Y:S01]  /*0420*/  HFMA2 R2, -RZ, RZ, 0, 0 ;  /* 0x00000000ff027431 */ /* 0x000fe200000001ff */
        /* <DEDUP_REMOVED lines=33> */
[----:B-1----:R-:W-:-:S04]  /*0640*/  SHF.R.U32.HI R5, RZ, UR4, R4 ;  /* 0x00000004ff057c19 */ /* 0x002fc80008011604 */
[----:B------:R-:W-:-:S05]  /*0650*/  IADD3 R2, PT, PT, -R5, RZ, RZ ;  /* 0x000000ff05027210 */ /* 0x000fca0007ffe1ff */
        /* <DEDUP_REMOVED lines=34> */
[----:B------:R-:W-:Y:S01]  /*0880*/  MOV R4, RZ ;  /* 0x000000ff00047202 */ /* 0x000fe20000000f00 */
[----:B------:R-:W1:Y:S01]  /*0890*/  LDCU UR6, c[0x0][0x3ec] ;  /* 0x00007d80ff0677ac */ /* 0x000e620008000800 */
[----:B------:R-:W2:Y:S01]  /*08a0*/  LDCU.64 UR8, c[0x0][0x518] ;  /* 0x0000a300ff0877ac */ /* 0x000ea20008000a00 */
[----:B------:R-:W-:Y:S02]  /*08b0*/  UISETP.NE.AND UP0, UPT, UR38, 0x9, UPT ;  /* 0x000000092600788c */ /* 0x000fe4000bf05270 */
        /* <DEDUP_REMOVED lines=30> */
[----:B------:R-:W-:-:S04]  /*0aa0*/  SHF.R.U32.HI R3, RZ, UR5, R2 ;  /* 0x00000005ff037c19 */ /* 0x000fc80008011602 */
[----:B------:R-:W-:-:S05]  /*0ab0*/  IADD3 R4, PT, PT, -R3, RZ, RZ ;  /* 0x000000ff03047210 */ /* 0x000fca0007ffe1ff */
        /* <DEDUP_REMOVED lines=190> */
[----:B------:R-:W2:Y:S02]  /*16a0*/  LDCU.64 UR8, c[0x0][0x5d8] ;  /* 0x0000bb00ff0877ac */ /* 0x000ea40008000a00 */
[----:B0-----:R-:W-:Y:S01]  /*16b0*/  IMAD.HI.U32 R2, R5, UR4, R4 ;  /* 0x0000000405027c27 */ /* 0x001fe2000f8e0004 */
[----:B------:R-:W0:Y:S04]  /*16c0*/  LDCU UR4, c[0x0][0x5e0] ;  /* 0x0000bc00ff0477ac */ /* 0x000e280008000800 */
[----:B------:R-:W-:-:S05]  /*16d0*/  SHF.R.U32.HI R2, RZ, UR5, R2 ;  /* 0x00000005ff027c19 */ /* 0x000fca0008011602 */
[----:B------:R-:W-:-:S04]  /*16e0*/  IMAD.MOV R3, RZ, RZ, -R2 ;  /* 0x000000ffff037224 */ /* 0x000fc800078e0a02 */
[----:B-1----:R-:W-:-:S04]  /*16f0*/  IMAD R5, R3, UR6, R5 ;  /* 0x0000000603057c24 */ /* 0x002fc8000f8e0205 */
[C---:B--2---:R-:W-:Y:S02]  /*1700*/  IMAD R16, R5.reuse, UR8, R16 ;  /* 0x0000000805107c24 */ /* 0x044fe4000f8e0210 */
[C---:B------:R-:W-:Y:S02]  /*1710*/  IMAD R0, R5.reuse, UR9, R0 ;  /* 0x0000000905007c24 */ /* 0x040fe4000f8e0200 */
[----:B0-----:R-:W-:-:S07]  /*1720*/  IMAD R18, R5, UR4, R18 ;  /* 0x0000000405127c24 */ /* 0x001fce000f8e0212 */
.L_x_2:
[----:B------:R-:W0:Y:S01]  /*1730*/  LDCU.64 UR6, c[0x0][0x5f0] ;  /* 0x0000be00ff0677ac */ /* 0x000e220008000a00 */
[----:B------:R-:W-:-:S04]  /*1740*/  UPRMT UR4, UR39, 0x9910, URZ ;  /* 0x0000991027047896 */ /* 0x000fc800080000ff */
[----:B------:R-:W-:Y:S01]  /*1750*/  UISETP.GT.AND UP0, UPT, UR4, 0x9, UPT ;  /* 0x000000090400788c */ /* 0x000fe2000bf04270 */
[----:B0-----:R-:W-:-:S05]  /*1760*/  IADD3 R2, P0, PT, R0, UR6, RZ ;  /* 0x0000000600027c10 */ /* 0x001fca000ff1e0ff */
[----:B------:R-:W-:-:S03]  /*1770*/  IMAD.X R3, RZ, RZ, UR7, P0 ;  /* 0x00000007ff037e24 */ /* 0x000fc600080e06ff */
[----:B------:R-:W-:Y:S05]  /*1780*/  BRA.U UP0, `(.L_x_3) ;  /* 0x0000000500407547 */ /* 0x000fea000b800000 */
[----:B------:R-:W-:-:S09]  /*1790*/  UISETP.GT.AND UP0, UPT, UR4, 0x4, UPT ;  /* 0x000000040400788c */ /* 0x000fd2000bf04270 */
[----:B------:R-:W-:Y:S05]  /*17a0*/  BRA.U UP0, `(.L_x_4) ;  /* 0x0000000100947547 */ /* 0x000fea000b800000 */
[----:B------:R-:W-:-:S09]  /*17b0*/  UISETP.GT.AND UP0, UPT, UR4, 0x1, UPT ;  /* 0x000000010400788c */ /* 0x000fd2000bf04270 */
[----:B------:R-:W-:Y:S05]  /*17c0*/  BRA.U UP0, `(.L_x_5) ;  /* 0x0000000100387547 */ /* 0x000fea000b800000 */
[----:B------:R-:W-:-:S09]  /*17d0*/  UISETP.NE.AND UP0, UPT, UR39, URZ, UPT ;  /* 0x000000ff2700728c */ /* 0x000fd2000bf05270 */
[----:B------:R-:W-:Y:S05]  /*17e0*/  BRA.U !UP0, `(.L_x_6) ;  /* 0x00000001081c7547 */ /* 0x000fea000b800000 */
[----:B------:R-:W-:-:S09]  /*17f0*/  UISETP.NE.AND UP0, UPT, UR4, 0x1, UPT ;  /* 0x000000010400788c */ /* 0x000fd2000bf05270 */
[----:B------:R-:W-:Y:S05]  /*1800*/  BRA.U UP0, `(.L_x_7) ;  /* 0x0000000d006c7547 */ /* 0x000fea000b800000 */
[----:B------:R-:W2:Y:S02]  /*1810*/  LDG.E.S8 R2, desc[UR36][R2.64] ;  /* 0x0000002402027981 */ /* 0x000ea4000c1e1300 */
[----:B--2---:R-:W0:Y:S02]  /*1820*/  I2F.S16 R0, R2 ;  /* 0x0000000200007306 */ /* 0x004e240000101400 */
[----:B0-----:R-:W-:-:S04]  /*1830*/  F2FP.BF16.F32.PACK_AB R0, RZ, R0 ;  /* 0x00000000ff00723e */ /* 0x001fc800000010ff */
[----:B------:R-:W-:Y:S01]  /*1840*/  PRMT R19, R0, 0x7610, R19 ;  /* 0x0000761000137816 */ /* 0x000fe20000000013 */
[----:B------:R-:W-:Y:S06]  /*1850*/  BRA `(.L_x_8) ;  /* 0x0000000c00f47947 */ /* 0x000fec0003800000 */
.L_x_6:
[----:B------:R-:W2:Y:S02]  /*1860*/  LDG.E.U8 R2, desc[UR36][R2.64] ;  /* 0x0000002402027981 */ /* 0x000ea4000c1e1100 */
[----:B--2---:R-:W-:-:S04]  /*1870*/  I2FP.F32.U32 R0, R2 ;  /* 0x0000000200007245 */ /* 0x004fc80000201000 */
[----:B------:R-:W-:-:S04]  /*1880*/  F2FP.BF16.F32.PACK_AB R0, RZ, R0 ;  /* 0x00000000ff00723e */ /* 0x000fc800000010ff */
[----:B------:R-:W-:Y:S01]  /*1890*/  PRMT R19, R0, 0x7610, R19 ;  /* 0x0000761000137816 */ /* 0x000fe20000000013 */
[----:B------:R-:W-:Y:S06]  /*18a0*/  BRA `(.L_x_8) ;  /* 0x0000000c00e07947 */ /* 0x000fec0003800000 */
.L_x_5:
[----:B------:R-:W-:-:S09]  /*18b0*/  UISETP.NE.AND UP0, UPT, UR4, 0x2, UPT ;  /* 0x000000020400788c */ /* 0x000fd2000bf05270 */
[----:B------:R-:W-:Y:S05]  /*18c0*/  BRA.U !UP0, `(.L_x_9) ;  /* 0x0000000108387547 */ /* 0x000fea000b800000 */
[----:B------:R-:W-:-:S09]  /*18d0*/  UISETP.NE.AND UP0, UPT, UR4, 0x3, UPT ;  /* 0x000000030400788c */ /* 0x000fd2000bf05270 */
[----:B------:R-:W-:Y:S05]  /*18e0*/  BRA.U !UP0, `(.L_x_10) ;  /* 0x00000001081c7547 */ /* 0x000fea000b800000 */
[----:B------:R-:W-:-:S09]  /*18f0*/  UISETP.NE.AND UP0, UPT, UR4, 0x4, UPT ;  /* 0x000000040400788c */ /* 0x000fd2000bf05270 */
[----:B------:R-:W-:Y:S05]  /*1900*/  BRA.U UP0, `(.L_x_7) ;  /* 0x0000000d002c7547 */ /* 0x000fea000b800000 */
[----:B------:R-:W2:Y:S02]  /*1910*/  LDG.E.64 R2, desc[UR36][R2.64] ;  /* 0x0000002402027981 */ /* 0x000ea4000c1e1b00 */
[----:B--2---:R-:W0:Y:S02]  /*1920*/  I2F.S64 R0, R2 ;  /* 0x0000000200007312 */ /* 0x004e240000301400 */
[----:B0-----:R-:W-:-:S04]  /*1930*/  F2FP.BF16.F32.PACK_AB R0, RZ, R0 ;  /* 0x00000000ff00723e */ /* 0x001fc800000010ff */
[----:B------:R-:W-:Y:S01]  /*1940*/  PRMT R19, R0, 0x7610, R19 ;  /* 0x0000761000137816 */ /* 0x000fe20000000013 */
[----:B------:R-:W-:Y:S06]  /*1950*/  BRA `(.L_x_8) ;  /* 0x0000000c00b47947 */ /* 0x000fec0003800000 */
.L_x_10:
[----:B------:R-:W2:Y:S02]  /*1960*/  LDG.E R2, desc[UR36][R2.64] ;  /* 0x0000002402027981 */ /* 0x000ea4000c1e1900 */
[----:B--2---:R-:W-:-:S04]  /*1970*/  I2FP.F32.S32 R0, R2 ;  /* 0x0000000200007245 */ /* 0x004fc80000201400 */
[----:B------:R-:W-:-:S04]  /*1980*/  F2FP.BF16.F32.PACK_AB R0, RZ, R0 ;  /* 0x00000000ff00723e */ /* 0x000fc800000010ff */
[----:B------:R-:W-:Y:S01]  /*1990*/  PRMT R19, R0, 0x7610, R19 ;  /* 0x0000761000137816 */ /* 0x000fe20000000013 */
[----:B------:R-:W-:Y:S06]  /*19a0*/  BRA `(.L_x_8) ;  /* 0x0000000c00a07947 */ /* 0x000fec0003800000 */
.L_x_9:
[----:B------:R-:W2:Y:S02]  /*19b0*/  LDG.E.U16 R2, desc[UR36][R2.64] ;  /* 0x0000002402027981 */ /* 0x000ea4000c1e1500 */
[----:B--2---:R-:W0:Y:S02]  /*19c0*/  I2F.S16 R0, R2 ;  /* 0x0000000200007306 */ /* 0x004e240000101400 */
[----:B0-----:R-:W-:-:S04]  /*19d0*/  F2FP.BF16.F32.PACK_AB R0, RZ, R0 ;  /* 0x00000000ff00723e */ /* 0x001fc800000010ff */
[----:B------:R-:W-:Y:S01]  /*19e0*/  PRMT R19, R0, 0x7610, R19 ;  /* 0x0000761000137816 */ /* 0x000fe20000000013 */
[----:B------:R-:W-:Y:S06]  /*19f0*/  BRA `(.L_x_8) ;  /* 0x0000000c008c7947 */ /* 0x000fec0003800000 */
.L_x_4:
[----:B------:R-:W-:-:S09]  /*1a00*/  UISETP.GT.AND UP0, UPT, UR4, 0x6, UPT ;  /* 0x000000060400788c */ /* 0x000fd2000bf04270 */
[----:B------:R-:W-:Y:S05]  /*1a10*/  BRA.U UP0, `(.L_x_11) ;  /* 0x0000000100307547 */ /* 0x000fea000b800000 */
[----:B------:R-:W-:-:S09]  /*1a20*/  UISETP.NE.AND UP0, UPT, UR4, 0x5, UPT ;  /* 0x000000050400788c */ /* 0x000fd2000bf05270 */
[----:B------:R-:W-:Y:S05]  /*1a30*/  BRA.U !UP0, `(.L_x_12) ;  /* 0x0000000108147547 */ /* 0x000fea000b800000 */
[----:B------:R-:W-:-:S09]  /*1a40*/  UISETP.NE.AND UP0, UPT, UR4, 0x6, UPT ;  /* 0x000000060400788c */ /* 0x000fd2000bf05270 */
[----:B------:R-:W-:Y:S05]  /*1a50*/  BRA.U UP0, `(.L_x_7) ;  /* 0x0000000900d87547 */ /* 0x000fea000b800000 */
[----:B------:R-:W2:Y:S02]  /*1a60*/  LDG.E R2, desc[UR36][R2.64] ;  /* 0x0000002402027981 */ /* 0x000ea4000c1e1900 */
[----:B--2---:R-:W-:Y:S01]  /*1a70*/  F2FP.BF16.F32.PACK_AB R19, RZ, R2 ;  /* 0x00000002ff13723e */ /* 0x004fe200000010ff */
[----:B------:R-:W-:Y:S06]  /*1a80*/  BRA `(.L_x_8) ;  /* 0x0000000c00687947 */ /* 0x000fec0003800000 */
.L_x_12:
[----:B------:R-:W2:Y:S02]  /*1a90*/  LDG.E.U16 R0, desc[UR36][R2.64] ;  /* 0x0000002402007981 */ /* 0x000ea4000c1e1500 */
[----:B--2---:R-:W-:-:S05]  /*1aa0*/  HADD2.F32 R0, -RZ, R0.H0_H0 ;  /* 0x20000000ff007230 */ /* 0x004fca0000004100 */
[----:B------:R-:W-:-:S04]  /*1ab0*/  F2FP.BF16.F32.PACK_AB R0, RZ, R0 ;  /* 0x00000000ff00723e */ /* 0x000fc800000010ff */
[----:B------:R-:W-:Y:S01]  /*1ac0*/  PRMT R19, R0, 0x7610, R19 ;  /* 0x0000761000137816 */ /* 0x000fe20000000013 */
[----:B------:R-:W-:Y:S06]  /*1ad0*/  BRA `(.L_x_8) ;  /* 0x0000000c00547947 */ /* 0x000fec0003800000 */
.L_x_11:
[----:B------:R-:W-:-:S09]  /*1ae0*/  UISETP.NE.AND UP0, UPT, UR4, 0x7, UPT ;  /* 0x000000070400788c */ /* 0x000fd2000bf05270 */
[----:B------:R-:W-:Y:S05]  /*1af0*/  BRA.U !UP0, `(.L_x_13) ;  /* 0x0000000108307547 */ /* 0x000fea000b800000 */
[----:B------:R-:W-:-:S09]  /*1b00*/  UISETP.NE.AND UP0, UPT, UR4, 0x8, UPT ;  /* 0x000000080400788c */ /* 0x000fd2000bf05270 */
[----:B------:R-:W-:Y:S05]  /*1b10*/  BRA.U !UP0, `(.L_x_14) ;  /* 0x0000000108147547 */ /* 0x000fea000b800000 */
[----:B------:R-:W-:-:S09]  /*1b20*/  UISETP.NE.AND UP0, UPT, UR4, 0x9, UPT ;  /* 0x000000090400788c */ /* 0x000fd2000bf05270 */
[----:B------:R-:W-:Y:S05]  /*1b30*/  BRA.U UP0, `(.L_x_7) ;  /* 0x0000000900a07547 */ /* 0x000fea000b800000 */
[----:B------:R-:W2:Y:S02]  /*1b40*/  LDG.E R2, desc[UR36][R2.64] ;  /* 0x0000002402027981 */ /* 0x000ea4000c1e1900 */
[----:B--2---:R-:W-:Y:S01]  /*1b50*/  F2FP.BF16.F32.PACK_AB R19, RZ, R2 ;  /* 0x00000002ff13723e */ /* 0x004fe200000010ff */
[----:B------:R-:W-:Y:S06]  /*1b60*/  BRA `(.L_x_8) ;  /* 0x0000000c00307947 */ /* 0x000fec0003800000 */
.L_x_14:
[----:B------:R-:W2:Y:S02]  /*1b70*/  LDG.E.U16 R2, desc[UR36][R2.64] ;  /* 0x0000002402027981 */ /* 0x000ea4000c1e1500 */
[----:B--2---:R-:W-:-:S05]  /*1b80*/  HADD2.F32 R0, -RZ, R2.H0_H0 ;  /* 0x20000002ff007230 */ /* 0x004fca0000004100 */
[----:B------:R-:W-:-:S04]  /*1b90*/  F2FP.BF16.F32.PACK_AB R0, RZ, R0 ;  /* 0x00000000ff00723e */ /* 0x000fc800000010ff */
[----:B------:R-:W-:Y:S01]  /*1ba0*/  PRMT R19, R0, 0x7610, R19 ;  /* 0x0000761000137816 */ /* 0x000fe20000000013 */
[----:B------:R-:W-:Y:S06]  /*1bb0*/  BRA `(.L_x_8) ;  /* 0x0000000c001c7947 */ /* 0x000fec0003800000 */
.L_x_13:
[----:B------:R-:W2:Y:S01]  /*1bc0*/  LDG.E.64 R2, desc[UR36][R2.64] ;  /* 0x0000002402027981 */ /* 0x000ea2000c1e1b00 */
[----:B------:R-:W-:Y:S01]  /*1bd0*/  UMOV UR4, 0xf0000000 ;  /* 0xf000000000047882 */ /* 0x000fe20000000000 */
[----:B------:R-:W-:Y:S02]  /*1be0*/  UMOV UR5, 0x380fffff ;  /* 0x380fffff00057882 */ /* 0x000fe40000000000 */
[----:B--2---:R-:W0:-:S15]  /*1bf0*/  DSETP.GEU.AND P0, PT, |R2|, UR4, PT ;  /* 0x0000000402007e2a */ /* 0x004e1e000bf0e200 */
[----:B------:R-:W-:-:S15]  /*1c00*/  NOP ;  /* 0x0000000000007918 */ /* 0x000fde0000000000 */
[----:B------:R-:W-:-:S15]  /*1c10*/  NOP ;  /* 0x0000000000007918 */ /* 0x000fde0000000000 */
[----:B------:R-:W-:-:S15]  /*1c20*/  NOP ;  /* 0x0000000000007918 */ /* 0x000fde0000000000 */
[----:B------:R-:W-:-:S04]  /*1c30*/  NOP ;  /* 0x0000000000007918 */ /* 0x000fc80000000000 */
[----:B------:R-:W0:Y:S02]  /*1c40*/  F2F.F32.F64 R0, R2 ;  /* 0x0000000200007310 */ /* 0x000e240000301000 */
[----:B0-----:R-:W-:-:S05]  /*1c50*/  @!P0 FMUL R0, R0, 1.175494350822287508e-38 ;  /* 0x0080000000008820 */ /* 0x001fca0000400000 */
[----:B------:R-:W-:-:S04]  /*1c60*/  F2FP.BF16.F32.PACK_AB R0, RZ, R0 ;  /* 0x00000000ff00723e */ /* 0x000fc800000010ff */
[----:B------:R-:W-:Y:S01]  /*1c70*/  PRMT R19, R0, 0x7610, R19 ;  /* 0x0000761000137816 */ /* 0x000fe20000000013 */
[----:B------:R-:W-:Y:S06]  /*1c80*/  BRA `(.L_x_8) ;  /* 0x0000000800e87947 */ /* 0x000fec0003800000 */
.L_x_3:
[----:B------:R-:W-:-:S09]  /*1c90*/  UISETP.GT.AND UP0, UPT, UR4, 0x18, UPT ;  /* 0x000000180400788c */ /* 0x000fd2000bf04270 */
[----:B------:R-:W-:Y:S05]  /*1ca0*/  BRA.U UP0, `(.L_x_15) ;  /* 0x0000000500107547 */ /* 0x000fea000b800000 */
[----:B------:R-:W-:-:S09]  /*1cb0*/  UISETP.GT.AND UP0, UPT, UR4, 0xe, UPT ;  /* 0x0000000e0400788c */ /* 0x000fd2000bf04270 */
[----:B------:R-:W-:Y:S05]  /*1cc0*/  BRA.U UP0, `(.L_x_16) ;  /* 0x00000001005c7547 */ /* 0x000fea000b800000 */
[----:B------:R-:W-:-:S09]  /*1cd0*/  UISETP.NE.AND UP0, UPT, UR4, 0xa, UPT ;  /* 0x0000000a0400788c */ /* 0x000fd2000bf05270 */
[----:B------:R-:W-:Y:S05]  /*1ce0*/  BRA.U !UP0, `(.L_x_17) ;  /* 0x0000000108207547 */ /* 0x000fea000b800000 */
[----:B------:R-:W-:-:S09]  /*1cf0*/  UISETP.NE.AND UP0, UPT, UR4, 0xb, UPT ;  /* 0x0000000b0400788c */ /* 0x000fd2000bf05270 */
[----:B------:R-:W-:Y:S05]  /*1d00*/  BRA.U UP0, `(.L_x_7) ;  /* 0x00000009002c7547 */ /* 0x000fea000b800000 */
[----:B------:R-:W2:Y:S02]  /*1d10*/  LDG.E.U8 R2, desc[UR36][R2.64] ;  /* 0x0000002402027981 */ /* 0x000ea4000c1e1100 */
[----:B--2---:R-:W-:-:S04]  /*1d20*/  ISETP.NE.AND P0, PT, R2, RZ, PT ;  /* 0x000000ff0200720c */ /* 0x004fc80003f05270 */
[----:B------:R-:W-:-:S04]  /*1d30*/  FSEL R0, RZ, 1, !P0 ;  /* 0x3f800000ff007808 */ /* 0x000fc80004000000 */
[----:B------:R-:W-:-:S04]  /*1d40*/  F2FP.BF16.F32.PACK_AB R0, RZ, R0 ;  /* 0x00000000ff00723e */ /* 0x000fc800000010ff */
[----:B------:R-:W-:Y:S01]  /*1d50*/  PRMT R19, R0, 0x7610, R19 ;  /* 0x0000761000137816 */ /* 0x000fe20000000013 */
[----:B------:R-:W-:Y:S06]  /*1d60*/  BRA `(.L_x_8) ;  /* 0x0000000800b07947 */ /* 0x000fec0003800000 */
.L_x_17:
        /* <DEDUP_REMOVED lines=13> */
.L_x_16:
[----:B------:R-:W-:-:S09]  /*1e40*/  UISETP.NE.AND UP0, UPT, UR4, 0xf, UPT ;  /* 0x0000000f0400788c */ /* 0x000fd2000bf05270 */
[----:B------:R-:W-:Y:S05]  /*1e50*/  BRA.U !UP0, `(.L_x_18) ;  /* 0x00000001089c7547 */ /* 0x000fea000b800000 */
[----:B------:R-:W-:-:S09]  /*1e60*/  UISETP.NE.AND UP0, UPT, UR4, 0x17, UPT ;  /* 0x000000170400788c */ /* 0x000fd2000bf05270 */
[----:B------:R-:W-:Y:S05]  /*1e70*/  BRA.U !UP0, `(.L_x_19) ;  /* 0x00000001085c7547 */ /* 0x000fea000b800000 */
[----:B------:R-:W-:-:S09]  /*1e80*/  UISETP.NE.AND UP0, UPT, UR4, 0x18, UPT ;  /* 0x000000180400788c */ /* 0x000fd2000bf05270 */
[----:B------:R-:W-:Y:S05]  /*1e90*/  BRA.U UP0, `(.L_x_7) ;  /* 0x0000000500c87547 */ /* 0x000fea000b800000 */
[----:B------:R-:W2:Y:S01]  /*1ea0*/  LDG.E.U8 R0, desc[UR36][R2.64] ;  /* 0x0000002402007981 */ /* 0x000ea2000c1e1100 */
[----:B------:R-:W-:Y:S01]  /*1eb0*/  IMAD.MOV.U32 R6, RZ, RZ, 0x1f ;  /* 0x0000001fff067424 */ /* 0x000fe200078e00ff */
[----:B--2---:R-:W-:-:S04]  /*1ec0*/  SHF.L.U32 R0, R0, 0x18, RZ ;  /* 0x0000001800007819 */ /* 0x004fc800000006ff */
[C---:B------:R-:W-:Y:S02]  /*1ed0*/  LOP3.LUT R4, R0.reuse, 0x7f000000, RZ, 0xc0, !PT ;  /* 0x7f00000000047812 */ /* 0x040fe400078ec0ff */
[----:B------:R-:W-:Y:S02]  /*1ee0*/  LOP3.LUT P0, RZ, R0, 0x7f000000, RZ, 0xc0, !PT ;  /* 0x7f00000000ff7812 */ /* 0x000fe4000780c0ff */
[----:B------:R-:W0:Y:S02]  /*1ef0*/  FLO.U32 R5, R4 ;  /* 0x0000000400057300 */ /* 0x000e2400000e0000 */
[----:B0-----:R-:W-:-:S05]  /*1f00*/  IMAD.MOV R5, RZ, RZ, -R5 ;  /* 0x000000ffff057224 */ /* 0x001fca00078e0a05 */
[----:B------:R-:W-:-:S05]  /*1f10*/  VIADDMNMX.U32 R5, R5, R6, 0x4, !PT ;  /* 0x0000000405057446 */ /* 0x000fca0007800006 */
[----:B------:R-:W-:-:S04]  /*1f20*/  VIADD R5, R5, 0xfffffffc ;  /* 0xfffffffc05057836 */ /* 0x000fc80000000000 */
[----:B------:R-:W-:Y:S01]  /*1f30*/  IMAD.SHL.U32 R7, R5, 0x800000, RZ ;  /* 0x0080000005077824 */ /* 0x000fe200078e00ff */
[C---:B------:R-:W-:Y:S02]  /*1f40*/  SHF.L.U32 R6, R4.reuse, R5, RZ ;  /* 0x0000000504067219 */ /* 0x040fe400000006ff */
[----:B------:R-:W-:Y:S02]  /*1f50*/  IADD3 R5, PT, PT, R4, 0x1000000, RZ ;  /* 0x0100000004057810 */ /* 0x000fe40007ffe0ff */
[----:B------:R-:W-:Y:S02]  /*1f60*/  LEA.HI R6, R6, -R7, RZ, 0x1c ;  /* 0x8000000706067211 */ /* 0x000fe400078fe0ff */
[----:B------:R-:W-:-:S03]  /*1f70*/  SHF.R.S32.HI R5, RZ, 0x8, R5 ;  /* 0x00000008ff057819 */ /* 0x000fc60000011405 */
[----:B------:R-:W-:-:S05]  /*1f80*/  VIADD R6, R6, 0x3c000000 ;  /* 0x3c00000006067836 */ /* 0x000fca0000000000 */
[----:B------:R-:W-:-:S04]  /*1f90*/  LOP3.LUT R5, R6, 0x7f800000, R5, 0xf8, !PT ;  /* 0x7f80000006057812 */ /* 0x000fc800078ef805 */
[----:B------:R-:W-:-:S04]  /*1fa0*/  SEL R5, R5, RZ, P0 ;  /* 0x000000ff05057207 */ /* 0x000fc80000000000 */
[----:B------:R-:W-:-:S04]  /*1fb0*/  LOP3.LUT R5, R5, 0x80000000, R0, 0xf8, !PT ;  /* 0x8000000005057812 */ /* 0x000fc800078ef800 */
[----:B------:R-:W-:-:S04]  /*1fc0*/  F2FP.BF16.F32.PACK_AB R5, RZ, R5 ;  /* 0x00000005ff05723e */ /* 0x000fc800000010ff */
[----:B------:R-:W-:Y:S01]  /*1fd0*/  PRMT R19, R5, 0x7610, R19 ;  /* 0x0000761005137816 */ /* 0x000fe20000000013 */
[----:B------:R-:W-:Y:S06]  /*1fe0*/  BRA `(.L_x_8) ;  /* 0x0000000800107947 */ /* 0x000fec0003800000 */
.L_x_19:
[----:B------:R-:W2:Y:S02]  /*1ff0*/  LDG.E.U8 R2, desc[UR36][R2.64] ;  /* 0x0000002402027981 */ /* 0x000ea4000c1e1100 */
[C---:B--2---:R-:W-:Y:S02]  /*2000*/  IMAD.SHL.U32 R4, R2.reuse, 0x2000000, RZ ;  /* 0x0200000002047824 */ /* 0x044fe400078e00ff */
[----:B------:R-:W-:-:S03]  /*2010*/  IMAD.SHL.U32 R5, R2, 0x100, RZ ;  /* 0x0000010002057824 */ /* 0x000fc600078e00ff */
[----:B------:R-:W-:-:S13]  /*2020*/  ISETP.GT.U32.AND P0, PT, R4, 0x7ffffff, PT ;  /* 0x07ffffff0400780c */ /* 0x000fda0003f04070 */
[C---:B------:R-:W-:Y:S02]  /*2030*/  @!P0 LOP3.LUT R0, R5.reuse, 0x7f00, RZ, 0xc0, !PT ;  /* 0x00007f0005008812 */ /* 0x040fe400078ec0ff */
[----:B------:R-:W-:Y:S02]  /*2040*/  @P0 LEA.HI R4, R4, 0x70000000, RZ, 0x1c ;  /* 0x7000000004040811 */ /* 0x000fe400078fe0ff */
[----:B------:R-:W-:Y:S02]  /*2050*/  @!P0 LOP3.LUT R0, R0, 0x3f000000, RZ, 0xfc, !PT ;  /* 0x3f00000000008812 */ /* 0x000fe400078efcff */
[----:B------:R-:W-:-:S03]  /*2060*/  PRMT R5, R5, 0x9910, RZ ;  /* 0x0000991005057816 */ /* 0x000fc600000000ff */
[----:B------:R-:W-:Y:S01]  /*2070*/  @!P0 FADD.FTZ R0, R0, -0.5 ;  /* 0xbf00000000008421 */ /* 0x000fe20000010000 */
[----:B------:R-:W-:-:S05]  /*2080*/  @P0 FMUL.FTZ R0, R4, 1.9259299443872358531e-34 ;  /* 0x0780000004000820 */ /* 0x000fca0000410000 */
[----:B------:R-:W-:-:S04]  /*2090*/  LOP3.LUT R0, R0, 0x80000000, R5, 0xf8, !PT ;  /* 0x8000000000007812 */ /* 0x000fc800078ef805 */
[----:B------:R-:W-:-:S04]  /*20a0*/  F2FP.BF16.F32.PACK_AB R0, RZ, R0 ;  /* 0x00000000ff00723e */ /* 0x000fc800000010ff */
[----:B------:R-:W-:Y:S01]  /*20b0*/  PRMT R19, R0, 0x7610, R19 ;  /* 0x0000761000137816 */ /* 0x000fe20000000013 */
[----:B------:R-:W-:Y:S06]  /*20c0*/  BRA `(.L_x_8) ;  /* 0x0000000400d87947 */ /* 0x000fec0003800000 */
.L_x_18:
[----:B------:R0:W5:Y:S01]  /*20d0*/  LDG.E.U16 R19, desc[UR36][R2.64] ;  /* 0x0000002402137981 */ /* 0x000162000c1e1500 */
[----:B------:R-:W-:Y:S05]  /*20e0*/  BRA `(.L_x_8) ;  /* 0x0000000400d07947 */ /* 0x000fea0003800000 */
.L_x_15:
[----:B------:R-:W-:-:S09]  /*20f0*/  UISETP.GT.AND UP0, UPT, UR4, 0x1b, UPT ;  /* 0x0000001b0400788c */ /* 0x000fd2000bf04270 */
[----:B------:R-:W-:Y:S05]  /*2100*/  BRA.U UP0, `(.L_x_20) ;  /* 0x0000000500147547 */ /* 0x000fea000b800000 */
[----:B------:R-:W-:-:S09]  /*2110*/  UISETP.NE.AND UP0, UPT, UR4, 0x19, UPT ;  /* 0x000000190400788c */ /* 0x000fd2000bf05270 */
[----:B------:R-:W-:Y:S05]  /*2120*/  BRA.U !UP0, `(.L_x_21) ;  /* 0x0000000108987547 */ /* 0x000fea000b800000 */
[----:B------:R-:W-:-:S09]  /*2130*/  UISETP.NE.AND UP0, UPT, UR4, 0x1a, UPT ;  /* 0x0000001a0400788c */ /* 0x000fd2000bf05270 */
[----:B------:R-:W-:Y:S05]  /*2140*/  BRA.U !UP0, `(.L_x_22) ;  /* 0x00000001081c7547 */ /* 0x000fea000b800000 */
[----:B------:R-:W-:-:S09]  /*2150*/  UISETP.NE.AND UP0, UPT, UR4, 0x1b, UPT ;  /* 0x0000001b0400788c */ /* 0x000fd2000bf05270 */
[----:B------:R-:W-:Y:S05]  /*2160*/  BRA.U UP0, `(.L_x_7) ;  /* 0x0000000500147547 */ /* 0x000fea000b800000 */
[----:B------:R-:W2:Y:S02]  /*2170*/  LDG.E.U16 R0, desc[UR36][R2.64] ;  /* 0x0000002402007981 */ /* 0x000ea4000c1e1500 */
[----:B--2---:R-:W-:-:S04]  /*2180*/  I2FP.F32.U32 R0, R0 ;  /* 0x0000000000007245 */ /* 0x004fc80000201000 */
[----:B------:R-:W-:-:S04]  /*2190*/  F2FP.BF16.F32.PACK_AB R0, RZ, R0 ;  /* 0x00000000ff00723e */ /* 0x000fc800000010ff */
[----:B------:R-:W-:Y:S01]  /*21a0*/  PRMT R19, R0, 0x7610, R19 ;  /* 0x0000761000137816 */ /* 0x000fe20000000013 */
[----:B------:R-:W-:Y:S06]  /*21b0*/  BRA `(.L_x_8) ;  /* 0x00000004009c7947 */ /* 0x000fec0003800000 */
.L_x_22:
[----:B------:R-:W2:Y:S01]  /*21c0*/  LDG.E.U8 R3, desc[UR36][R2.64] ;  /* 0x0000002402037981 */ /* 0x000ea2000c1e1100 */
[----:B------:R-:W-:Y:S01]  /*21d0*/  BSSY.RECONVERGENT B0, `(.L_x_23) ;  /* 0x0000018000007945 */ /* 0x000fe20003800200 */
[----:B------:R-:W-:Y:S01]  /*21e0*/  IMAD.MOV.U32 R0, RZ, RZ, RZ ;  /* 0x000000ffff007224 */ /* 0x000fe200078e00ff */
[----:B--2---:R-:W-:-:S13]  /*21f0*/  ISETP.NE.AND P0, PT, R3, RZ, PT ;  /* 0x000000ff0300720c */ /* 0x004fda0003f05270 */
[----:B------:R-:W-:Y:S05]  /*2200*/  @!P0 BRA `(.L_x_24) ;  /* 0x0000000000508947 */ /* 0x000fea0003800000 */
[----:B------:R-:W-:-:S13]  /*2210*/  ISETP.NE.AND P0, PT, R3, 0x80, PT ;  /* 0x000000800300780c */ /* 0x000fda0003f05270 */
[----:B------:R-:W-:Y:S01]  /*2220*/  @!P0 MOV R0, 0x7f800001 ;  /* 0x7f80000100008802 */ /* 0x000fe20000000f00 */
[----:B------:R-:W-:Y:S06]  /*2230*/  @!P0 BRA `(.L_x_24) ;  /* 0x0000000000448947 */ /* 0x000fec0003800000 */
[--C-:B------:R-:W-:Y:S01]  /*2240*/  SHF.R.U32.HI R0, RZ, 0x3, R3.reuse ;  /* 0x00000003ff007819 */ /* 0x100fe20000011603 */
[----:B------:R-:W-:Y:S03]  /*2250*/  BSSY.RECONVERGENT B1, `(.L_x_25) ;  /* 0x000000c000017945 */ /* 0x000fe60003800200 */
[----:B------:R-:W-:Y:S02]  /*2260*/  LOP3.LUT P0, R2, R0, 0xf, RZ, 0xc0, !PT ;  /* 0x0000000f00027812 */ /* 0x000fe4000780c0ff */
[----:B------:R-:W-:-:S05]  /*2270*/  SHF.R.U32.HI R0, RZ, 0x7, R3 ;  /* 0x00000007ff007819 */ /* 0x000fca0000011603 */
[----:B------:R-:W-:Y:S01]  /*2280*/  IMAD.U32 R7, R0, -0x80000000, RZ ;  /* 0x8000000000077824 */ /* 0x000fe200078e00ff */
[----:B------:R-:W-:-:S05]  /*2290*/  LOP3.LUT R0, R3, 0x7, RZ, 0xc0, !PT ;  /* 0x0000000703007812 */ /* 0x000fca00078ec0ff */
[----:B------:R-:W-:Y:S05]  /*22a0*/  @P0 BRA `(.L_x_26) ;  /* 0x0000000000180947 */ /* 0x000fea0003800000 */
[----:B------:R-:W0:Y:S02]  /*22b0*/  FLO.U32 R3, R0 ;  /* 0x0000000000037300 */ /* 0x000e2400000e0000 */
[----:B0-----:R-:W-:-:S04]  /*22c0*/  IADD3 R3, PT, PT, -R3, 0x1f, RZ ;  /* 0x0000001f03037810 */ /* 0x001fc80007ffe1ff */
[----:B------:R-:W-:Y:S01]  /*22d0*/  IADD3 R2, PT, PT, R2, 0x1d, -R3 ;  /* 0x0000001d02027810 */ /* 0x000fe20007ffe803 */
[----:B------:R-:W-:-:S05]  /*22e0*/  VIADD R5, R3, 0xffffffe4 ;  /* 0xffffffe403057836 */ /* 0x000fca0000000000 */
[----:B------:R-:W-:-:S04]  /*22f0*/  SHF.L.U32 R5, R0, R5, RZ ;  /* 0x0000000500057219 */ /* 0x000fc800000006ff */
[----:B------:R-:W-:-:S07]  /*2300*/  LOP3.LUT R0, R5, 0x7, RZ, 0xc0, !PT ;  /* 0x0000000705007812 */ /* 0x000fce00078ec0ff */
.L_x_26:
[----:B------:R-:W-:Y:S05]  /*2310*/  BSYNC.RECONVERGENT B1 ;  /* 0x0000000000017941 */ /* 0x000fea0003800200 */
.L_x_25:
[----:B------:R-:W-:Y:S01]  /*2320*/  IMAD.SHL.U32 R0, R0, 0x100000, RZ ;  /* 0x0010000000007824 */ /* 0x000fe200078e00ff */
[----:B------:R-:W-:-:S04]  /*2330*/  LEA R2, R2, 0x3b800000, 0x17 ;  /* 0x3b80000002027811 */ /* 0x000fc800078eb8ff */
[----:B------:R-:W-:-:S07]  /*2340*/  LOP3.LUT R0, R2, R0, R7, 0xfe, !PT ;  /* 0x0000000002007212 */ /* 0x000fce00078efe07 */
.L_x_24:
[----:B------:R-:W-:Y:S05]  /*2350*/  BSYNC.RECONVERGENT B0 ;  /* 0x0000000000007941 */ /* 0x000fea0003800200 */
.L_x_23:
[----:B------:R-:W-:-:S04]  /*2360*/  F2FP.BF16.F32.PACK_AB R0, RZ, R0 ;  /* 0x00000000ff00723e */ /* 0x000fc800000010ff */
[----:B------:R-:W-:Y:S01]  /*2370*/  PRMT R19, R0, 0x7610, R19 ;  /* 0x0000761000137816 */ /* 0x000fe20000000013 */
[----:B------:R-:W-:Y:S06]  /*2380*/  BRA `(.L_x_8) ;  /* 0x0000000400287947 */ /* 0x000fec0003800000 */
.L_x_21:
        /* <DEDUP_REMOVED lines=21> */
.L_x_30:
[----:B------:R-:W-:Y:S05]  /*24e0*/  BSYNC.RECONVERGENT B1 ;  /* 0x0000000000017941 */ /* 0x000fea0003800200 */
.L_x_29:
[----:B------:R-:W-:Y:S01]  /*24f0*/  IMAD.SHL.U32 R0, R0, 0x200000, RZ ;  /* 0x0020000000007824 */ /* 0x000fe200078e00ff */
[----:B------:R-:W-:-:S04]  /*2500*/  LEA R2, R2, 0x37800000, 0x17 ;  /* 0x3780000002027811 */ /* 0x000fc800078eb8ff */
[----:B------:R-:W-:-:S07]  /*2510*/  LOP3.LUT R0, R2, R0, R7, 0xfe, !PT ;  /* 0x0000000002007212 */ /* 0x000fce00078efe07 */
.L_x_28:
[----:B------:R-:W-:Y:S05]  /*2520*/  BSYNC.RECONVERGENT B0 ;  /* 0x0000000000007941 */ /* 0x000fea0003800200 */
.L_x_27:
[----:B------:R-:W-:-:S04]  /*2530*/  F2FP.BF16.F32.PACK_AB R0, RZ, R0 ;  /* 0x00000000ff00723e */ /* 0x000fc800000010ff */
[----:B------:R-:W-:Y:S01]  /*2540*/  PRMT R19, R0, 0x7610, R19 ;  /* 0x0000761000137816 */ /* 0x000fe20000000013 */
[----:B------:R-:W-:Y:S06]  /*2550*/  BRA `(.L_x_8) ;  /* 0x0000000000b47947 */ /* 0x000fec0003800000 */
.L_x_20:
[----:B------:R-:W-:-:S09]  /*2560*/  UISETP.NE.AND UP0, UPT, UR4, 0x1c, UPT ;  /* 0x0000001c0400788c */ /* 0x000fd2000bf05270 */
[----:B------:R-:W-:Y:S05]  /*2570*/  BRA.U !UP0, `(.L_x_31) ;  /* 0x00000001089c7547 */ /* 0x000fea000b800000 */
[----:B------:R-:W-:-:S09]  /*2580*/  UISETP.NE.AND UP0, UPT, UR4, 0x1d, UPT ;  /* 0x0000001d0400788c */ /* 0x000fd2000bf05270 */
[----:B------:R-:W-:Y:S05]  /*2590*/  BRA.U !UP0, `(.L_x_32) ;  /* 0x0000000108807547 */ /* 0x000fea000b800000 */
[----:B------:R-:W-:-:S09]  /*25a0*/  UISETP.NE.AND UP0, UPT, UR4, 0x2c, UPT ;  /* 0x0000002c0400788c */ /* 0x000fd2000bf05270 */
[----:B------:R-:W-:Y:S05]  /*25b0*/  BRA.U !UP0, `(.L_x_33) ;  /* 0x0000000108487547 */ /* 0x000fea000b800000 */
.L_x_7:
[----:B------:R-:W-:Y:S01]  /*25c0*/  MOV R2, 0x0 ;  /* 0x0000000000027802 */ /* 0x000fe20000000f00 */
[----:B------:R-:W0:Y:S01]  /*25d0*/  LDCU.64 UR4, c[0x4][0x128] ;  /* 0x01002500ff0477ac */ /* 0x000e220008000a00 */
[----:B------:R-:W-:Y:S02]  /*25e0*/  HFMA2 R8, -RZ, RZ, 0, 4.64916229248046875e-06 ;  /* 0x0000004eff087431 */ /* 0x000fe400000001ff */
[----:B------:R-:W-:Y:S01]  /*25f0*/  IMAD.MOV.U32 R12, RZ, RZ, 0x1 ;  /* 0x00000001ff0c7424 */ /* 0x000fe200078e00ff */
[----:B------:R-:W1:Y:S01]  /*2600*/  LDCU.64 UR6, c[0x4][0x130] ;  /* 0x01002600ff0677ac */ /* 0x000e620008000a00 */
[----:B------:R-:W2:Y:S01]  /*2610*/  LDC.64 R2, c[0x4][R2] ;  /* 0x0100000002027b82 */ /* 0x000ea20000000a00 */
[----:B------:R-:W-:Y:S01]  /*2620*/  IMAD.MOV.U32 R13, RZ, RZ, RZ ;  /* 0x000000ffff0d7224 */ /* 0x000fe200078e00ff */
[----:B------:R-:W3:Y:S01]  /*2630*/  LDCU.64 UR8, c[0x4][0x38] ;  /* 0x01000700ff0877ac */ /* 0x000ee20008000a00 */
[----:B0-----:R-:W-:Y:S01]  /*2640*/  IMAD.U32 R4, RZ, RZ, UR4 ;  /* 0x00000004ff047e24 */ /* 0x001fe2000f8e00ff */
[----:B------:R-:W-:Y:S01]  /*2650*/  MOV R5, UR5 ;  /* 0x0000000500057c02 */ /* 0x000fe20008000f00 */
[----:B-1----:R-:W-:-:S02]  /*2660*/  IMAD.U32 R6, RZ, RZ, UR6 ;  /* 0x00000006ff067e24 */ /* 0x002fc4000f8e00ff */
[----:B------:R-:W-:Y:S02]  /*2670*/  IMAD.U32 R7, RZ, RZ, UR7 ;  /* 0x00000007ff077e24 */ /* 0x000fe4000f8e00ff */
[----:B---3--:R-:W-:Y:S02]  /*2680*/  IMAD.U32 R10, RZ, RZ, UR8 ;  /* 0x00000008ff0a7e24 */ /* 0x008fe4000f8e00ff */
[----:B------:R-:W-:-:S07]  /*2690*/  IMAD.U32 R11, RZ, RZ, UR9 ;  /* 0x00000009ff0b7e24 */ /* 0x000fce000f8e00ff */
[----:B------:R-:W-:-:S07]  /*26a0*/  LEPC R20, `(.L_x_34) ;  /* 0x000000001014794e */ /* 0x000fce0000000000 */
[----:B--2---:R-:W-:Y:S05]  /*26b0*/  CALL.ABS.NOINC R2 ;  /* 0x0000000002007343 */ /* 0x004fea0003c00000 */
.L_x_34:
[----:B------:R-:W-:Y:S01]  /*26c0*/  PRMT R19, RZ, 0x7610, R19 ;  /* 0x00007610ff137816 */ /* 0x000fe20000000013 */
[----:B------:R-:W-:Y:S06]  /*26d0*/  BRA `(.L_x_8) ;  /* 0x0000000000547947 */ /* 0x000fec0003800000 */
.L_x_33:
[----:B------:R-:W2:Y:S01]  /*26e0*/  LDG.E.U8 R2, desc[UR36][R2.64] ;  /* 0x0000002402027981 */ /* 0x000ea2000c1e1100 */
[----:B------:R-:W-:Y:S01]  /*26f0*/  BSSY.RECONVERGENT B0, `(.L_x_35) ;  /* 0x0000007000007945 */ /* 0x000fe20003800200 */
[----:B------:R-:W-:Y:S01]  /*2700*/  IMAD.MOV.U32 R0, RZ, RZ, 0x400000 ;  /* 0x00400000ff007424 */ /* 0x000fe200078e00ff */
[----:B--2---:R-:W-:-:S13]  /*2710*/  ISETP.NE.AND P0, PT, R2, RZ, PT ;  /* 0x000000ff0200720c */ /* 0x004fda0003f05270 */
[----:B------:R-:W-:Y:S05]  /*2720*/  @!P0 BRA `(.L_x_36) ;  /* 0x00000000000c8947 */ /* 0x000fea0003800000 */
[----:B------:R-:W-:-:S13]  /*2730*/  ISETP.NE.AND P0, PT, R2, 0xff, PT ;  /* 0x000000ff0200780c */ /* 0x000fda0003f05270 */
[----:B------:R-:W-:Y:S01]  /*2740*/  @!P0 IMAD.MOV.U32 R0, RZ, RZ, 0x7f800001 ;  /* 0x7f800001ff008424 */ /* 0x000fe200078e00ff */
[----:B------:R-:W-:-:S07]  /*2750*/  @P0 SHF.L.U32 R0, R2, 0x17, RZ ;  /* 0x0000001702000819 */ /* 0x000fce00000006ff */
.L_x_36:
[----:B------:R-:W-:Y:S05]  /*2760*/  BSYNC.RECONVERGENT B0 ;  /* 0x0000000000007941 */ /* 0x000fea0003800200 */
.L_x_35:
[----:B------:R-:W-:-:S04]  /*2770*/  F2FP.BF16.F32.PACK_AB R0, RZ, R0 ;  /* 0x00000000ff00723e */ /* 0x000fc800000010ff */
[----:B------:R-:W-:Y:S01]  /*2780*/  PRMT R19, R0, 0x7610, R19 ;  /* 0x0000761000137816 */ /* 0x000fe20000000013 */
[----:B------:R-:W-:Y:S06]  /*2790*/  BRA `(.L_x_8) ;  /* 0x0000000000247947 */ /* 0x000fec0003800000 */
.L_x_32:
[----:B------:R-:W2:Y:S02]  /*27a0*/  LDG.E.64 R2, desc[UR36][R2.64] ;  /* 0x0000002402027981 */ /* 0x000ea4000c1e1b00 */
[----:B--2---:R-:W0:Y:S02]  /*27b0*/  I2F.U64 R0, R2 ;  /* 0x0000000200007312 */ /* 0x004e240000301000 */
[----:B0-----:R-:W-:-:S04]  /*27c0*/  F2FP.BF16.F32.PACK_AB R0, RZ, R0 ;  /* 0x00000000ff00723e */ /* 0x001fc800000010ff */
[----:B------:R-:W-:Y:S01]  /*27d0*/  PRMT R19, R0, 0x7610, R19 ;  /* 0x0000761000137816 */ /* 0x000fe20000000013 */
[----:B------:R-:W-:Y:S06]  /*27e0*/  BRA `(.L_x_8) ;  /* 0x0000000000107947 */ /* 0x000fec0003800000 */
.L_x_31:
[----:B------:R-:W2:Y:S02]  /*27f0*/  LDG.E R2, desc[UR36][R2.64] ;  /* 0x0000002402027981 */ /* 0x000ea4000c1e1900 */
[----:B--2---:R-:W-:-:S04]  /*2800*/  I2FP.F32.U32 R0, R2 ;  /* 0x0000000200007245 */ /* 0x004fc80000201000 */
[----:B------:R-:W-:-:S04]  /*2810*/  F2FP.BF16.F32.PACK_AB R0, RZ, R0 ;  /* 0x00000000ff00723e */ /* 0x000fc800000010ff */
[----:B------:R-:W-:-:S07]  /*2820*/  PRMT R19, R0, 0x7610, R19 ;  /* 0x0000761000137816 */ /* 0x000fce0000000013 */
.L_x_8:
        /* <DEDUP_REMOVED lines=16> */
[----:B0-----:R-:W-:Y:S01]  /*2930*/  F2FP.BF16.F32.PACK_AB R0, RZ, R0 ;  /* 0x00000000ff00723e */ /* 0x001fe200000010ff */
[----:B------:R-:W-:Y:S06]  /*2940*/  BRA `(.L_x_42) ;  /* 0x0000000c00b47947 */ /* 0x000fec0003800000 */
.L_x_40:
[----:B------:R-:W2:Y:S02]  /*2950*/  LDG.E.U8 R2, desc[UR36][R2.64] ;  /* 0x0000002402027981 */ /* 0x000ea4000c1e1100 */
[----:B--2---:R-:W-:-:S04]  /*2960*/  I2FP.F32.U32 R0, R2 ;  /* 0x0000000200007245 */ /* 0x004fc80000201000 */
[----:B------:R-:W-:Y:S01]  /*2970*/  F2FP.BF16.F32.PACK_AB R0, RZ, R0 ;  /* 0x00000000ff00723e */ /* 0x000fe200000010ff */
[----:B------:R-:W-:Y:S06]  /*2980*/  BRA `(.L_x_42) ;  /* 0x0000000c00a47947 */ /* 0x000fec0003800000 */
.L_x_39:
        /* <DEDUP_REMOVED lines=8> */
[----:B0-----:R-:W-:Y:S01]  /*2a10*/  F2FP.BF16.F32.PACK_AB R0, RZ, R0 ;  /* 0x00000000ff00723e */ /* 0x001fe200000010ff */
[----:B------:R-:W-:Y:S06]  /*2a20*/  BRA `(.L_x_42) ;  /* 0x0000000c007c7947 */ /* 0x000fec0003800000 */
.L_x_44:
[----:B------:R-:W2:Y:S02]  /*2a30*/  LDG.E R2, desc[UR36][R2.64] ;  /* 0x0000002402027981 */ /* 0x000ea4000c1e1900 */
[----:B--2---:R-:W-:-:S04]  /*2a40*/  I2FP.F32.S32 R0, R2 ;  /* 0x0000000200007245 */ /* 0x004fc80000201400 */
[----:B------:R-:W-:Y:S01]  /*2a50*/  F2FP.BF16.F32.PACK_AB R0, RZ, R0 ;  /* 0x00000000ff00723e */ /* 0x000fe200000010ff */
[----:B------:R-:W-:Y:S06]  /*2a60*/  BRA `(.L_x_42) ;  /* 0x0000000c006c7947 */ /* 0x000fec0003800000 */
.L_x_43:
[----:B------:R-:W2:Y:S02]  /*2a70*/  LDG.E.U16 R2, desc[UR36][R2.64] ;  /* 0x0000002402027981 */ /* 0x000ea4000c1e1500 */
[----:B--2---:R-:W0:Y:S02]  /*2a80*/  I2F.S16 R0, R2 ;  /* 0x0000000200007306 */ /* 0x004e240000101400 */
[----:B0-----:R-:W-:Y:S01]  /*2a90*/  F2FP.BF16.F32.PACK_AB R0, RZ, R0 ;  /* 0x00000000ff00723e */ /* 0x001fe200000010ff */
[----:B------:R-:W-:Y:S06]  /*2aa0*/  BRA `(.L_x_42) ;  /* 0x0000000c005c7947 */ /* 0x000fec0003800000 */
.L_x_38:
        /* <DEDUP_REMOVED lines=9> */
.L_x_46:
[----:B------:R-:W2:Y:S02]  /*2b40*/  LDG.E.U16 R0, desc[UR36][R2.64] ;  /* 0x0000002402007981 */ /* 0x000ea4000c1e1500 */
[----:B--2---:R-:W-:-:S05]  /*2b50*/  HADD2.F32 R0, -RZ, R0.H0_H0 ;  /* 0x20000000ff007230 */ /* 0x004fca0000004100 */
[----:B------:R-:W-:Y:S01]  /*2b60*/  F2FP.BF16.F32.PACK_AB R0, RZ, R0 ;  /* 0x00000000ff00723e */ /* 0x000fe200000010ff */
[----:B------:R-:W-:Y:S06]  /*2b70*/  BRA `(.L_x_42) ;  /* 0x0000000c00287947 */ /* 0x000fec0003800000 */
.L_x_45:
        /* <DEDUP_REMOVED lines=9> */
.L_x_48:
[----:B------:R-:W2:Y:S02]  /*2c10*/  LDG.E.U16 R2, desc[UR36][R2.64] ;  /* 0x0000002402027981 */ /* 0x000ea4000c1e1500 */
[----:B--2---:R-:W-:-:S05]  /*2c20*/  HADD2.F32 R0, -RZ, R2.H0_H0 ;  /* 0x20000002ff007230 */ /* 0x004fca0000004100 */
[----:B------:R-:W-:Y:S01]  /*2c30*/  F2FP.BF16.F32.PACK_AB R0, RZ, R0 ;  /* 0x00000000ff00723e */ /* 0x000fe200000010ff */
[----:B------:R-:W-:Y:S06]  /*2c40*/  BRA `(.L_x_42) ;  /* 0x0000000800f47947 */ /* 0x000fec0003800000 */
.L_x_47:
        /* <DEDUP_REMOVED lines=10> */
[----:B------:R-:W-:Y:S01]  /*2cf0*/  F2FP.BF16.F32.PACK_AB R0, RZ, R0 ;  /* 0x00000000ff00723e */ /* 0x000fe200000010ff */
[----:B------:R-:W-:Y:S06]  /*2d00*/  BRA `(.L_x_42) ;  /* 0x0000000800c47947 */ /* 0x000fec0003800000 */
.L_x_37:
        /* <DEDUP_REMOVED lines=11> */
[----:B------:R-:W-:Y:S01]  /*2dc0*/  F2FP.BF16.F32.PACK_AB R0, RZ, R0 ;  /* 0x00000000ff00723e */ /* 0x000fe200000010ff */
[----:B------:R-:W-:Y:S06]  /*2dd0*/  BRA `(.L_x_42) ;  /* 0x0000000800907947 */ /* 0x000fec0003800000 */
.L_x_51:
        /* <DEDUP_REMOVED lines=12> */
.L_x_50:
[----:B------:R-:W-:-:S09]  /*2ea0*/  UISETP.NE.AND UP0, UPT, UR4, 0xf, UPT ;  /* 0x0000000f0400788c */ /* 0x000fd2000bf05270 */
[----:B------:R-:W-:Y:S05]  /*2eb0*/  BRA.U !UP0, `(.L_x_52) ;  /* 0x0000000108987547 */ /* 0x000fea000b800000 */
[----:B------:R-:W-:-:S09]  /*2ec0*/  UISETP.NE.AND UP0, UPT, UR4, 0x17, UPT ;  /* 0x000000170400788c */ /* 0x000fd2000bf05270 */
[----:B------:R-:W-:Y:S05]  /*2ed0*/  BRA.U !UP0, `(.L_x_53) ;  /* 0x00000001085c7547 */ /* 0x000fea000b800000 */
[----:B------:R-:W-:-:S09]  /*2ee0*/  UISETP.NE.AND UP0, UPT, UR4, 0x18, UPT ;  /* 0x000000180400788c */ /* 0x000fd2000bf05270 */
[----:B------:R-:W-:Y:S05]  /*2ef0*/  BRA.U UP0, `(.L_x_41) ;  /* 0x0000000500b87547 */ /* 0x000fea000b800000 */
[----:B------:R-:W2:Y:S01]  /*2f00*/  LDG.E.U8 R0, desc[UR36][R2.64] ;  /* 0x0000002402007981 */ /* 0x000ea2000c1e1100 */
[----:B------:R-:W-:Y:S02]  /*2f10*/  IMAD.MOV.U32 R6, RZ, RZ, 0x1f ;  /* 0x0000001fff067424 */ /* 0x000fe400078e00ff */
[----:B--2---:R-:W-:-:S05]  /*2f20*/  IMAD.SHL.U32 R0, R0, 0x1000000, RZ ;  /* 0x0100000000007824 */ /* 0x004fca00078e00ff */
[C---:B------:R-:W-:Y:S02]  /*2f30*/  LOP3.LUT R4, R0.reuse, 0x7f000000, RZ, 0xc0, !PT ;  /* 0x7f00000000047812 */ /* 0x040fe400078ec0ff */
[----:B------:R-:W-:Y:S02]  /*2f40*/  LOP3.LUT P0, RZ, R0, 0x7f000000, RZ, 0xc0, !PT ;  /* 0x7f00000000ff7812 */ /* 0x000fe4000780c0ff */
[----:B------:R-:W0:Y:S02]  /*2f50*/  FLO.U32 R5, R4 ;  /* 0x0000000400057300 */ /* 0x000e2400000e0000 */
[----:B0-----:R-:W-:-:S05]  /*2f60*/  IMAD.MOV R5, RZ, RZ, -R5 ;  /* 0x000000ffff057224 */ /* 0x001fca00078e0a05 */
[----:B------:R-:W-:-:S04]  /*2f70*/  VIADDMNMX.U32 R5, R5, R6, 0x4, !PT ;  /* 0x0000000405057446 */ /* 0x000fc80007800006 */
[----:B------:R-:W-:-:S04]  /*2f80*/  IADD3 R5, PT, PT, R5, -0x4, RZ ;  /* 0xfffffffc05057810 */ /* 0x000fc80007ffe0ff */
[C---:B------:R-:W-:Y:S01]  /*2f90*/  SHF.L.U32 R6, R4.reuse, R5, RZ ;  /* 0x0000000504067219 */ /* 0x040fe200000006ff */
[----:B------:R-:W-:Y:S02]  /*2fa0*/  IMAD.SHL.U32 R7, R5, 0x800000, RZ ;  /* 0x0080000005077824 */ /* 0x000fe400078e00ff */
[----:B------:R-:W-:-:S03]  /*2fb0*/  VIADD R5, R4, 0x1000000 ;  /* 0x0100000004057836 */ /* 0x000fc60000000000 */
        /* <DEDUP_REMOVED lines=9> */
.L_x_53:
[----:B------:R-:W2:Y:S02]  /*3050*/  LDG.E.U8 R2, desc[UR36][R2.64] ;  /* 0x0000002402027981 */ /* 0x000ea4000c1e1100 */
[C---:B--2---:R-:W-:Y:S01]  /*3060*/  IMAD.SHL.U32 R4, R2.reuse, 0x2000000, RZ ;  /* 0x0200000002047824 */ /* 0x044fe200078e00ff */
[----:B------:R-:W-:-:S04]  /*3070*/  SHF.L.U32 R5, R2, 0x8, RZ ;  /* 0x0000000802057819 */ /* 0x000fc800000006ff */
        /* <DEDUP_REMOVED lines=8> */
[----:B------:R-:W-:Y:S01]  /*3100*/  F2FP.BF16.F32.PACK_AB R0, RZ, R0 ;  /* 0x00000000ff00723e */ /* 0x000fe200000010ff */
[----:B------:R-:W-:Y:S06]  /*3110*/  BRA `(.L_x_42) ;  /* 0x0000000400c07947 */ /* 0x000fec0003800000 */
.L_x_52:
[----:B------:R0:W5:Y:S01]  /*3120*/  LDG.E.U16 R0, desc[UR36][R2.64] ;  /* 0x0000002402007981 */ /* 0x000162000c1e1500 */
[----:B------:R-:W-:Y:S05]  /*3130*/  BRA `(.L_x_42) ;  /* 0x0000000400b87947 */ /* 0x000fea0003800000 */
.L_x_49:
        /* <DEDUP_REMOVED lines=10> */
[----:B------:R-:W-:Y:S01]  /*31e0*/  F2FP.BF16.F32.PACK_AB R0, RZ, R0 ;  /* 0x00000000ff00723e */ /* 0x000fe200000010ff */
[----:B------:R-:W-:Y:S06]  /*31f0*/  BRA `(.L_x_42) ;  /* 0x0000000400887947 */ /* 0x000fec0003800000 */
.L_x_56:
[----:B------:R-:W2:Y:S01]  /*3200*/  LDG.E.U8 R3, desc[UR36][R2.64] ;  /* 0x0000002402037981 */ /* 0x000ea2000c1e1100 */
[----:B------:R-:W-:Y:S01]  /*3210*/  BSSY.RECONVERGENT B0, `(.L_x_57) ;  /* 0x0000018000007945 */ /* 0x000fe20003800200 */
[----:B------:R-:W-:Y:S01]  /*3220*/  IMAD.MOV.U32 R0, RZ, RZ, RZ ;  /* 0x000000ffff007224 */ /* 0x000fe200078e00ff */
[----:B--2---:R-:W-:-:S13]  /*3230*/  ISETP.NE.AND P0, PT, R3, RZ, PT ;  /* 0x000000ff0300720c */ /* 0x004fda0003f05270 */
[----:B------:R-:W-:Y:S05]  /*3240*/  @!P0 BRA `(.L_x_58) ;  /* 0x0000000000508947 */ /* 0x000fea0003800000 */
[----:B------:R-:W-:-:S13]  /*3250*/  ISETP.NE.AND P0, PT, R3, 0x80, PT ;  /* 0x000000800300780c */ /* 0x000fda0003f05270 */
[----:B------:R-:W-:Y:S01]  /*3260*/  @!P0 IMAD.MOV.U32 R0, RZ, RZ, 0x7f800001 ;  /* 0x7f800001ff008424 */ /* 0x000fe200078e00ff */
        /* <DEDUP_REMOVED lines=14> */
.L_x_60:
[----:B------:R-:W-:Y:S05]  /*3350*/  BSYNC.RECONVERGENT B1 ;  /* 0x0000000000017941 */ /* 0x000fea0003800200 */
.L_x_59:
[----:B------:R-:W-:Y:S02]  /*3360*/  SHF.L.U32 R0, R0, 0x14, RZ ;  /* 0x0000001400007819 */ /* 0x000fe400000006ff */
[----:B------:R-:W-:-:S04]  /*3370*/  LEA R2, R2, 0x3b800000, 0x17 ;  /* 0x3b80000002027811 */ /* 0x000fc800078eb8ff */
[----:B------:R-:W-:-:S07]  /*3380*/  LOP3.LUT R0, R2, R0, R7, 0xfe, !PT ;  /* 0x0000000002007212 */ /* 0x000fce00078efe07 */
.L_x_58:
[----:B------:R-:W-:Y:S05]  /*3390*/  BSYNC.RECONVERGENT B0 ;  /* 0x0000000000007941 */ /* 0x000fea0003800200 */
.L_x_57:
[----:B------:R-:W-:Y:S01]  /*33a0*/  F2FP.BF16.F32.PACK_AB R0, RZ, R0 ;  /* 0x00000000ff00723e */ /* 0x000fe200000010ff */
[----:B------:R-:W-:Y:S06]  /*33b0*/  BRA `(.L_x_42) ;  /* 0x0000000400187947 */ /* 0x000fec0003800000 */
.L_x_55:
        /* <DEDUP_REMOVED lines=21> */
.L_x_64:
[----:B------:R-:W-:Y:S05]  /*3510*/  BSYNC.RECONVERGENT B1 ;  /* 0x0000000000017941 */ /* 0x000fea0003800200 */
.L_x_63:
[----:B------:R-:W-:Y:S02]  /*3520*/  SHF.L.U32 R0, R0, 0x15, RZ ;  /* 0x0000001500007819 */ /* 0x000fe400000006ff */
[----:B------:R-:W-:-:S04]  /*3530*/  LEA R2, R2, 0x37800000, 0x17 ;  /* 0x3780000002027811 */ /* 0x000fc800078eb8ff */
[----:B------:R-:W-:-:S07]  /*3540*/  LOP3.LUT R0, R2, R0, R7, 0xfe, !PT ;  /* 0x0000000002007212 */ /* 0x000fce00078efe07 */
.L_x_62:
[----:B------:R-:W-:Y:S05]  /*3550*/  BSYNC.RECONVERGENT B0 ;  /* 0x0000000000007941 */ /* 0x000fea0003800200 */
.L_x_61:
[----:B------:R-:W-:Y:S01]  /*3560*/  F2FP.BF16.F32.PACK_AB R0, RZ, R0 ;  /* 0x00000000ff00723e */ /* 0x000fe200000010ff */
[----:B------:R-:W-:Y:S06]  /*3570*/  BRA `(.L_x_42) ;  /* 0x0000000000a87947 */ /* 0x000fec0003800000 */
.L_x_54:
[----:B------:R-:W-:-:S09]  /*3580*/  UISETP.NE.AND UP0, UPT, UR4, 0x1c, UPT ;  /* 0x0000001c0400788c */ /* 0x000fd2000bf05270 */
[----:B------:R-:W-:Y:S05]  /*3590*/  BRA.U !UP0, `(.L_x_65) ;  /* 0x0000000108947547 */ /* 0x000fea000b800000 */
[----:B------:R-:W-:-:S09]  /*35a0*/  UISETP.NE.AND UP0, UPT, UR4, 0x1d, UPT ;  /* 0x0000001d0400788c */ /* 0x000fd2000bf05270 */
[----:B------:R-:W-:Y:S05]  /*35b0*/  BRA.U !UP0, `(.L_x_66) ;  /* 0x00000001087c7547 */ /* 0x000fea000b800000 */
[----:B------:R-:W-:-:S09]  /*35c0*/  UISETP.NE.AND UP0, UPT, UR4, 0x2c, UPT ;  /* 0x0000002c0400788c */ /* 0x000fd2000bf05270 */
[----:B------:R-:W-:Y:S05]  /*35d0*/  BRA.U !UP0, `(.L_x_67) ;  /* 0x0000000108487547 */ /* 0x000fea000b800000 */
.L_x_41:
[----:B------:R-:W-:Y:S01]  /*35e0*/  MOV R2, 0x0 ;  /* 0x0000000000027802 */ /* 0x000fe20000000f00 */
[----:B------:R-:W0:Y:S01]  /*35f0*/  LDCU.64 UR4, c[0x4][0x128] ;  /* 0x01002500ff0477ac */ /* 0x000e220008000a00 */
[----:B------:R-:W-:Y:S02]  /*3600*/  IMAD.MOV.U32 R8, RZ, RZ, 0x4e ;  /* 0x0000004eff087424 */ /* 0x000fe400078e00ff */
[----:B------:R-:W-:Y:S01]  /*3610*/  IMAD.MOV.U32 R12, RZ, RZ, 0x1 ;  /* 0x00000001ff0c7424 */ /* 0x000fe200078e00ff */
[----:B------:R-:W1:Y:S01]  /*3620*/  LDCU.64 UR6, c[0x4][0x130] ;  /* 0x01002600ff0677ac */ /* 0x000e620008000a00 */
[----:B------:R-:W2:Y:S01]  /*3630*/  LDC.64 R2, c[0x4][R2] ;  /* 0x0100000002027b82 */ /* 0x000ea20000000a00 */
[----:B------:R-:W-:Y:S01]  /*3640*/  IMAD.MOV.U32 R13, RZ, RZ, RZ ;  /* 0x000000ffff0d7224 */ /* 0x000fe200078e00ff */
[----:B------:R-:W3:Y:S01]  /*3650*/  LDCU.64 UR8, c[0x4][0x38] ;  /* 0x01000700ff0877ac */ /* 0x000ee20008000a00 */
[----:B0-----:R-:W-:Y:S02]  /*3660*/  IMAD.U32 R4, RZ, RZ, UR4 ;  /* 0x00000004ff047e24 */ /* 0x001fe4000f8e00ff */
[----:B------:R-:W-:-:S02]  /*3670*/  IMAD.U32 R5, RZ, RZ, UR5 ;  /* 0x00000005ff057e24 */ /* 0x000fc4000f8e00ff */
[----:B-1----:R-:W-:Y:S02]  /*3680*/  IMAD.U32 R6, RZ, RZ, UR6 ;  /* 0x00000006ff067e24 */ /* 0x002fe4000f8e00ff */
[----:B------:R-:W-:Y:S01]  /*3690*/  IMAD.U32 R7, RZ, RZ, UR7 ;  /* 0x00000007ff077e24 */ /* 0x000fe2000f8e00ff */
[----:B---3--:R-:W-:Y:S01]  /*36a0*/  MOV R10, UR8 ;  /* 0x00000008000a7c02 */ /* 0x008fe20008000f00 */
[----:B------:R-:W-:-:S07]  /*36b0*/  IMAD.U32 R11, RZ, RZ, UR9 ;  /* 0x00000009ff0b7e24 */ /* 0x000fce000f8e00ff */
[----:B------:R-:W-:-:S07]  /*36c0*/  LEPC R20, `(.L_x_68) ;  /* 0x000000001014794e */ /* 0x000fce0000000000 */
[----:B--2--5:R-:W-:Y:S05]  /*36d0*/  CALL.ABS.NOINC R2 ;  /* 0x0000000002007343 */ /* 0x024fea0003c00000 */
.L_x_68:
[----:B------:R-:W-:Y:S01]  /*36e0*/  PRMT R0, RZ, 0x7610, R0 ;  /* 0x00007610ff007816 */ /* 0x000fe20000000000 */
[----:B------:R-:W-:Y:S06]  /*36f0*/  BRA `(.L_x_42) ;  /* 0x0000000000487947 */ /* 0x000fec0003800000 */
.L_x_67:
[----:B------:R-:W2:Y:S01]  /*3700*/  LDG.E.U8 R2, desc[UR36][R2.64] ;  /* 0x0000002402027981 */ /* 0x000ea2000c1e1100 */
[----:B------:R-:W-:Y:S01]  /*3710*/  BSSY.RECONVERGENT B0, `(.L_x_69) ;  /* 0x0000007000007945 */ /* 0x000fe20003800200 */
[----:B------:R-:W-:Y:S01]  /*3720*/  HFMA2 R0, -RZ, RZ, 3.814697265625e-06, 0 ;  /* 0x00400000ff007431 */ /* 0x000fe200000001ff */
[----:B--2---:R-:W-:-:S13]  /*3730*/  ISETP.NE.AND P0, PT, R2, RZ, PT ;  /* 0x000000ff0200720c */ /* 0x004fda0003f05270 */
[----:B------:R-:W-:Y:S05]  /*3740*/  @!P0 BRA `(.L_x_70) ;  /* 0x00000000000c8947 */ /* 0x000fea0003800000 */
[----:B------:R-:W-:-:S13]  /*3750*/  ISETP.NE.AND P0, PT, R2, 0xff, PT ;  /* 0x000000ff0200780c */ /* 0x000fda0003f05270 */
[----:B------:R-:W-:Y:S02]  /*3760*/  @!P0 IMAD.MOV.U32 R0, RZ, RZ, 0x7f800001 ;  /* 0x7f800001ff008424 */ /* 0x000fe400078e00ff */
[----:B------:R-:W-:-:S07]  /*3770*/  @P0 IMAD.SHL.U32 R0, R2, 0x800000, RZ ;  /* 0x0080000002000824 */ /* 0x000fce00078e00ff */
.L_x_70:
[----:B------:R-:W-:Y:S05]  /*3780*/  BSYNC.RECONVERGENT B0 ;  /* 0x0000000000007941 */ /* 0x000fea0003800200 */
.L_x_69:
[----:B------:R-:W-:Y:S01]  /*3790*/  F2FP.BF16.F32.PACK_AB R0, RZ, R0 ;  /* 0x00000000ff00723e */ /* 0x000fe200000010ff */
[----:B------:R-:W-:Y:S06]  /*37a0*/  BRA `(.L_x_42) ;  /* 0x00000000001c7947 */ /* 0x000fec0003800000 */
.L_x_66:
[----:B------:R-:W2:Y:S02]  /*37b0*/  LDG.E.64 R2, desc[UR36][R2.64] ;  /* 0x0000002402027981 */ /* 0x000ea4000c1e1b00 */
[----:B--2---:R-:W0:Y:S02]  /*37c0*/  I2F.U64 R0, R2 ;  /* 0x0000000200007312 */ /* 0x004e240000301000 */
[----:B0-----:R-:W-:Y:S01]  /*37d0*/  F2FP.BF16.F32.PACK_AB R0, RZ, R0 ;  /* 0x00000000ff00723e */ /* 0x001fe200000010ff */
[----:B------:R-:W-:Y:S06]  /*37e0*/  BRA `(.L_x_42) ;  /* 0x00000000000c7947 */ /* 0x000fec0003800000 */
.L_x_65:
[----:B------:R-:W2:Y:S02]  /*37f0*/  LDG.E R2, desc[UR36][R2.64] ;  /* 0x0000002402027981 */ /* 0x000ea4000c1e1900 */
[----:B--2---:R-:W-:-:S04]  /*3800*/  I2FP.F32.U32 R0, R2 ;  /* 0x0000000200007245 */ /* 0x004fc80000201000 */
[----:B------:R-:W-:-:S07]  /*3810*/  F2FP.BF16.F32.PACK_AB R0, RZ, R0 ;  /* 0x00000000ff00723e */ /* 0x000fce00000010ff */
.L_x_42:
[----:B-----5:R-:W-:Y:S01]  /*3820*/  IMAD.U32 R0, R0, 0x10000, RZ ;  /* 0x0001000000007824 */ /* 0x020fe200078e00ff */
[----:B------:R-:W-:Y:S01]  /*3830*/  MOV R6, 0x3aae005b ;  /* 0x3aae005b00067802 */ /* 0x000fe20000000f00 */
[----:B------:R-:W-:Y:S01]  /*3840*/  IMAD.MOV.U32 R4, RZ, RZ, 0x38eb4c3a ;  /* 0x38eb4c3aff047424 */ /* 0x000fe200078e00ff */
[----:B------:R-:W1:Y:S01]  /*3850*/  LDCU.64 UR6, c[0x0][0x5e8] ;  /* 0x0000bd00ff0677ac */ /* 0x000e620008000a00 */
[----:B0-----:R-:W-:Y:S01]  /*3860*/  FMUL.FTZ R2, R0, 0.70710676908493041992 ;  /* 0x3f3504f300027820 */ /* 0x001fe20000410000 */
[----:B------:R-:W-:Y:S02]  /*3870*/  IMAD.MOV.U32 R5, RZ, RZ, 0x3c09919f ;  /* 0x3c09919fff057424 */ /* 0x000fe400078e00ff */
[----:B------:R-:W-:Y:S02]  /*3880*/  IMAD.MOV.U32 R7, RZ, RZ, 0x3d24d99a ;  /* 0x3d24d99aff077424 */ /* 0x000fe400078e00ff */
[C---:B------:R-:W-:Y:S01]  /*3890*/  FADD.FTZ R3, |R2|.reuse, -RZ ;  /* 0x800000ff02037221 */ /* 0x040fe20000010200 */
[----:B------:R-:W-:Y:S01]  /*38a0*/  FSETP.GE.FTZ.AND P0, PT, |R2|, 1.0029599666595458984, PT ;  /* 0x3f8060fe0200780b */ /* 0x000fe20003f16200 */
[----:B------:R-:W-:Y:S01]  /*38b0*/  IMAD.MOV.U32 R8, RZ, RZ, 0x3f69b4f9 ;  /* 0x3f69b4f9ff087424 */ /* 0x000fe200078e00ff */
[----:B------:R-:W-:Y:S01]  /*38c0*/  UPRMT UR4, UR43, 0x9910, URZ ;  /* 0x000099102b047896 */ /* 0x000fe200080000ff */
[----:B------:R-:W-:Y:S01]  /*38d0*/  IMAD.U32 R19, R19, 0x10000, RZ ;  /* 0x0001000013137824 */ /* 0x000fe200078e00ff */
[----:B------:R-:W-:-:S02]  /*38e0*/  FSEL R4, R4, 8.4834944573231041431e-05, P0 ;  /* 0x38b1e96a04047808 */ /* 0x000fc40000000000 */
[----:B------:R-:W-:Y:S01]  /*38f0*/  FSEL R6, -R6, -0.00082130916416645050049, P0 ;  /* 0xba574d2006067808 */ /* 0x000fe20000000100 */
[----:B------:R-:W-:Y:S01]  /*3900*/  UISETP.GT.AND UP0, UPT, UR4, 0x9, UPT ;  /* 0x000000090400788c */ /* 0x000fe2000bf04270 */
[----:B------:R-:W-:Y:S02]  /*3910*/  FSEL R5, R5, 0.0052134888246655464172, P0 ;  /* 0x3baad5ea05057808 */ /* 0x000fe40000000000 */
[----:B------:R-:W-:-:S03]  /*3920*/  FSEL R7, -R7, -0.026868773624300956726, P0 ;  /* 0xbcdc1be707077808 */ /* 0x000fc60000000100 */
[----:B------:R-:W-:-:S04]  /*3930*/  @!P0 FMUL.FTZ R3, R2, R2 ;  /* 0x0000000202038220 */ /* 0x000fc80000410000 */
[C---:B------:R-:W-:Y:S01]  /*3940*/  FFMA.FTZ R4, R3.reuse, R4, R6 ;  /* 0x0000000403047223 */ /* 0x040fe20000010006 */
[----:B------:R-:W-:Y:S02]  /*3950*/  IMAD.MOV.U32 R6, RZ, RZ, 0x3e235519 ;  /* 0x3e235519ff067424 */ /* 0x000fe400078e00ff */
[C---:B------:R-:W-:Y:S01]  /*3960*/  FADD.FTZ R9, -R3.reuse, -RZ ;  /* 0x800000ff03097221 */ /* 0x040fe20000010100 */
[C---:B------:R-:W-:Y:S02]  /*3970*/  FFMA.FTZ R4, R3.reuse, R4, R5 ;  /* 0x0000000403047223 */ /* 0x040fe40000010005 */
[----:B------:R-:W-:Y:S02]  /*3980*/  FSEL R5, R6, 0.11284004896879196167, P0 ;  /* 0x3de718af06057808 */ /* 0x000fe40000000000 */
[C---:B------:R-:W-:Y:S01]  /*3990*/  FFMA.FTZ R4, R3.reuse, R4, R7 ;  /* 0x0000000403047223 */ /* 0x040fe20000010007 */
[----:B------:R-:W-:Y:S02]  /*39a0*/  MOV R6, 0x3f210a14 ;  /* 0x3f210a1400067802 */ /* 0x000fe40000000f00 */
[----:B------:R-:W-:Y:S01]  /*39b0*/  FSEL R7, R8, -0.37612664699554443359, P0 ;  /* 0xbec093ac08077808 */ /* 0x000fe20000000000 */
[----:B------:R-:W-:Y:S01]  /*39c0*/  FFMA.FTZ R4, R3, R4, R5 ;  /* 0x0000000403047223 */ /* 0x000fe20000010005 */
[----:B------:R-:W-:-:S02]  /*39d0*/  FSEL R5, R6, 0.12837915122509002686, P0 ;  /* 0x3e0375d306057808 */ /* 0x000fc40000000000 */
[----:B------:R-:W-:Y:S01]  /*39e0*/  FSEL R9, R9, R2, P0 ;  /* 0x0000000209097208 */ /* 0x000fe20000000000 */
[----:B------:R-:W-:Y:S01]  /*39f0*/  FFMA.FTZ R4, R3, R4, R7 ;  /* 0x0000000403047223 */ /* 0x000fe20000010007 */
[----:B------:R-:W-:-:S03]  /*3a00*/  FMUL.FTZ R7, R0, -0.5 ;  /* 0xbf00000000077820 */ /* 0x000fc60000410000 */
[----:B------:R-:W-:Y:S01]  /*3a10*/  FFMA.FTZ R4, R3, R4, R5 ;  /* 0x0000000403047223 */ /* 0x000fe20000010005 */
[----:B------:R-:W-:-:S03]  /*3a20*/  FMUL.FTZ R7, R0, R7 ;  /* 0x0000000700077220 */ /* 0x000fc60000410000 */
[----:B------:R-:W-:Y:S01]  /*3a30*/  FFMA.FTZ R4, R4, R9, R9 ;  /* 0x0000000904047223 */ /* 0x000fe20000010009 */
[----:B------:R-:W-:-:S03]  /*3a40*/  FMUL.FTZ R7, R7, 1.4426950216293334961 ;  /* 0x3fb8aa3b07077820 */ /* 0x000fc60000410000 */
[----:B------:R-:W0:Y:S04]  /*3a50*/  @P0 MUFU.EX2 R3, R4 ;  /* 0x0000000400030308 */ /* 0x000e280000000800 */
[----:B------:R-:W2:Y:S01]  /*3a60*/  MUFU.EX2 R7, R7 ;  /* 0x0000000700077308 */ /* 0x000ea20000000800 */
[----:B0-----:R-:W-:Y:S01]  /*3a70*/  @P0 FADD.FTZ R3, -R3, 1 ;  /* 0x3f80000003030421 */ /* 0x001fe20000010100 */
[----:B--2---:R-:W-:-:S04]  /*3a80*/  FMUL.FTZ R5, R7, 0.3989422917366027832 ;  /* 0x3ecc422a07057820 */ /* 0x004fc80000410000 */
[----:B------:R-:W-:Y:S02]  /*3a90*/  @P0 LOP3.LUT R4, R3, 0x80000000, R2, 0xb8, !PT ;  /* 0x8000000003040812 */ /* 0x000fe400078eb802 */
[----:B-1----:R-:W-:Y:S01]  /*3aa0*/  IADD3 R2, P0, PT, R16, UR6, RZ ;  /* 0x0000000610027c10 */ /* 0x002fe2000ff1e0ff */
[----:B------:R-:W-:Y:S02]  /*3ab0*/  FMUL.FTZ R5, R0, R5 ;  /* 0x0000000500057220 */ /* 0x000fe40000410000 */
[----:B------:R-:W-:Y:S02]  /*3ac0*/  FADD.FTZ R0, R4, 1 ;  /* 0x3f80000004007421 */ /* 0x000fe40000010000 */
[----:B------:R-:W-:Y:S02]  /*3ad0*/  IMAD.X R3, RZ, RZ, UR7, P0 ;  /* 0x00000007ff037e24 */ /* 0x000fe400080e06ff */
[----:B------:R-:W-:-:S04]  /*3ae0*/  FFMA.FTZ R0, R0, 0.5, R5 ;  /* 0x3f00000000007823 */ /* 0x000fc80000010005 */
[----:B------:R-:W-:-:S04]  /*3af0*/  FMUL.FTZ R0, R19, R0 ;  /* 0x0000000013007220 */ /* 0x000fc80000410000 */
[----:B------:R0:W1:Y:S01]  /*3b00*/  F2F.BF16.F32 R5, R0 ;  /* 0x0000000000057304 */ /* 0x0000620000202000 */
        /* <DEDUP_REMOVED lines=9> */
[----:B01----:R-:W-:-:S04]  /*3ba0*/  IMAD.U32 R0, R5, 0x10000, RZ ;  /* 0x0001000005007824 */ /* 0x003fc800078e00ff */
[----:B------:R-:W0:Y:S02]  /*3bb0*/  F2I.FTZ.TRUNC.NTZ R5, R0 ;  /* 0x0000000000057305 */ /* 0x000e24000021f100 */
[----:B0-----:R0:W-:Y:S01]  /*3bc0*/  STG.E.U8 desc[UR36][R2.64], R5 ;  /* 0x0000000502007986 */ /* 0x0011e2000c101124 */
[----:B------:R-:W-:Y:S05]  /*3bd0*/  BRA `(.L_x_76) ;  /* 0x0000000c00807947 */ /* 0x000fea0003800000 */
.L_x_74:
[----:B-1----:R-:W-:-:S06]  /*3be0*/  IMAD.U32 R5, R5, 0x10000, RZ ;  /* 0x0001000005057824 */ /* 0x002fcc00078e00ff */
[----:B------:R-:W1:Y:S02]  /*3bf0*/  F2I.S64.TRUNC R4, R5 ;  /* 0x0000000500047311 */ /* 0x000e64000020d900 */
[----:B-1----:R1:W-:Y:S01]  /*3c00*/  STG.E.U8 desc[UR36][R2.64], R4 ;  /* 0x0000000402007986 */ /* 0x0023e2000c101124 */
[----:B------:R-:W-:Y:S05]  /*3c10*/  BRA `(.L_x_76) ;  /* 0x0000000c00707947 */ /* 0x000fea0003800000 */
.L_x_73:
[----:B------:R-:W-:-:S09]  /*3c20*/  UISETP.NE.AND UP0, UPT, UR4, 0x2, UPT ;  /* 0x000000020400788c */ /* 0x000fd2000bf05270 */
[----:B------:R-:W-:Y:S05]  /*3c30*/  BRA.U !UP0, `(.L_x_77) ;  /* 0x0000000108307547 */ /* 0x000fea000b800000 */
[----:B------:R-:W-:-:S09]  /*3c40*/  UISETP.NE.AND UP0, UPT, UR4, 0x3, UPT ;  /* 0x000000030400788c */ /* 0x000fd2000bf05270 */
[----:B------:R-:W-:Y:S05]  /*3c50*/  BRA.U !UP0, `(.L_x_78) ;  /* 0x0000000108187547 */ /* 0x000fea000b800000 */
[----:B------:R-:W-:-:S09]  /*3c60*/  UISETP.NE.AND UP0, UPT, UR4, 0x4, UPT ;  /* 0x000000040400788c */ /* 0x000fd2000bf05270 */
[----:B------:R-:W-:Y:S05]  /*3c70*/  BRA.U UP0, `(.L_x_75) ;  /* 0x0000000900b87547 */ /* 0x000fea000b800000 */
[----:B-1----:R-:W-:-:S06]  /*3c80*/  SHF.L.U32 R5, R5, 0x10, RZ ;  /* 0x0000001005057819 */ /* 0x002fcc00000006ff */
[----:B------:R-:W1:Y:S02]  /*3c90*/  F2I.S64.TRUNC R4, R5 ;  /* 0x0000000500047311 */ /* 0x000e64000020d900 */
[----:B-1----:R4:W-:Y:S01]  /*3ca0*/  STG.E.64 desc[UR36][R2.64], R4 ;  /* 0x0000000402007986 */ /* 0x0029e2000c101b24 */
[----:B------:R-:W-:Y:S05]  /*3cb0*/  BRA `(.L_x_76) ;  /* 0x0000000c00487947 */ /* 0x000fea0003800000 */
.L_x_78:
[----:B-1----:R-:W-:-:S06]  /*3cc0*/  IMAD.U32 R5, R5, 0x10000, RZ ;  /* 0x0001000005057824 */ /* 0x002fcc00078e00ff */
[----:B------:R-:W1:Y:S02]  /*3cd0*/  F2I.FTZ.TRUNC.NTZ R5, R5 ;  /* 0x0000000500057305 */ /* 0x000e64000021f100 */
[----:B-1----:R3:W-:Y:S01]  /*3ce0*/  STG.E desc[UR36][R2.64], R5 ;  /* 0x0000000502007986 */ /* 0x0027e2000c101924 */
[----:B------:R-:W-:Y:S05]  /*3cf0*/  BRA `(.L_x_76) ;  /* 0x0000000c00387947 */ /* 0x000fea0003800000 */
.L_x_77:
[----:B-1----:R-:W-:-:S06]  /*3d00*/  IMAD.U32 R5, R5, 0x10000, RZ ;  /* 0x0001000005057824 */ /* 0x002fcc00078e00ff */
[----:B------:R-:W1:Y:S02]  /*3d10*/  F2I.FTZ.TRUNC.NTZ R5, R5 ;  /* 0x0000000500057305 */ /* 0x000e64000021f100 */
[----:B-1----:R2:W-:Y:S01]  /*3d20*/  STG.E.U16 desc[UR36][R2.64], R5 ;  /* 0x0000000502007986 */ /* 0x0025e2000c101524 */
[----:B------:R-:W-:Y:S05]  /*3d30*/  BRA `(.L_x_76) ;  /* 0x0000000c00287947 */ /* 0x000fea0003800000 */
.L_x_72:
[----:B------:R-:W-:-:S09]  /*3d40*/  UISETP.GT.AND UP0, UPT, UR4, 0x6, UPT ;  /* 0x000000060400788c */ /* 0x000fd2000bf04270 */
[----:B------:R-:W-:Y:S05]  /*3d50*/  BRA.U UP0, `(.L_x_79) ;  /* 0x00000001002c7547 */ /* 0x000fea000b800000 */
[----:B------:R-:W-:-:S09]  /*3d60*/  UISETP.NE.AND UP0, UPT, UR4, 0x5, UPT ;  /* 0x000000050400788c */ /* 0x000fd2000bf05270 */
[----:B------:R-:W-:Y:S05]  /*3d70*/  BRA.U !UP0, `(.L_x_80) ;  /* 0x0000000108147547 */ /* 0x000fea000b800000 */
[----:B------:R-:W-:-:S09]  /*3d80*/  UISETP.NE.AND UP0, UPT, UR4, 0x6, UPT ;  /* 0x000000060400788c */ /* 0x000fd2000bf05270 */
[----:B------:R-:W-:Y:S05]  /*3d90*/  BRA.U UP0, `(.L_x_75) ;  /* 0x0000000900707547 */ /* 0x000fea000b800000 */
[----:B-1----:R-:W-:-:S05]  /*3da0*/  IMAD.U32 R5, R5, 0x10000, RZ ;  /* 0x0001000005057824 */ /* 0x002fca00078e00ff */
[----:B------:R1:W-:Y:S01]  /*3db0*/  STG.E desc[UR36][R2.64], R5 ;  /* 0x0000000502007986 */ /* 0x0003e2000c101924 */
[----:B------:R-:W-:Y:S05]  /*3dc0*/  BRA `(.L_x_76) ;  /* 0x0000000c00047947 */ /* 0x000fea0003800000 */
.L_x_80:
[----:B01----:R-:W-:-:S05]  /*3dd0*/  IMAD.U32 R0, R5, 0x10000, RZ ;  /* 0x0001000005007824 */ /* 0x003fca00078e00ff */
[----:B------:R-:W-:-:S05]  /*3de0*/  F2FP.F16.F32.PACK_AB R0, RZ, R0 ;  /* 0x00000000ff00723e */ /* 0x000fca00000000ff */
[----:B------:R0:W-:Y:S01]  /*3df0*/  STG.E.U16 desc[UR36][R2.64], R0 ;  /* 0x0000000002007986 */ /* 0x0001e2000c101524 */
[----:B------:R-:W-:Y:S05]  /*3e00*/  BRA `(.L_x_76) ;  /* 0x0000000800f47947 */ /* 0x000fea0003800000 */
.L_x_79:
[----:B------:R-:W-:-:S09]  /*3e10*/  UISETP.NE.AND UP0, UPT, UR4, 0x7, UPT ;  /* 0x000000070400788c */ /* 0x000fd2000bf05270 */
[----:B------:R-:W-:Y:S05]  /*3e20*/  BRA.U !UP0, `(.L_x_81) ;  /* 0x0000000108347547 */ /* 0x000fea000b800000 */
[----:B------:R-:W-:-:S09]  /*3e30*/  UISETP.NE.AND UP0, UPT, UR4, 0x8, UPT ;  /* 0x000000080400788c */ /* 0x000fd2000bf05270 */
[----:B------:R-:W-:Y:S05]  /*3e40*/  BRA.U !UP0, `(.L_x_82) ;  /* 0x0000000108187547 */ /* 0x000fea000b800000 */
[----:B------:R-:W-:-:S09]  /*3e50*/  UISETP.NE.AND UP0, UPT, UR4, 0x9, UPT ;  /* 0x000000090400788c */ /* 0x000fd2000bf05270 */
[----:B------:R-:W-:Y:S05]  /*3e60*/  BRA.U UP0, `(.L_x_75) ;  /* 0x00000009003c7547 */ /* 0x000fea000b800000 */
[----:B-1----:R-:W-:Y:S01]  /*3e70*/  SHF.L.U32 R4, R5, 0x10, RZ ;  /* 0x0000001005047819 */ /* 0x002fe200000006ff */
[----:B------:R-:W-:-:S05]  /*3e80*/  IMAD.MOV.U32 R5, RZ, RZ, RZ ;  /* 0x000000ffff057224 */ /* 0x000fca00078e00ff */
[----:B------:R1:W-:Y:S01]  /*3e90*/  STG.E.64 desc[UR36][R2.64], R4 ;  /* 0x0000000402007986 */ /* 0x0003e2000c101b24 */
[----:B------:R-:W-:Y:S05]  /*3ea0*/  BRA `(.L_x_76) ;  /* 0x0000000800cc7947 */ /* 0x000fea0003800000 */
.L_x_82:
[----:B-1----:R-:W-:-:S05]  /*3eb0*/  IMAD.U32 R5, R5, 0x10000, RZ ;  /* 0x0001000005057824 */ /* 0x002fca00078e00ff */
[----:B------:R-:W-:-:S04]  /*3ec0*/  F2FP.F16.F32.PACK_AB R5, RZ, R5 ;  /* 0x00000005ff05723e */ /* 0x000fc800000000ff */
[----:B------:R-:W-:-:S05]  /*3ed0*/  PRMT R5, R5, 0x5410, RZ ;  /* 0x0000541005057816 */ /* 0x000fca00000000ff */
[----:B------:R1:W-:Y:S01]  /*3ee0*/  STG.E desc[UR36][R2.64], R5 ;  /* 0x0000000502007986 */ /* 0x0003e2000c101924 */
[----:B------:R-:W-:Y:S05]  /*3ef0*/  BRA `(.L_x_76) ;  /* 0x0000000800b87947 */ /* 0x000fea0003800000 */
.L_x_81:
[----:B-1----:R-:W-:-:S04]  /*3f00*/  IMAD.U32 R4, R5, 0x10000, RZ ;  /* 0x0001000005047824 */ /* 0x002fc800078e00ff */
[----:B------:R-:W-:-:S06]  /*3f10*/  FMUL.FTZ R4, R4, 1 ;  /* 0x3f80000004047820 */ /* 0x000fcc0000410000 */
[----:B------:R-:W1:Y:S02]  /*3f20*/  F2F.F64.F32 R4, R4 ;  /* 0x0000000400047310 */ /* 0x000e640000201800 */
[----:B-1----:R1:W-:Y:S01]  /*3f30*/  STG.E.64 desc[UR36][R2.64], R4 ;  /* 0x0000000402007986 */ /* 0x0023e2000c101b24 */
[----:B------:R-:W-:Y:S05]  /*3f40*/  BRA `(.L_x_76) ;  /* 0x0000000800a47947 */ /* 0x000fea0003800000 */
.L_x_71:
        /* <DEDUP_REMOVED lines=8> */
[----:B-1----:R-:W-:-:S05]  /*3fd0*/  IMAD.U32 R5, R5, 0x10000, RZ ;  /* 0x0001000005057824 */ /* 0x002fca00078e00ff */
[----:B------:R-:W-:-:S04]  /*3fe0*/  FSETP.NEU.FTZ.AND P0, PT, R5, RZ, PT ;  /* 0x000000ff0500720b */ /* 0x000fc80003f1d000 */
[----:B------:R-:W-:-:S05]  /*3ff0*/  SEL R5, RZ, 0x1, !P0 ;  /* 0x00000001ff057807 */ /* 0x000fca0004000000 */
[----:B------:R1:W-:Y:S01]  /*4000*/  STG.E.U8 desc[UR36][R2.64], R5 ;  /* 0x0000000502007986 */ /* 0x0003e2000c101124 */
[----:B------:R-:W-:Y:S05]  /*4010*/  BRA `(.L_x_76) ;  /* 0x0000000800707947 */ /* 0x000fea0003800000 */
.L_x_85:
[----:B-1----:R-:W-:Y:S02]  /*4020*/  SHF.L.U32 R5, R5, 0x10, RZ ;  /* 0x0000001005057819 */ /* 0x002fe400000006ff */
[----:B------:R-:W-:-:S03]  /*4030*/  CS2R R6, SRZ ;  /* 0x0000000000067805 */ /* 0x000fc6000001ff00 */
[----:B------:R-:W-:-:S06]  /*4040*/  FMUL.FTZ R5, R5, 1 ;  /* 0x3f80000005057820 */ /* 0x000fcc0000410000 */
[----:B------:R-:W1:Y:S02]  /*4050*/  F2F.F64.F32 R4, R5 ;  /* 0x0000000500047310 */ /* 0x000e640000201800 */
[----:B-1----:R1:W-:Y:S01]  /*4060*/  STG.E.128 desc[UR36][R2.64], R4 ;  /* 0x0000000402007986 */ /* 0x0023e2000c101d24 */
[----:B------:R-:W-:Y:S05]  /*4070*/  BRA `(.L_x_76) ;  /* 0x0000000800587947 */ /* 0x000fea0003800000 */
.L_x_84:
[----:B------:R-:W-:-:S09]  /*4080*/  UISETP.NE.AND UP0, UPT, UR4, 0xf, UPT ;  /* 0x0000000f0400788c */ /* 0x000fd2000bf05270 */
[----:B------:R-:W-:Y:S05]  /*4090*/  BRA.U !UP0, `(.L_x_86) ;  /* 0x0000000108a07547 */ /* 0x000fea000b800000 */
[----:B------:R-:W-:-:S09]  /*40a0*/  UISETP.NE.AND UP0, UPT, UR4, 0x17, UPT ;  /* 0x000000170400788c */ /* 0x000fd2000bf05270 */
[----:B------:R-:W-:Y:S05]  /*40b0*/  BRA.U !UP0, `(.L_x_87) ;  /* 0x00000001084c7547 */ /* 0x000fea000b800000 */
[----:B------:R-:W-:-:S09]  /*40c0*/  UISETP.NE.AND UP0, UPT, UR4, 0x18, UPT ;  /* 0x000000180400788c */ /* 0x000fd2000bf05270 */
[----:B------:R-:W-:Y:S05]  /*40d0*/  BRA.U UP0, `(.L_x_75) ;  /* 0x0000000500a07547 */ /* 0x000fea000b800000 */
[----:B-1----:R-:W-:Y:S01]  /*40e0*/  IMAD.U32 R7, R5, 0x10000, RZ ;  /* 0x0001000005077824 */ /* 0x002fe200078e00ff */
[----:B------:R-:W-:Y:S01]  /*40f0*/  BSSY.RECONVERGENT B0, `(.L_x_88) ;  /* 0x000000c000007945 */ /* 0x000fe20003800200 */
[----:B0-----:R-:W-:-:S03]  /*4100*/  IMAD.MOV.U32 R0, RZ, RZ, 0x7f ;  /* 0x0000007fff007424 */ /* 0x001fc600078e00ff */
[----:B------:R-:W-:Y:S02]  /*4110*/  LOP3.LUT R6, R7, 0x7fffffff, RZ, 0xc0, !PT ;  /* 0x7fffffff07067812 */ /* 0x000fe400078ec0ff */
[----:B------:R-:W-:Y:S02]  /*4120*/  SHF.R.U32.HI R5, RZ, 0x18, R7 ;  /* 0x00000018ff057819 */ /* 0x000fe40000011607 */
[----:B------:R-:W-:-:S13]  /*4130*/  ISETP.GT.U32.AND P0, PT, R6, 0x43efffff, PT ;  /* 0x43efffff0600780c */ /* 0x000fda0003f04070 */
[----:B------:R-:W-:Y:S05]  /*4140*/  @P0 BRA `(.L_x_89) ;  /* 0x0000000000180947 */ /* 0x000fea0003800000 */
[----:B------:R-:W-:-:S13]  /*4150*/  ISETP.GT.U32.AND P0, PT, R6, 0x3c7fffff, PT ;  /* 0x3c7fffff0600780c */ /* 0x000fda0003f04070 */
[----:B------:R-:W-:-:S04]  /*4160*/  @P0 SHF.R.U32.HI R0, RZ, 0x14, R7 ;  /* 0x00000014ff000819 */ /* 0x000fc80000011607 */
[----:B------:R-:W-:Y:S01]  /*4170*/  @P0 LOP3.LUT R4, R0, 0x1, RZ, 0xc0, !PT ;  /* 0x0000000100040812 */ /* 0x000fe200078ec0ff */
[----:B------:R-:W-:-:S03]  /*4180*/  @!P0 FADD.FTZ R0, R6, 16384 ;  /* 0x4680000006008421 */ /* 0x000fc60000010000 */
[----:B------:R-:W-:-:S04]  /*4190*/  @P0 IADD3 R4, PT, PT, R7, 0x407ffff, R4 ;  /* 0x0407ffff07040810 */ /* 0x000fc80007ffe004 */
[----:B------:R-:W-:-:S07]  /*41a0*/  @P0 SHF.R.U32.HI R0, RZ, 0x14, R4 ;  /* 0x00000014ff000819 */ /* 0x000fce0000011604 */
.L_x_89:
[----:B------:R-:W-:Y:S05]  /*41b0*/  BSYNC.RECONVERGENT B0 ;  /* 0x0000000000007941 */ /* 0x000fea0003800200 */
.L_x_88:
[----:B------:R-:W-:-:S05]  /*41c0*/  LOP3.LUT R5, R0, 0x80, R5, 0xf8, !PT ;  /* 0x0000008000057812 */ /* 0x000fca00078ef805 */
[----:B------:R0:W-:Y:S01]  /*41d0*/  STG.E.U8 desc[UR36][R2.64], R5 ;  /* 0x0000000502007986 */ /* 0x0001e2000c101124 */
[----:B------:R-:W-:Y:S05]  /*41e0*/  BRA `(.L_x_76) ;  /* 0x0000000400fc7947 */ /* 0x000fea0003800000 */
.L_x_87:
[----:B-1----:R-:W-:Y:S01]  /*41f0*/  IMAD.U32 R7, R5, 0x10000, RZ ;  /* 0x0001000005077824 */ /* 0x002fe200078e00ff */
[----:B------:R-:W-:Y:S04]  /*4200*/  BSSY.RECONVERGENT B0, `(.L_x_90) ;  /* 0x000000e000007945 */ /* 0x000fe80003800200 */
[----:B------:R-:W-:Y:S02]  /*4210*/  LOP3.LUT R6, R7, 0x7fffffff, RZ, 0xc0, !PT ;  /* 0x7fffffff07067812 */ /* 0x000fe400078ec0ff */
[----:B------:R-:W-:Y:S02]  /*4220*/  SHF.R.U32.HI R5, RZ, 0x18, R7 ;  /* 0x00000018ff057819 */ /* 0x000fe40000011607 */
[----:B------:R-:W-:-:S13]  /*4230*/  ISETP.GE.U32.AND P1, PT, R6, 0x47800000, PT ;  /* 0x478000000600780c */ /* 0x000fda0003f26070 */
[----:B0-----:R-:W-:Y:S01]  /*4240*/  @P1 IMAD.MOV.U32 R0, RZ, RZ, 0x7f ;  /* 0x0000007fff001424 */ /* 0x001fe200078e00ff */
[----:B------:R-:W-:-:S04]  /*4250*/  @P1 ISETP.GT.U32.AND P0, PT, R6, 0x7f800000, PT ;  /* 0x7f8000000600180c */ /* 0x000fc80003f04070 */
[----:B------:R-:W-:Y:S01]  /*4260*/  @P1 SEL R0, R0, 0x7c, P0 ;  /* 0x0000007c00001807 */ /* 0x000fe20000000000 */
[----:B------:R-:W-:Y:S08]  /*4270*/  @P1 BRA `(.L_x_91) ;  /* 0x0000000000181947 */ /* 0x000ff00003800000 */
[----:B------:R-:W-:-:S13]  /*4280*/  ISETP.GT.U32.AND P0, PT, R6, 0x387fffff, PT ;  /* 0x387fffff0600780c */ /* 0x000fda0003f04070 */
[----:B------:R-:W-:-:S04]  /*4290*/  @P0 SHF.R.U32.HI R0, RZ, 0x15, R7 ;  /* 0x00000015ff000819 */ /* 0x000fc80000011607 */
[----:B------:R-:W-:Y:S01]  /*42a0*/  @P0 LOP3.LUT R4, R0, 0x1, RZ, 0xc0, !PT ;  /* 0x0000000100040812 */ /* 0x000fe200078ec0ff */
[----:B------:R-:W-:-:S03]  /*42b0*/  @!P0 FADD.FTZ R0, R6, 128 ;  /* 0x4300000006008421 */ /* 0x000fc60000010000 */
[----:B------:R-:W-:-:S04]  /*42c0*/  @P0 IADD3 R4, PT, PT, R7, 0x80fffff, R4 ;  /* 0x080fffff07040810 */ /* 0x000fc80007ffe004 */
[----:B------:R-:W-:-:S07]  /*42d0*/  @P0 SHF.R.U32.HI R0, RZ, 0x15, R4 ;  /* 0x00000015ff000819 */ /* 0x000fce0000011604 */
.L_x_91:
[----:B------:R-:W-:Y:S05]  /*42e0*/  BSYNC.RECONVERGENT B0 ;  /* 0x0000000000007941 */ /* 0x000fea0003800200 */
.L_x_90:
[----:B------:R-:W-:-:S05]  /*42f0*/  LOP3.LUT R5, R0, 0x80, R5, 0xf8, !PT ;  /* 0x0000008000057812 */ /* 0x000fca00078ef805 */
[----:B------:R0:W-:Y:S01]  /*4300*/  STG.E.U8 desc[UR36][R2.64], R5 ;  /* 0x0000000502007986 */ /* 0x0001e2000c101124 */
[----:B------:R-:W-:Y:S05]  /*4310*/  BRA `(.L_x_76) ;  /* 0x0000000400b07947 */ /* 0x000fea0003800000 */
.L_x_86:
[----:B-1----:R1:W-:Y:S01]  /*4320*/  STG.E.U16 desc[UR36][R2.64], R5 ;  /* 0x0000000502007986 */ /* 0x0023e2000c101524 */
[----:B------:R-:W-:Y:S05]  /*4330*/  BRA `(.L_x_76) ;  /* 0x0000000400a87947 */ /* 0x000fea0003800000 */
.L_x_83:
        /* <DEDUP_REMOVED lines=8> */
[----:B-1----:R-:W-:-:S06]  /*43c0*/  SHF.L.U32 R5, R5, 0x10, RZ ;  /* 0x0000001005057819 */ /* 0x002fcc00000006ff */
[----:B------:R-:W1:Y:S02]  /*43d0*/  F2I.FTZ.U32.TRUNC.NTZ R5, R5 ;  /* 0x0000000500057305 */ /* 0x000e64000021f000 */
[----:B-1----:R1:W-:Y:S01]  /*43e0*/  STG.E.U16 desc[UR36][R2.64], R5 ;  /* 0x0000000502007986 */ /* 0x0023e2000c101524 */
[----:B------:R-:W-:Y:S05]  /*43f0*/  BRA `(.L_x_76) ;  /* 0x0000000400787947 */ /* 0x000fea0003800000 */
.L_x_94:
[----:B-1----:R-:W-:Y:S01]  /*4400*/  IMAD.U32 R5, R5, 0x10000, RZ ;  /* 0x0001000005057824 */ /* 0x002fe200078e00ff */
[----:B------:R-:W-:Y:S01]  /*4410*/  BSSY.RECONVERGENT B0, `(.L_x_95) ;  /* 0x0000014000007945 */ /* 0x000fe20003800200 */
[----:B0-----:R-:W-:-:S03]  /*4420*/  IMAD.MOV.U32 R0, RZ, RZ, 0x80 ;  /* 0x00000080ff007424 */ /* 0x001fc600078e00ff */
[----:B------:R-:W-:-:S04]  /*4430*/  LOP3.LUT R4, R5, 0x7fffffff, RZ, 0xc0, !PT ;  /* 0x7fffffff05047812 */ /* 0x000fc800078ec0ff */
[----:B------:R-:W-:-:S13]  /*4440*/  ISETP.GT.U32.AND P0, PT, R4, 0x437fffff, PT ;  /* 0x437fffff0400780c */ /* 0x000fda0003f04070 */
[----:B------:R-:W-:Y:S05]  /*4450*/  @P0 BRA `(.L_x_96) ;  /* 0x00000000003c0947 */ /* 0x000fea0003800000 */
[----:B------:R-:W-:-:S13]  /*4460*/  ISETP.GT.U32.AND P0, PT, R4, 0x3bffffff, PT ;  /* 0x3bffffff0400780c */ /* 0x000fda0003f04070 */
[----:B------:R-:W-:Y:S05]  /*4470*/  @P0 BRA `(.L_x_97) ;  /* 0x0000000000140947 */ /* 0x000fea0003800000 */
[----:B------:R-:W-:-:S05]  /*4480*/  FADD.FTZ R0, R4, 8192 ;  /* 0x4600000004007421 */ /* 0x000fca0000010000 */
[----:B------:R-:W-:Y:S02]  /*4490*/  LOP3.LUT P0, R4, R0, 0xff, RZ, 0xc0, !PT ;  /* 0x000000ff00047812 */ /* 0x000fe4000780c0ff */
[----:B------:R-:W-:-:S11]  /*44a0*/  PRMT R0, RZ, 0x7610, R0 ;  /* 0x00007610ff007816 */ /* 0x000fd60000000000 */
[----:B------:R-:W-:Y:S05]  /*44b0*/  @!P0 BRA `(.L_x_96) ;  /* 0x0000000000248947 */ /* 0x000fea0003800000 */
[----:B------:R-:W-:Y:S05]  /*44c0*/  BRA `(.L_x_98) ;  /* 0x0000000000147947 */ /* 0x000fea0003800000 */
.L_x_97:
[----:B------:R-:W-:-:S04]  /*44d0*/  SHF.R.U32.HI R0, RZ, 0x14, R5 ;  /* 0x00000014ff007819 */ /* 0x000fc80000011605 */
[----:B------:R-:W-:-:S04]  /*44e0*/  LOP3.LUT R0, R0, 0x1, RZ, 0xc0, !PT ;  /* 0x0000000100007812 */ /* 0x000fc800078ec0ff */
[----:B------:R-:W-:-:S04]  /*44f0*/  IADD3 R0, PT, PT, R5, 0x487ffff, R0 ;  /* 0x0487ffff05007810 */ /* 0x000fc80007ffe000 */
[----:B------:R-:W-:-:S04]  /*4500*/  SHF.R.U32.HI R0, RZ, 0x14, R0 ;  /* 0x00000014ff007819 */ /* 0x000fc80000011600 */
[----:B------:R-:W-:-:S07]  /*4510*/  LOP3.LUT R4, R0, 0xff, RZ, 0xc0, !PT ;  /* 0x000000ff00047812 */ /* 0x000fce00078ec0ff */
.L_x_98:
[----:B------:R-:W-:-:S04]  /*4520*/  SHF.R.U32.HI R5, RZ, 0x18, R5 ;  /* 0x00000018ff057819 */ /* 0x000fc80000011605 */
[----:B------:R-:W-:-:S04]  /*4530*/  LOP3.LUT R4, R4, 0x80, R5, 0xf8, !PT ;  /* 0x0000008004047812 */ /* 0x000fc800078ef805 */
[----:B------:R-:W-:-:S07]  /*4540*/  PRMT R0, R4, 0x7610, R0 ;  /* 0x0000761004007816 */ /* 0x000fce0000000000 */
.L_x_96:
[----:B------:R-:W-:Y:S05]  /*4550*/  BSYNC.RECONVERGENT B0 ;  /* 0x0000000000007941 */ /* 0x000fea0003800200 */
.L_x_95:
[----:B------:R0:W-:Y:S01]  /*4560*/  STG.E.U8 desc[UR36][R2.64], R0 ;  /* 0x0000000002007986 */ /* 0x0001e2000c101124 */
[----:B------:R-:W-:Y:S05]  /*4570*/  BRA `(.L_x_76) ;  /* 0x0000000400187947 */ /* 0x000fea0003800000 */
.L_x_93:
        /* <DEDUP_REMOVED lines=13> */
.L_x_101:
[----:B------:R-:W-:-:S04]  /*4650*/  SHF.R.U32.HI R0, RZ, 0x15, R5 ;  /* 0x00000015ff007819 */ /* 0x000fc80000011605 */
[----:B------:R-:W-:-:S04]  /*4660*/  LOP3.LUT R0, R0, 0x1, RZ, 0xc0, !PT ;  /* 0x0000000100007812 */ /* 0x000fc800078ec0ff */
[----:B------:R-:W-:-:S04]  /*4670*/  IADD3 R0, PT, PT, R5, 0x88fffff, R0 ;  /* 0x088fffff05007810 */ /* 0x000fc80007ffe000 */
[----:B------:R-:W-:-:S04]  /*4680*/  SHF.R.U32.HI R0, RZ, 0x15, R0 ;  /* 0x00000015ff007819 */ /* 0x000fc80000011600 */
[----:B------:R-:W-:-:S07]  /*4690*/  LOP3.LUT R4, R0, 0xff, RZ, 0xc0, !PT ;  /* 0x000000ff00047812 */ /* 0x000fce00078ec0ff */
.L_x_102:
[----:B------:R-:W-:-:S04]  /*46a0*/  SHF.R.U32.HI R5, RZ, 0x18, R5 ;  /* 0x00000018ff057819 */ /* 0x000fc80000011605 */
[----:B------:R-:W-:-:S04]  /*46b0*/  LOP3.LUT R4, R4, 0x80, R5, 0xf8, !PT ;  /* 0x0000008004047812 */ /* 0x000fc800078ef805 */
[----:B------:R-:W-:-:S07]  /*46c0*/  PRMT R0, R4, 0x7610, R0 ;  /* 0x0000761004007816 */ /* 0x000fce0000000000 */
.L_x_100:
[----:B------:R-:W-:Y:S05]  /*46d0*/  BSYNC.RECONVERGENT B0 ;  /* 0x0000000000007941 */ /* 0x000fea0003800200 */
.L_x_99:
[----:B------:R0:W-:Y:S01]  /*46e0*/  STG.E.U8 desc[UR36][R2.64], R0 ;  /* 0x0000000002007986 */ /* 0x0001e2000c101124 */
[----:B------:R-:W-:Y:S05]  /*46f0*/  BRA `(.L_x_76) ;  /* 0x0000000000b87947 */ /* 0x000fea0003800000 */
.L_x_92:
[----:B------:R-:W-:-:S09]  /*4700*/  UISETP.NE.AND UP0, UPT, UR4, 0x1c, UPT ;  /* 0x0000001c0400788c */ /* 0x000fd2000bf05270 */
[----:B------:R-:W-:Y:S05]  /*4710*/  BRA.U !UP0, `(.L_x_103) ;  /* 0x0000000108a47547 */ /* 0x000fea000b800000 */
[----:B------:R-:W-:-:S09]  /*4720*/  UISETP.NE.AND UP0, UPT, UR4, 0x1d, UPT ;  /* 0x0000001d0400788c */ /* 0x000fd2000bf05270 */
[----:B------:R-:W-:Y:S05]  /*4730*/  BRA.U !UP0, `(.L_x_104) ;  /* 0x00000001088c7547 */ /* 0x000fea000b800000 */
[----:B------:R-:W-:-:S09]  /*4740*/  UISETP.NE.AND UP0, UPT, UR4, 0x2c, UPT ;  /* 0x0000002c0400788c */ /* 0x000fd2000bf05270 */
[----:B------:R-:W-:Y:S05]  /*4750*/  BRA.U !UP0, `(.L_x_105) ;  /* 0x0000000108447547 */ /* 0x000fea000b800000 */
.L_x_75:
[----:B0-----:R-:W-:Y:S01]  /*4760*/  MOV R0, 0x0 ;  /* 0x0000000000007802 */ /* 0x001fe20000000f00 */
[----:B------:R-:W0:Y:S01]  /*4770*/  LDCU.64 UR6, c[0x4][0x128] ;  /* 0x01002500ff0677ac */ /* 0x000e220008000a00 */
[----:B------:R-:W-:Y:S02]  /*4780*/  IMAD.MOV.U32 R8, RZ, RZ, 0x65 ;  /* 0x00000065ff087424 */ /* 0x000fe400078e00ff */
[----:B------:R2:W3:Y:S01]  /*4790*/  LDC.64 R2, c[0x4][R0] ;  /* 0x0100000000027b82 */ /* 0x0004e20000000a00 */
[----:B------:R-:W4:Y:S01]  /*47a0*/  LDCU.64 UR8, c[0x4][0x130] ;  /* 0x01002600ff0877ac */ /* 0x000f220008000a00 */
[----:B------:R-:W-:Y:S02]  /*47b0*/  IMAD.MOV.U32 R12, RZ, RZ, 0x1 ;  /* 0x00000001ff0c7424 */ /* 0x000fe400078e00ff */
[----:B------:R-:W-:Y:S01]  /*47c0*/  IMAD.MOV.U32 R13, RZ, RZ, RZ ;  /* 0x000000ffff0d7224 */ /* 0x000fe200078e00ff */
[----:B------:R-:W5:Y:S01]  /*47d0*/  LDCU.64 UR4, c[0x4][0x40] ;  /* 0x01000800ff0477ac */ /* 0x000f620008000a00 */
[----:B0-----:R-:W-:Y:S01]  /*47e0*/  MOV R4, UR6 ;  /* 0x0000000600047c02 */ /* 0x001fe20008000f00 */
[----:B-1----:R-:W-:-:S02]  /*47f0*/  IMAD.U32 R5, RZ, RZ, UR7 ;  /* 0x00000007ff057e24 */ /* 0x002fc4000f8e00ff */
[----:B----4-:R-:W-:Y:S02]  /*4800*/  IMAD.U32 R6, RZ, RZ, UR8 ;  /* 0x00000008ff067e24 */ /* 0x010fe4000f8e00ff */
[----:B------:R-:W-:Y:S02]  /*4810*/  IMAD.U32 R7, RZ, RZ, UR9 ;  /* 0x00000009ff077e24 */ /* 0x000fe4000f8e00ff */
[----:B-----5:R-:W-:Y:S01]  /*4820*/  IMAD.U32 R10, RZ, RZ, UR4 ;  /* 0x00000004ff0a7e24 */ /* 0x020fe2000f8e00ff */
[----:B--2---:R-:W-:-:S07]  /*4830*/  MOV R11, UR5 ;  /* 0x00000005000b7c02 */ /* 0x004fce0008000f00 */
[----:B------:R-:W-:-:S07]  /*4840*/  LEPC R20, `(.L_x_106) ;  /* 0x000000001014794e */ /* 0x000fce0000000000 */
[----:B---3--:R-:W-:Y:S05]  /*4850*/  CALL.ABS.NOINC R2 ;  /* 0x0000000002007343 */ /* 0x008fea0003c00000 */
.L_x_106:
[----:B------:R-:W-:Y:S05]  /*4860*/  BRA `(.L_x_76) ;  /* 0x00000000005c7947 */ /* 0x000fea0003800000 */
.L_x_105:
[----:B-1----:R-:W-:-:S05]  /*4870*/  IMAD.U32 R5, R5, 0x10000, RZ ;  /* 0x0001000005057824 */ /* 0x002fca00078e00ff */
[----:B------:R-:W-:-:S04]  /*4880*/  SHF.R.U32.HI R6, RZ, 0x17, R5 ;  /* 0x00000017ff067819 */ /* 0x000fc80000011605 */
[----:B------:R-:W-:-:S04]  /*4890*/  LOP3.LUT R4, R6, 0xff, RZ, 0xc0, !PT ;  /* 0x000000ff06047812 */ /* 0x000fc800078ec0ff */
[----:B------:R-:W-:-:S13]  /*48a0*/  ISETP.NE.AND P1, PT, R4, 0xff, PT ;  /* 0x000000ff0400780c */ /* 0x000fda0003f25270 */
[--C-:B0-----:R-:W-:Y:S02]  /*48b0*/  @P1 SHF.R.U32.HI R0, RZ, 0x16, R5.reuse ;  /* 0x00000016ff001819 */ /* 0x101fe40000011605 */
[----:B------:R-:W-:Y:S01]  /*48c0*/  @P1 LOP3.LUT P0, RZ, R4, 0x3fffff, R5, 0xf8, !PT ;  /* 0x003fffff04ff1812 */ /* 0x000fe2000780f805 */
[----:B------:R-:W-:Y:S01]  /*48d0*/  HFMA2 R5, -RZ, RZ, 0, 1.5199184417724609375e-05 ;  /* 0x000000ffff057431 */ /* 0x000fe200000001ff */
[----:B------:R-:W-:-:S04]  /*48e0*/  @P1 LOP3.LUT R0, R0, 0x1, RZ, 0xc0, !PT ;  /* 0x0000000100001812 */ /* 0x000fc800078ec0ff */
[----:B------:R-:W-:Y:S01]  /*48f0*/  @P1 ISETP.EQ.U32.AND P2, PT, R0, 0x1, P0 ;  /* 0x000000010000180c */ /* 0x000fe20000742070 */
[----:B------:R-:W-:Y:S01]  /*4900*/  @P1 VIADD R0, R6, 0x1 ;  /* 0x0000000106001836 */ /* 0x000fe20000000000 */
[----:B------:R-:W-:Y:S02]  /*4910*/  PLOP3.LUT P0, PT, PT, PT, PT, 0x80, 0x8 ;  /* 0x000000000008781c */ /* 0x000fe40003f0f070 */
[----:B------:R-:W-:-:S13]  /*4920*/  @P1 PLOP3.LUT P0, PT, P2, PT, PT, 0x80, 0x8 ;  /* 0x000000000008181c */ /* 0x000fda000170f070 */
[----:B------:R-:W-:-:S04]  /*4930*/  @!P0 IMAD.MOV R0, RZ, RZ, R6 ;  /* 0x000000ffff008224 */ /* 0x000fc800078e0206 */
[----:B------:R-:W-:-:S05]  /*4940*/  @P1 IMAD.MOV.U32 R5, RZ, RZ, R0 ;  /* 0x000000ffff051224 */ /* 0x000fca00078e0000 */
[----:B------:R0:W-:Y:S01]  /*4950*/  STG.E.U8 desc[UR36][R2.64], R5 ;  /* 0x0000000502007986 */ /* 0x0001e2000c101124 */
[----:B------:R-:W-:Y:S05]  /*4960*/  BRA `(.L_x_76) ;  /* 0x00000000001c7947 */ /* 0x000fea0003800000 */
.L_x_104:
[----:B-1----:R-:W-:-:S06]  /*4970*/  IMAD.U32 R5, R5, 0x10000, RZ ;  /* 0x0001000005057824 */ /* 0x002fcc00078e00ff */
[----:B------:R-:W1:Y:S02]  /*4980*/  F2I.U64.TRUNC R4, R5 ;  /* 0x0000000500047311 */ /* 0x000e64000020d800 */
[----:B-1----:R1:W-:Y:S01]  /*4990*/  STG.E.64 desc[UR36][R2.64], R4 ;  /* 0x0000000402007986 */ /* 0x0023e2000c101b24 */
[----:B------:R-:W-:Y:S05]  /*49a0*/  BRA `(.L_x_76) ;  /* 0x00000000000c7947 */ /* 0x000fea0003800000 */
.L_x_103:
[----:B-1----:R-:W-:-:S06]  /*49b0*/  SHF.L.U32 R5, R5, 0x10, RZ ;  /* 0x0000001005057819 */ /* 0x002fcc00000006ff */
[----:B------:R-:W1:Y:S02]  /*49c0*/  F2I.FTZ.U32.TRUNC.NTZ R5, R5 ;  /* 0x0000000500057305 */ /* 0x000e64000021f000 */
[----:B-1----:R1:W-:Y:S02]  /*49d0*/  STG.E desc[UR36][R2.64], R5 ;  /* 0x0000000502007986 */ /* 0x0023e4000c101924 */
.L_x_76:
[----:B------:R-:W-:-:S07]  /*49e0*/  VIADD R17, R17, 0x80 ;  /* 0x0000008011117836 */ /* 0x000fce0000000000 */
.L_x_1:
[----:B------:R-:W-:Y:S05]  /*49f0*/  BSYNC.RECONVERGENT B6 ;  /* 0x0000000000067941 */ /* 0x000fea0003800200 */
.L_x_0:
[----:B------:R-:W5:Y:S01]  /*4a00*/  LDCU UR4, c[0x0][0x380] ;  /* 0x00007000ff0477ac */ /* 0x000f620008000800 */
[----:B------:R-:W-:Y:S01]  /*4a10*/  BSSY.RECONVERGENT B6, `(.L_x_107) ;  /* 0x0000490000067945 */ /* 0x000fe20003800200 */
[----:B-----5:R-:W-:-:S13]  /*4a20*/  ISETP.GE.AND P0, PT, R17, UR4, PT ;  /* 0x0000000411007c0c */ /* 0x020fda000bf06270 */
[----:B------:R-:W-:Y:S05]  /*4a30*/  @P0 BRA `(.L_x_108) ;  /* 0x0000004800340947 */ /* 0x000fea0003800000 */
[----:B------:R-:W5:Y:S01]  /*4a40*/  LDCU UR4, c[0x0][0x388] ;  /* 0x00007100ff0477ac */ /* 0x000f620008000800 */
[----:B------:R-:W-:Y:S02]  /*4a50*/  IMAD.MOV.U32 R18, RZ, RZ, RZ ;  /* 0x000000ffff127224 */ /* 0x000fe400078e00ff */
[----:B0-----:R-:W-:Y:S02]  /*4a60*/  IMAD.MOV.U32 R0, RZ, RZ, RZ ;  /* 0x000000ffff007224 */ /* 0x001fe400078e00ff */
[----:B------:R-:W-:Y:S01]  /*4a70*/  IMAD.MOV.U32 R16, RZ, RZ, RZ ;  /* 0x000000ffff107224 */ /* 0x000fe200078e00ff */
[----:B-----5:R-:W-:-:S09]  /*4a80*/  UISETP.NE.AND UP0, UPT, UR4, URZ, UPT ;  /* 0x000000ff0400728c */ /* 0x020fd2000bf05270 */
[----:B------:R-:W-:Y:S05]  /*4a90*/  BRA.U !UP0, `(.L_x_109) ;  /* 0x0000001508707547 */ /* 0x000fea000b800000 */
[----:B------:R-:W1:Y:S01]  /*4aa0*/  LDCU.64 UR4, c[0x0][0x390] ;  /* 0x00007200ff0477ac */ /* 0x000e620008000a00 */
[----:B------:R-:W-:Y:S01]  /*4ab0*/  MOV R16, RZ ;  /* 0x000000ff00107202 */ /* 0x000fe20000000f00 */
[----:B------:R-:W0:Y:S01]  /*4ac0*/  LDCU UR6, c[0x0][0x38c] ;  /* 0x00007180ff0677ac */ /* 0x000e220008000800 */
[----:B------:R-:W5:Y:S01]  /*4ad0*/  LDCU.64 UR8, c[0x0][0x4b8] ;  /* 0x00009700ff0877ac */ /* 0x000f620008000a00 */
[----:B------:R-:W-:Y:S02]  /*4ae0*/  UISETP.NE.AND UP0, UPT, UR41, URZ, UPT ;  /* 0x000000ff2900728c */ /* 0x000fe4000bf05270 */
[----:B-1234-:R-:W-:Y:S01]  /*4af0*/  IMAD.HI.U32 R2, R17, UR4, R16 ;  /* 0x0000000411027c27 */ /* 0x01efe2000f8e0010 */
[----:B------:R-:W1:Y:S04]  /*4b00*/  LDCU UR4, c[0x0][0x4c0] ;  /* 0x00009800ff0477ac */ /* 0x000e680008000800 */
[----:B------:R-:W-:-:S05]  /*4b10*/  SHF.R.U32.HI R3, RZ, UR5, R2 ;  /* 0x00000005ff037c19 */ /* 0x000fca0008011602 */
[----:B------:R-:W-:-:S04]  /*4b20*/  IMAD.MOV R18, RZ, RZ, -R3 ;  /* 0x000000ffff127224 */ /* 0x000fc800078e0a03 */
[----:B0-----:R-:W-:-:S04]  /*4b30*/  IMAD R18, R18, UR6, R17 ;  /* 0x0000000612127c24 */ /* 0x001fc8000f8e0211 */
[C---:B-----5:R-:W-:Y:S02]  /*4b40*/  IMAD R16, R18.reuse, UR8, RZ ;  /* 0x0000000812107c24 */ /* 0x060fe4000f8e02ff */
[C---:B------:R-:W-:Y:S02]  /*4b50*/  IMAD R0, R18.reuse, UR9, RZ ;  /* 0x0000000912007c24 */ /* 0x040fe4000f8e02ff */
[----:B-1----:R-:W-:Y:S01]  /*4b60*/  IMAD R18, R18, UR4, RZ ;  /* 0x0000000412127c24 */ /* 0x002fe2000f8e02ff */
        /* <DEDUP_REMOVED lines=335> */
.L_x_109:
[----:B------:R-:W1:Y:S01]  /*6060*/  LDCU.64 UR6, c[0x0][0x5f0] ;  /* 0x0000be00ff0677ac */ /* 0x000e620008000a00 */
[----:B------:R-:W-:-:S04]  /*6070*/  UPRMT UR4, UR39, 0x9910, URZ ;  /* 0x0000991027047896 */ /* 0x000fc800080000ff */
[----:B------:R-:W-:Y:S01]  /*6080*/  UISETP.GT.AND UP0, UPT, UR4, 0x9, UPT ;  /* 0x000000090400788c */ /* 0x000fe2000bf04270 */
[----:B-1234-:R-:W-:-:S04]  /*6090*/  IADD3 R2, P0, PT, R0, UR6, RZ ;  /* 0x0000000600027c10 */ /* 0x01efc8000ff1e0ff */
[----:B------:R-:W-:-:S04]  /*60a0*/  IADD3.X R3, PT, PT, RZ, UR7, RZ, P0, !PT ;  /* 0x00000007ff037c10 */ /* 0x000fc800087fe4ff */
        /* <DEDUP_REMOVED lines=14> */
.L_x_113:
[----:B------:R-:W2:Y:S02]  /*6190*/  LDG.E.U8 R2, desc[UR36][R2.64] ;  /* 0x0000002402027981 */ /* 0x000ea4000c1e1100 */
[----:B--2---:R-:W-:-:S04]  /*61a0*/  I2FP.F32.U32 R0, R2 ;  /* 0x0000000200007245 */ /* 0x004fc80000201000 */
[----:B------:R-:W-:-:S04]  /*61b0*/  F2FP.BF16.F32.PACK_AB R0, RZ, R0 ;  /* 0x00000000ff00723e */ /* 0x000fc800000010ff */
[----:B------:R-:W-:Y:S01]  /*61c0*/  PRMT R19, R0, 0x7610, R19 ;  /* 0x0000761000137816 */ /* 0x000fe20000000013 */
[----:B------:R-:W-:Y:S06]  /*61d0*/  BRA `(.L_x_115) ;  /* 0x0000000c00e07947 */ /* 0x000fec0003800000 */
.L_x_112:
        /* <DEDUP_REMOVED lines=11> */
.L_x_117:
[----:B------:R-:W2:Y:S02]  /*6290*/  LDG.E R2, desc[UR36][R2.64] ;  /* 0x0000002402027981 */ /* 0x000ea4000c1e1900 */
[----:B--2---:R-:W-:-:S04]  /*62a0*/  I2FP.F32.S32 R0, R2 ;  /* 0x0000000200007245 */ /* 0x004fc80000201400 */
[----:B------:R-:W-:-:S04]  /*62b0*/  F2FP.BF16.F32.PACK_AB R0, RZ, R0 ;  /* 0x00000000ff00723e */ /* 0x000fc800000010ff */
[----:B------:R-:W-:Y:S01]  /*62c0*/  PRMT R19, R0, 0x7610, R19 ;  /* 0x0000761000137816 */ /* 0x000fe20000000013 */
[----:B------:R-:W-:Y:S06]  /*62d0*/  BRA `(.L_x_115) ;  /* 0x0000000c00a07947 */ /* 0x000fec0003800000 */
.L_x_116:
[----:B------:R-:W2:Y:S02]  /*62e0*/  LDG.E.U16 R2, desc[UR36][R2.64] ;  /* 0x0000002402027981 */ /* 0x000ea4000c1e1500 */
[----:B--2---:R-:W0:Y:S02]  /*62f0*/  I2F.S16 R0, R2 ;  /* 0x0000000200007306 */ /* 0x004e240000101400 */
[----:B0-----:R-:W-:-:S04]  /*6300*/  F2FP.BF16.F32.PACK_AB R0, RZ, R0 ;  /* 0x00000000ff00723e */ /* 0x001fc800000010ff */
[----:B------:R-:W-:Y:S01]  /*6310*/  PRMT R19, R0, 0x7610, R19 ;  /* 0x0000761000137816 */ /* 0x000fe20000000013 */
[----:B------:R-:W-:Y:S06]  /*6320*/  BRA `(.L_x_115) ;  /* 0x0000000c008c7947 */ /* 0x000fec0003800000 */
.L_x_111:
        /* <DEDUP_REMOVED lines=9> */
.L_x_119:
[----:B------:R-:W2:Y:S02]  /*63c0*/  LDG.E.U16 R0, desc[UR36][R2.64] ;  /* 0x0000002402007981 */ /* 0x000ea4000c1e1500 */
[----:B--2---:R-:W-:-:S05]  /*63d0*/  HADD2.F32 R0, -RZ, R0.H0_H0 ;  /* 0x20000000ff007230 */ /* 0x004fca0000004100 */
[----:B------:R-:W-:-:S04]  /*63e0*/  F2FP.BF16.F32.PACK_AB R0, RZ, R0 ;  /* 0x00000000ff00723e */ /* 0x000fc800000010ff */
[----:B------:R-:W-:Y:S01]  /*63f0*/  PRMT R19, R0, 0x7610, R19 ;  /* 0x0000761000137816 */ /* 0x000fe20000000013 */
[----:B------:R-:W-:Y:S06]  /*6400*/  BRA `(.L_x_115) ;  /* 0x0000000c00547947 */ /* 0x000fec0003800000 */
.L_x_118:
        /* <DEDUP_REMOVED lines=9> */
.L_x_121:
[----:B------:R-:W2:Y:S02]  /*64a0*/  LDG.E.U16 R2, desc[UR36][R2.64] ;  /* 0x0000002402027981 */ /* 0x000ea4000c1e1500 */
[----:B--2---:R-:W-:-:S05]  /*64b0*/  HADD2.F32 R0, -RZ, R2.H0_H0 ;  /* 0x20000002ff007230 */ /* 0x004fca0000004100 */
[----:B------:R-:W-:-:S04]  /*64c0*/  F2FP.BF16.F32.PACK_AB R0, RZ, R0 ;  /* 0x00000000ff00723e */ /* 0x000fc800000010ff */
[----:B------:R-:W-:Y:S01]  /*64d0*/  PRMT R19, R0, 0x7610, R19 ;  /* 0x0000761000137816 */ /* 0x000fe20000000013 */
[----:B------:R-:W-:Y:S06]  /*64e0*/  BRA `(.L_x_115) ;  /* 0x0000000c001c7947 */ /* 0x000fec0003800000 */
.L_x_120:
        /* <DEDUP_REMOVED lines=13> */
.L_x_110:
        /* <DEDUP_REMOVED lines=14> */
.L_x_124:
        /* <DEDUP_REMOVED lines=13> */
.L_x_123:
        /* <DEDUP_REMOVED lines=13> */
[----:B------:R-:W-:-:S05]  /*6840*/  VIADDMNMX.U32 R5, R5, R6, 0x4, !PT ;  /* 0x0000000405057446 */ /* 0x000fca0007800006 */
[----:B------:R-:W-:-:S05]  /*6850*/  VIADD R5, R5, 0xfffffffc ;  /* 0xfffffffc05057836 */ /* 0x000fca0000000000 */
[C---:B------:R-:W-:Y:S02]  /*6860*/  SHF.L.U32 R6, R4.reuse, R5, RZ ;  /* 0x0000000504067219 */ /* 0x040fe400000006ff */
[----:B------:R-:W-:Y:S01]  /*6870*/  SHF.L.U32 R7, R5, 0x17, RZ ;  /* 0x0000001705077819 */ /* 0x000fe200000006ff */
        /* <DEDUP_REMOVED lines=10> */
.L_x_126:
[----:B------:R-:W2:Y:S02]  /*6920*/  LDG.E.U8 R2, desc[UR36][R2.64] ;  /* 0x0000002402027981 */ /* 0x000ea4000c1e1100 */
[C---:B--2---:R-:W-:Y:S02]  /*6930*/  IMAD.SHL.U32 R0, R2.reuse, 0x2000000, RZ ;  /* 0x0200000002007824 */ /* 0x044fe400078e00ff */
[----:B------:R-:W-:-:S03]  /*6940*/  IMAD.SHL.U32 R5, R2, 0x100, RZ ;  /* 0x0000010002057824 */ /* 0x000fc600078e00ff */
[----:B------:R-:W-:-:S13]  /*6950*/  ISETP.GE.U32.AND P0, PT, R0, 0x8000000, PT ;  /* 0x080000000000780c */ /* 0x000fda0003f06070 */
[C---:B------:R-:W-:Y:S02]  /*6960*/  @!P0 LOP3.LUT R4, R5.reuse, 0x7f00, RZ, 0xc0, !PT ;  /* 0x00007f0005048812 */ /* 0x040fe400078ec0ff */
[----:B------:R-:W-:Y:S02]  /*6970*/  @P0 LEA.HI R0, R0, 0x70000000, RZ, 0x1c ;  /* 0x7000000000000811 */ /* 0x000fe400078fe0ff */
[----:B------:R-:W-:Y:S02]  /*6980*/  @!P0 LOP3.LUT R4, R4, 0x3f000000, RZ, 0xfc, !PT ;  /* 0x3f00000004048812 */ /* 0x000fe400078efcff */
[----:B------:R-:W-:Y:S01]  /*6990*/  PRMT R5, R5, 0x9910, RZ ;  /* 0x0000991005057816 */ /* 0x000fe200000000ff */
[----:B------:R-:W-:Y:S02]  /*69a0*/  @P0 FMUL.FTZ R0, R0, 1.9259299443872358531e-34 ;  /* 0x0780000000000820 */ /* 0x000fe40000410000 */
[----:B------:R-:W-:-:S05]  /*69b0*/  @!P0 FADD.FTZ R0, R4, -0.5 ;  /* 0xbf00000004008421 */ /* 0x000fca0000010000 */
[----:B------:R-:W-:-:S04]  /*69c0*/  LOP3.LUT R0, R0, 0x80000000, R5, 0xf8, !PT ;  /* 0x8000000000007812 */ /* 0x000fc800078ef805 */
[----:B------:R-:W-:-:S04]  /*69d0*/  F2FP.BF16.F32.PACK_AB R0, RZ, R0 ;  /* 0x00000000ff00723e */ /* 0x000fc800000010ff */
[----:B------:R-:W-:Y:S01]  /*69e0*/  PRMT R19, R0, 0x7610, R19 ;  /* 0x0000761000137816 */ /* 0x000fe20000000013 */
[----:B------:R-:W-:Y:S06]  /*69f0*/  BRA `(.L_x_115) ;  /* 0x0000000400d87947 */ /* 0x000fec0003800000 */
.L_x_125:
[----:B------:R0:W5:Y:S01]  /*6a00*/  LDG.E.U16 R19, desc[UR36][R2.64] ;  /* 0x0000002402137981 */ /* 0x000162000c1e1500 */
[----:B------:R-:W-:Y:S05]  /*6a10*/  BRA `(.L_x_115) ;  /* 0x0000000400d07947 */ /* 0x000fea0003800000 */
.L_x_122:
        /* <DEDUP_REMOVED lines=13> */
.L_x_129:
[----:B------:R-:W2:Y:S01]  /*6af0*/  LDG.E.U8 R3, desc[UR36][R2.64] ;  /* 0x0000002402037981 */ /* 0x000ea2000c1e1100 */
[----:B------:R-:W-:Y:S01]  /*6b00*/  BSSY.RECONVERGENT B0, `(.L_x_130) ;  /* 0x0000018000007945 */ /* 0x000fe20003800200 */
[----:B------:R-:W-:Y:S02]  /*6b10*/  MOV R0, RZ ;  /* 0x000000ff00007202 */ /* 0x000fe40000000f00 */
        /* <DEDUP_REMOVED lines=18> */
.L_x_133:
[----:B------:R-:W-:Y:S05]  /*6c40*/  BSYNC.RECONVERGENT B1 ;  /* 0x0000000000017941 */ /* 0x000fea0003800200 */
.L_x_132:
[----:B------:R-:W-:Y:S01]  /*6c50*/  IMAD.SHL.U32 R0, R0, 0x100000, RZ ;  /* 0x0010000000007824 */ /* 0x000fe200078e00ff */
[----:B------:R-:W-:-:S04]  /*6c60*/  LEA R2, R2, 0x3b800000, 0x17 ;  /* 0x3b80000002027811 */ /* 0x000fc800078eb8ff */
[----:B------:R-:W-:-:S07]  /*6c70*/  LOP3.LUT R0, R2, R0, R7, 0xfe, !PT ;  /* 0x0000000002007212 */ /* 0x000fce00078efe07 */
.L_x_131:
[----:B------:R-:W-:Y:S05]  /*6c80*/  BSYNC.RECONVERGENT B0 ;  /* 0x0000000000007941 */ /* 0x000fea0003800200 */
.L_x_130:
[----:B------:R-:W-:-:S04]  /*6c90*/  F2FP.BF16.F32.PACK_AB R0, RZ, R0 ;  /* 0x00000000ff00723e */ /* 0x000fc800000010ff */
[----:B------:R-:W-:Y:S01]  /*6ca0*/  PRMT R19, R0, 0x7610, R19 ;  /* 0x0000761000137816 */ /* 0x000fe20000000013 */
[----:B------:R-:W-:Y:S06]  /*6cb0*/  BRA `(.L_x_115) ;  /* 0x0000000400287947 */ /* 0x000fec0003800000 */
.L_x_128:
[----:B------:R-:W2:Y:S01]  /*6cc0*/  LDG.E.U8 R3, desc[UR36][R2.64] ;  /* 0x0000002402037981 */ /* 0x000ea2000c1e1100 */
[----:B------:R-:W-:Y:S01]  /*6cd0*/  BSSY.RECONVERGENT B0, `(.L_x_134) ;  /* 0x0000018000007945 */ /* 0x000fe20003800200 */
[----:B------:R-:W-:Y:S01]  /*6ce0*/  HFMA2 R0, -RZ, RZ, 0, 0 ;  /* 0x00000000ff007431 */ /* 0x000fe200000001ff */
        /* <DEDUP_REMOVED lines=18> */
.L_x_137:
[----:B------:R-:W-:Y:S05]  /*6e10*/  BSYNC.RECONVERGENT B1 ;  /* 0x0000000000017941 */ /* 0x000fea0003800200 */
.L_x_136:
[----:B------:R-:W-:Y:S01]  /*6e20*/  IMAD.SHL.U32 R0, R0, 0x200000, RZ ;  /* 0x0020000000007824 */ /* 0x000fe200078e00ff */
[----:B------:R-:W-:-:S04]  /*6e30*/  LEA R2, R2, 0x37800000, 0x17 ;  /* 0x3780000002027811 */ /* 0x000fc800078eb8ff */
[----:B------:R-:W-:-:S07]  /*6e40*/  LOP3.LUT R0, R2, R0, R7, 0xfe, !PT ;  /* 0x0000000002007212 */ /* 0x000fce00078efe07 */
.L_x_135:
[----:B------:R-:W-:Y:S05]  /*6e50*/  BSYNC.RECONVERGENT B0 ;  /* 0x0000000000007941 */ /* 0x000fea0003800200 */
.L_x_134:
[----:B------:R-:W-:-:S04]  /*6e60*/  F2FP.BF16.F32.PACK_AB R0, RZ, R0 ;  /* 0x00000000ff00723e */ /* 0x000fc800000010ff */
[----:B------:R-:W-:Y:S01]  /*6e70*/  PRMT R19, R0, 0x7610, R19 ;  /* 0x0000761000137816 */ /* 0x000fe20000000013 */
[----:B------:R-:W-:Y:S06]  /*6e80*/  BRA `(.L_x_115) ;  /* 0x0000000000b47947 */ /* 0x000fec0003800000 */
.L_x_127:
[----:B------:R-:W-:-:S09]  /*6e90*/  UISETP.NE.AND UP0, UPT, UR4, 0x1c, UPT ;  /* 0x0000001c0400788c */ /* 0x000fd2000bf05270 */
[----:B------:R-:W-:Y:S05]  /*6ea0*/  BRA.U !UP0, `(.L_x_138) ;  /* 0x00000001089c7547 */ /* 0x000fea000b800000 */
[----:B------:R-:W-:-:S09]  /*6eb0*/  UISETP.NE.AND UP0, UPT, UR4, 0x1d, UPT ;  /* 0x0000001d0400788c */ /* 0x000fd2000bf05270 */
[----:B------:R-:W-:Y:S05]  /*6ec0*/  BRA.U !UP0, `(.L_x_139) ;  /* 0x0000000108807547 */ /* 0x000fea000b800000 */
[----:B------:R-:W-:-:S09]  /*6ed0*/  UISETP.NE.AND UP0, UPT, UR4, 0x2c, UPT ;  /* 0x0000002c0400788c */ /* 0x000fd2000bf05270 */
[----:B------:R-:W-:Y:S05]  /*6ee0*/  BRA.U UP0, `(.L_x_114) ;  /* 0x0000000100307547 */ /* 0x000fea000b800000 */
[----:B------:R-:W2:Y:S01]  /*6ef0*/  LDG.E.U8 R2, desc[UR36][R2.64] ;  /* 0x0000002402027981 */ /* 0x000ea2000c1e1100 */
[----:B------:R-:W-:Y:S01]  /*6f00*/  BSSY.RECONVERGENT B0, `(.L_x_140) ;  /* 0x0000007000007945 */ /* 0x000fe20003800200 */
[----:B------:R-:W-:Y:S02]  /*6f10*/  MOV R0, 0x400000 ;  /* 0x0040000000007802 */ /* 0x000fe40000000f00 */
[----:B--2---:R-:W-:-:S13]  /*6f20*/  ISETP.NE.AND P0, PT, R2, RZ, PT ;  /* 0x000000ff0200720c */ /* 0x004fda0003f05270 */
[----:B------:R-:W-:Y:S05]  /*6f30*/  @!P0 BRA `(.L_x_141) ;  /* 0x00000000000c8947 */ /* 0x000fea0003800000 */
[----:B------:R-:W-:-:S13]  /*6f40*/  ISETP.NE.AND P0, PT, R2, 0xff, PT ;  /* 0x000000ff0200780c */ /* 0x000fda0003f05270 */
[----:B------:R-:W-:Y:S02]  /*6f50*/  @!P0 IMAD.MOV.U32 R0, RZ, RZ, 0x7f800001 ;  /* 0x7f800001ff008424 */ /* 0x000fe400078e00ff */
[----:B------:R-:W-:-:S07]  /*6f60*/  @P0 IMAD.SHL.U32 R0, R2, 0x800000, RZ ;  /* 0x0080000002000824 */ /* 0x000fce00078e00ff */
.L_x_141:
[----:B------:R-:W-:Y:S05]  /*6f70*/  BSYNC.RECONVERGENT B0 ;  /* 0x0000000000007941 */ /* 0x000fea0003800200 */
.L_x_140:
[----:B------:R-:W-:-:S04]  /*6f80*/  F2FP.BF16.F32.PACK_AB R0, RZ, R0 ;  /* 0x00000000ff00723e */ /* 0x000fc800000010ff */
[----:B------:R-:W-:Y:S01]  /*6f90*/  PRMT R19, R0, 0x7610, R19 ;  /* 0x0000761000137816 */ /* 0x000fe20000000013 */
[----:B------:R-:W-:Y:S06]  /*6fa0*/  BRA `(.L_x_115) ;  /* 0x00000000006c7947 */ /* 0x000fec0003800000 */
.L_x_114:
[----:B------:R-:W-:Y:S01]  /*6fb0*/  MOV R2, 0x0 ;  /* 0x0000000000027802 */ /* 0x000fe20000000f00 */
[----:B------:R-:W0:Y:S01]  /*6fc0*/  LDCU.64 UR4, c[0x4][0x128] ;  /* 0x01002500ff0477ac */ /* 0x000e220008000a00 */
[----:B------:R-:W-:Y:S02]  /*6fd0*/  HFMA2 R12, -RZ, RZ, 0, 5.9604644775390625e-08 ;  /* 0x00000001ff0c7431 */ /* 0x000fe400000001ff */
[----:B------:R-:W-:Y:S01]  /*6fe0*/  IMAD.MOV.U32 R8, RZ, RZ, 0x4e ;  /* 0x0000004eff087424 */ /* 0x000fe200078e00ff */
[----:B------:R-:W1:Y:S01]  /*6ff0*/  LDCU.64 UR6, c[0x4][0x130] ;  /* 0x01002600ff0677ac */ /* 0x000e620008000a00 */
[----:B------:R-:W2:Y:S01]  /*7000*/  LDC.64 R2, c[0x4][R2] ;  /* 0x0100000002027b82 */ /* 0x000ea20000000a00 */
[----:B------:R-:W-:Y:S01]  /*7010*/  IMAD.MOV.U32 R13, RZ, RZ, RZ ;  /* 0x000000ffff0d7224 */ /* 0x000fe200078e00ff */
[----:B------:R-:W3:Y:S01]  /*7020*/  LDCU.64 UR8, c[0x4][0x38] ;  /* 0x01000700ff0877ac */ /* 0x000ee20008000a00 */
[----:B0-----:R-:W-:Y:S02]  /*7030*/  IMAD.U32 R4, RZ, RZ, UR4 ;  /* 0x00000004ff047e24 */ /* 0x001fe4000f8e00ff */
[----:B------:R-:W-:Y:S01]  /*7040*/  IMAD.U32 R5, RZ, RZ, UR5 ;  /* 0x00000005ff057e24 */ /* 0x000fe2000f8e00ff */
[----:B-1----:R-:W-:Y:S01]  /*7050*/  MOV R6, UR6 ;  /* 0x0000000600067c02 */ /* 0x002fe20008000f00 */
[----:B------:R-:W-:-:S02]  /*7060*/  IMAD.U32 R7, RZ, RZ, UR7 ;  /* 0x00000007ff077e24 */ /* 0x000fc4000f8e00ff */
[----:B---3--:R-:W-:Y:S02]  /*7070*/  IMAD.U32 R10, RZ, RZ, UR8 ;  /* 0x00000008ff0a7e24 */ /* 0x008fe4000f8e00ff */
[----:B------:R-:W-:-:S07]  /*7080*/  IMAD.U32 R11, RZ, RZ, UR9 ;  /* 0x00000009ff0b7e24 */ /* 0x000fce000f8e00ff */
[----:B------:R-:W-:-:S07]  /*7090*/  LEPC R20, `(.L_x_142) ;  /* 0x000000001014794e */ /* 0x000fce0000000000 */
[----:B--2---:R-:W-:Y:S05]  /*70a0*/  CALL.ABS.NOINC R2 ;  /* 0x0000000002007343 */ /* 0x004fea0003c00000 */
.L_x_142:
[----:B------:R-:W-:Y:S01]  /*70b0*/  PRMT R19, RZ, 0x7610, R19 ;  /* 0x00007610ff137816 */ /* 0x000fe20000000013 */
[----:B------:R-:W-:Y:S06]  /*70c0*/  BRA `(.L_x_115) ;  /* 0x0000000000247947 */ /* 0x000fec0003800000 */
.L_x_139:
[----:B------:R-:W2:Y:S02]  /*70d0*/  LDG.E.64 R2, desc[UR36][R2.64] ;  /* 0x0000002402027981 */ /* 0x000ea4000c1e1b00 */
[----:B--2---:R-:W0:Y:S02]  /*70e0*/  I2F.U64 R0, R2 ;  /* 0x0000000200007312 */ /* 0x004e240000301000 */
[----:B0-----:R-:W-:-:S04]  /*70f0*/  F2FP.BF16.F32.PACK_AB R0, RZ, R0 ;  /* 0x00000000ff00723e */ /* 0x001fc800000010ff */
[----:B------:R-:W-:Y:S01]  /*7100*/  PRMT R19, R0, 0x7610, R19 ;  /* 0x0000761000137816 */ /* 0x000fe20000000013 */
[----:B------:R-:W-:Y:S06]  /*7110*/  BRA `(.L_x_115) ;  /* 0x0000000000107947 */ /* 0x000fec0003800000 */
.L_x_138:
[----:B------:R-:W2:Y:S02]  /*7120*/  LDG.E R2, desc[UR36][R2.64] ;  /* 0x0000002402027981 */ /* 0x000ea4000c1e1900 */
[----:B--2---:R-:W-:-:S04]  /*7130*/  I2FP.F32.U32 R0, R2 ;  /* 0x0000000200007245 */ /* 0x004fc80000201000 */
[----:B------:R-:W-:-:S04]  /*7140*/  F2FP.BF16.F32.PACK_AB R0, RZ, R0 ;  /* 0x00000000ff00723e */ /* 0x000fc800000010ff */
[----:B------:R-:W-:-:S07]  /*7150*/  PRMT R19, R0, 0x7610, R19 ;  /* 0x0000761000137816 */ /* 0x000fce0000000013 */
.L_x_115:
        /* <DEDUP_REMOVED lines=18> */
.L_x_146:
[----:B------:R-:W2:Y:S02]  /*7280*/  LDG.E.U8 R2, desc[UR36][R2.64] ;  /* 0x0000002402027981 */ /* 0x000ea4000c1e1100 */
[----:B--2---:R-:W-:-:S04]  /*7290*/  I2FP.F32.U32 R0, R2 ;  /* 0x0000000200007245 */ /* 0x004fc80000201000 */
[----:B------:R-:W-:Y:S01]  /*72a0*/  F2FP.BF16.F32.PACK_AB R0, RZ, R0 ;  /* 0x00000000ff00723e */ /* 0x000fe200000010ff */
[----:B------:R-:W-:Y:S06]  /*72b0*/  BRA `(.L_x_148) ;  /* 0x0000000c00a47947 */ /* 0x000fec0003800000 */
.L_x_145:
        /* <DEDUP_REMOVED lines=10> */
.L_x_150:
[----:B------:R-:W2:Y:S02]  /*7360*/  LDG.E R2, desc[UR36][R2.64] ;  /* 0x0000002402027981 */ /* 0x000ea4000c1e1900 */
[----:B--2---:R-:W-:-:S04]  /*7370*/  I2FP.F32.S32 R0, R2 ;  /* 0x0000000200007245 */ /* 0x004fc80000201400 */
[----:B------:R-:W-:Y:S01]  /*7380*/  F2FP.BF16.F32.PACK_AB R0, RZ, R0 ;  /* 0x00000000ff00723e */ /* 0x000fe200000010ff */
[----:B------:R-:W-:Y:S06]  /*7390*/  BRA `(.L_x_148) ;  /* 0x0000000c006c7947 */ /* 0x000fec0003800000 */
.L_x_149:
[----:B------:R-:W2:Y:S02]  /*73a0*/  LDG.E.U16 R2, desc[UR36][R2.64] ;  /* 0x0000002402027981 */ /* 0x000ea4000c1e1500 */
[----:B--2---:R-:W0:Y:S02]  /*73b0*/  I2F.S16 R0, R2 ;  /* 0x0000000200007306 */ /* 0x004e240000101400 */
[----:B0-----:R-:W-:Y:S01]  /*73c0*/  F2FP.BF16.F32.PACK_AB R0, RZ, R0 ;  /* 0x00000000ff00723e */ /* 0x001fe200000010ff */
[----:B------:R-:W-:Y:S06]  /*73d0*/  BRA `(.L_x_148) ;  /* 0x0000000c005c7947 */ /* 0x000fec0003800000 */
.L_x_144:
        /* <DEDUP_REMOVED lines=9> */
.L_x_152:
[----:B------:R-:W2:Y:S02]  /*7470*/  LDG.E.U16 R0, desc[UR36][R2.64] ;  /* 0x0000002402007981 */ /* 0x000ea4000c1e1500 */
[----:B--2---:R-:W-:-:S05]  /*7480*/  HADD2.F32 R0, -RZ, R0.H0_H0 ;  /* 0x20000000ff007230 */ /* 0x004fca0000004100 */
[----:B------:R-:W-:Y:S01]  /*7490*/  F2FP.BF16.F32.PACK_AB R0, RZ, R0 ;  /* 0x00000000ff00723e */ /* 0x000fe200000010ff */
[----:B------:R-:W-:Y:S06]  /*74a0*/  BRA `(.L_x_148) ;  /* 0x0000000c00287947 */ /* 0x000fec0003800000 */
.L_x_151:
        /* <DEDUP_REMOVED lines=9> */
.L_x_154:
[----:B------:R-:W2:Y:S02]  /*7540*/  LDG.E.U16 R2, desc[UR36][R2.64] ;  /* 0x0000002402027981 */ /* 0x000ea4000c1e1500 */
[----:B--2---:R-:W-:-:S05]  /*7550*/  HADD2.F32 R0, -RZ, R2.H0_H0 ;  /* 0x20000002ff007230 */ /* 0x004fca0000004100 */
[----:B------:R-:W-:Y:S01]  /*7560*/  F2FP.BF16.F32.PACK_AB R0, RZ, R0 ;  /* 0x00000000ff00723e */ /* 0x000fe200000010ff */
[----:B------:R-:W-:Y:S06]  /*7570*/  BRA `(.L_x_148) ;  /* 0x0000000800f47947 */ /* 0x000fec0003800000 */
.L_x_153:
        /* <DEDUP_REMOVED lines=12> */
.L_x_143:
        /* <DEDUP_REMOVED lines=13> */
.L_x_157:
        /* <DEDUP_REMOVED lines=12> */
.L_x_156:
        /* <DEDUP_REMOVED lines=12> */
[----:B0-----:R-:W-:-:S04]  /*7890*/  IADD3 R5, PT, PT, -R5, RZ, RZ ;  /* 0x000000ff05057210 */ /* 0x001fc80007ffe1ff */
[----:B------:R-:W-:-:S05]  /*78a0*/  VIADDMNMX.U32 R5, R5, R6, 0x4, !PT ;  /* 0x0000000405057446 */ /* 0x000fca0007800006 */
[----:B------:R-:W-:-:S04]  /*78b0*/  VIADD R5, R5, 0xfffffffc ;  /* 0xfffffffc05057836 */ /* 0x000fc80000000000 */
[----:B------:R-:W-:Y:S01]  /*78c0*/  IMAD.SHL.U32 R7, R5, 0x800000, RZ ;  /* 0x0080000005077824 */ /* 0x000fe200078e00ff */
[C---:B------:R-:W-:Y:S01]  /*78d0*/  SHF.L.U32 R6, R4.reuse, R5, RZ ;  /* 0x0000000504067219 */ /* 0x040fe200000006ff */
        /* <DEDUP_REMOVED lines=10> */
.L_x_159:
[----:B------:R-:W2:Y:S02]  /*7980*/  LDG.E.U8 R2, desc[UR36][R2.64] ;  /* 0x0000002402027981 */ /* 0x000ea4000c1e1100 */
[C---:B--2---:R-:W-:Y:S01]  /*7990*/  SHF.L.U32 R0, R2.reuse, 0x19, RZ ;  /* 0x0000001902007819 */ /* 0x044fe200000006ff */
        /* <DEDUP_REMOVED lines=9> */
[----:B------:R-:W-:Y:S01]  /*7a30*/  F2FP.BF16.F32.PACK_AB R0, RZ, R0 ;  /* 0x00000000ff00723e */ /* 0x000fe200000010ff */
[----:B------:R-:W-:Y:S06]  /*7a40*/  BRA `(.L_x_148) ;  /* 0x0000000400c07947 */ /* 0x000fec0003800000 */
.L_x_158:
[----:B------:R0:W5:Y:S01]  /*7a50*/  LDG.E.U16 R0, desc[UR36][R2.64] ;  /* 0x0000002402007981 */ /* 0x000162000c1e1500 */
[----:B------:R-:W-:Y:S05]  /*7a60*/  BRA `(.L_x_148) ;  /* 0x0000000400b87947 */ /* 0x000fea0003800000 */
.L_x_155:
        /* <DEDUP_REMOVED lines=12> */
.L_x_162:
        /* <DEDUP_REMOVED lines=17> */
[----:B------:R-:W-:Y:S02]  /*7c40*/  IADD3 R5, PT, PT, R3, -0x1c, RZ ;  /* 0xffffffe403057810 */ /* 0x000fe40007ffe0ff */
[----:B------:R-:W-:Y:S02]  /*7c50*/  IADD3 R2, PT, PT, R2, 0x1d, -R3 ;  /* 0x0000001d02027810 */ /* 0x000fe40007ffe803 */
[----:B------:R-:W-:-:S04]  /*7c60*/  SHF.L.U32 R5, R0, R5, RZ ;  /* 0x0000000500057219 */ /* 0x000fc800000006ff */
[----:B------:R-:W-:-:S07]  /*7c70*/  LOP3.LUT R0, R5, 0x7, RZ, 0xc0, !PT ;  /* 0x0000000705007812 */ /* 0x000fce00078ec0ff */
.L_x_166:
[----:B------:R-:W-:Y:S05]  /*7c80*/  BSYNC.RECONVERGENT B1 ;  /* 0x0000000000017941 */ /* 0x000fea0003800200 */
.L_x_165:
[----:B------:R-:W-:Y:S01]  /*7c90*/  IMAD.SHL.U32 R0, R0, 0x100000, RZ ;  /* 0x0010000000007824 */ /* 0x000fe200078e00ff */
[----:B------:R-:W-:-:S04]  /*7ca0*/  LEA R2, R2, 0x3b800000, 0x17 ;  /* 0x3b80000002027811 */ /* 0x000fc800078eb8ff */
[----:B------:R-:W-:-:S07]  /*7cb0*/  LOP3.LUT R0, R2, R0, R7, 0xfe, !PT ;  /* 0x0000000002007212 */ /* 0x000fce00078efe07 */
.L_x_164:
[----:B------:R-:W-:Y:S05]  /*7cc0*/  BSYNC.RECONVERGENT B0 ;  /* 0x0000000000007941 */ /* 0x000fea0003800200 */
.L_x_163:
[----:B------:R-:W-:Y:S01]  /*7cd0*/  F2FP.BF16.F32.PACK_AB R0, RZ, R0 ;  /* 0x00000000ff00723e */ /* 0x000fe200000010ff */
[----:B------:R-:W-:Y:S06]  /*7ce0*/  BRA `(.L_x_148) ;  /* 0x0000000400187947 */ /* 0x000fec0003800000 */
.L_x_161:
        /* <DEDUP_REMOVED lines=21> */
.L_x_170:
[----:B------:R-:W-:Y:S05]  /*7e40*/  BSYNC.RECONVERGENT B1 ;  /* 0x0000000000017941 */ /* 0x000fea0003800200 */
.L_x_169:
[----:B------:R-:W-:Y:S01]  /*7e50*/  IMAD.SHL.U32 R0, R0, 0x200000, RZ ;  /* 0x0020000000007824 */ /* 0x000fe200078e00ff */
[----:B------:R-:W-:-:S04]  /*7e60*/  LEA R2, R2, 0x37800000, 0x17 ;  /* 0x3780000002027811 */ /* 0x000fc800078eb8ff */
[----:B------:R-:W-:-:S07]  /*7e70*/  LOP3.LUT R0, R2, R0, R7, 0xfe, !PT ;  /* 0x0000000002007212 */ /* 0x000fce00078efe07 */
.L_x_168:
[----:B------:R-:W-:Y:S05]  /*7e80*/  BSYNC.RECONVERGENT B0 ;  /* 0x0000000000007941 */ /* 0x000fea0003800200 */
.L_x_167:
[----:B------:R-:W-:Y:S01]  /*7e90*/  F2FP.BF16.F32.PACK_AB R0, RZ, R0 ;  /* 0x00000000ff00723e */ /* 0x000fe200000010ff */
[----:B------:R-:W-:Y:S06]  /*7ea0*/  BRA `(.L_x_148) ;  /* 0x0000000000a87947 */ /* 0x000fec0003800000 */
.L_x_160:
        /* <DEDUP_REMOVED lines=8> */
[----:B------:R-:W-:Y:S01]  /*7f30*/  IMAD.MOV.U32 R0, RZ, RZ, 0x400000 ;  /* 0x00400000ff007424 */ /* 0x000fe200078e00ff */
[----:B--2---:R-:W-:-:S13]  /*7f40*/  ISETP.NE.AND P0, PT, R2, RZ, PT ;  /* 0x000000ff0200720c */ /* 0x004fda0003f05270 */
[----:B------:R-:W-:Y:S05]  /*7f50*/  @!P0 BRA `(.L_x_174) ;  /* 0x00000000000c8947 */ /* 0x000fea0003800000 */
[----:B------:R-:W-:-:S13]  /*7f60*/  ISETP.NE.AND P0, PT, R2, 0xff, PT ;  /* 0x000000ff0200780c */ /* 0x000fda0003f05270 */
[----:B------:R-:W-:Y:S02]  /*7f70*/  @!P0 IMAD.MOV.U32 R0, RZ, RZ, 0x7f800001 ;  /* 0x7f800001ff008424 */ /* 0x000fe400078e00ff */
[----:B------:R-:W-:-:S07]  /*7f80*/  @P0 IMAD.SHL.U32 R0, R2, 0x800000, RZ ;  /* 0x0080000002000824 */ /* 0x000fce00078e00ff */
.L_x_174:
[----:B------:R-:W-:Y:S05]  /*7f90*/  BSYNC.RECONVERGENT B0 ;  /* 0x0000000000007941 */ /* 0x000fea0003800200 */
.L_x_173:
[----:B------:R-:W-:Y:S01]  /*7fa0*/  F2FP.BF16.F32.PACK_AB R0, RZ, R0 ;  /* 0x00000000ff00723e */ /* 0x000fe200000010ff */
[----:B------:R-:W-:Y:S06]  /*7fb0*/  BRA `(.L_x_148) ;  /* 0x0000000000647947 */ /* 0x000fec0003800000 */
.L_x_147:
        /* <DEDUP_REMOVED lines=8> */
[----:B0-----:R-:W-:Y:S01]  /*8040*/  MOV R4, UR4 ;  /* 0x0000000400047c02 */ /* 0x001fe20008000f00 */
[----:B------:R-:W-:-:S02]  /*8050*/  IMAD.U32 R5, RZ, RZ, UR5 ;  /* 0x00000005ff057e24 */ /* 0x000fc4000f8e00ff */
[----:B-1----:R-:W-:Y:S02]  /*8060*/  IMAD.U32 R6, RZ, RZ, UR6 ;  /* 0x00000006ff067e24 */ /* 0x002fe4000f8e00ff */
[----:B------:R-:W-:Y:S02]  /*8070*/  IMAD.U32 R7, RZ, RZ, UR7 ;  /* 0x00000007ff077e24 */ /* 0x000fe4000f8e00ff */
[----:B---3--:R-:W-:Y:S01]  /*8080*/  IMAD.U32 R10, RZ, RZ, UR8 ;  /* 0x00000008ff0a7e24 */ /* 0x008fe2000f8e00ff */
[----:B------:R-:W-:-:S07]  /*8090*/  MOV R11, UR9 ;  /* 0x00000009000b7c02 */ /* 0x000fce0008000f00 */
[----:B------:R-:W-:-:S07]  /*80a0*/  LEPC R20, `(.L_x_175) ;  /* 0x000000001014794e */ /* 0x000fce0000000000 */
[----:B--2--5:R-:W-:Y:S05]  /*80b0*/  CALL.ABS.NOINC R2 ;  /* 0x0000000002007343 */ /* 0x024fea0003c00000 */
.L_x_175:
[----:B------:R-:W-:Y:S01]  /*80c0*/  PRMT R0, RZ, 0x7610, R0 ;  /* 0x00007610ff007816 */ /* 0x000fe20000000000 */
[----:B------:R-:W-:Y:S06]  /*80d0*/  BRA `(.L_x_148) ;  /* 0x00000000001c7947 */ /* 0x000fec0003800000 */
.L_x_172:
[----:B------:R-:W2:Y:S02]  /*80e0*/  LDG.E.64 R2, desc[UR36][R2.64] ;  /* 0x0000002402027981 */ /* 0x000ea4000c1e1b00 */
[----:B--2---:R-:W0:Y:S02]  /*80f0*/  I2F.U64 R0, R2 ;  /* 0x0000000200007312 */ /* 0x004e240000301000 */
[----:B0-----:R-:W-:Y:S01]  /*8100*/  F2FP.BF16.F32.PACK_AB R0, RZ, R0 ;  /* 0x00000000ff00723e */ /* 0x001fe200000010ff */
[----:B------:R-:W-:Y:S06]  /*8110*/  BRA `(.L_x_148) ;  /* 0x00000000000c7947 */ /* 0x000fec0003800000 */
.L_x_171:
[----:B------:R-:W2:Y:S02]  /*8120*/  LDG.E R2, desc[UR36][R2.64] ;  /* 0x0000002402027981 */ /* 0x000ea4000c1e1900 */
[----:B--2---:R-:W-:-:S04]  /*8130*/  I2FP.F32.U32 R0, R2 ;  /* 0x0000000200007245 */ /* 0x004fc80000201000 */
[----:B------:R-:W-:-:S07]  /*8140*/  F2FP.BF16.F32.PACK_AB R0, RZ, R0 ;  /* 0x00000000ff00723e */ /* 0x000fce00000010ff */
.L_x_148:
[----:B-----5:R-:W-:Y:S01]  /*8150*/  IMAD.U32 R0, R0, 0x10000, RZ ;  /* 0x0001000000007824 */ /* 0x020fe200078e00ff */
[----:B------:R-:W-:Y:S01]  /*8160*/  MOV R4, 0x38eb4c3a ;  /* 0x38eb4c3a00047802 */ /* 0x000fe20000000f00 */
[----:B------:R-:W-:Y:S01]  /*8170*/  IMAD.MOV.U32 R6, RZ, RZ, 0x3aae005b ;  /* 0x3aae005bff067424 */ /* 0x000fe200078e00ff */
[----:B------:R-:W-:Y:S01]  /*8180*/  MOV R8, 0x3f69b4f9 ;  /* 0x3f69b4f900087802 */ /* 0x000fe20000000f00 */
[----:B0-----:R-:W-:Y:S01]  /*8190*/  FMUL.FTZ R2, R0, 0.70710676908493041992 ;  /* 0x3f3504f300027820 */ /* 0x001fe20000410000 */
[----:B------:R-:W-:Y:S01]  /*81a0*/  IMAD.MOV.U32 R5, RZ, RZ, 0x3c09919f ;  /* 0x3c09919fff057424 */ /* 0x000fe200078e00ff */
[----:B------:R-:W0:Y:S01]  /*81b0*/  LDCU.64 UR6, c[0x0][0x5e8] ;  /* 0x0000bd00ff0677ac */ /* 0x000e220008000a00 */
[----:B------:R-:W-:Y:S02]  /*81c0*/  IMAD.MOV.U32 R7, RZ, RZ, 0x3d24d99a ;  /* 0x3d24d99aff077424 */ /* 0x000fe400078e00ff */
[C---:B------:R-:W-:Y:S01]  /*81d0*/  FADD.FTZ R3, |R2|.reuse, -RZ ;  /* 0x800000ff02037221 */ /* 0x040fe20000010200 */
[----:B------:R-:W-:Y:S01]  /*81e0*/  FSETP.GE.FTZ.AND P0, PT, |R2|, 1.0029599666595458984, PT ;  /* 0x3f8060fe0200780b */ /* 0x000fe20003f16200 */
[----:B------:R-:W-:Y:S01]  /*81f0*/  IMAD.U32 R19, R19, 0x10000, RZ ;  /* 0x0001000013137824 */ /* 0x000fe200078e00ff */
[----:B------:R-:W-:-:S02]  /*8200*/  UPRMT UR4, UR43, 0x9910, URZ ;  /* 0x000099102b047896 */ /* 0x000fc400080000ff */
[----:B------:R-:W-:Y:S02]  /*8210*/  FSEL R4, R4, 8.4834944573231041431e-05, P0 ;  /* 0x38b1e96a04047808 */ /* 0x000fe40000000000 */
        /* <DEDUP_REMOVED lines=9> */
[----:B------:R-:W-:Y:S01]  /*82b0*/  FSEL R5, R6, 0.11284004896879196167, P0 ;  /* 0x3de718af06057808 */ /* 0x000fe20000000000 */
[----:B------:R-:W-:Y:S02]  /*82c0*/  IMAD.MOV.U32 R6, RZ, RZ, 0x3f210a14 ;  /* 0x3f210a14ff067424 */ /* 0x000fe400078e00ff */
[----:B------:R-:W-:Y:S01]  /*82d0*/  FFMA.FTZ R4, R3, R4, R7 ;  /* 0x0000000403047223 */ /* 0x000fe20000010007 */
[----:B------:R-:W-:-:S02]  /*82e0*/  FSEL R7, R8, -0.37612664699554443359, P0 ;  /* 0xbec093ac08077808 */ /* 0x000fc40000000000 */
[----:B------:R-:W-:Y:S01]  /*82f0*/  FSEL R9, R9, R2, P0 ;  /* 0x0000000209097208 */ /* 0x000fe20000000000 */
[----:B------:R-:W-:Y:S01]  /*8300*/  FFMA.FTZ R4, R3, R4, R5 ;  /* 0x0000000403047223 */ /* 0x000fe20000010005 */
[----:B------:R-:W-:-:S03]  /*8310*/  FSEL R5, R6, 0.12837915122509002686, P0 ;  /* 0x3e0375d306057808 */ /* 0x000fc60000000000 */
[----:B------:R-:W-:Y:S01]  /*8320*/  FFMA.FTZ R4, R3, R4, R7 ;  /* 0x0000000403047223 */ /* 0x000fe20000010007 */
[----:B------:R-:W-:-:S03]  /*8330*/  FMUL.FTZ R7, R0, -0.5 ;  /* 0xbf00000000077820 */ /* 0x000fc60000410000 */
[----:B------:R-:W-:Y:S01]  /*8340*/  FFMA.FTZ R4, R3, R4, R5 ;  /* 0x0000000403047223 */ /* 0x000fe20000010005 */
[----:B------:R-:W-:-:S03]  /*8350*/  FMUL.FTZ R7, R0, R7 ;  /* 0x0000000700077220 */ /* 0x000fc60000410000 */
[----:B------:R-:W-:Y:S01]  /*8360*/  FFMA.FTZ R4, R4, R9, R9 ;  /* 0x0000000904047223 */ /* 0x000fe20000010009 */
[----:B------:R-:W-:-:S03]  /*8370*/  FMUL.FTZ R7, R7, 1.4426950216293334961 ;  /* 0x3fb8aa3b07077820 */ /* 0x000fc60000410000 */
[----:B------:R-:W1:Y:S04]  /*8380*/  @P0 MUFU.EX2 R3, R4 ;  /* 0x0000000400030308 */ /* 0x000e680000000800 */
[----:B------:R-:W2:Y:S01]  /*8390*/  MUFU.EX2 R7, R7 ;  /* 0x0000000700077308 */ /* 0x000ea20000000800 */
[----:B-1----:R-:W-:Y:S01]  /*83a0*/  @P0 FADD.FTZ R3, -R3, 1 ;  /* 0x3f80000003030421 */ /* 0x002fe20000010100 */
[----:B--2---:R-:W-:-:S04]  /*83b0*/  FMUL.FTZ R5, R7, 0.3989422917366027832 ;  /* 0x3ecc422a07057820 */ /* 0x004fc80000410000 */
[----:B------:R-:W-:Y:S02]  /*83c0*/  @P0 LOP3.LUT R4, R3, 0x80000000, R2, 0xb8, !PT ;  /* 0x8000000003040812 */ /* 0x000fe400078eb802 */
[----:B0-----:R-:W-:Y:S01]  /*83d0*/  IADD3 R2, P0, PT, R16, UR6, RZ ;  /* 0x0000000610027c10 */ /* 0x001fe2000ff1e0ff */
        /* <DEDUP_REMOVED lines=19> */
.L_x_179:
[----:B-1----:R-:W-:-:S06]  /*8510*/  SHF.L.U32 R5, R5, 0x10, RZ ;  /* 0x0000001005057819 */ /* 0x002fcc00000006ff */
[----:B------:R-:W1:Y:S02]  /*8520*/  F2I.S64.TRUNC R4, R5 ;  /* 0x0000000500047311 */ /* 0x000e64000020d900 */
[----:B-1----:R1:W-:Y:S01]  /*8530*/  STG.E.U8 desc[UR36][R2.64], R4 ;  /* 0x0000000402007986 */ /* 0x0023e2000c101124 */
[----:B------:R-:W-:Y:S05]  /*8540*/  BRA `(.L_x_181) ;  /* 0x0000000c006c7947 */ /* 0x000fea0003800000 */
.L_x_178:
[----:B------:R-:W-:-:S09]  /*8550*/  UISETP.NE.AND UP0, UPT, UR4, 0x2, UPT ;  /* 0x000000020400788c */ /* 0x000fd2000bf05270 */
[----:B------:R-:W-:Y:S05]  /*8560*/  BRA.U !UP0, `(.L_x_182) ;  /* 0x0000000108307547 */ /* 0x000fea000b800000 */
[----:B------:R-:W-:-:S09]  /*8570*/  UISETP.NE.AND UP0, UPT, UR4, 0x3, UPT ;  /* 0x000000030400788c */ /* 0x000fd2000bf05270 */
[----:B------:R-:W-:Y:S05]  /*8580*/  BRA.U !UP0, `(.L_x_183) ;  /* 0x0000000108187547 */ /* 0x000fea000b800000 */
[----:B------:R-:W-:-:S09]  /*8590*/  UISETP.NE.AND UP0, UPT, UR4, 0x4, UPT ;  /* 0x000000040400788c */ /* 0x000fd2000bf05270 */
[----:B------:R-:W-:Y:S05]  /*85a0*/  BRA.U UP0, `(.L_x_180) ;  /* 0x0000000900787547 */ /* 0x000fea000b800000 */
[----:B-1----:R-:W-:-:S06]  /*85b0*/  IMAD.U32 R5, R5, 0x10000, RZ ;  /* 0x0001000005057824 */ /* 0x002fcc00078e00ff */
[----:B------:R-:W1:Y:S02]  /*85c0*/  F2I.S64.TRUNC R4, R5 ;  /* 0x0000000500047311 */ /* 0x000e64000020d900 */
[----:B-1----:R1:W-:Y:S01]  /*85d0*/  STG.E.64 desc[UR36][R2.64], R4 ;  /* 0x0000000402007986 */ /* 0x0023e2000c101b24 */
[----:B------:R-:W-:Y:S05]  /*85e0*/  BRA `(.L_x_181) ;  /* 0x0000000c00447947 */ /* 0x000fea0003800000 */
.L_x_183:
[----:B-1----:R-:W-:-:S06]  /*85f0*/  IMAD.U32 R5, R5, 0x10000, RZ ;  /* 0x0001000005057824 */ /* 0x002fcc00078e00ff */
[----:B------:R-:W1:Y:S02]  /*8600*/  F2I.FTZ.TRUNC.NTZ R5, R5 ;  /* 0x0000000500057305 */ /* 0x000e64000021f100 */
[----:B-1----:R1:W-:Y:S01]  /*8610*/  STG.E desc[UR36][R2.64], R5 ;  /* 0x0000000502007986 */ /* 0x0023e2000c101924 */
[----:B------:R-:W-:Y:S05]  /*8620*/  BRA `(.L_x_181) ;  /* 0x0000000c00347947 */ /* 0x000fea0003800000 */
.L_x_182:
[----:B-1----:R-:W-:-:S06]  /*8630*/  IMAD.U32 R5, R5, 0x10000, RZ ;  /* 0x0001000005057824 */ /* 0x002fcc00078e00ff */
[----:B------:R-:W1:Y:S02]  /*8640*/  F2I.FTZ.TRUNC.NTZ R5, R5 ;  /* 0x0000000500057305 */ /* 0x000e64000021f100 */
[----:B-1----:R1:W-:Y:S01]  /*8650*/  STG.E.U16 desc[UR36][R2.64], R5 ;  /* 0x0000000502007986 */ /* 0x0023e2000c101524 */
[----:B------:R-:W-:Y:S05]  /*8660*/  BRA `(.L_x_181) ;  /* 0x0000000c00247947 */ /* 0x000fea0003800000 */
.L_x_177:
        /* <DEDUP_REMOVED lines=9> */
.L_x_185:
[----:B01----:R-:W-:-:S04]  /*8700*/  SHF.L.U32 R0, R5, 0x10, RZ ;  /* 0x0000001005007819 */ /* 0x003fc800000006ff */
[----:B------:R-:W-:-:S05]  /*8710*/  F2FP.F16.F32.PACK_AB R0, RZ, R0 ;  /* 0x00000000ff00723e */ /* 0x000fca00000000ff */
[----:B------:R0:W-:Y:S01]  /*8720*/  STG.E.U16 desc[UR36][R2.64], R0 ;  /* 0x0000000002007986 */ /* 0x0001e2000c101524 */
[----:B------:R-:W-:Y:S05]  /*8730*/  BRA `(.L_x_181) ;  /* 0x0000000800f07947 */ /* 0x000fea0003800000 */
.L_x_184:
[----:B------:R-:W-:-:S09]  /*8740*/  UISETP.NE.AND UP0, UPT, UR4, 0x7, UPT ;  /* 0x000000070400788c */ /* 0x000fd2000bf05270 */
[----:B------:R-:W-:Y:S05]  /*8750*/  BRA.U !UP0, `(.L_x_186) ;  /* 0x0000000108347547 */ /* 0x000fea000b800000 */
[----:B------:R-:W-:-:S09]  /*8760*/  UISETP.NE.AND UP0, UPT, UR4, 0x8, UPT ;  /* 0x000000080400788c */ /* 0x000fd2000bf05270 */
[----:B------:R-:W-:Y:S05]  /*8770*/  BRA.U !UP0, `(.L_x_187) ;  /* 0x0000000108187547 */ /* 0x000fea000b800000 */
[----:B------:R-:W-:-:S09]  /*8780*/  UISETP.NE.AND UP0, UPT, UR4, 0x9, UPT ;  /* 0x000000090400788c */ /* 0x000fd2000bf05270 */
[----:B------:R-:W-:Y:S05]  /*8790*/  BRA.U UP0, `(.L_x_180) ;  /* 0x0000000500fc7547 */ /* 0x000fea000b800000 */
[----:B-1----:R-:W-:Y:S02]  /*87a0*/  IMAD.U32 R4, R5, 0x10000, RZ ;  /* 0x0001000005047824 */ /* 0x002fe400078e00ff */
[----:B------:R-:W-:-:S05]  /*87b0*/  IMAD.MOV.U32 R5, RZ, RZ, RZ ;  /* 0x000000ffff057224 */ /* 0x000fca00078e00ff */
[----:B------:R1:W-:Y:S01]  /*87c0*/  STG.E.64 desc[UR36][R2.64], R4 ;  /* 0x0000000402007986 */ /* 0x0003e2000c101b24 */
[----:B------:R-:W-:Y:S05]  /*87d0*/  BRA `(.L_x_181) ;  /* 0x0000000800c87947 */ /* 0x000fea0003800000 */
.L_x_187:
[----:B-1----:R-:W-:-:S05]  /*87e0*/  IMAD.U32 R5, R5, 0x10000, RZ ;  /* 0x0001000005057824 */ /* 0x002fca00078e00ff */
[----:B------:R-:W-:-:S04]  /*87f0*/  F2FP.F16.F32.PACK_AB R5, RZ, R5 ;  /* 0x00000005ff05723e */ /* 0x000fc800000000ff */
[----:B------:R-:W-:-:S05]  /*8800*/  PRMT R5, R5, 0x5410, RZ ;  /* 0x0000541005057816 */ /* 0x000fca00000000ff */
[----:B------:R1:W-:Y:S01]  /*8810*/  STG.E desc[UR36][R2.64], R5 ;  /* 0x0000000502007986 */ /* 0x0003e2000c101924 */
[----:B------:R-:W-:Y:S05]  /*8820*/  BRA `(.L_x_181) ;  /* 0x0000000800b47947 */ /* 0x000fea0003800000 */
.L_x_186:
[----:B-1----:R-:W-:-:S04]  /*8830*/  IMAD.U32 R4, R5, 0x10000, RZ ;  /* 0x0001000005047824 */ /* 0x002fc800078e00ff */
[----:B------:R-:W-:-:S06]  /*8840*/  FMUL.FTZ R4, R4, 1 ;  /* 0x3f80000004047820 */ /* 0x000fcc0000410000 */
[----:B------:R-:W1:Y:S02]  /*8850*/  F2F.F64.F32 R4, R4 ;  /* 0x0000000400047310 */ /* 0x000e640000201800 */
[----:B-1----:R1:W-:Y:S01]  /*8860*/  STG.E.64 desc[UR36][R2.64], R4 ;  /* 0x0000000402007986 */ /* 0x0023e2000c101b24 */
[----:B------:R-:W-:Y:S05]  /*8870*/  BRA `(.L_x_181) ;  /* 0x0000000800a07947 */ /* 0x000fea0003800000 */
.L_x_176:
[----:B------:R-:W-:-:S09]  /*8880*/  UISETP.GT.AND UP0, UPT, UR4, 0x18, UPT ;  /* 0x000000180400788c */ /* 0x000fd2000bf04270 */
[----:B------:R-:W-:Y:S05]  /*8890*/  BRA.U !UP0, `(.L_x_188) ;  /* 0x0000000508607547 */ /* 0x000fea000b800000 */
        /* <DEDUP_REMOVED lines=12> */
.L_x_191:
[----:B-1----:R-:W-:Y:S01]  /*8960*/  IMAD.U32 R5, R5, 0x10000, RZ ;  /* 0x0001000005057824 */ /* 0x002fe200078e00ff */
[----:B------:R-:W-:Y:S01]  /*8970*/  BSSY.RECONVERGENT B0, `(.L_x_192) ;  /* 0x0000013000007945 */ /* 0x000fe20003800200 */
[----:B0-----:R-:W-:-:S03]  /*8980*/  IMAD.MOV.U32 R0, RZ, RZ, 0x80 ;  /* 0x00000080ff007424 */ /* 0x001fc600078e00ff */
[----:B------:R-:W-:-:S04]  /*8990*/  LOP3.LUT R4, R5, 0x7fffffff, RZ, 0xc0, !PT ;  /* 0x7fffffff05047812 */ /* 0x000fc800078ec0ff */
[----:B------:R-:W-:-:S13]  /*89a0*/  ISETP.GT.U32.AND P0, PT, R4, 0x437fffff, PT ;  /* 0x437fffff0400780c */ /* 0x000fda0003f04070 */
[----:B------:R-:W-:Y:S05]  /*89b0*/  @P0 BRA `(.L_x_193) ;  /* 0x0000000000380947 */ /* 0x000fea0003800000 */
[----:B------:R-:W-:-:S13]  /*89c0*/  ISETP.GE.U32.AND P0, PT, R4, 0x3c000000, PT ;  /* 0x3c0000000400780c */ /* 0x000fda0003f06070 */
[----:B------:R-:W-:-:S04]  /*89d0*/  @P0 SHF.R.U32.HI R0, RZ, 0x14, R5 ;  /* 0x00000014ff000819 */ /* 0x000fc80000011605 */
[----:B------:R-:W-:-:S04]  /*89e0*/  @P0 LOP3.LUT R0, R0, 0x1, RZ, 0xc0, !PT ;  /* 0x0000000100000812 */ /* 0x000fc800078ec0ff */
[----:B------:R-:W-:-:S04]  /*89f0*/  @P0 IADD3 R0, PT, PT, R5, 0x487ffff, R0 ;  /* 0x0487ffff05000810 */ /* 0x000fc80007ffe000 */
[----:B------:R-:W-:-:S04]  /*8a00*/  @P0 SHF.R.U32.HI R0, RZ, 0x14, R0 ;  /* 0x00000014ff000819 */ /* 0x000fc80000011600 */
[----:B------:R-:W-:Y:S01]  /*8a10*/  @P0 LOP3.LUT R0, R0, 0xff, RZ, 0xc0, !PT ;  /* 0x000000ff00000812 */ /* 0x000fe200078ec0ff */
[----:B------:R-:W-:Y:S06]  /*8a20*/  @P0 BRA `(.L_x_194) ;  /* 0x0000000000140947 */ /* 0x000fec0003800000 */
[----:B------:R-:W-:-:S05]  /*8a30*/  FADD.FTZ R0, R4, 8192 ;  /* 0x4600000004007421 */ /* 0x000fca0000010000 */
[----:B------:R-:W-:Y:S02]  /*8a40*/  LOP3.LUT P0, R4, R0, 0xff, RZ, 0xc0, !PT ;  /* 0x000000ff00047812 */ /* 0x000fe4000780c0ff */
[----:B------:R-:W-:-:S11]  /*8a50*/  PRMT R0, RZ, 0x7610, R0 ;  /* 0x00007610ff007816 */ /* 0x000fd60000000000 */
[----:B------:R-:W-:Y:S05]  /*8a60*/  @!P0 BRA `(.L_x_193) ;  /* 0x00000000000c8947 */ /* 0x000fea0003800000 */
[----:B------:R-:W-:-:S07]  /*8a70*/  IMAD.MOV.U32 R0, RZ, RZ, R4 ;  /* 0x000000ffff007224 */ /* 0x000fce00078e0004 */
.L_x_194:
[----:B------:R-:W-:-:S04]  /*8a80*/  SHF.R.U32.HI R5, RZ, 0x18, R5 ;  /* 0x00000018ff057819 */ /* 0x000fc80000011605 */
[----:B------:R-:W-:-:S07]  /*8a90*/  LOP3.LUT R0, R0, 0x80, R5, 0xf8, !PT ;  /* 0x0000008000007812 */ /* 0x000fce00078ef805 */
.L_x_193:
[----:B------:R-:W-:Y:S05]  /*8aa0*/  BSYNC.RECONVERGENT B0 ;  /* 0x0000000000007941 */ /* 0x000fea0003800200 */
.L_x_192:
[----:B------:R4:W-:Y:S01]  /*8ab0*/  STG.E.U8 desc[UR36][R2.64], R0 ;  /* 0x0000000002007986 */ /* 0x0009e2000c101124 */
[----:B------:R-:W-:Y:S05]  /*8ac0*/  BRA `(.L_x_181) ;  /* 0x00000008000c7947 */ /* 0x000fea0003800000 */
.L_x_190:
[----:B-1----:R-:W-:Y:S01]  /*8ad0*/  IMAD.U32 R5, R5, 0x10000, RZ ;  /* 0x0001000005057824 */ /* 0x002fe200078e00ff */
[----:B------:R-:W-:Y:S01]  /*8ae0*/  BSSY.RECONVERGENT B0, `(.L_x_195) ;  /* 0x0000013000007945 */ /* 0x000fe20003800200 */
[----:B0-----:R-:W-:-:S03]  /*8af0*/  HFMA2 R0, -RZ, RZ, 0, 7.62939453125e-06 ;  /* 0x00000080ff007431 */ /* 0x001fc600000001ff */
        /* <DEDUP_REMOVED lines=15> */
.L_x_197:
[----:B------:R-:W-:-:S04]  /*8bf0*/  SHF.R.U32.HI R5, RZ, 0x18, R5 ;  /* 0x00000018ff057819 */ /* 0x000fc80000011605 */
[----:B------:R-:W-:-:S07]  /*8c00*/  LOP3.LUT R0, R0, 0x80, R5, 0xf8, !PT ;  /* 0x0000008000007812 */ /* 0x000fce00078ef805 */
.L_x_196:
[----:B------:R-:W-:Y:S05]  /*8c10*/  BSYNC.RECONVERGENT B0 ;  /* 0x0000000000007941 */ /* 0x000fea0003800200 */
.L_x_195:
[----:B------:R0:W-:Y:S01]  /*8c20*/  STG.E.U8 desc[UR36][R2.64], R0 ;  /* 0x0000000002007986 */ /* 0x0001e2000c101124 */
[----:B------:R-:W-:Y:S05]  /*8c30*/  BRA `(.L_x_181) ;  /* 0x0000000400b07947 */ /* 0x000fea0003800000 */
.L_x_189:
[----:B------:R-:W-:-:S09]  /*8c40*/  UISETP.NE.AND UP0, UPT, UR4, 0x1c, UPT ;  /* 0x0000001c0400788c */ /* 0x000fd2000bf05270 */
[----:B------:R-:W-:Y:S05]  /*8c50*/  BRA.U !UP0, `(.L_x_198) ;  /* 0x0000000108607547 */ /* 0x000fea000b800000 */
[----:B------:R-:W-:-:S09]  /*8c60*/  UISETP.NE.AND UP0, UPT, UR4, 0x1d, UPT ;  /* 0x0000001d0400788c */ /* 0x000fd2000bf05270 */
[----:B------:R-:W-:Y:S05]  /*8c70*/  BRA.U !UP0, `(.L_x_199) ;  /* 0x0000000108487547 */ /* 0x000fea000b800000 */
[----:B------:R-:W-:-:S09]  /*8c80*/  UISETP.NE.AND UP0, UPT, UR4, 0x2c, UPT ;  /* 0x0000002c0400788c */ /* 0x000fd2000bf05270 */
[----:B------:R-:W-:Y:S05]  /*8c90*/  BRA.U UP0, `(.L_x_180) ;  /* 0x0000000100bc7547 */ /* 0x000fea000b800000 */
[----:B-1----:R-:W-:-:S05]  /*8ca0*/  IMAD.U32 R5, R5, 0x10000, RZ ;  /* 0x0001000005057824 */ /* 0x002fca00078e00ff */
[----:B------:R-:W-:-:S04]  /*8cb0*/  SHF.R.U32.HI R6, RZ, 0x17, R5 ;  /* 0x00000017ff067819 */ /* 0x000fc80000011605 */
[----:B------:R-:W-:-:S04]  /*8cc0*/  LOP3.LUT R4, R6, 0xff, RZ, 0xc0, !PT ;  /* 0x000000ff06047812 */ /* 0x000fc800078ec0ff */
[----:B------:R-:W-:-:S13]  /*8cd0*/  ISETP.NE.AND P1, PT, R4, 0xff, PT ;  /* 0x000000ff0400780c */ /* 0x000fda0003f25270 */
[--C-:B0-----:R-:W-:Y:S02]  /*8ce0*/  @P1 SHF.R.U32.HI R0, RZ, 0x16, R5.reuse ;  /* 0x00000016ff001819 */ /* 0x101fe40000011605 */
[----:B------:R-:W-:Y:S01]  /*8cf0*/  @P1 LOP3.LUT P0, RZ, R4, 0x3fffff, R5, 0xf8, !PT ;  /* 0x003fffff04ff1812 */ /* 0x000fe2000780f805 */
[----:B------:R-:W-:Y:S01]  /*8d00*/  IMAD.MOV.U32 R5, RZ, RZ, 0xff ;  /* 0x000000ffff057424 */ /* 0x000fe200078e00ff */
[----:B------:R-:W-:-:S04]  /*8d10*/  @P1 LOP3.LUT R0, R0, 0x1, RZ, 0xc0, !PT ;  /* 0x0000000100001812 */ /* 0x000fc800078ec0ff */
[----:B------:R-:W-:Y:S01]  /*8d20*/  @P1 ISETP.EQ.U32.AND P2, PT, R0, 0x1, P0 ;  /* 0x000000010000180c */ /* 0x000fe20000742070 */
[----:B------:R-:W-:Y:S01]  /*8d30*/  @P1 VIADD R0, R6, 0x1 ;  /* 0x0000000106001836 */ /* 0x000fe20000000000 */
[----:B------:R-:W-:Y:S02]  /*8d40*/  PLOP3.LUT P0, PT, PT, PT, PT, 0x80, 0x8 ;  /* 0x000000000008781c */ /* 0x000fe40003f0f070 */
[----:B------:R-:W-:-:S13]  /*8d50*/  @P1 PLOP3.LUT P0, PT, P2, PT, PT, 0x80, 0x8 ;  /* 0x000000000008181c */ /* 0x000fda000170f070 */
[----:B------:R-:W-:-:S05]  /*8d60*/  @!P0 IADD3 R0, PT, PT, R6, RZ, RZ ;  /* 0x000000ff06008210 */ /* 0x000fca0007ffe0ff */
[----:B------:R-:W-:-:S05]  /*8d70*/  @P1 IMAD.MOV.U32 R5, RZ, RZ, R0 ;  /* 0x000000ffff051224 */ /* 0x000fca00078e0000 */
[----:B------:R3:W-:Y:S01]  /*8d80*/  STG.E.U8 desc[UR36][R2.64], R5 ;  /* 0x0000000502007986 */ /* 0x0007e2000c101124 */
[----:B------:R-:W-:Y:S05]  /*8d90*/  BRA `(.L_x_181) ;  /* 0x0000000400587947 */ /* 0x000fea0003800000 */
.L_x_199:
[----:B-1----:R-:W-:-:S06]  /*8da0*/  IMAD.U32 R5, R5, 0x10000, RZ ;  /* 0x0001000005057824 */ /* 0x002fcc00078e00ff */
[----:B------:R-:W1:Y:S02]  /*8db0*/  F2I.U64.TRUNC R4, R5 ;  /* 0x0000000500047311 */ /* 0x000e64000020d800 */
[----:B-1----:R2:W-:Y:S01]  /*8dc0*/  STG.E.64 desc[UR36][R2.64], R4 ;  /* 0x0000000402007986 */ /* 0x0025e2000c101b24 */
[----:B------:R-:W-:Y:S05]  /*8dd0*/  BRA `(.L_x_181) ;  /* 0x0000000400487947 */ /* 0x000fea0003800000 */
.L_x_198:
[----:B-1----:R-:W-:-:S06]  /*8de0*/  IMAD.U32 R5, R5, 0x10000, RZ ;  /* 0x0001000005057824 */ /* 0x002fcc00078e00ff */
[----:B------:R-:W1:Y:S02]  /*8df0*/  F2I.FTZ.U32.TRUNC.NTZ R5, R5 ;  /* 0x0000000500057305 */ /* 0x000e64000021f000 */
[----:B-1----:R1:W-:Y:S01]  /*8e00*/  STG.E desc[UR36][R2.64], R5 ;  /* 0x0000000502007986 */ /* 0x0023e2000c101924 */
[----:B------:R-:W-:Y:S05]  /*8e10*/  BRA `(.L_x_181) ;  /* 0x0000000400387947 */ /* 0x000fea0003800000 */
.L_x_188:
        /* <DEDUP_REMOVED lines=11> */
.L_x_201:
[----:B-1----:R-:W-:Y:S02]  /*8ed0*/  SHF.L.U32 R5, R5, 0x10, RZ ;  /* 0x0000001005057819 */ /* 0x002fe400000006ff */
[----:B------:R-:W-:-:S03]  /*8ee0*/  CS2R R6, SRZ ;  /* 0x0000000000067805 */ /* 0x000fc6000001ff00 */
[----:B------:R-:W-:-:S06]  /*8ef0*/  FMUL.FTZ R5, R5, 1 ;  /* 0x3f80000005057820 */ /* 0x000fcc0000410000 */
[----:B------:R-:W1:Y:S02]  /*8f00*/  F2F.F64.F32 R4, R5 ;  /* 0x0000000500047310 */ /* 0x000e640000201800 */
[----:B-1----:R1:W-:Y:S01]  /*8f10*/  STG.E.128 desc[UR36][R2.64], R4 ;  /* 0x0000000402007986 */ /* 0x0023e2000c101d24 */
[----:B------:R-:W-:Y:S05]  /*8f20*/  BRA `(.L_x_181) ;  /* 0x0000000000f47947 */ /* 0x000fea0003800000 */
.L_x_200:
[----:B------:R-:W-:-:S09]  /*8f30*/  UISETP.NE.AND UP0, UPT, UR4, 0xf, UPT ;  /* 0x0000000f0400788c */ /* 0x000fd2000bf05270 */
[----:B------:R-:W-:Y:S05]  /*8f40*/  BRA.U !UP0, `(.L_x_202) ;  /* 0x0000000108e87547 */ /* 0x000fea000b800000 */
[----:B------:R-:W-:-:S09]  /*8f50*/  UISETP.NE.AND UP0, UPT, UR4, 0x17, UPT ;  /* 0x000000170400788c */ /* 0x000fd2000bf05270 */
[----:B------:R-:W-:Y:S05]  /*8f60*/  BRA.U !UP0, `(.L_x_203) ;  /* 0x0000000108907547 */ /* 0x000fea000b800000 */
[----:B------:R-:W-:-:S09]  /*8f70*/  UISETP.NE.AND UP0, UPT, UR4, 0x18, UPT ;  /* 0x000000180400788c */ /* 0x000fd2000bf05270 */
[----:B------:R-:W-:Y:S05]  /*8f80*/  BRA.U !UP0, `(.L_x_204) ;  /* 0x0000000108447547 */ /* 0x000fea000b800000 */
.L_x_180:
        /* <DEDUP_REMOVED lines=8> */
[----:B0-----:R-:W-:-:S02]  /*9010*/  IMAD.U32 R4, RZ, RZ, UR4 ;  /* 0x00000004ff047e24 */ /* 0x001fc4000f8e00ff */
[----:B-1----:R-:W-:Y:S02]  /*9020*/  IMAD.U32 R5, RZ, RZ, UR5 ;  /* 0x00000005ff057e24 */ /* 0x002fe4000f8e00ff */
[----:B----4-:R-:W-:Y:S02]  /*9030*/  IMAD.U32 R6, RZ, RZ, UR6 ;  /* 0x00000006ff067e24 */ /* 0x010fe4000f8e00ff */
[----:B------:R-:W-:Y:S01]  /*9040*/  IMAD.U32 R7, RZ, RZ, UR7 ;  /* 0x00000007ff077e24 */ /* 0x000fe2000f8e00ff */
[----:B-----5:R-:W-:Y:S01]  /*9050*/  MOV R10, UR8 ;  /* 0x00000008000a7c02 */ /* 0x020fe20008000f00 */
[----:B--2---:R-:W-:-:S07]  /*9060*/  IMAD.U32 R11, RZ, RZ, UR9 ;  /* 0x00000009ff0b7e24 */ /* 0x004fce000f8e00ff */
[----:B------:R-:W-:-:S07]  /*9070*/  LEPC R20, `(.L_x_205) ;  /* 0x000000001014794e */ /* 0x000fce0000000000 */
[----:B---3--:R-:W-:Y:S05]  /*9080*/  CALL.ABS.NOINC R2 ;  /* 0x0000000002007343 */ /* 0x008fea0003c00000 */
.L_x_205:
[----:B------:R-:W-:Y:S05]  /*9090*/  BRA `(.L_x_181) ;  /* 0x0000000000987947 */ /* 0x000fea0003800000 */
.L_x_204:
[----:B-1----:R-:W-:Y:S01]  /*90a0*/  SHF.L.U32 R7, R5, 0x10, RZ ;  /* 0x0000001005077819 */ /* 0x002fe200000006ff */
[----:B------:R-:W-:Y:S01]  /*90b0*/  BSSY.RECONVERGENT B0, `(.L_x_206) ;  /* 0x000000c000007945 */ /* 0x000fe20003800200 */
[----:B0-----:R-:W-:Y:S02]  /*90c0*/  IMAD.MOV.U32 R0, RZ, RZ, 0x7f ;  /* 0x0000007fff007424 */ /* 0x001fe400078e00ff */
[----:B------:R-:W-:Y:S02]  /*90d0*/  LOP3.LUT R4, R7, 0x7fffffff, RZ, 0xc0, !PT ;  /* 0x7fffffff07047812 */ /* 0x000fe400078ec0ff */
[----:B------:R-:W-:Y:S02]  /*90e0*/  SHF.R.U32.HI R5, RZ, 0x18, R7 ;  /* 0x00000018ff057819 */ /* 0x000fe40000011607 */
[----:B------:R-:W-:-:S13]  /*90f0*/  ISETP.GT.U32.AND P0, PT, R4, 0x43efffff, PT ;  /* 0x43efffff0400780c */ /* 0x000fda0003f04070 */
[----:B------:R-:W-:Y:S05]  /*9100*/  @P0 BRA `(.L_x_207) ;  /* 0x0000000000180947 */ /* 0x000fea0003800000 */
[----:B------:R-:W-:-:S13]  /*9110*/  ISETP.GE.U32.AND P0, PT, R4, 0x3c800000, PT ;  /* 0x3c8000000400780c */ /* 0x000fda0003f06070 */
[----:B------:R-:W-:-:S04]  /*9120*/  @P0 SHF.R.U32.HI R0, RZ, 0x14, R7 ;  /* 0x00000014ff000819 */ /* 0x000fc80000011607 */
[----:B------:R-:W-:-:S04]  /*9130*/  @P0 LOP3.LUT R0, R0, 0x1, RZ, 0xc0, !PT ;  /* 0x0000000100000812 */ /* 0x000fc800078ec0ff */
[----:B------:R-:W-:-:S04]  /*9140*/  @P0 IADD3 R0, PT, PT, R7, 0x407ffff, R0 ;  /* 0x0407ffff07000810 */ /* 0x000fc80007ffe000 */
[----:B------:R-:W-:Y:S01]  /*9150*/  @P0 SHF.R.U32.HI R0, RZ, 0x14, R0 ;  /* 0x00000014ff000819 */ /* 0x000fe20000011600 */
[----:B------:R-:W-:-:S07]  /*9160*/  @!P0 FADD.FTZ R0, R4, 16384 ;  /* 0x4680000004008421 */ /* 0x000fce0000010000 */
.L_x_207:
[----:B------:R-:W-:Y:S05]  /*9170*/  BSYNC.RECONVERGENT B0 ;  /* 0x0000000000007941 */ /* 0x000fea0003800200 */
.L_x_206:
[----:B------:R-:W-:-:S05]  /*9180*/  LOP3.LUT R5, R0, 0x80, R5, 0xf8, !PT ;  /* 0x0000008000057812 */ /* 0x000fca00078ef805 */
[----:B------:R0:W-:Y:S01]  /*9190*/  STG.E.U8 desc[UR36][R2.64], R5 ;  /* 0x0000000502007986 */ /* 0x0001e2000c101124 */
[----:B------:R-:W-:Y:S05]  /*91a0*/  BRA `(.L_x_181) ;  /* 0x0000000000547947 */ /* 0x000fea0003800000 */
.L_x_203:
[----:B-1----:R-:W-:Y:S01]  /*91b0*/  IMAD.U32 R5, R5, 0x10000, RZ ;  /* 0x0001000005057824 */ /* 0x002fe200078e00ff */
[----:B------:R-:W-:Y:S04]  /*91c0*/  BSSY.RECONVERGENT B0, `(.L_x_208) ;  /* 0x000000e000007945 */ /* 0x000fe80003800200 */
[----:B------:R-:W-:-:S04]  /*91d0*/  LOP3.LUT R4, R5, 0x7fffffff, RZ, 0xc0, !PT ;  /* 0x7fffffff05047812 */ /* 0x000fc800078ec0ff */
[----:B------:R-:W-:-:S13]  /*91e0*/  ISETP.GT.U32.AND P0, PT, R4, 0x477fffff, PT ;  /* 0x477fffff0400780c */ /* 0x000fda0003f04070 */
[----:B------:R-:W-:Y:S05]  /*91f0*/  @P0 BRA `(.L_x_209) ;  /* 0x00000000001c0947 */ /* 0x000fea0003800000 */
[----:B------:R-:W-:-:S13]  /*9200*/  ISETP.GE.U32.AND P0, PT, R4, 0x38800000, PT ;  /* 0x388000000400780c */ /* 0x000fda0003f06070 */
[----:B0-----:R-:W-:-:S04]  /*9210*/  @P0 SHF.R.U32.HI R0, RZ, 0x15, R5 ;  /* 0x00000015ff000819 */ /* 0x001fc80000011605 */
[----:B------:R-:W-:-:S04]  /*9220*/  @P0 LOP3.LUT R0, R0, 0x1, RZ, 0xc0, !PT ;  /* 0x0000000100000812 */ /* 0x000fc800078ec0ff */
[----:B------:R-:W-:-:S04]  /*9230*/  @P0 IADD3 R0, PT, PT, R5, 0x80fffff, R0 ;  /* 0x080fffff05000810 */ /* 0x000fc80007ffe000 */
[----:B------:R-:W-:Y:S01]  /*9240*/  @P0 SHF.R.U32.HI R0, RZ, 0x15, R0 ;  /* 0x00000015ff000819 */ /* 0x000fe20000011600 */
[----:B------:R-:W-:Y:S01]  /*9250*/  @!P0 FADD.FTZ R0, R4, 128 ;  /* 0x4300000004008421 */ /* 0x000fe20000010000 */
[----:B------:R-:W-:Y:S06]  /*9260*/  BRA `(.L_x_210) ;  /* 0x00000000000c7947 */ /* 0x000fec0003800000 */
.L_x_209:
[----:B0-----:R-:W-:Y:S01]  /*9270*/  IMAD.MOV.U32 R0, RZ, RZ, 0x7f ;  /* 0x0000007fff007424 */ /* 0x001fe200078e00ff */
[----:B------:R-:W-:-:S04]  /*9280*/  ISETP.GT.U32.AND P0, PT, R4, 0x7f800000, PT ;  /* 0x7f8000000400780c */ /* 0x000fc80003f04070 */
[----:B------:R-:W-:-:S09]  /*9290*/  SEL R0, R0, 0x7c, P0 ;  /* 0x0000007c00007807 */ /* 0x000fd20000000000 */
.L_x_210:
[----:B------:R-:W-:Y:S05]  /*92a0*/  BSYNC.RECONVERGENT B0 ;  /* 0x0000000000007941 */ /* 0x000fea0003800200 */
.L_x_208:
[----:B------:R-:W-:-:S04]  /*92b0*/  SHF.R.U32.HI R5, RZ, 0x18, R5 ;  /* 0x00000018ff057819 */ /* 0x000fc80000011605 */
[----:B------:R-:W-:-:S05]  /*92c0*/  LOP3.LUT R5, R0, 0x80, R5, 0xf8, !PT ;  /* 0x0000008000057812 */ /* 0x000fca00078ef805 */
[----:B------:R0:W-:Y:S01]  /*92d0*/  STG.E.U8 desc[UR36][R2.64], R5 ;  /* 0x0000000502007986 */ /* 0x0001e2000c101124 */
[----:B------:R-:W-:Y:S05]  /*92e0*/  BRA `(.L_x_181) ;  /* 0x0000000000047947 */ /* 0x000fea0003800000 */
.L_x_202:
[----:B-1----:R1:W-:Y:S02]  /*92f0*/  STG.E.U16 desc[UR36][R2.64], R5 ;  /* 0x0000000502007986 */ /* 0x0023e4000c101524 */
.L_x_181:
[----:B------:R-:W-:-:S07]  /*9300*/  VIADD R17, R17, 0x80 ;  /* 0x0000008011117836 */ /* 0x000fce0000000000 */
.L_x_108:
[----:B------:R-:W-:Y:S05]  /*9310*/  BSYNC.RECONVERGENT B6 ;  /* 0x0000000000067941 */ /* 0x000fea0003800200 */
.L_x_107:
[----:B------:R-:W5:Y:S01]  /*9320*/  LDCU UR4, c[0x0][0x380] ;  /* 0x00007000ff0477ac */ /* 0x000f620008000800 */
[----:B------:R-:W-:Y:S01]  /*9330*/  BSSY.RECONVERGENT B6, `(.L_x_211) ;  /* 0x0000490000067945 */ /* 0x000fe20003800200 */
[----:B-----5:R-:W-:-:S13]  /*9340*/  ISETP.GE.AND P0, PT, R17, UR4, PT ;  /* 0x0000000411007c0c */ /* 0x020fda000bf06270 */
[----:B------:R-:W-:Y:S05]  /*9350*/  @P0 BRA `(.L_x_212) ;  /* 0x0000004800340947 */ /* 0x000fea0003800000 */
[----:B------:R-:W5:Y:S01]  /*9360*/  LDCU UR4, c[0x0][0x388] ;  /* 0x00007100ff0477ac */ /* 0x000f620008000800 */
[----:B------:R-:W-:Y:S02]  /*9370*/  HFMA2 R18, -RZ, RZ, 0, 0 ;  /* 0x00000000ff127431 */ /* 0x000fe400000001ff */
[----:B0---4-:R-:W-:Y:S02]  /*9380*/  IMAD.MOV.U32 R0, RZ, RZ, RZ ;  /* 0x000000ffff007224 */ /* 0x011fe400078e00ff */
[----:B------:R-:W-:Y:S01]  /*9390*/  IMAD.MOV.U32 R16, RZ, RZ, RZ ;  /* 0x000000ffff107224 */ /* 0x000fe200078e00ff */
[----:B-----5:R-:W-:-:S09]  /*93a0*/  UISETP.NE.AND UP0, UPT, UR4, URZ, UPT ;  /* 0x000000ff0400728c */ /* 0x020fd2000bf05270 */
[----:B------:R-:W-:Y:S05]  /*93b0*/  BRA.U !UP0, `(.L_x_213) ;  /* 0x0000001508707547 */ /* 0x000fea000b800000 */
[----:B------:R-:W1:Y:S01]  /*93c0*/  LDCU.64 UR4, c[0x0][0x390] ;  /* 0x00007200ff0477ac */ /* 0x000e620008000a00 */
[----:B------:R-:W-:Y:S01]  /*93d0*/  IMAD.MOV.U32 R16, RZ, RZ, RZ ;  /* 0x000000ffff107224 */ /* 0x000fe200078e00ff */
[----:B------:R-:W0:Y:S01]  /*93e0*/  LDCU UR6, c[0x0][0x38c] ;  /* 0x00007180ff0677ac */ /* 0x000e220008000800 */
[----:B------:R-:W4:Y:S01]  /*93f0*/  LDCU.64 UR8, c[0x0][0x4b8] ;  /* 0x00009700ff0877ac */ /* 0x000f220008000a00 */
[----:B------:R-:W-:Y:S01]  /*9400*/  UISETP.NE.AND UP0, UPT, UR41, URZ, UPT ;  /* 0x000000ff2900728c */ /* 0x000fe2000bf05270 */
[----:B-123--:R-:W-:Y:S01]  /*9410*/  IMAD.HI.U32 R2, R17, UR4, R16 ;  /* 0x0000000411027c27 */ /* 0x00efe2000f8e0010 */
[----:B------:R-:W1:Y:S04]  /*9420*/  LDCU UR4, c[0x0][0x4c0] ;  /* 0x00009800ff0477ac */ /* 0x000e680008000800 */
[----:B------:R-:W-:-:S05]  /*9430*/  SHF.R.U32.HI R3, RZ, UR5, R2 ;  /* 0x00000005ff037c19 */ /* 0x000fca0008011602 */
[----:B------:R-:W-:-:S04]  /*9440*/  IMAD.MOV R18, RZ, RZ, -R3 ;  /* 0x000000ffff127224 */ /* 0x000fc800078e0a03 */
[----:B0-----:R-:W-:-:S04]  /*9450*/  IMAD R18, R18, UR6, R17 ;  /* 0x0000000612127c24 */ /* 0x001fc8000f8e0211 */
[C---:B----4-:R-:W-:Y:S02]  /*9460*/  IMAD R16, R18.reuse, UR8, RZ ;  /* 0x0000000812107c24 */ /* 0x050fe4000f8e02ff */
[C---:B------:R-:W-:Y:S02]  /*9470*/  IMAD R0, R18.reuse, UR9, RZ ;  /* 0x0000000912007c24 */ /* 0x040fe4000f8e02ff */
[----:B-1----:R-:W-:Y:S01]  /*9480*/  IMAD R18, R18, UR4, RZ ;  /* 0x0000000412127c24 */ /* 0x002fe2000f8e02ff */
[----:B------:R-:W-:Y:S06]  /*9490*/  BRA.U !UP0, `(.L_x_213) ;  /* 0x0000001508387547 */ /* 0x000fec000b800000 */
[----:B------:R-:W0:Y:S01]  /*94a0*/  LDCU.64 UR6, c[0x0][0x398] ;  /* 0x00007300ff0677ac */ /* 0x000e220008000a00 */
[----:B------:R-:W-:Y:S01]  /*94b0*/  MOV R2, RZ ;  /* 0x000000ff00027202 */ /* 0x000fe20000000f00 */
        /* <DEDUP_REMOVED lines=69> */
[----:B------:R-:W-:Y:S01]  /*9910*/  HFMA2 R4, -RZ, RZ, 0, 0 ;  /* 0x00000000ff047431 */ /* 0x000fe200000001ff */
        /* <DEDUP_REMOVED lines=262> */
.L_x_213:
[----:B------:R-:W1:Y:S01]  /*a980*/  LDCU.64 UR6, c[0x0][0x5f0] ;  /* 0x0000be00ff0677ac */ /* 0x000e620008000a00 */
[----:B------:R-:W-:-:S04]  /*a990*/  UPRMT UR4, UR39, 0x9910, URZ ;  /* 0x0000991027047896 */ /* 0x000fc800080000ff */
[----:B------:R-:W-:Y:S01]  /*a9a0*/  UISETP.GT.AND UP0, UPT, UR4, 0x9, UPT ;  /* 0x000000090400788c */ /* 0x000fe2000bf04270 */
[----:B-123--:R-:W-:-:S05]  /*a9b0*/  IADD3 R2, P0, PT, R0, UR6, RZ ;  /* 0x0000000600027c10 */ /* 0x00efca000ff1e0ff */
        /* <DEDUP_REMOVED lines=15> */
.L_x_217:
[----:B------:R-:W2:Y:S02]  /*aab0*/  LDG.E.U8 R2, desc[UR36][R2.64] ;  /* 0x0000002402027981 */ /* 0x000ea4000c1e1100 */
[----:B--2---:R-:W-:-:S04]  /*aac0*/  I2FP.F32.U32 R0, R2 ;  /* 0x0000000200007245 */ /* 0x004fc80000201000 */
[----:B------:R-:W-:-:S04]  /*aad0*/  F2FP.BF16.F32.PACK_AB R0, RZ, R0 ;  /* 0x00000000ff00723e */ /* 0x000fc800000010ff */
[----:B------:R-:W-:Y:S01]  /*aae0*/  PRMT R19, R0, 0x7610, R19 ;  /* 0x0000761000137816 */ /* 0x000fe20000000013 */
[----:B------:R-:W-:Y:S06]  /*aaf0*/  BRA `(.L_x_219) ;  /* 0x0000000c00e07947 */ /* 0x000fec0003800000 */
.L_x_216:
        /* <DEDUP_REMOVED lines=11> */
.L_x_221:
[----:B------:R-:W2:Y:S02]  /*abb0*/  LDG.E R2, desc[UR36][R2.64] ;  /* 0x0000002402027981 */ /* 0x000ea4000c1e1900 */
[----:B--2---:R-:W-:-:S04]  /*abc0*/  I2FP.F32.S32 R0, R2 ;  /* 0x0000000200007245 */ /* 0x004fc80000201400 */
[----:B------:R-:W-:-:S04]  /*abd0*/  F2FP.BF16.F32.PACK_AB R0, RZ, R0 ;  /* 0x00000000ff00723e */ /* 0x000fc800000010ff */
[----:B------:R-:W-:Y:S01]  /*abe0*/  PRMT R19, R0, 0x7610, R19 ;  /* 0x0000761000137816 */ /* 0x000fe20000000013 */
[----:B------:R-:W-:Y:S06]  /*abf0*/  BRA `(.L_x_219) ;  /* 0x0000000c00a07947 */ /* 0x000fec0003800000 */
.L_x_220:
[----:B------:R-:W2:Y:S02]  /*ac00*/  LDG.E.U16 R2, desc[UR36][R2.64] ;  /* 0x0000002402027981 */ /* 0x000ea4000c1e1500 */
[----:B--2---:R-:W0:Y:S02]  /*ac10*/  I2F.S16 R0, R2 ;  /* 0x0000000200007306 */ /* 0x004e240000101400 */
[----:B0-----:R-:W-:-:S04]  /*ac20*/  F2FP.BF16.F32.PACK_AB R0, RZ, R0 ;  /* 0x00000000ff00723e */ /* 0x001fc800000010ff */
[----:B------:R-:W-:Y:S01]  /*ac30*/  PRMT R19, R0, 0x7610, R19 ;  /* 0x0000761000137816 */ /* 0x000fe20000000013 */
[----:B------:R-:W-:Y:S06]  /*ac40*/  BRA `(.L_x_219) ;  /* 0x0000000c008c7947 */ /* 0x000fec0003800000 */
.L_x_215:
        /* <DEDUP_REMOVED lines=9> */
.L_x_223:
[----:B------:R-:W2:Y:S02]  /*ace0*/  LDG.E.U16 R0, desc[UR36][R2.64] ;  /* 0x0000002402007981 */ /* 0x000ea4000c1e1500 */
[----:B--2---:R-:W-:-:S05]  /*acf0*/  HADD2.F32 R0, -RZ, R0.H0_H0 ;  /* 0x20000000ff007230 */ /* 0x004fca0000004100 */
[----:B------:R-:W-:-:S04]  /*ad00*/  F2FP.BF16.F32.PACK_AB R0, RZ, R0 ;  /* 0x00000000ff00723e */ /* 0x000fc800000010ff */
[----:B------:R-:W-:Y:S01]  /*ad10*/  PRMT R19, R0, 0x7610, R19 ;  /* 0x0000761000137816 */ /* 0x000fe20000000013 */
[----:B------:R-:W-:Y:S06]  /*ad20*/  BRA `(.L_x_219) ;  /* 0x0000000c00547947 */ /* 0x000fec0003800000 */
.L_x_222:
        /* <DEDUP_REMOVED lines=9> */
.L_x_225:
[----:B------:R-:W2:Y:S02]  /*adc0*/  LDG.E.U16 R2, desc[UR36][R2.64] ;  /* 0x0000002402027981 */ /* 0x000ea4000c1e1500 */
[----:B--2---:R-:W-:-:S05]  /*add0*/  HADD2.F32 R0, -RZ, R2.H0_H0 ;  /* 0x20000002ff007230 */ /* 0x004fca0000004100 */
[----:B------:R-:W-:-:S04]  /*ade0*/  F2FP.BF16.F32.PACK_AB R0, RZ, R0 ;  /* 0x00000000ff00723e */ /* 0x000fc800000010ff */
[----:B------:R-:W-:Y:S01]  /*adf0*/  PRMT R19, R0, 0x7610, R19 ;  /* 0x0000761000137816 */ /* 0x000fe20000000013 */
[----:B------:R-:W-:Y:S06]  /*ae00*/  BRA `(.L_x_219) ;  /* 0x0000000c001c7947 */ /* 0x000fec0003800000 */
.L_x_224:
        /* <DEDUP_REMOVED lines=13> */
.L_x_214:
        /* <DEDUP_REMOVED lines=14> */
.L_x_228:
        /* <DEDUP_REMOVED lines=13> */
.L_x_227:
[----:B------:R-:W-:-:S09]  /*b090*/  UISETP.NE.AND UP0, UPT, UR4, 0xf, UPT ;  /* 0x0000000f0400788c */ /* 0x000fd2000bf05270 */
[----:B------:R-:W-:Y:S05]  /*b0a0*/  BRA.U !UP0, `(.L_x_229) ;  /* 0x00000001089c7547 */ /* 0x000fea000b800000 */
[----:B------:R-:W-:-:S09]  /*b0b0*/  UISETP.NE.AND UP0, UPT, UR4, 0x17, UPT ;  /* 0x000000170400788c */ /* 0x000fd2000bf05270 */
[----:B------:R-:W-:Y:S05]  /*b0c0*/  BRA.U !UP0, `(.L_x_230) ;  /* 0x00000001085c7547 */ /* 0x000fea000b800000 */
[----:B------:R-:W-:-:S09]  /*b0d0*/  UISETP.NE.AND UP0, UPT, UR4, 0x18, UPT ;  /* 0x000000180400788c */ /* 0x000fd2000bf05270 */
[----:B------:R-:W-:Y:S05]  /*b0e0*/  BRA.U UP0, `(.L_x_218) ;  /* 0x0000000500f87547 */ /* 0x000fea000b800000 */
[----:B------:R-:W2:Y:S01]  /*b0f0*/  LDG.E.U8 R0, desc[UR36][R2.64] ;  /* 0x0000002402007981 */ /* 0x000ea2000c1e1100 */
[----:B------:R-:W-:Y:S01]  /*b100*/  MOV R6, 0x1f ;  /* 0x0000001f00067802 */ /* 0x000fe20000000f00 */
[----:B--2---:R-:W-:-:S05]  /*b110*/  IMAD.SHL.U32 R0, R0, 0x1000000, RZ ;  /* 0x0100000000007824 */ /* 0x004fca00078e00ff */
[C---:B------:R-:W-:Y:S02]  /*b120*/  LOP3.LUT R4, R0.reuse, 0x7f000000, RZ, 0xc0, !PT ;  /* 0x7f00000000047812 */ /* 0x040fe400078ec0ff */
[----:B------:R-:W-:Y:S02]  /*b130*/  LOP3.LUT P0, RZ, R0, 0x7f000000, RZ, 0xc0, !PT ;  /* 0x7f00000000ff7812 */ /* 0x000fe4000780c0ff */
[----:B------:R-:W0:Y:S02]  /*b140*/  FLO.U32 R5, R4 ;  /* 0x0000000400057300 */ /* 0x000e2400000e0000 */
[----:B0-----:R-:W-:-:S05]  /*b150*/  IMAD.MOV R5, RZ, RZ, -R5 ;  /* 0x000000ffff057224 */ /* 0x001fca00078e0a05 */
[----:B------:R-:W-:-:S05]  /*b160*/  VIADDMNMX.U32 R5, R5, R6, 0x4, !PT ;  /* 0x0000000405057446 */ /* 0x000fca0007800006 */
[----:B------:R-:W-:-:S04]  /*b170*/  VIADD R5, R5, 0xfffffffc ;  /* 0xfffffffc05057836 */ /* 0x000fc80000000000 */
[----:B------:R-:W-:Y:S01]  /*b180*/  IMAD.SHL.U32 R7, R5, 0x800000, RZ ;  /* 0x0080000005077824 */ /* 0x000fe200078e00ff */
[C---:B------:R-:W-:Y:S01]  /*b190*/  SHF.L.U32 R6, R4.reuse, R5, RZ ;  /* 0x0000000504067219 */ /* 0x040fe200000006ff */
[----:B------:R-:W-:-:S03]  /*b1a0*/  VIADD R5, R4, 0x1000000 ;  /* 0x0100000004057836 */ /* 0x000fc60000000000 */
[----:B------:R-:W-:Y:S02]  /*b1b0*/  LEA.HI R6, R6, -R7, RZ, 0x1c ;  /* 0x8000000706067211 */ /* 0x000fe400078fe0ff */
[----:B------:R-:W-:Y:S02]  /*b1c0*/  SHF.R.S32.HI R5, RZ, 0x8, R5 ;  /* 0x00000008ff057819 */ /* 0x000fe40000011405 */
[----:B------:R-:W-:-:S04]  /*b1d0*/  IADD3 R6, PT, PT, R6, 0x3c000000, RZ ;  /* 0x3c00000006067810 */ /* 0x000fc80007ffe0ff */
[----:B------:R-:W-:-:S04]  /*b1e0*/  LOP3.LUT R5, R6, 0x7f800000, R5, 0xf8, !PT ;  /* 0x7f80000006057812 */ /* 0x000fc800078ef805 */
[----:B------:R-:W-:-:S04]  /*b1f0*/  SEL R5, R5, RZ, P0 ;  /* 0x000000ff05057207 */ /* 0x000fc80000000000 */
[----:B------:R-:W-:-:S04]  /*b200*/  LOP3.LUT R5, R5, 0x80000000, R0, 0xf8, !PT ;  /* 0x8000000005057812 */ /* 0x000fc800078ef800 */
[----:B------:R-:W-:-:S04]  /*b210*/  F2FP.BF16.F32.PACK_AB R5, RZ, R5 ;  /* 0x00000005ff05723e */ /* 0x000fc800000010ff */
[----:B------:R-:W-:Y:S01]  /*b220*/  PRMT R19, R5, 0x7610, R19 ;  /* 0x0000761005137816 */ /* 0x000fe20000000013 */
[----:B------:R-:W-:Y:S06]  /*b230*/  BRA `(.L_x_219) ;  /* 0x0000000800107947 */ /* 0x000fec0003800000 */
.L_x_230:
        /* <DEDUP_REMOVED lines=14> */
.L_x_229:
[----:B------:R0:W5:Y:S01]  /*b320*/  LDG.E.U16 R19, desc[UR36][R2.64] ;  /* 0x0000002402137981 */ /* 0x000162000c1e1500 */
[----:B------:R-:W-:Y:S05]  /*b330*/  BRA `(.L_x_219) ;  /* 0x0000000400d07947 */ /* 0x000fea0003800000 */
.L_x_226:
        /* <DEDUP_REMOVED lines=13> */
.L_x_233:
        /* <DEDUP_REMOVED lines=11> */
[----:B------:R-:W-:-:S04]  /*b4c0*/  SHF.R.U32.HI R0, RZ, 0x7, R3 ;  /* 0x00000007ff007819 */ /* 0x000fc80000011603 */
[----:B------:R-:W-:Y:S02]  /*b4d0*/  SHF.L.U32 R7, R0, 0x1f, RZ ;  /* 0x0000001f00077819 */ /* 0x000fe400000006ff */
        /* <DEDUP_REMOVED lines=8> */
.L_x_237:
[----:B------:R-:W-:Y:S05]  /*b560*/  BSYNC.RECONVERGENT B1 ;  /* 0x0000000000017941 */ /* 0x000fea0003800200 */
.L_x_236:
[----:B------:R-:W-:Y:S01]  /*b570*/  IMAD.SHL.U32 R0, R0, 0x100000, RZ ;  /* 0x0010000000007824 */ /* 0x000fe200078e00ff */
[----:B------:R-:W-:-:S04]  /*b580*/  LEA R2, R2, 0x3b800000, 0x17 ;  /* 0x3b80000002027811 */ /* 0x000fc800078eb8ff */
[----:B------:R-:W-:-:S07]  /*b590*/  LOP3.LUT R0, R2, R0, R7, 0xfe, !PT ;  /* 0x0000000002007212 */ /* 0x000fce00078efe07 */
.L_x_235:
[----:B------:R-:W-:Y:S05]  /*b5a0*/  BSYNC.RECONVERGENT B0 ;  /* 0x0000000000007941 */ /* 0x000fea0003800200 */
.L_x_234:
[----:B------:R-:W-:-:S04]  /*b5b0*/  F2FP.BF16.F32.PACK_AB R0, RZ, R0 ;  /* 0x00000000ff00723e */ /* 0x000fc800000010ff */
[----:B------:R-:W-:Y:S01]  /*b5c0*/  PRMT R19, R0, 0x7610, R19 ;  /* 0x0000761000137816 */ /* 0x000fe20000000013 */
[----:B------:R-:W-:Y:S06]  /*b5d0*/  BRA `(.L_x_219) ;  /* 0x0000000400287947 */ /* 0x000fec0003800000 */
.L_x_232:
        /* <DEDUP_REMOVED lines=21> */
.L_x_241:
[----:B------:R-:W-:Y:S05]  /*b730*/  BSYNC.RECONVERGENT B1 ;  /* 0x0000000000017941 */ /* 0x000fea0003800200 */
.L_x_240:
[----:B------:R-:W-:Y:S01]  /*b740*/  IMAD.SHL.U32 R0, R0, 0x200000, RZ ;  /* 0x0020000000007824 */ /* 0x000fe200078e00ff */
[----:B------:R-:W-:-:S04]  /*b750*/  LEA R2, R2, 0x37800000, 0x17 ;  /* 0x3780000002027811 */ /* 0x000fc800078eb8ff */
[----:B------:R-:W-:-:S07]  /*b760*/  LOP3.LUT R0, R2, R0, R7, 0xfe, !PT ;  /* 0x0000000002007212 */ /* 0x000fce00078efe07 */
.L_x_239:
[----:B------:R-:W-:Y:S05]  /*b770*/  BSYNC.RECONVERGENT B0 ;  /* 0x0000000000007941 */ /* 0x000fea0003800200 */
.L_x_238:
[----:B------:R-:W-:-:S04]  /*b780*/  F2FP.BF16.F32.PACK_AB R0, RZ, R0 ;  /* 0x00000000ff00723e */ /* 0x000fc800000010ff */
[----:B------:R-:W-:Y:S01]  /*b790*/  PRMT R19, R0, 0x7610, R19 ;  /* 0x0000761000137816 */ /* 0x000fe20000000013 */
[----:B------:R-:W-:Y:S06]  /*b7a0*/  BRA `(.L_x_219) ;  /* 0x0000000000b47947 */ /* 0x000fec0003800000 */
.L_x_231:
        /* <DEDUP_REMOVED lines=14> */
.L_x_245:
[----:B------:R-:W-:Y:S05]  /*b890*/  BSYNC.RECONVERGENT B0 ;  /* 0x0000000000007941 */ /* 0x000fea0003800200 */
.L_x_244:
[----:B------:R-:W-:-:S04]  /*b8a0*/  F2FP.BF16.F32.PACK_AB R0, RZ, R0 ;  /* 0x00000000ff00723e */ /* 0x000fc800000010ff */
[----:B------:R-:W-:Y:S01]  /*b8b0*/  PRMT R19, R0, 0x7610, R19 ;  /* 0x0000761000137816 */ /* 0x000fe20000000013 */
[----:B------:R-:W-:Y:S06]  /*b8c0*/  BRA `(.L_x_219) ;  /* 0x00000000006c7947 */ /* 0x000fec0003800000 */
.L_x_218:
        /* <DEDUP_REMOVED lines=15> */
[----:B--2---:R-:W-:Y:S05]  /*b9c0*/  CALL.ABS.NOINC R2 ;  /* 0x0000000002007343 */ /* 0x004fea0003c00000 */
.L_x_246:
[----:B------:R-:W-:Y:S01]  /*b9d0*/  PRMT R19, RZ, 0x7610, R19 ;  /* 0x00007610ff137816 */ /* 0x000fe20000000013 */
[----:B------:R-:W-:Y:S06]  /*b9e0*/  BRA `(.L_x_219) ;  /* 0x0000000000247947 */ /* 0x000fec0003800000 */
.L_x_243:
[----:B------:R-:W2:Y:S02]  /*b9f0*/  LDG.E.64 R2, desc[UR36][R2.64] ;  /* 0x0000002402027981 */ /* 0x000ea4000c1e1b00 */
[----:B--2---:R-:W0:Y:S02]  /*ba00*/  I2F.U64 R0, R2 ;  /* 0x0000000200007312 */ /* 0x004e240000301000 */
[----:B0-----:R-:W-:-:S04]  /*ba10*/  F2FP.BF16.F32.PACK_AB R0, RZ, R0 ;  /* 0x00000000ff00723e */ /* 0x001fc800000010ff */
[----:B------:R-:W-:Y:S01]  /*ba20*/  PRMT R19, R0, 0x7610, R19 ;  /* 0x0000761000137816 */ /* 0x000fe20000000013 */
[----:B------:R-:W-:Y:S06]  /*ba30*/  BRA `(.L_x_219) ;  /* 0x0000000000107947 */ /* 0x000fec0003800000 */
.L_x_242:
[----:B------:R-:W2:Y:S02]  /*ba40*/  LDG.E R2, desc[UR36][R2.64] ;  /* 0x0000002402027981 */ /* 0x000ea4000c1e1900 */
[----:B--2---:R-:W-:-:S04]  /*ba50*/  I2FP.F32.U32 R0, R2 ;  /* 0x0000000200007245 */ /* 0x004fc80000201000 */
[----:B------:R-:W-:-:S04]  /*ba60*/  F2FP.BF16.F32.PACK_AB R0, RZ, R0 ;  /* 0x00000000ff00723e */ /* 0x000fc800000010ff */
[----:B------:R-:W-:-:S07]  /*ba70*/  PRMT R19, R0, 0x7610, R19 ;  /* 0x0000761000137816 */ /* 0x000fce0000000013 */
.L_x_219:
[----:B------:R-:W0:Y:S01]  /*ba80*/  LDCU.64 UR6, c[0x0][0x5f8] ;  /* 0x0000bf00ff0677ac */ /* 0x000e220008000a00 */
[----:B------:R-:W-:-:S04]  /*ba90*/  UPRMT UR4, UR42, 0x9910, URZ ;  /* 0x000099102a047896 */ /* 0x000fc800080000ff */
[----:B------:R-:W-:Y:S01]  /*baa0*/  UISETP.GT.AND UP0, UPT, UR4, 0x9, UPT ;  /* 0x000000090400788c */ /* 0x000fe2000bf04270 */
[----:B0-----:R-:W-:-:S04]  /*bab0*/  IADD3 R2, P0, PT, R18, UR6, RZ ;  /* 0x0000000612027c10 */ /* 0x001fc8000ff1e0ff */
        /* <DEDUP_REMOVED lines=14> */
.L_x_250:
[----:B------:R-:W2:Y:S02]  /*bba0*/  LDG.E.U8 R2, desc[UR36][R2.64] ;  /* 0x0000002402027981 */ /* 0x000ea4000c1e1100 */
[----:B--2---:R-:W-:-:S04]  /*bbb0*/  I2FP.F32.U32 R0, R2 ;  /* 0x0000000200007245 */ /* 0x004fc80000201000 */
[----:B------:R-:W-:Y:S01]  /*bbc0*/  F2FP.BF16.F32.PACK_AB R0, RZ, R0 ;  /* 0x00000000ff00723e */ /* 0x000fe200000010ff */
[----:B------:R-:W-:Y:S06]  /*bbd0*/  BRA `(.L_x_252) ;  /* 0x0000000c00a47947 */ /* 0x000fec0003800000 */
.L_x_249:
        /* <DEDUP_REMOVED lines=10> */
.L_x_254:
[----:B------:R-:W2:Y:S02]  /*bc80*/  LDG.E R2, desc[UR36][R2.64] ;  /* 0x0000002402027981 */ /* 0x000ea4000c1e1900 */
[----:B--2---:R-:W-:-:S04]  /*bc90*/  I2FP.F32.S32 R0, R2 ;  /* 0x0000000200007245 */ /* 0x004fc80000201400 */
[----:B------:R-:W-:Y:S01]  /*bca0*/  F2FP.BF16.F32.PACK_AB R0, RZ, R0 ;  /* 0x00000000ff00723e */ /* 0x000fe200000010ff */
[----:B------:R-:W-:Y:S06]  /*bcb0*/  BRA `(.L_x_252) ;  /* 0x0000000c006c7947 */ /* 0x000fec0003800000 */
.L_x_253:
[----:B------:R-:W2:Y:S02]  /*bcc0*/  LDG.E.U16 R2, desc[UR36][R2.64] ;  /* 0x0000002402027981 */ /* 0x000ea4000c1e1500 */
[----:B--2---:R-:W0:Y:S02]  /*bcd0*/  I2F.S16 R0, R2 ;  /* 0x0000000200007306 */ /* 0x004e240000101400 */
[----:B0-----:R-:W-:Y:S01]  /*bce0*/  F2FP.BF16.F32.PACK_AB R0, RZ, R0 ;  /* 0x00000000ff00723e */ /* 0x001fe200000010ff */
[----:B------:R-:W-:Y:S06]  /*bcf0*/  BRA `(.L_x_252) ;  /* 0x0000000c005c7947 */ /* 0x000fec0003800000 */
.L_x_248:
        /* <DEDUP_REMOVED lines=9> */
.L_x_256:
[----:B------:R-:W2:Y:S02]  /*bd90*/  LDG.E.U16 R0, desc[UR36][R2.64] ;  /* 0x0000002402007981 */ /* 0x000ea4000c1e1500 */
[----:B--2---:R-:W-:-:S05]  /*bda0*/  HADD2.F32 R0, -RZ, R0.H0_H0 ;  /* 0x20000000ff007230 */ /* 0x004fca0000004100 */
[----:B------:R-:W-:Y:S01]  /*bdb0*/  F2FP.BF16.F32.PACK_AB R0, RZ, R0 ;  /* 0x00000000ff00723e */ /* 0x000fe200000010ff */
[----:B------:R-:W-:Y:S06]  /*bdc0*/  BRA `(.L_x_252) ;  /* 0x0000000c00287947 */ /* 0x000fec0003800000 */
.L_x_255:
        /* <DEDUP_REMOVED lines=9> */
.L_x_258:
[----:B------:R-:W2:Y:S02]  /*be60*/  LDG.E.U16 R2, desc[UR36][R2.64] ;  /* 0x0000002402027981 */ /* 0x000ea4000c1e1500 */
[----:B--2---:R-:W-:-:S05]  /*be70*/  HADD2.F32 R0, -RZ, R2.H0_H0 ;  /* 0x20000002ff007230 */ /* 0x004fca0000004100 */
[----:B------:R-:W-:Y:S01]  /*be80*/  F2FP.BF16.F32.PACK_AB R0, RZ, R0 ;  /* 0x00000000ff00723e */ /* 0x000fe200000010ff */
[----:B------:R-:W-:Y:S06]  /*be90*/  BRA `(.L_x_252) ;  /* 0x0000000800f47947 */ /* 0x000fec0003800000 */
.L_x_257:
        /* <DEDUP_REMOVED lines=12> */
.L_x_247:
        /* <DEDUP_REMOVED lines=13> */
.L_x_261:
        /* <DEDUP_REMOVED lines=12> */
.L_x_260:
        /* <DEDUP_REMOVED lines=27> */
.L_x_263:
        /* <DEDUP_REMOVED lines=13> */
.L_x_262:
[----:B------:R0:W5:Y:S01]  /*c370*/  LDG.E.U16 R0, desc[UR36][R2.64] ;  /* 0x0000002402007981 */ /* 0x000162000c1e1500 */
[----:B------:R-:W-:Y:S05]  /*c380*/  BRA `(.L_x_252) ;  /* 0x0000000400b87947 */ /* 0x000fea0003800000 */
.L_x_259:
        /* <DEDUP_REMOVED lines=12> */
.L_x_266:
        /* <DEDUP_REMOVED lines=21> */
.L_x_270:
[----:B------:R-:W-:Y:S05]  /*c5a0*/  BSYNC.RECONVERGENT B1 ;  /* 0x0000000000017941 */ /* 0x000fea0003800200 */
.L_x_269:
[----:B------:R-:W-:Y:S01]  /*c5b0*/  IMAD.SHL.U32 R0, R0, 0x100000, RZ ;  /* 0x0010000000007824 */ /* 0x000fe200078e00ff */
[----:B------:R-:W-:-:S04]  /*c5c0*/  LEA R2, R2, 0x3b800000, 0x17 ;  /* 0x3b80000002027811 */ /* 0x000fc800078eb8ff */
[----:B------:R-:W-:-:S07]  /*c5d0*/  LOP3.LUT R0, R2, R0, R7, 0xfe, !PT ;  /* 0x0000000002007212 */ /* 0x000fce00078efe07 */
.L_x_268:
[----:B------:R-:W-:Y:S05]  /*c5e0*/  BSYNC.RECONVERGENT B0 ;  /* 0x0000000000007941 */ /* 0x000fea0003800200 */
.L_x_267:
[----:B------:R-:W-:Y:S01]  /*c5f0*/  F2FP.BF16.F32.PACK_AB R0, RZ, R0 ;  /* 0x00000000ff00723e */ /* 0x000fe200000010ff */
[----:B------:R-:W-:Y:S06]  /*c600*/  BRA `(.L_x_252) ;  /* 0x0000000400187947 */ /* 0x000fec0003800000 */
.L_x_265:
        /* <DEDUP_REMOVED lines=21> */
.L_x_274:
[----:B------:R-:W-:Y:S05]  /*c760*/  BSYNC.RECONVERGENT B1 ;  /* 0x0000000000017941 */ /* 0x000fea0003800200 */
.L_x_273:
[----:B------:R-:W-:Y:S01]  /*c770*/  IMAD.SHL.U32 R0, R0, 0x200000, RZ ;  /* 0x0020000000007824 */ /* 0x000fe200078e00ff */
[----:B------:R-:W-:-:S04]  /*c780*/  LEA R2, R2, 0x37800000, 0x17 ;  /* 0x3780000002027811 */ /* 0x000fc800078eb8ff */
[----:B------:R-:W-:-:S07]  /*c790*/  LOP3.LUT R0, R2, R0, R7, 0xfe, !PT ;  /* 0x0000000002007212 */ /* 0x000fce00078efe07 */
.L_x_272:
[----:B------:R-:W-:Y:S05]  /*c7a0*/  BSYNC.RECONVERGENT B0 ;  /* 0x0000000000007941 */ /* 0x000fea0003800200 */
.L_x_271:
[----:B------:R-:W-:Y:S01]  /*c7b0*/  F2FP.BF16.F32.PACK_AB R0, RZ, R0 ;  /* 0x00000000ff00723e */ /* 0x000fe200000010ff */
[----:B------:R-:W-:Y:S06]  /*c7c0*/  BRA `(.L_x_252) ;  /* 0x0000000000a87947 */ /* 0x000fec0003800000 */
.L_x_264:
        /* <DEDUP_REMOVED lines=14> */
.L_x_278:
[----:B------:R-:W-:Y:S05]  /*c8b0*/  BSYNC.RECONVERGENT B0 ;  /* 0x0000000000007941 */ /* 0x000fea0003800200 */
.L_x_277:
[----:B------:R-:W-:Y:S01]  /*c8c0*/  F2FP.BF16.F32.PACK_AB R0, RZ, R0 ;  /* 0x00000000ff00723e */ /* 0x000fe200000010ff */
[----:B------:R-:W-:Y:S06]  /*c8d0*/  BRA `(.L_x_252) ;  /* 0x0000000000647947 */ /* 0x000fec0003800000 */
.L_x_251:
        /* <DEDUP_REMOVED lines=15> */
[----:B--2--5:R-:W-:Y:S05]  /*c9d0*/  CALL.ABS.NOINC R2 ;  /* 0x0000000002007343 */ /* 0x024fea0003c00000 */
.L_x_279:
[----:B------:R-:W-:Y:S01]  /*c9e0*/  PRMT R0, RZ, 0x7610, R0 ;  /* 0x00007610ff007816 */ /* 0x000fe20000000000 */
[----:B------:R-:W-:Y:S06]  /*c9f0*/  BRA `(.L_x_252) ;  /* 0x00000000001c7947 */ /* 0x000fec0003800000 */
.L_x_276:
[----:B------:R-:W2:Y:S02]  /*ca00*/  LDG.E.64 R2, desc[UR36][R2.64] ;  /* 0x0000002402027981 */ /* 0x000ea4000c1e1b00 */
[----:B--2---:R-:W0:Y:S02]  /*ca10*/  I2F.U64 R0, R2 ;  /* 0x0000000200007312 */ /* 0x004e240000301000 */
[----:B0-----:R-:W-:Y:S01]  /*ca20*/  F2FP.BF16.F32.PACK_AB R0, RZ, R0 ;  /* 0x00000000ff00723e */ /* 0x001fe200000010ff */
[----:B------:R-:W-:Y:S06]  /*ca30*/  BRA `(.L_x_252) ;  /* 0x00000000000c7947 */ /* 0x000fec0003800000 */
.L_x_275:
[----:B------:R-:W2:Y:S02]  /*ca40*/  LDG.E R2, desc[UR36][R2.64] ;  /* 0x0000002402027981 */ /* 0x000ea4000c1e1900 */
[----:B--2---:R-:W-:-:S04]  /*ca50*/  I2FP.F32.U32 R0, R2 ;  /* 0x0000000200007245 */ /* 0x004fc80000201000 */
[----:B------:R-:W-:-:S07]  /*ca60*/  F2FP.BF16.F32.PACK_AB R0, RZ, R0 ;  /* 0x00000000ff00723e */ /* 0x000fce00000010ff */
.L_x_252:
[----:B-----5:R-:W-:Y:S01]  /*ca70*/  IMAD.U32 R0, R0, 0x10000, RZ ;  /* 0x0001000000007824 */ /* 0x020fe200078e00ff */
[----:B------:R-:W-:Y:S01]  /*ca80*/  MOV R5, 0x3c09919f ;  /* 0x3c09919f00057802 */ /* 0x000fe20000000f00 */
[----:B------:R-:W-:Y:S01]  /*ca90*/  IMAD.MOV.U32 R4, RZ, RZ, 0x38eb4c3a ;  /* 0x38eb4c3aff047424 */ /* 0x000fe200078e00ff */
[----:B------:R-:W1:Y:S01]  /*caa0*/  LDCU.64 UR6, c[0x0][0x5e8] ;  /* 0x0000bd00ff0677ac */ /* 0x000e620008000a00 */
[----:B0-----:R-:W-:Y:S01]  /*cab0*/  FMUL.FTZ R2, R0, 0.70710676908493041992 ;  /* 0x3f3504f300027820 */ /* 0x001fe20000410000 */
[----:B------:R-:W-:Y:S01]  /*cac0*/  IMAD.MOV.U32 R6, RZ, RZ, 0x3aae005b ;  /* 0x3aae005bff067424 */ /* 0x000fe200078e00ff */
[----:B------:R-:W-:Y:S01]  /*cad0*/  SHF.L.U32 R19, R19, 0x10, RZ ;  /* 0x0000001013137819 */ /* 0x000fe200000006ff */
[----:B------:R-:W-:Y:S02]  /*cae0*/  IMAD.MOV.U32 R7, RZ, RZ, 0x3d24d99a ;  /* 0x3d24d99aff077424 */ /* 0x000fe400078e00ff */
[C---:B------:R-:W-:Y:S01]  /*caf0*/  FADD.FTZ R3, |R2|.reuse, -RZ ;  /* 0x800000ff02037221 */ /* 0x040fe20000010200 */
[----:B------:R-:W-:Y:S01]  /*cb00*/  FSETP.GE.FTZ.AND P0, PT, |R2|, 1.0029599666595458984, PT ;  /* 0x3f8060fe0200780b */ /* 0x000fe20003f16200 */
[----:B------:R-:W-:Y:S01]  /*cb10*/  IMAD.MOV.U32 R8, RZ, RZ, 0x3f69b4f9 ;  /* 0x3f69b4f9ff087424 */ /* 0x000fe200078e00ff */
        /* <DEDUP_REMOVED lines=49> */
.L_x_283:
[----:B-1----:R-:W-:-:S06]  /*ce30*/  IMAD.U32 R5, R5, 0x10000, RZ ;  /* 0x0001000005057824 */ /* 0x002fcc00078e00ff */
[----:B------:R-:W1:Y:S02]  /*ce40*/  F2I.S64.TRUNC R4, R5 ;  /* 0x0000000500047311 */ /* 0x000e64000020d900 */
[----:B-1----:R1:W-:Y:S01]  /*ce50*/  STG.E.U8 desc[UR36][R2.64], R4 ;  /* 0x0000000402007986 */ /* 0x0023e2000c101124 */
[----:B------:R-:W-:Y:S05]  /*ce60*/  BRA `(.L_x_285) ;  /* 0x0000000c006c7947 */ /* 0x000fea0003800000 */
.L_x_282:
        /* <DEDUP_REMOVED lines=10> */
.L_x_287:
[----:B-1----:R-:W-:-:S06]  /*cf10*/  SHF.L.U32 R5, R5, 0x10, RZ ;  /* 0x0000001005057819 */ /* 0x002fcc00000006ff */
[----:B------:R-:W1:Y:S02]  /*cf20*/  F2I.FTZ.TRUNC.NTZ R5, R5 ;  /* 0x0000000500057305 */ /* 0x000e64000021f100 */
[----:B-1----:R1:W-:Y:S01]  /*cf30*/  STG.E desc[UR36][R2.64], R5 ;  /* 0x0000000502007986 */ /* 0x0023e2000c101924 */
[----:B------:R-:W-:Y:S05]  /*cf40*/  BRA `(.L_x_285) ;  /* 0x0000000c00347947 */ /* 0x000fea0003800000 */
.L_x_286:
[----:B-1----:R-:W-:-:S06]  /*cf50*/  IMAD.U32 R5, R5, 0x10000, RZ ;  /* 0x0001000005057824 */ /* 0x002fcc00078e00ff */
[----:B------:R-:W1:Y:S02]  /*cf60*/  F2I.FTZ.TRUNC.NTZ R5, R5 ;  /* 0x0000000500057305 */ /* 0x000e64000021f100 */
[----:B-1----:R1:W-:Y:S01]  /*cf70*/  STG.E.U16 desc[UR36][R2.64], R5 ;  /* 0x0000000502007986 */ /* 0x0023e2000c101524 */
[----:B------:R-:W-:Y:S05]  /*cf80*/  BRA `(.L_x_285) ;  /* 0x0000000c00247947 */ /* 0x000fea0003800000 */
.L_x_281:
        /* <DEDUP_REMOVED lines=9> */
.L_x_289:
[----:B01----:R-:W-:-:S05]  /*d020*/  IMAD.U32 R0, R5, 0x10000, RZ ;  /* 0x0001000005007824 */ /* 0x003fca00078e00ff */
[----:B------:R-:W-:-:S05]  /*d030*/  F2FP.F16.F32.PACK_AB R0, RZ, R0 ;  /* 0x00000000ff00723e */ /* 0x000fca00000000ff */
[----:B------:R0:W-:Y:S01]  /*d040*/  STG.E.U16 desc[UR36][R2.64], R0 ;  /* 0x0000000002007986 */ /* 0x0001e2000c101524 */
[----:B------:R-:W-:Y:S05]  /*d050*/  BRA `(.L_x_285) ;  /* 0x0000000800f07947 */ /* 0x000fea0003800000 */
.L_x_288:
[----:B------:R-:W-:-:S09]  /*d060*/  UISETP.NE.AND UP0, UPT, UR4, 0x7, UPT ;  /* 0x000000070400788c */ /* 0x000fd2000bf05270 */
[----:B------:R-:W-:Y:S05]  /*d070*/  BRA.U !UP0, `(.L_x_290) ;  /* 0x0000000108347547 */ /* 0x000fea000b800000 */
[----:B------:R-:W-:-:S09]  /*d080*/  UISETP.NE.AND UP0, UPT, UR4, 0x8, UPT ;  /* 0x000000080400788c */ /* 0x000fd2000bf05270 */
[----:B------:R-:W-:Y:S05]  /*d090*/  BRA.U !UP0, `(.L_x_291) ;  /* 0x0000000108187547 */ /* 0x000fea000b800000 */
[----:B------:R-:W-:-:S09]  /*d0a0*/  UISETP.NE.AND UP0, UPT, UR4, 0x9, UPT ;  /* 0x000000090400788c */ /* 0x000fd2000bf05270 */
[----:B------:R-:W-:Y:S05]  /*d0b0*/  BRA.U UP0, `(.L_x_284) ;  /* 0x0000000500fc7547 */ /* 0x000fea000b800000 */
[----:B-1----:R-:W-:Y:S01]  /*d0c0*/  IMAD.U32 R4, R5, 0x10000, RZ ;  /* 0x0001000005047824 */ /* 0x002fe200078e00ff */
[----:B------:R-:W-:-:S05]  /*d0d0*/  MOV R5, RZ ;  /* 0x000000ff00057202 */ /* 0x000fca0000000f00 */
[----:B------:R1:W-:Y:S01]  /*d0e0*/  STG.E.64 desc[UR36][R2.64], R4 ;  /* 0x0000000402007986 */ /* 0x0003e2000c101b24 */
[----:B------:R-:W-:Y:S05]  /*d0f0*/  BRA `(.L_x_285) ;  /* 0x0000000800c87947 */ /* 0x000fea0003800000 */
.L_x_291:
[----:B-1----:R-:W-:-:S05]  /*d100*/  IMAD.U32 R5, R5, 0x10000, RZ ;  /* 0x0001000005057824 */ /* 0x002fca00078e00ff */
[----:B------:R-:W-:-:S04]  /*d110*/  F2FP.F16.F32.PACK_AB R5, RZ, R5 ;  /* 0x00000005ff05723e */ /* 0x000fc800000000ff */
[----:B------:R-:W-:-:S05]  /*d120*/  PRMT R5, R5, 0x5410, RZ ;  /* 0x0000541005057816 */ /* 0x000fca00000000ff */
[----:B------:R1:W-:Y:S01]  /*d130*/  STG.E desc[UR36][R2.64], R5 ;  /* 0x0000000502007986 */ /* 0x0003e2000c101924 */
[----:B------:R-:W-:Y:S05]  /*d140*/  BRA `(.L_x_285) ;  /* 0x0000000800b47947 */ /* 0x000fea0003800000 */
.L_x_290:
[----:B-1----:R-:W-:-:S04]  /*d150*/  IMAD.U32 R4, R5, 0x10000, RZ ;  /* 0x0001000005047824 */ /* 0x002fc800078e00ff */
[----:B------:R-:W-:-:S06]  /*d160*/  FMUL.FTZ R4, R4, 1 ;  /* 0x3f80000004047820 */ /* 0x000fcc0000410000 */
[----:B------:R-:W1:Y:S02]  /*d170*/  F2F.F64.F32 R4, R4 ;  /* 0x0000000400047310 */ /* 0x000e640000201800 */
[----:B-1----:R1:W-:Y:S01]  /*d180*/  STG.E.64 desc[UR36][R2.64], R4 ;  /* 0x0000000402007986 */ /* 0x0023e2000c101b24 */
[----:B------:R-:W-:Y:S05]  /*d190*/  BRA `(.L_x_285) ;  /* 0x0000000800a07947 */ /* 0x000fea0003800000 */
.L_x_280:
        /* <DEDUP_REMOVED lines=10> */
[----:B-1----:R-:W-:-:S06]  /*d240*/  IMAD.U32 R5, R5, 0x10000, RZ ;  /* 0x0001000005057824 */ /* 0x002fcc00078e00ff */
[----:B------:R-:W1:Y:S02]  /*d250*/  F2I.FTZ.U32.TRUNC.NTZ R5, R5 ;  /* 0x0000000500057305 */ /* 0x000e64000021f000 */
[----:B-1----:R1:W-:Y:S01]  /*d260*/  STG.E.U16 desc[UR36][R2.64], R5 ;  /* 0x0000000502007986 */ /* 0x0023e2000c101524 */
[----:B------:R-:W-:Y:S05]  /*d270*/  BRA `(.L_x_285) ;  /* 0x0000000800687947 */ /* 0x000fea0003800000 */
.L_x_295:
        /* <DEDUP_REMOVED lines=18> */
.L_x_298:
[----:B------:R-:W-:-:S04]  /*d3a0*/  SHF.R.U32.HI R5, RZ, 0x18, R5 ;  /* 0x00000018ff057819 */ /* 0x000fc80000011605 */
[----:B------:R-:W-:-:S07]  /*d3b0*/  LOP3.LUT R0, R0, 0x80, R5, 0xf8, !PT ;  /* 0x0000008000007812 */ /* 0x000fce00078ef805 */
.L_x_297:
[----:B------:R-:W-:Y:S05]  /*d3c0*/  BSYNC.RECONVERGENT B0 ;  /* 0x0000000000007941 */ /* 0x000fea0003800200 */
.L_x_296:
[----:B------:R0:W-:Y:S01]  /*d3d0*/  STG.E.U8 desc[UR36][R2.64], R0 ;  /* 0x0000000002007986 */ /* 0x0001e2000c101124 */
[----:B------:R-:W-:Y:S05]  /*d3e0*/  BRA `(.L_x_285) ;  /* 0x00000008000c7947 */ /* 0x000fea0003800000 */
.L_x_294:
        /* <DEDUP_REMOVED lines=18> */
.L_x_301:
[----:B------:R-:W-:-:S04]  /*d510*/  SHF.R.U32.HI R5, RZ, 0x18, R5 ;  /* 0x00000018ff057819 */ /* 0x000fc80000011605 */
[----:B------:R-:W-:-:S07]  /*d520*/  LOP3.LUT R0, R0, 0x80, R5, 0xf8, !PT ;  /* 0x0000008000007812 */ /* 0x000fce00078ef805 */
.L_x_300:
[----:B------:R-:W-:Y:S05]  /*d530*/  BSYNC.RECONVERGENT B0 ;  /* 0x0000000000007941 */ /* 0x000fea0003800200 */
.L_x_299:
[----:B------:R0:W-:Y:S01]  /*d540*/  STG.E.U8 desc[UR36][R2.64], R0 ;  /* 0x0000000002007986 */ /* 0x0001e2000c101124 */
[----:B------:R-:W-:Y:S05]  /*d550*/  BRA `(.L_x_285) ;  /* 0x0000000400b07947 */ /* 0x000fea0003800000 */
.L_x_293:
[----:B------:R-:W-:-:S09]  /*d560*/  UISETP.NE.AND UP0, UPT, UR4, 0x1c, UPT ;  /* 0x0000001c0400788c */ /* 0x000fd2000bf05270 */
[----:B------:R-:W-:Y:S05]  /*d570*/  BRA.U !UP0, `(.L_x_302) ;  /* 0x0000000108607547 */ /* 0x000fea000b800000 */
[----:B------:R-:W-:-:S09]  /*d580*/  UISETP.NE.AND UP0, UPT, UR4, 0x1d, UPT ;  /* 0x0000001d0400788c */ /* 0x000fd2000bf05270 */
[----:B------:R-:W-:Y:S05]  /*d590*/  BRA.U !UP0, `(.L_x_303) ;  /* 0x0000000108487547 */ /* 0x000fea000b800000 */
[----:B------:R-:W-:-:S09]  /*d5a0*/  UISETP.NE.AND UP0, UPT, UR4, 0x2c, UPT ;  /* 0x0000002c0400788c */ /* 0x000fd2000bf05270 */
[----:B------:R-:W-:Y:S05]  /*d5b0*/  BRA.U UP0, `(.L_x_284) ;  /* 0x0000000100bc7547 */ /* 0x000fea000b800000 */
[----:B-1----:R-:W-:-:S04]  /*d5c0*/  SHF.L.U32 R5, R5, 0x10, RZ ;  /* 0x0000001005057819 */ /* 0x002fc800000006ff */
        /* <DEDUP_REMOVED lines=15> */
.L_x_303:
[----:B-1----:R-:W-:-:S06]  /*d6c0*/  SHF.L.U32 R5, R5, 0x10, RZ ;  /* 0x0000001005057819 */ /* 0x002fcc00000006ff */
[----:B------:R-:W1:Y:S02]  /*d6d0*/  F2I.U64.TRUNC R4, R5 ;  /* 0x0000000500047311 */ /* 0x000e64000020d800 */
[----:B-1----:R1:W-:Y:S01]  /*d6e0*/  STG.E.64 desc[UR36][R2.64], R4 ;  /* 0x0000000402007986 */ /* 0x0023e2000c101b24 */
[----:B------:R-:W-:Y:S05]  /*d6f0*/  BRA `(.L_x_285) ;  /* 0x0000000400487947 */ /* 0x000fea0003800000 */
.L_x_302:
[----:B-1----:R-:W-:-:S06]  /*d700*/  IMAD.U32 R5, R5, 0x10000, RZ ;  /* 0x0001000005057824 */ /* 0x002fcc00078e00ff */
[----:B------:R-:W1:Y:S02]  /*d710*/  F2I.FTZ.U32.TRUNC.NTZ R5, R5 ;  /* 0x0000000500057305 */ /* 0x000e64000021f000 */
[----:B-1----:R1:W-:Y:S01]  /*d720*/  STG.E desc[UR36][R2.64], R5 ;  /* 0x0000000502007986 */ /* 0x0023e2000c101924 */
[----:B------:R-:W-:Y:S05]  /*d730*/  BRA `(.L_x_285) ;  /* 0x0000000400387947 */ /* 0x000fea0003800000 */
.L_x_292:
        /* <DEDUP_REMOVED lines=11> */
.L_x_305:
[----:B-1----:R-:W-:Y:S01]  /*d7f0*/  IMAD.U32 R5, R5, 0x10000, RZ ;  /* 0x0001000005057824 */ /* 0x002fe200078e00ff */
[----:B------:R-:W-:-:S03]  /*d800*/  CS2R R6, SRZ ;  /* 0x0000000000067805 */ /* 0x000fc6000001ff00 */
[----:B------:R-:W-:-:S06]  /*d810*/  FMUL.FTZ R5, R5, 1 ;  /* 0x3f80000005057820 */ /* 0x000fcc0000410000 */
[----:B------:R-:W1:Y:S02]  /*d820*/  F2F.F64.F32 R4, R5 ;  /* 0x0000000500047310 */ /* 0x000e640000201800 */
[----:B-1----:R1:W-:Y:S01]  /*d830*/  STG.E.128 desc[UR36][R2.64], R4 ;  /* 0x0000000402007986 */ /* 0x0023e2000c101d24 */
[----:B------:R-:W-:Y:S05]  /*d840*/  BRA `(.L_x_285) ;  /* 0x0000000000f47947 */ /* 0x000fea0003800000 */
.L_x_304:
[----:B------:R-:W-:-:S09]  /*d850*/  UISETP.NE.AND UP0, UPT, UR4, 0xf, UPT ;  /* 0x0000000f0400788c */ /* 0x000fd2000bf05270 */
[----:B------:R-:W-:Y:S05]  /*d860*/  BRA.U !UP0, `(.L_x_306) ;  /* 0x0000000108e87547 */ /* 0x000fea000b800000 */
[----:B------:R-:W-:-:S09]  /*d870*/  UISETP.NE.AND UP0, UPT, UR4, 0x17, UPT ;  /* 0x000000170400788c */ /* 0x000fd2000bf05270 */
[----:B------:R-:W-:Y:S05]  /*d880*/  BRA.U !UP0, `(.L_x_307) ;  /* 0x0000000108907547 */ /* 0x000fea000b800000 */
[----:B------:R-:W-:-:S09]  /*d890*/  UISETP.NE.AND UP0, UPT, UR4, 0x18, UPT ;  /* 0x000000180400788c */ /* 0x000fd2000bf05270 */
[----:B------:R-:W-:Y:S05]  /*d8a0*/  BRA.U !UP0, `(.L_x_308) ;  /* 0x0000000108447547 */ /* 0x000fea000b800000 */
.L_x_284:
[----:B0-----:R-:W-:Y:S01]  /*d8b0*/  MOV R0, 0x0 ;  /* 0x0000000000007802 */ /* 0x001fe20000000f00 */
[----:B------:R-:W0:Y:S01]  /*d8c0*/  LDCU.64 UR4, c[0x4][0x128] ;  /* 0x01002500ff0477ac */ /* 0x000e220008000a00 */
[----:B------:R-:W-:Y:S02]  /*d8d0*/  HFMA2 R8, -RZ, RZ, 0, 6.020069122314453125e-06 ;  /* 0x00000065ff087431 */ /* 0x000fe400000001ff */
[----:B------:R-:W-:Y:S01]  /*d8e0*/  IMAD.MOV.U32 R12, RZ, RZ, 0x1 ;  /* 0x00000001ff0c7424 */ /* 0x000fe200078e00ff */
[----:B------:R2:W3:Y:S01]  /*d8f0*/  LDC.64 R2, c[0x4][R0] ;  /* 0x0100000000027b82 */ /* 0x0004e20000000a00 */
[----:B------:R-:W4:Y:S01]  /*d900*/  LDCU.64 UR6, c[0x4][0x130] ;  /* 0x01002600ff0677ac */ /* 0x000f220008000a00 */
[----:B------:R-:W-:Y:S01]  /*d910*/  IMAD.MOV.U32 R13, RZ, RZ, RZ ;  /* 0x000000ffff0d7224 */ /* 0x000fe200078e00ff */
[----:B------:R-:W5:Y:S01]  /*d920*/  LDCU.64 UR8, c[0x4][0x40] ;  /* 0x01000800ff0877ac */ /* 0x000f620008000a00 */
[----:B0-----:R-:W-:Y:S01]  /*d930*/  IMAD.U32 R4, RZ, RZ, UR4 ;  /* 0x00000004ff047e24 */ /* 0x001fe2000f8e00ff */
[----:B-1----:R-:W-:Y:S01]  /*d940*/  MOV R5, UR5 ;  /* 0x0000000500057c02 */ /* 0x002fe20008000f00 */
[----:B----4-:R-:W-:-:S02]  /*d950*/  IMAD.U32 R6, RZ, RZ, UR6 ;  /* 0x00000006ff067e24 */ /* 0x010fc4000f8e00ff */
[----:B------:R-:W-:Y:S02]  /*d960*/  IMAD.U32 R7, RZ, RZ, UR7 ;  /* 0x00000007ff077e24 */ /* 0x000fe4000f8e00ff */
[----:B-----5:R-:W-:Y:S02]  /*d970*/  IMAD.U32 R10, RZ, RZ, UR8 ;  /* 0x00000008ff0a7e24 */ /* 0x020fe4000f8e00ff */
[----:B--2---:R-:W-:-:S07]  /*d980*/  IMAD.U32 R11, RZ, RZ, UR9 ;  /* 0x00000009ff0b7e24 */ /* 0x004fce000f8e00ff */
[----:B------:R-:W-:-:S07]  /*d990*/  LEPC R20, `(.L_x_309) ;  /* 0x000000001014794e */ /* 0x000fce0000000000 */
[----:B---3--:R-:W-:Y:S05]  /*d9a0*/  CALL.ABS.NOINC R2 ;  /* 0x0000000002007343 */ /* 0x008fea0003c00000 */
.L_x_309:
[----:B------:R-:W-:Y:S05]  /*d9b0*/  BRA `(.L_x_285) ;  /* 0x0000000000987947 */ /* 0x000fea0003800000 */
.L_x_308:
[----:B-1----:R-:W-:Y:S01]  /*d9c0*/  IMAD.U32 R7, R5, 0x10000, RZ ;  /* 0x0001000005077824 */ /* 0x002fe200078e00ff */
[----:B------:R-:W-:Y:S01]  /*d9d0*/  BSSY.RECONVERGENT B0, `(.L_x_310) ;  /* 0x000000c000007945 */ /* 0x000fe20003800200 */
[----:B0-----:R-:W-:-:S03]  /*d9e0*/  IMAD.MOV.U32 R0, RZ, RZ, 0x7f ;  /* 0x0000007fff007424 */ /* 0x001fc600078e00ff */
        /* <DEDUP_REMOVED lines=10> */
.L_x_311:
[----:B------:R-:W-:Y:S05]  /*da90*/  BSYNC.RECONVERGENT B0 ;  /* 0x0000000000007941 */ /* 0x000fea0003800200 */
.L_x_310:
[----:B------:R-:W-:-:S05]  /*daa0*/  LOP3.LUT R5, R0, 0x80, R5, 0xf8, !PT ;  /* 0x0000008000057812 */ /* 0x000fca00078ef805 */
[----:B------:R4:W-:Y:S01]  /*dab0*/  STG.E.U8 desc[UR36][R2.64], R5 ;  /* 0x0000000502007986 */ /* 0x0009e2000c101124 */
[----:B------:R-:W-:Y:S05]  /*dac0*/  BRA `(.L_x_285) ;  /* 0x0000000000547947 */ /* 0x000fea0003800000 */
.L_x_307:
[----:B-1----:R-:W-:Y:S01]  /*dad0*/  SHF.L.U32 R5, R5, 0x10, RZ ;  /* 0x0000001005057819 */ /* 0x002fe200000006ff */
[----:B------:R-:W-:Y:S03]  /*dae0*/  BSSY.RECONVERGENT B0, `(.L_x_312) ;  /* 0x000000e000007945 */ /* 0x000fe60003800200 */
        /* <DEDUP_REMOVED lines=10> */
.L_x_313:
[----:B0-----:R-:W-:Y:S01]  /*db90*/  IMAD.MOV.U32 R0, RZ, RZ, 0x7f ;  /* 0x0000007fff007424 */ /* 0x001fe200078e00ff */
[----:B------:R-:W-:-:S04]  /*dba0*/  ISETP.GT.U32.AND P0, PT, R4, 0x7f800000, PT ;  /* 0x7f8000000400780c */ /* 0x000fc80003f04070 */
[----:B------:R-:W-:-:S09]  /*dbb0*/  SEL R0, R0, 0x7c, P0 ;  /* 0x0000007c00007807 */ /* 0x000fd20000000000 */
.L_x_314:
[----:B------:R-:W-:Y:S05]  /*dbc0*/  BSYNC.RECONVERGENT B0 ;  /* 0x0000000000007941 */ /* 0x000fea0003800200 */
.L_x_312:
[----:B------:R-:W-:-:S04]  /*dbd0*/  SHF.R.U32.HI R5, RZ, 0x18, R5 ;  /* 0x00000018ff057819 */ /* 0x000fc80000011605 */
[----:B------:R-:W-:-:S05]  /*dbe0*/  LOP3.LUT R5, R0, 0x80, R5, 0xf8, !PT ;  /* 0x0000008000057812 */ /* 0x000fca00078ef805 */
[----:B------:R3:W-:Y:S01]  /*dbf0*/  STG.E.U8 desc[UR36][R2.64], R5 ;  /* 0x0000000502007986 */ /* 0x0007e2000c101124 */
[----:B------:R-:W-:Y:S05]  /*dc00*/  BRA `(.L_x_285) ;  /* 0x0000000000047947 */ /* 0x000fea0003800000 */
.L_x_306:
[----:B-1----:R1:W-:Y:S02]  /*dc10*/  STG.E.U16 desc[UR36][R2.64], R5 ;  /* 0x0000000502007986 */ /* 0x0023e4000c101524 */
.L_x_285:
[----:B------:R-:W-:-:S07]  /*dc20*/  VIADD R17, R17, 0x80 ;  /* 0x0000008011117836 */ /* 0x000fce0000000000 */
.L_x_212:
[----:B------:R-:W-:Y:S05]  /*dc30*/  BSYNC.RECONVERGENT B6 ;  /* 0x0000000000067941 */ /* 0x000fea0003800200 */
.L_x_211:
[----:B------:R-:W5:Y:S02]  /*dc40*/  LDCU UR4, c[0x0][0x380] ;  /* 0x00007000ff0477ac */ /* 0x000f640008000800 */
[----:B-----5:R-:W-:-:S13]  /*dc50*/  ISETP.GE.AND P0, PT, R17, UR4, PT ;  /* 0x0000000411007c0c */ /* 0x020fda000bf06270 */
[----:B------:R-:W-:Y:S05]  /*dc60*/  @P0 EXIT ;  /* 0x000000000000094d */ /* 0x000fea0003800000 */
[----:B------:R-:W5:Y:S01]  /*dc70*/  LDCU UR4, c[0x0][0x388] ;  /* 0x00007100ff0477ac */ /* 0x000f620008000800 */
[----:B------:R-:W-:Y:S01]  /*dc80*/  IMAD.MOV.U32 R18, RZ, RZ, RZ ;  /* 0x000000ffff127224 */ /* 0x000fe200078e00ff */
[----:B------:R-:W-:Y:S01]  /*dc90*/  MOV R16, RZ ;  /* 0x000000ff00107202 */ /* 0x000fe20000000f00 */
[----:B0---4-:R-:W-:Y:S01]  /*dca0*/  IMAD.MOV.U32 R0, RZ, RZ, RZ ;  /* 0x000000ffff007224 */ /* 0x011fe200078e00ff */
        /* <DEDUP_REMOVED lines=350> */
.L_x_315:
[----:B------:R-:W0:Y:S01]  /*f290*/  LDCU.64 UR6, c[0x0][0x5e8] ;  /* 0x0000bd00ff0677ac */ /* 0x000e220008000a00 */
[----:B------:R-:W1:Y:S01]  /*f2a0*/  LDCU.64 UR8, c[0x0][0x5f0] ;  /* 0x0000be00ff0877ac */ /* 0x000e620008000a00 */
[----:B------:R-:W-:-:S04]  /*f2b0*/  UPRMT UR4, UR39, 0x9910, URZ ;  /* 0x0000991027047896 */ /* 0x000fc800080000ff */
[----:B------:R-:W-:Y:S01]  /*f2c0*/  UISETP.GT.AND UP0, UPT, UR4, 0x9, UPT ;  /* 0x000000090400788c */ /* 0x000fe2000bf04270 */
[----:B0-----:R-:W-:Y:S02]  /*f2d0*/  IADD3 R16, P0, PT, R16, UR6, RZ ;  /* 0x0000000610107c10 */ /* 0x001fe4000ff1e0ff */
[----:B-123--:R-:W-:-:S03]  /*f2e0*/  IADD3 R2, P1, PT, R0, UR8, RZ ;  /* 0x0000000800027c10 */ /* 0x00efc6000ff3e0ff */
[----:B------:R-:W-:Y:S01]  /*f2f0*/  IMAD.X R17, RZ, RZ, UR7, P0 ;  /* 0x00000007ff117e24 */ /* 0x000fe200080e06ff */
[----:B------:R-:W-:Y:S02]  /*f300*/  IADD3.X R3, PT, PT, RZ, UR9, RZ, P1, !PT ;  /* 0x00000009ff037c10 */ /* 0x000fe40008ffe4ff */
[----:B------:R-:W-:Y:S07]  /*f310*/  BRA.U UP0, `(.L_x_316) ;  /* 0x0000000500407547 */ /* 0x000fee000b800000 */
        /* <DEDUP_REMOVED lines=13> */
.L_x_319:
[----:B------:R-:W2:Y:S02]  /*f3f0*/  LDG.E.U8 R2, desc[UR36][R2.64] ;  /* 0x0000002402027981 */ /* 0x000ea4000c1e1100 */
[----:B--2---:R-:W-:-:S04]  /*f400*/  I2FP.F32.U32 R0, R2 ;  /* 0x0000000200007245 */ /* 0x004fc80000201000 */
[----:B------:R-:W-:-:S04]  /*f410*/  F2FP.BF16.F32.PACK_AB R0, RZ, R0 ;  /* 0x00000000ff00723e */ /* 0x000fc800000010ff */
[----:B------:R-:W-:Y:S01]  /*f420*/  PRMT R19, R0, 0x7610, R19 ;  /* 0x0000761000137816 */ /* 0x000fe20000000013 */
[----:B------:R-:W-:Y:S06]  /*f430*/  BRA `(.L_x_321) ;  /* 0x0000000c00e07947 */ /* 0x000fec0003800000 */
.L_x_318:
        /* <DEDUP_REMOVED lines=11> */
.L_x_323:
[----:B------:R-:W2:Y:S02]  /*f4f0*/  LDG.E R2, desc[UR36][R2.64] ;  /* 0x0000002402027981 */ /* 0x000ea4000c1e1900 */
[----:B--2---:R-:W-:-:S04]  /*f500*/  I2FP.F32.S32 R0, R2 ;  /* 0x0000000200007245 */ /* 0x004fc80000201400 */
[----:B------:R-:W-:-:S04]  /*f510*/  F2FP.BF16.F32.PACK_AB R0, RZ, R0 ;  /* 0x00000000ff00723e */ /* 0x000fc800000010ff */
[----:B------:R-:W-:Y:S01]  /*f520*/  PRMT R19, R0, 0x7610, R19 ;  /* 0x0000761000137816 */ /* 0x000fe20000000013 */
[----:B------:R-:W-:Y:S06]  /*f530*/  BRA `(.L_x_321) ;  /* 0x0000000c00a07947 */ /* 0x000fec0003800000 */
.L_x_322:
[----:B------:R-:W2:Y:S02]  /*f540*/  LDG.E.U16 R2, desc[UR36][R2.64] ;  /* 0x0000002402027981 */ /* 0x000ea4000c1e1500 */
[----:B--2---:R-:W0:Y:S02]  /*f550*/  I2F.S16 R0, R2 ;  /* 0x0000000200007306 */ /* 0x004e240000101400 */
[----:B0-----:R-:W-:-:S04]  /*f560*/  F2FP.BF16.F32.PACK_AB R0, RZ, R0 ;  /* 0x00000000ff00723e */ /* 0x001fc800000010ff */
[----:B------:R-:W-:Y:S01]  /*f570*/  PRMT R19, R0, 0x7610, R19 ;  /* 0x0000761000137816 */ /* 0x000fe20000000013 */
[----:B------:R-:W-:Y:S06]  /*f580*/  BRA `(.L_x_321) ;  /* 0x0000000c008c7947 */ /* 0x000fec0003800000 */
.L_x_317:
        /* <DEDUP_REMOVED lines=9> */
.L_x_325:
[----:B------:R-:W2:Y:S02]  /*f620*/  LDG.E.U16 R0, desc[UR36][R2.64] ;  /* 0x0000002402007981 */ /* 0x000ea4000c1e1500 */
[----:B--2---:R-:W-:-:S05]  /*f630*/  HADD2.F32 R0, -RZ, R0.H0_H0 ;  /* 0x20000000ff007230 */ /* 0x004fca0000004100 */
[----:B------:R-:W-:-:S04]  /*f640*/  F2FP.BF16.F32.PACK_AB R0, RZ, R0 ;  /* 0x00000000ff00723e */ /* 0x000fc800000010ff */
[----:B------:R-:W-:Y:S01]  /*f650*/  PRMT R19, R0, 0x7610, R19 ;  /* 0x0000761000137816 */ /* 0x000fe20000000013 */
[----:B------:R-:W-:Y:S06]  /*f660*/  BRA `(.L_x_321) ;  /* 0x0000000c00547947 */ /* 0x000fec0003800000 */
.L_x_324:
        /* <DEDUP_REMOVED lines=9> */
.L_x_327:
[----:B------:R-:W2:Y:S02]  /*f700*/  LDG.E.U16 R2, desc[UR36][R2.64] ;  /* 0x0000002402027981 */ /* 0x000ea4000c1e1500 */
[----:B--2---:R-:W-:-:S05]  /*f710*/  HADD2.F32 R0, -RZ, R2.H0_H0 ;  /* 0x20000002ff007230 */ /* 0x004fca0000004100 */
[----:B------:R-:W-:-:S04]  /*f720*/  F2FP.BF16.F32.PACK_AB R0, RZ, R0 ;  /* 0x00000000ff00723e */ /* 0x000fc800000010ff */
[----:B------:R-:W-:Y:S01]  /*f730*/  PRMT R19, R0, 0x7610, R19 ;  /* 0x0000761000137816 */ /* 0x000fe20000000013 */
[----:B------:R-:W-:Y:S06]  /*f740*/  BRA `(.L_x_321) ;  /* 0x0000000c001c7947 */ /* 0x000fec0003800000 */
.L_x_326:
        /* <DEDUP_REMOVED lines=13> */
.L_x_316:
        /* <DEDUP_REMOVED lines=14> */
.L_x_330:
        /* <DEDUP_REMOVED lines=13> */
.L_x_329:
        /* <DEDUP_REMOVED lines=27> */
.L_x_332:
        /* <DEDUP_REMOVED lines=14> */
.L_x_331:
[----:B------:R0:W5:Y:S01]  /*fc60*/  LDG.E.U16 R19, desc[UR36][R2.64] ;  /* 0x0000002402137981 */ /* 0x000162000c1e1500 */
[----:B------:R-:W-:Y:S05]  /*fc70*/  BRA `(.L_x_321) ;  /* 0x0000000400d07947 */ /* 0x000fea0003800000 */
.L_x_328:
        /* <DEDUP_REMOVED lines=13> */
.L_x_335:
        /* <DEDUP_REMOVED lines=21> */
.L_x_339:
[----:B------:R-:W-:Y:S05]  /*fea0*/  BSYNC.RECONVERGENT B1 ;  /* 0x0000000000017941 */ /* 0x000fea0003800200 */
.L_x_338:
[----:B------:R-:W-:Y:S01]  /*feb0*/  IMAD.SHL.U32 R0, R0, 0x100000, RZ ;  /* 0x0010000000007824 */ /* 0x000fe200078e00ff */
[----:B------:R-:W-:-:S04]  /*fec0*/  LEA R2, R2, 0x3b800000, 0x17 ;  /* 0x3b80000002027811 */ /* 0x000fc800078eb8ff */
[----:B------:R-:W-:-:S07]  /*fed0*/  LOP3.LUT R0, R2, R0, R7, 0xfe, !PT ;  /* 0x0000000002007212 */ /* 0x000fce00078efe07 */
.L_x_337:
[----:B------:R-:W-:Y:S05]  /*fee0*/  BSYNC.RECONVERGENT B0 ;  /* 0x0000000000007941 */ /* 0x000fea0003800200 */
.L_x_336:
[----:B------:R-:W-:-:S04]  /*fef0*/  F2FP.BF16.F32.PACK_AB R0, RZ, R0 ;  /* 0x00000000ff00723e */ /* 0x000fc800000010ff */
[----:B------:R-:W-:Y:S01]  /*ff00*/  PRMT R19, R0, 0x7610, R19 ;  /* 0x0000761000137816 */ /* 0x000fe20000000013 */
[----:B------:R-:W-:Y:S06]  /*ff10*/  BRA `(.L_x_321) ;  /* 0x0000000400287947 */ /* 0x000fec0003800000 */
.L_x_334:
        /* <DEDUP_REMOVED lines=21> */
.L_x_343:
[----:B------:R-:W-:Y:S05]  /*10070*/  BSYNC.RECONVERGENT B1 ;  /* 0x0000000000017941 */ /* 0x000fea0003800200 */
.L_x_342:
[----:B------:R-:W-:Y:S01]  /*10080*/  IMAD.SHL.U32 R0, R0, 0x200000, RZ ;  /* 0x0020000000007824 */ /* 0x000fe200078e00ff */
[----:B------:R-:W-:-:S04]  /*10090*/  LEA R2, R2, 0x37800000, 0x17 ;  /* 0x3780000002027811 */ /* 0x000fc800078eb8ff */
[----:B------:R-:W-:-:S07]  /*100a0*/  LOP3.LUT R0, R2, R0, R7, 0xfe, !PT ;  /* 0x0000000002007212 */ /* 0x000fce00078efe07 */
.L_x_341:
[----:B------:R-:W-:Y:S05]  /*100b0*/  BSYNC.RECONVERGENT B0 ;  /* 0x0000000000007941 */ /* 0x000fea0003800200 */
.L_x_340:
[----:B------:R-:W-:-:S04]  /*100c0*/  F2FP.BF16.F32.PACK_AB R0, RZ, R0 ;  /* 0x00000000ff00723e */ /* 0x000fc800000010ff */
[----:B------:R-:W-:Y:S01]  /*100d0*/  PRMT R19, R0, 0x7610, R19 ;  /* 0x0000761000137816 */ /* 0x000fe20000000013 */
[----:B------:R-:W-:Y:S06]  /*100e0*/  BRA `(.L_x_321) ;  /* 0x0000000000b47947 */ /* 0x000fec0003800000 */
.L_x_333:
        /* <DEDUP_REMOVED lines=14> */
.L_x_347:
[----:B------:R-:W-:Y:S05]  /*101d0*/  BSYNC.RECONVERGENT B0 ;  /* 0x0000000000007941 */ /* 0x000fea0003800200 */
.L_x_346:
[----:B------:R-:W-:-:S04]  /*101e0*/  F2FP.BF16.F32.PACK_AB R0, RZ, R0 ;  /* 0x00000000ff00723e */ /* 0x000fc800000010ff */
[----:B------:R-:W-:Y:S01]  /*101f0*/  PRMT R19, R0, 0x7610, R19 ;  /* 0x0000761000137816 */ /* 0x000fe20000000013 */
[----:B------:R-:W-:Y:S06]  /*10200*/  BRA `(.L_x_321) ;  /* 0x00000000006c7947 */ /* 0x000fec0003800000 */
.L_x_320:
        /* <DEDUP_REMOVED lines=12> */
[----:B---3--:R-:W-:Y:S01]  /*102d0*/  IMAD.U32 R10, RZ, RZ, UR8 ;  /* 0x00000008ff0a7e24 */ /* 0x008fe2000f8e00ff */
[----:B------:R-:W-:-:S07]  /*102e0*/  MOV R11, UR9 ;  /* 0x00000009000b7c02 */ /* 0x000fce0008000f00 */
[----:B------:R-:W-:-:S07]  /*102f0*/  LEPC R20, `(.L_x_348) ;  /* 0x000000001014794e */ /* 0x000fce0000000000 */
[----:B--2---:R-:W-:Y:S05]  /*10300*/  CALL.ABS.NOINC R2 ;  /* 0x0000000002007343 */ /* 0x004fea0003c00000 */
.L_x_348:
[----:B------:R-:W-:Y:S01]  /*10310*/  PRMT R19, RZ, 0x7610, R19 ;  /* 0x00007610ff137816 */ /* 0x000fe20000000013 */
[----:B------:R-:W-:Y:S06]  /*10320*/  BRA `(.L_x_321) ;  /* 0x0000000000247947 */ /* 0x000fec0003800000 */
.L_x_345:
[----:B------:R-:W2:Y:S02]  /*10330*/  LDG.E.64 R2, desc[UR36][R2.64] ;  /* 0x0000002402027981 */ /* 0x000ea4000c1e1b00 */
[----:B--2---:R-:W0:Y:S02]  /*10340*/  I2F.U64 R0, R2 ;  /* 0x0000000200007312 */ /* 0x004e240000301000 */
[----:B0-----:R-:W-:-:S04]  /*10350*/  F2FP.BF16.F32.PACK_AB R0, RZ, R0 ;  /* 0x00000000ff00723e */ /* 0x001fc800000010ff */
[----:B------:R-:W-:Y:S01]  /*10360*/  PRMT R19, R0, 0x7610, R19 ;  /* 0x0000761000137816 */ /* 0x000fe20000000013 */
[----:B------:R-:W-:Y:S06]  /*10370*/  BRA `(.L_x_321) ;  /* 0x0000000000107947 */ /* 0x000fec0003800000 */
.L_x_344:
[----:B------:R-:W2:Y:S02]  /*10380*/  LDG.E R2, desc[UR36][R2.64] ;  /* 0x0000002402027981 */ /* 0x000ea4000c1e1900 */
[----:B--2---:R-:W-:-:S04]  /*10390*/  I2FP.F32.U32 R0, R2 ;  /* 0x0000000200007245 */ /* 0x004fc80000201000 */
[----:B------:R-:W-:-:S04]  /*103a0*/  F2FP.BF16.F32.PACK_AB R0, RZ, R0 ;  /* 0x00000000ff00723e */ /* 0x000fc800000010ff */
[----:B------:R-:W-:-:S07]  /*103b0*/  PRMT R19, R0, 0x7610, R19 ;  /* 0x0000761000137816 */ /* 0x000fce0000000013 */
.L_x_321:
        /* <DEDUP_REMOVED lines=18> */
.L_x_352:
[----:B------:R-:W2:Y:S02]  /*104e0*/  LDG.E.U8 R2, desc[UR36][R2.64] ;  /* 0x0000002402027981 */ /* 0x000ea4000c1e1100 */
[----:B--2---:R-:W-:-:S04]  /*104f0*/  I2FP.F32.U32 R0, R2 ;  /* 0x0000000200007245 */ /* 0x004fc80000201000 */
[----:B------:R-:W-:Y:S01]  /*10500*/  F2FP.BF16.F32.PACK_AB R0, RZ, R0 ;  /* 0x00000000ff00723e */ /* 0x000fe200000010ff */
[----:B------:R-:W-:Y:S06]  /*10510*/  BRA `(.L_x_354) ;  /* 0x0000000c00a47947 */ /* 0x000fec0003800000 */
.L_x_351:
        /* <DEDUP_REMOVED lines=10> */
.L_x_356:
[----:B------:R-:W2:Y:S02]  /*105c0*/  LDG.E R2, desc[UR36][R2.64] ;  /* 0x0000002402027981 */ /* 0x000ea4000c1e1900 */
[----:B--2---:R-:W-:-:S04]  /*105d0*/  I2FP.F32.S32 R0, R2 ;  /* 0x0000000200007245 */ /* 0x004fc80000201400 */
[----:B------:R-:W-:Y:S01]  /*105e0*/  F2FP.BF16.F32.PACK_AB R0, RZ, R0 ;  /* 0x00000000ff00723e */ /* 0x000fe200000010ff */
[----:B------:R-:W-:Y:S06]  /*105f0*/  BRA `(.L_x_354) ;  /* 0x0000000c006c7947 */ /* 0x000fec0003800000 */
.L_x_355:
[----:B------:R-:W2:Y:S02]  /*10600*/  LDG.E.U16 R2, desc[UR36][R2.64] ;  /* 0x0000002402027981 */ /* 0x000ea4000c1e1500 */
[----:B--2---:R-:W0:Y:S02]  /*10610*/  I2F.S16 R0, R2 ;  /* 0x0000000200007306 */ /* 0x004e240000101400 */
[----:B0-----:R-:W-:Y:S01]  /*10620*/  F2FP.BF16.F32.PACK_AB R0, RZ, R0 ;  /* 0x00000000ff00723e */ /* 0x001fe200000010ff */
[----:B------:R-:W-:Y:S06]  /*10630*/  BRA `(.L_x_354) ;  /* 0x0000000c005c7947 */ /* 0x000fec0003800000 */
.L_x_350:
        /* <DEDUP_REMOVED lines=9> */
.L_x_358:
[----:B------:R-:W2:Y:S02]  /*106d0*/  LDG.E.U16 R0, desc[UR36][R2.64] ;  /* 0x0000002402007981 */ /* 0x000ea4000c1e1500 */
[----:B--2---:R-:W-:-:S05]  /*106e0*/  HADD2.F32 R0, -RZ, R0.H0_H0 ;  /* 0x20000000ff007230 */ /* 0x004fca0000004100 */
[----:B------:R-:W-:Y:S01]  /*106f0*/  F2FP.BF16.F32.PACK_AB R0, RZ, R0 ;  /* 0x00000000ff00723e */ /* 0x000fe200000010ff */
[----:B------:R-:W-:Y:S06]  /*10700*/  BRA `(.L_x_354) ;  /* 0x0000000c00287947 */ /* 0x000fec0003800000 */
.L_x_357:
        /* <DEDUP_REMOVED lines=9> */
.L_x_360:
[----:B------:R-:W2:Y:S02]  /*107a0*/  LDG.E.U16 R2, desc[UR36][R2.64] ;  /* 0x0000002402027981 */ /* 0x000ea4000c1e1500 */
[----:B--2---:R-:W-:-:S05]  /*107b0*/  HADD2.F32 R0, -RZ, R2.H0_H0 ;  /* 0x20000002ff007230 */ /* 0x004fca0000004100 */
[----:B------:R-:W-:Y:S01]  /*107c0*/  F2FP.BF16.F32.PACK_AB R0, RZ, R0 ;  /* 0x00000000ff00723e */ /* 0x000fe200000010ff */
[----:B------:R-:W-:Y:S06]  /*107d0*/  BRA `(.L_x_354) ;  /* 0x0000000800f47947 */ /* 0x000fec0003800000 */
.L_x_359:
        /* <DEDUP_REMOVED lines=12> */
.L_x_349:
        /* <DEDUP_REMOVED lines=13> */
.L_x_363:
        /* <DEDUP_REMOVED lines=12> */
.L_x_362:
        /* <DEDUP_REMOVED lines=27> */
.L_x_365:
        /* <DEDUP_REMOVED lines=13> */
.L_x_364:
[----:B------:R0:W5:Y:S01]  /*10cb0*/  LDG.E.U16 R0, desc[UR36][R2.64] ;  /* 0x0000002402007981 */ /* 0x000162000c1e1500 */
[----:B------:R-:W-:Y:S05]  /*10cc0*/  BRA `(.L_x_354) ;  /* 0x0000000400b87947 */ /* 0x000fea0003800000 */
.L_x_361:
        /* <DEDUP_REMOVED lines=12> */
.L_x_368:
        /* <DEDUP_REMOVED lines=21> */
.L_x_372:
[----:B------:R-:W-:Y:S05]  /*10ee0*/  BSYNC.RECONVERGENT B1 ;  /* 0x0000000000017941 */ /* 0x000fea0003800200 */
.L_x_371:
[----:B------:R-:W-:Y:S01]  /*10ef0*/  IMAD.SHL.U32 R0, R0, 0x100000, RZ ;  /* 0x0010000000007824 */ /* 0x000fe200078e00ff */
[----:B------:R-:W-:-:S04]  /*10f00*/  LEA R2, R2, 0x3b800000, 0x17 ;  /* 0x3b80000002027811 */ /* 0x000fc800078eb8ff */
[----:B------:R-:W-:-:S07]  /*10f10*/  LOP3.LUT R0, R2, R0, R7, 0xfe, !PT ;  /* 0x0000000002007212 */ /* 0x000fce00078efe07 */
.L_x_370:
[----:B------:R-:W-:Y:S05]  /*10f20*/  BSYNC.RECONVERGENT B0 ;  /* 0x0000000000007941 */ /* 0x000fea0003800200 */
.L_x_369:
[----:B------:R-:W-:Y:S01]  /*10f30*/  F2FP.BF16.F32.PACK_AB R0, RZ, R0 ;  /* 0x00000000ff00723e */ /* 0x000fe200000010ff */
[----:B------:R-:W-:Y:S06]  /*10f40*/  BRA `(.L_x_354) ;  /* 0x0000000400187947 */ /* 0x000fec0003800000 */
.L_x_367:
        /* <DEDUP_REMOVED lines=21> */
.L_x_376:
[----:B------:R-:W-:Y:S05]  /*110a0*/  BSYNC.RECONVERGENT B1 ;  /* 0x0000000000017941 */ /* 0x000fea0003800200 */
.L_x_375:
[----:B------:R-:W-:Y:S01]  /*110b0*/  IMAD.SHL.U32 R0, R0, 0x200000, RZ ;  /* 0x0020000000007824 */ /* 0x000fe200078e00ff */
[----:B------:R-:W-:-:S04]  /*110c0*/  LEA R2, R2, 0x37800000, 0x17 ;  /* 0x3780000002027811 */ /* 0x000fc800078eb8ff */
[----:B------:R-:W-:-:S07]  /*110d0*/  LOP3.LUT R0, R2, R0, R7, 0xfe, !PT ;  /* 0x0000000002007212 */ /* 0x000fce00078efe07 */
.L_x_374:
[----:B------:R-:W-:Y:S05]  /*110e0*/  BSYNC.RECONVERGENT B0 ;  /* 0x0000000000007941 */ /* 0x000fea0003800200 */
.L_x_373:
[----:B------:R-:W-:Y:S01]  /*110f0*/  F2FP.BF16.F32.PACK_AB R0, RZ, R0 ;  /* 0x00000000ff00723e */ /* 0x000fe200000010ff */
[----:B------:R-:W-:Y:S06]  /*11100*/  BRA `(.L_x_354) ;  /* 0x0000000000a87947 */ /* 0x000fec0003800000 */
.L_x_366:
        /* <DEDUP_REMOVED lines=14> */
.L_x_380:
[----:B------:R-:W-:Y:S05]  /*111f0*/  BSYNC.RECONVERGENT B0 ;  /* 0x0000000000007941 */ /* 0x000fea0003800200 */
.L_x_379:
[----:B------:R-:W-:Y:S01]  /*11200*/  F2FP.BF16.F32.PACK_AB R0, RZ, R0 ;  /* 0x00000000ff00723e */ /* 0x000fe200000010ff */
[----:B------:R-:W-:Y:S06]  /*11210*/  BRA `(.L_x_354) ;  /* 0x0000000000647947 */ /* 0x000fec0003800000 */
.L_x_353:
        /* <DEDUP_REMOVED lines=15> */
[----:B--2--5:R-:W-:Y:S05]  /*11310*/  CALL.ABS.NOINC R2 ;  /* 0x0000000002007343 */ /* 0x024fea0003c00000 */
.L_x_381:
[----:B------:R-:W-:Y:S01]  /*11320*/  PRMT R0, RZ, 0x7610, R0 ;  /* 0x00007610ff007816 */ /* 0x000fe20000000000 */
[----:B------:R-:W-:Y:S06]  /*11330*/  BRA `(.L_x_354) ;  /* 0x00000000001c7947 */ /* 0x000fec0003800000 */
.L_x_378:
[----:B------:R-:W2:Y:S02]  /*11340*/  LDG.E.64 R2, desc[UR36][R2.64] ;  /* 0x0000002402027981 */ /* 0x000ea4000c1e1b00 */
[----:B--2---:R-:W0:Y:S02]  /*11350*/  I2F.U64 R0, R2 ;  /* 0x0000000200007312 */ /* 0x004e240000301000 */
[----:B0-----:R-:W-:Y:S01]  /*11360*/  F2FP.BF16.F32.PACK_AB R0, RZ, R0 ;  /* 0x00000000ff00723e */ /* 0x001fe200000010ff */
[----:B------:R-:W-:Y:S06]  /*11370*/  BRA `(.L_x_354) ;  /* 0x00000000000c7947 */ /* 0x000fec0003800000 */
.L_x_377:
[----:B------:R-:W2:Y:S02]  /*11380*/  LDG.E R2, desc[UR36][R2.64] ;  /* 0x0000002402027981 */ /* 0x000ea4000c1e1900 */
[----:B--2---:R-:W-:-:S04]  /*11390*/  I2FP.F32.U32 R0, R2 ;  /* 0x0000000200007245 */ /* 0x004fc80000201000 */
[----:B------:R-:W-:-:S07]  /*113a0*/  F2FP.BF16.F32.PACK_AB R0, RZ, R0 ;  /* 0x00000000ff00723e */ /* 0x000fce00000010ff */
.L_x_354:
[----:B-----5:R-:W-:Y:S01]  /*113b0*/  SHF.L.U32 R0, R0, 0x10, RZ ;  /* 0x0000001000007819 */ /* 0x020fe200000006ff */
[----:B------:R-:W-:Y:S01]  /*113c0*/  IMAD.MOV.U32 R4, RZ, RZ, 0x38eb4c3a ;  /* 0x38eb4c3aff047424 */ /* 0x000fe200078e00ff */
[----:B------:R-:W-:Y:S01]  /*113d0*/  MOV R7, 0x3d24d99a ;  /* 0x3d24d99a00077802 */ /* 0x000fe20000000f00 */
[----:B------:R-:W-:Y:S01]  /*113e0*/  IMAD.MOV.U32 R6, RZ, RZ, 0x3aae005b ;  /* 0x3aae005bff067424 */ /* 0x000fe200078e00ff */
[----:B------:R-:W-:Y:S01]  /*113f0*/  SHF.L.U32 R19, R19, 0x10, RZ ;  /* 0x0000001013137819 */ /* 0x000fe200000006ff */
[----:B0-----:R-:W-:Y:S01]  /*11400*/  FMUL.FTZ R2, R0, 0.70710676908493041992 ;  /* 0x3f3504f300027820 */ /* 0x001fe20000410000 */
[----:B------:R-:W-:Y:S01]  /*11410*/  IMAD.MOV.U32 R5, RZ, RZ, 0x3c09919f ;  /* 0x3c09919fff057424 */ /* 0x000fe200078e00ff */
[----:B------:R-:W-:Y:S01]  /*11420*/  UPRMT UR4, UR43, 0x9910, URZ ;  /* 0x000099102b047896 */ /* 0x000fe200080000ff */
[----:B------:R-:W-:Y:S02]  /*11430*/  IMAD.MOV.U32 R8, RZ, RZ, 0x3f69b4f9 ;  /* 0x3f69b4f9ff087424 */ /* 0x000fe400078e00ff */
[C---:B------:R-:W-:Y:S01]  /*11440*/  FADD.FTZ R3, |R2|.reuse, -RZ ;  /* 0x800000ff02037221 */ /* 0x040fe20000010200 */
[----:B------:R-:W-:Y:S01]  /*11450*/  FSETP.GE.FTZ.AND P0, PT, |R2|, 1.0029599666595458984, PT ;  /* 0x3f8060fe0200780b */ /* 0x000fe20003f16200 */
[----:B------:R-:W-:-:S03]  /*11460*/  UISETP.GT.AND UP0, UPT, UR4, 0x9, UPT ;  /* 0x000000090400788c */ /* 0x000fc6000bf04270 */
[----:B------:R-:W-:Y:S02]  /*11470*/  FSEL R4, R4, 8.4834944573231041431e-05, P0 ;  /* 0x38b1e96a04047808 */ /* 0x000fe40000000000 */
[----:B------:R-:W-:Y:S02]  /*11480*/  FSEL R6, -R6, -0.00082130916416645050049, P0 ;  /* 0xba574d2006067808 */ /* 0x000fe40000000100 */
        /* <DEDUP_REMOVED lines=21> */
[----:B------:R-:W1:Y:S01]  /*115e0*/  MUFU.EX2 R7, R7 ;  /* 0x0000000700077308 */ /* 0x000e620000000800 */
[----:B0-----:R-:W-:Y:S01]  /*115f0*/  @P0 FADD.FTZ R3, -R3, 1 ;  /* 0x3f80000003030421 */ /* 0x001fe20000010100 */
[----:B-1----:R-:W-:-:S04]  /*11600*/  FMUL.FTZ R5, R7, 0.3989422917366027832 ;  /* 0x3ecc422a07057820 */ /* 0x002fc80000410000 */
[----:B------:R-:W-:Y:S01]  /*11610*/  @P0 LOP3.LUT R4, R3, 0x80000000, R2, 0xb8, !PT ;  /* 0x8000000003040812 */ /* 0x000fe200078eb802 */
[----:B------:R-:W-:-:S04]  /*11620*/  FMUL.FTZ R5, R0, R5 ;  /* 0x0000000500057220 */ /* 0x000fc80000410000 */
[----:B------:R-:W-:-:S04]  /*11630*/  FADD.FTZ R0, R4, 1 ;  /* 0x3f80000004007421 */ /* 0x000fc80000010000 */
        /* <DEDUP_REMOVED lines=14> */
[----:B0-----:R-:W-:Y:S01]  /*11720*/  STG.E.U8 desc[UR36][R16.64], R3 ;  /* 0x0000000310007986 */ /* 0x001fe2000c101124 */
[----:B------:R-:W-:Y:S05]  /*11730*/  EXIT ;  /* 0x000000000000794d */ /* 0x000fea0003800000 */
.L_x_385:
[----:B-1----:R-:W-:-:S06]  /*11740*/  IMAD.U32 R3, R3, 0x10000, RZ ;  /* 0x0001000003037824 */ /* 0x002fcc00078e00ff */
[----:B------:R-:W1:Y:S02]  /*11750*/  F2I.S64.TRUNC R2, R3 ;  /* 0x0000000300027311 */ /* 0x000e64000020d900 */
[----:B-1----:R-:W-:Y:S01]  /*11760*/  STG.E.U8 desc[UR36][R16.64], R2 ;  /* 0x0000000210007986 */ /* 0x002fe2000c101124 */
[----:B------:R-:W-:Y:S05]  /*11770*/  EXIT ;  /* 0x000000000000794d */ /* 0x000fea0003800000 */
.L_x_384:
        /* <DEDUP_REMOVED lines=8> */
[----:B-1----:R-:W-:Y:S01]  /*11800*/  STG.E.64 desc[UR36][R16.64], R2 ;  /* 0x0000000210007986 */ /* 0x002fe2000c101b24 */
[----:B------:R-:W-:Y:S05]  /*11810*/  EXIT ;  /* 0x000000000000794d */ /* 0x000fea0003800000 */
.L_x_388:
[----:B-1----:R-:W-:-:S06]  /*11820*/  SHF.L.U32 R3, R3, 0x10, RZ ;  /* 0x0000001003037819 */ /* 0x002fcc00000006ff */
[----:B------:R-:W1:Y:S02]  /*11830*/  F2I.FTZ.TRUNC.NTZ R3, R3 ;  /* 0x0000000300037305 */ /* 0x000e64000021f100 */
[----:B-1----:R-:W-:Y:S01]  /*11840*/  STG.E desc[UR36][R16.64], R3 ;  /* 0x0000000310007986 */ /* 0x002fe2000c101924 */
[----:B------:R-:W-:Y:S05]  /*11850*/  EXIT ;  /* 0x000000000000794d */ /* 0x000fea0003800000 */
.L_x_387:
[----:B-1----:R-:W-:-:S06]  /*11860*/  IMAD.U32 R3, R3, 0x10000, RZ ;  /* 0x0001000003037824 */ /* 0x002fcc00078e00ff */
[----:B------:R-:W1:Y:S02]  /*11870*/  F2I.FTZ.TRUNC.NTZ R3, R3 ;  /* 0x0000000300037305 */ /* 0x000e64000021f100 */
[----:B-1----:R-:W-:Y:S01]  /*11880*/  STG.E.U16 desc[UR36][R16.64], R3 ;  /* 0x0000000310007986 */ /* 0x002fe2000c101524 */
[----:B------:R-:W-:Y:S05]  /*11890*/  EXIT ;  /* 0x000000000000794d */ /* 0x000fea0003800000 */
.L_x_383:
[----:B------:R-:W-:-:S09]  /*118a0*/  UISETP.GT.AND UP0, UPT, UR4, 0x6, UPT ;  /* 0x000000060400788c */ /* 0x000fd2000bf04270 */
[----:B------:R-:W-:Y:S05]  /*118b0*/  BRA.U UP0, `(.L_x_389) ;  /* 0x00000001002c7547 */ /* 0x000fea000b800000 */
[----:B------:R-:W-:-:S09]  /*118c0*/  UISETP.NE.AND UP0, UPT, UR4, 0x5, UPT ;  /* 0x000000050400788c */ /* 0x000fd2000bf05270 */
[----:B------:R-:W-:Y:S05]  /*118d0*/  BRA.U !UP0, `(.L_x_390) ;  /* 0x0000000108147547 */ /* 0x000fea000b800000 */
[----:B------:R-:W-:-:S09]  /*118e0*/  UISETP.NE.AND UP0, UPT, UR4, 0x6, UPT ;  /* 0x000000060400788c */ /* 0x000fd2000bf05270 */
[----:B------:R-:W-:Y:S05]  /*118f0*/  BRA.U UP0, `(.L_x_386) ;  /* 0x0000000900307547 */ /* 0x000fea000b800000 */
[----:B-1----:R-:W-:-:S05]  /*11900*/  IMAD.U32 R3, R3, 0x10000, RZ ;  /* 0x0001000003037824 */ /* 0x002fca00078e00ff */
[----:B------:R-:W-:Y:S01]  /*11910*/  STG.E desc[UR36][R16.64], R3 ;  /* 0x0000000310007986 */ /* 0x000fe2000c101924 */
[----:B------:R-:W-:Y:S05]  /*11920*/  EXIT ;  /* 0x000000000000794d */ /* 0x000fea0003800000 */
.L_x_390:
[----:B01----:R-:W-:-:S05]  /*11930*/  IMAD.U32 R0, R3, 0x10000, RZ ;  /* 0x0001000003007824 */ /* 0x003fca00078e00ff */
[----:B------:R-:W-:-:S05]  /*11940*/  F2FP.F16.F32.PACK_AB R0, RZ, R0 ;  /* 0x00000000ff00723e */ /* 0x000fca00000000ff */
[----:B------:R-:W-:Y:S01]  /*11950*/  STG.E.U16 desc[UR36][R16.64], R0 ;  /* 0x0000000010007986 */ /* 0x000fe2000c101524 */
[----:B------:R-:W-:Y:S05]  /*11960*/  EXIT ;  /* 0x000000000000794d */ /* 0x000fea0003800000 */
.L_x_389:
        /* <DEDUP_REMOVED lines=8> */
[----:B------:R-:W-:Y:S01]  /*119f0*/  STG.E.64 desc[UR36][R16.64], R2 ;  /* 0x0000000210007986 */ /* 0x000fe2000c101b24 */
[----:B------:R-:W-:Y:S05]  /*11a00*/  EXIT ;  /* 0x000000000000794d */ /* 0x000fea0003800000 */
.L_x_392:
[----:B-1----:R-:W-:-:S05]  /*11a10*/  IMAD.U32 R3, R3, 0x10000, RZ ;  /* 0x0001000003037824 */ /* 0x002fca00078e00ff */
[----:B------:R-:W-:-:S04]  /*11a20*/  F2FP.F16.F32.PACK_AB R3, RZ, R3 ;  /* 0x00000003ff03723e */ /* 0x000fc800000000ff */
[----:B------:R-:W-:-:S05]  /*11a30*/  PRMT R3, R3, 0x5410, RZ ;  /* 0x0000541003037816 */ /* 0x000fca00000000ff */
[----:B------:R-:W-:Y:S01]  /*11a40*/  STG.E desc[UR36][R16.64], R3 ;  /* 0x0000000310007986 */ /* 0x000fe2000c101924 */
[----:B------:R-:W-:Y:S05]  /*11a50*/  EXIT ;  /* 0x000000000000794d */ /* 0x000fea0003800000 */
.L_x_391:
[----:B-1----:R-:W-:-:S04]  /*11a60*/  IMAD.U32 R2, R3, 0x10000, RZ ;  /* 0x0001000003027824 */ /* 0x002fc800078e00ff */
[----:B------:R-:W-:-:S06]  /*11a70*/  FMUL.FTZ R2, R2, 1 ;  /* 0x3f80000002027820 */ /* 0x000fcc0000410000 */
[----:B------:R-:W1:Y:S02]  /*11a80*/  F2F.F64.F32 R2, R2 ;  /* 0x0000000200027310 */ /* 0x000e640000201800 */
[----:B-1----:R-:W-:Y:S01]  /*11a90*/  STG.E.64 desc[UR36][R16.64], R2 ;  /* 0x0000000210007986 */ /* 0x002fe2000c101b24 */
[----:B------:R-:W-:Y:S05]  /*11aa0*/  EXIT ;  /* 0x000000000000794d */ /* 0x000fea0003800000 */
.L_x_382:
        /* <DEDUP_REMOVED lines=12> */
[----:B-1----:R-:W-:Y:S01]  /*11b70*/  STG.E.U16 desc[UR36][R16.64], R3 ;  /* 0x0000000310007986 */ /* 0x002fe2000c101524 */
[----:B------:R-:W-:Y:S05]  /*11b80*/  EXIT ;  /* 0x000000000000794d */ /* 0x000fea0003800000 */
.L_x_396:
[----:B-1----:R-:W-:Y:S01]  /*11b90*/  IMAD.U32 R3, R3, 0x10000, RZ ;  /* 0x0001000003037824 */ /* 0x002fe200078e00ff */
[----:B------:R-:W-:Y:S01]  /*11ba0*/  BSSY.RECONVERGENT B0, `(.L_x_397) ;  /* 0x0000013000007945 */ /* 0x000fe20003800200 */
[----:B------:R-:W-:-:S03]  /*11bb0*/  IMAD.MOV.U32 R8, RZ, RZ, 0x80 ;  /* 0x00000080ff087424 */ /* 0x000fc600078e00ff */
[----:B------:R-:W-:-:S04]  /*11bc0*/  LOP3.LUT R2, R3, 0x7fffffff, RZ, 0xc0, !PT ;  /* 0x7fffffff03027812 */ /* 0x000fc800078ec0ff */
[----:B------:R-:W-:-:S13]  /*11bd0*/  ISETP.GT.U32.AND P0, PT, R2, 0x437fffff, PT ;  /* 0x437fffff0200780c */ /* 0x000fda0003f04070 */
[----:B------:R-:W-:Y:S05]  /*11be0*/  @P0 BRA `(.L_x_398) ;  /* 0x0000000000380947 */ /* 0x000fea0003800000 */
[----:B------:R-:W-:-:S13]  /*11bf0*/  ISETP.GE.U32.AND P0, PT, R2, 0x3c000000, PT ;  /* 0x3c0000000200780c */ /* 0x000fda0003f06070 */
[----:B0-----:R-:W-:-:S04]  /*11c00*/  @P0 SHF.R.U32.HI R0, RZ, 0x14, R3 ;  /* 0x00000014ff000819 */ /* 0x001fc80000011603 */
[----:B------:R-:W-:-:S04]  /*11c10*/  @P0 LOP3.LUT R0, R0, 0x1, RZ, 0xc0, !PT ;  /* 0x0000000100000812 */ /* 0x000fc800078ec0ff */
[----:B------:R-:W-:-:S04]  /*11c20*/  @P0 IADD3 R0, PT, PT, R3, 0x487ffff, R0 ;  /* 0x0487ffff03000810 */ /* 0x000fc80007ffe000 */
[----:B------:R-:W-:-:S04]  /*11c30*/  @P0 SHF.R.U32.HI R0, RZ, 0x14, R0 ;  /* 0x00000014ff000819 */ /* 0x000fc80000011600 */
[----:B------:R-:W-:Y:S01]  /*11c40*/  @P0 LOP3.LUT R0, R0, 0xff, RZ, 0xc0, !PT ;  /* 0x000000ff00000812 */ /* 0x000fe200078ec0ff */
[----:B------:R-:W-:Y:S06]  /*11c50*/  @P0 BRA `(.L_x_399) ;  /* 0x0000000000100947 */ /* 0x000fec0003800000 */
[----:B------:R-:W-:Y:S01]  /*11c60*/  FADD.FTZ R0, R2, 8192 ;  /* 0x4600000002007421 */ /* 0x000fe20000010000 */
[----:B------:R-:W-:-:S04]  /*11c70*/  PRMT R8, RZ, 0x7610, R8 ;  /* 0x00007610ff087816 */ /* 0x000fc80000000008 */
[----:B------:R-:W-:-:S13]  /*11c80*/  LOP3.LUT P0, R0, R0, 0xff, RZ, 0xc0, !PT ;  /* 0x000000ff00007812 */ /* 0x000fda000780c0ff */
[----:B------:R-:W-:Y:S05]  /*11c90*/  @!P0 BRA `(.L_x_398) ;  /* 0x00000000000c8947 */ /* 0x000fea0003800000 */
.L_x_399:
[----:B------:R-:W-:-:S04]  /*11ca0*/  SHF.R.U32.HI R3, RZ, 0x18, R3 ;  /* 0x00000018ff037819 */ /* 0x000fc80000011603 */
[----:B------:R-:W-:-:S04]  /*11cb0*/  LOP3.LUT R0, R0, 0x80, R3, 0xf8, !PT ;  /* 0x0000008000007812 */ /* 0x000fc800078ef803 */
[----:B------:R-:W-:-:S07]  /*11cc0*/  PRMT R8, R0, 0x7610, R8 ;  /* 0x0000761000087816 */ /* 0x000fce0000000008 */
.L_x_398:
[----:B------:R-:W-:Y:S05]  /*11cd0*/  BSYNC.RECONVERGENT B0 ;  /* 0x0000000000007941 */ /* 0x000fea0003800200 */
.L_x_397:
[----:B------:R-:W-:Y:S01]  /*11ce0*/  STG.E.U8 desc[UR36][R16.64], R8 ;  /* 0x0000000810007986 */ /* 0x000fe2000c101124 */
[----:B------:R-:W-:Y:S05]  /*11cf0*/  EXIT ;  /* 0x000000000000794d */ /* 0x000fea0003800000 */
.L_x_395:
[----:B-1----:R-:W-:Y:S01]  /*11d00*/  IMAD.U32 R3, R3, 0x10000, RZ ;  /* 0x0001000003037824 */ /* 0x002fe200078e00ff */
[----:B------:R-:W-:Y:S01]  /*11d10*/  BSSY.RECONVERGENT B0, `(.L_x_400) ;  /* 0x0000013000007945 */ /* 0x000fe20003800200 */
[----:B------:R-:W-:-:S03]  /*11d20*/  HFMA2 R8, -RZ, RZ, 0, 7.62939453125e-06 ;  /* 0x00000080ff087431 */ /* 0x000fc600000001ff */
        /* <DEDUP_REMOVED lines=14> */
.L_x_402:
[----:B------:R-:W-:-:S04]  /*11e10*/  SHF.R.U32.HI R3, RZ, 0x18, R3 ;  /* 0x00000018ff037819 */ /* 0x000fc80000011603 */
[----:B------:R-:W-:-:S04]  /*11e20*/  LOP3.LUT R0, R0, 0x80, R3, 0xf8, !PT ;  /* 0x0000008000007812 */ /* 0x000fc800078ef803 */
[----:B------:R-:W-:-:S07]  /*11e30*/  PRMT R8, R0, 0x7610, R8 ;  /* 0x0000761000087816 */ /* 0x000fce0000000008 */
.L_x_401:
[----:B------:R-:W-:Y:S05]  /*11e40*/  BSYNC.RECONVERGENT B0 ;  /* 0x0000000000007941 */ /* 0x000fea0003800200 */
.L_x_400:
[----:B------:R-:W-:Y:S01]  /*11e50*/  STG.E.U8 desc[UR36][R16.64], R8 ;  /* 0x0000000810007986 */ /* 0x000fe2000c101124 */
[----:B------:R-:W-:Y:S05]  /*11e60*/  EXIT ;  /* 0x000000000000794d */ /* 0x000fea0003800000 */
.L_x_394:
        /* <DEDUP_REMOVED lines=20> */
[----:B------:R-:W-:Y:S01]  /*11fb0*/  STG.E.U8 desc[UR36][R16.64], R3 ;  /* 0x0000000310007986 */ /* 0x000fe2000c101124 */
[----:B------:R-:W-:Y:S05]  /*11fc0*/  EXIT ;  /* 0x000000000000794d */ /* 0x000fea0003800000 */
.L_x_404:
[----:B-1----:R-:W-:-:S06]  /*11fd0*/  IMAD.U32 R3, R3, 0x10000, RZ ;  /* 0x0001000003037824 */ /* 0x002fcc00078e00ff */
[----:B------:R-:W1:Y:S02]  /*11fe0*/  F2I.U64.TRUNC R2, R3 ;  /* 0x0000000300027311 */ /* 0x000e64000020d800 */
[----:B-1----:R-:W-:Y:S01]  /*11ff0*/  STG.E.64 desc[UR36][R16.64], R2 ;  /* 0x0000000210007986 */ /* 0x002fe2000c101b24 */
[----:B------:R-:W-:Y:S05]  /*12000*/  EXIT ;  /* 0x000000000000794d */ /* 0x000fea0003800000 */
.L_x_403:
[----:B-1----:R-:W-:-:S06]  /*12010*/  IMAD.U32 R3, R3, 0x10000, RZ ;  /* 0x0001000003037824 */ /* 0x002fcc00078e00ff */
[----:B------:R-:W1:Y:S02]  /*12020*/  F2I.FTZ.U32.TRUNC.NTZ R3, R3 ;  /* 0x0000000300037305 */ /* 0x000e64000021f000 */
[----:B-1----:R-:W-:Y:S01]  /*12030*/  STG.E desc[UR36][R16.64], R3 ;  /* 0x0000000310007986 */ /* 0x002fe2000c101924 */
[----:B------:R-:W-:Y:S05]  /*12040*/  EXIT ;  /* 0x000000000000794d */ /* 0x000fea0003800000 */
.L_x_393:
[----:B------:R-:W-:-:S09]  /*12050*/  UISETP.GT.AND UP0, UPT, UR4, 0xe, UPT ;  /* 0x0000000e0400788c */ /* 0x000fd2000bf04270 */
[----:B------:R-:W-:Y:S05]  /*12060*/  BRA.U UP0, `(.L_x_405) ;  /* 0x00000001003c7547 */ /* 0x000fea000b800000 */
[----:B------:R-:W-:-:S09]  /*12070*/  UISETP.NE.AND UP0, UPT, UR4, 0xa, UPT ;  /* 0x0000000a0400788c */ /* 0x000fd2000bf05270 */
[----:B------:R-:W-:Y:S05]  /*12080*/  BRA.U !UP0, `(.L_x_406) ;  /* 0x00000001081c7547 */ /* 0x000fea000b800000 */
[----:B------:R-:W-:-:S09]  /*12090*/  UISETP.NE.AND UP0, UPT, UR4, 0xb, UPT ;  /* 0x0000000b0400788c */ /* 0x000fd2000bf05270 */
[----:B------:R-:W-:Y:S05]  /*120a0*/  BRA.U UP0, `(.L_x_386) ;  /* 0x0000000100447547 */ /* 0x000fea000b800000 */
[----:B-1----:R-:W-:-:S04]  /*120b0*/  SHF.L.U32 R3, R3, 0x10, RZ ;  /* 0x0000001003037819 */ /* 0x002fc800000006ff */
[----:B------:R-:W-:-:S04]  /*120c0*/  FSETP.NEU.FTZ.AND P0, PT, R3, RZ, PT ;  /* 0x000000ff0300720b */ /* 0x000fc80003f1d000 */
[----:B------:R-:W-:-:S05]  /*120d0*/  SEL R3, RZ, 0x1, !P0 ;  /* 0x00000001ff037807 */ /* 0x000fca0004000000 */
[----:B------:R-:W-:Y:S01]  /*120e0*/  STG.E.U8 desc[UR36][R16.64], R3 ;  /* 0x0000000310007986 */ /* 0x000fe2000c101124 */
[----:B------:R-:W-:Y:S05]  /*120f0*/  EXIT ;  /* 0x000000000000794d */ /* 0x000fea0003800000 */
.L_x_406:
[----:B-1----:R-:W-:Y:S01]  /*12100*/  IMAD.U32 R3, R3, 0x10000, RZ ;  /* 0x0001000003037824 */ /* 0x002fe200078e00ff */
[----:B------:R-:W-:-:S03]  /*12110*/  CS2R R6, SRZ ;  /* 0x0000000000067805 */ /* 0x000fc6000001ff00 */
[----:B------:R-:W-:-:S04]  /*12120*/  FMUL.FTZ R3, R3, 1 ;  /* 0x3f80000003037820 */ /* 0x000fc80000410000 */
[----:B------:R-:W1:Y:S02]  /*12130*/  F2F.F64.F32 R4, R3 ;  /* 0x0000000300047310 */ /* 0x000e640000201800 */
[----:B-1----:R-:W-:Y:S01]  /*12140*/  STG.E.128 desc[UR36][R16.64], R4 ;  /* 0x0000000410007986 */ /* 0x002fe2000c101d24 */
[----:B------:R-:W-:Y:S05]  /*12150*/  EXIT ;  /* 0x000000000000794d */ /* 0x000fea0003800000 */
.L_x_405:
[----:B------:R-:W-:-:S09]  /*12160*/  UISETP.NE.AND UP0, UPT, UR4, 0xf, UPT ;  /* 0x0000000f0400788c */ /* 0x000fd2000bf05270 */
[----:B------:R-:W-:Y:S05]  /*12170*/  BRA.U !UP0, `(.L_x_407) ;  /* 0x0000000108e87547 */ /* 0x000fea000b800000 */
[----:B------:R-:W-:-:S09]  /*12180*/  UISETP.NE.AND UP0, UPT, UR4, 0x17, UPT ;  /* 0x000000170400788c */ /* 0x000fd2000bf05270 */
[----:B------:R-:W-:Y:S05]  /*12190*/  BRA.U !UP0, `(.L_x_408) ;  /* 0x0000000108907547 */ /* 0x000fea000b800000 */
[----:B------:R-:W-:-:S09]  /*121a0*/  UISETP.NE.AND UP0, UPT, UR4, 0x18, UPT ;  /* 0x000000180400788c */ /* 0x000fd2000bf05270 */
[----:B------:R-:W-:Y:S05]  /*121b0*/  BRA.U !UP0, `(.L_x_409) ;  /* 0x0000000108447547 */ /* 0x000fea000b800000 */
.L_x_386:
[----:B0-----:R-:W-:Y:S01]  /*121c0*/  MOV R0, 0x0 ;  /* 0x0000000000007802 */ /* 0x001fe20000000f00 */
[----:B------:R-:W0:Y:S01]  /*121d0*/  LDCU.64 UR4, c[0x4][0x128] ;  /* 0x01002500ff0477ac */ /* 0x000e220008000a00 */
[----:B------:R-:W-:Y:S02]  /*121e0*/  HFMA2 R8, -RZ, RZ, 0, 6.020069122314453125e-06 ;  /* 0x00000065ff087431 */ /* 0x000fe400000001ff */
[----:B------:R-:W-:Y:S01]  /*121f0*/  IMAD.MOV.U32 R12, RZ, RZ, 0x1 ;  /* 0x00000001ff0c7424 */ /* 0x000fe200078e00ff */
[----:B-1----:R1:W2:Y:S01]  /*12200*/  LDC.64 R2, c[0x4][R0] ;  /* 0x0100000000027b82 */ /* 0x0022a20000000a00 */
[----:B------:R-:W3:Y:S01]  /*12210*/  LDCU.64 UR6, c[0x4][0x130] ;  /* 0x01002600ff0677ac */ /* 0x000ee20008000a00 */
[----:B------:R-:W-:Y:S01]  /*12220*/  IMAD.MOV.U32 R13, RZ, RZ, RZ ;  /* 0x000000ffff0d7224 */ /* 0x000fe200078e00ff */
[----:B------:R-:W4:Y:S01]  /*12230*/  LDCU.64 UR8, c[0x4][0x40] ;  /* 0x01000800ff0877ac */ /* 0x000f220008000a00 */
[----:B0-----:R-:W-:Y:S02]  /*12240*/  IMAD.U32 R4, RZ, RZ, UR4 ;  /* 0x00000004ff047e24 */ /* 0x001fe4000f8e00ff */
[----:B------:R-:W-:Y:S01]  /*12250*/  IMAD.U32 R5, RZ, RZ, UR5 ;  /* 0x00000005ff057e24 */ /* 0x000fe2000f8e00ff */
[----:B---3--:R-:W-:Y:S01]  /*12260*/  MOV R6, UR6 ;  /* 0x0000000600067c02 */ /* 0x008fe20008000f00 */
[----:B------:R-:W-:-:S02]  /*12270*/  IMAD.U32 R7, RZ, RZ, UR7 ;  /* 0x00000007ff077e24 */ /* 0x000fc4000f8e00ff */
[----:B----4-:R-:W-:Y:S02]  /*12280*/  IMAD.U32 R10, RZ, RZ, UR8 ;  /* 0x00000008ff0a7e24 */ /* 0x010fe4000f8e00ff */
[----:B-1----:R-:W-:-:S07]  /*12290*/  IMAD.U32 R11, RZ, RZ, UR9 ;  /* 0x00000009ff0b7e24 */ /* 0x002fce000f8e00ff */
[----:B------:R-:W-:-:S07]  /*122a0*/  LEPC R20, `(.L_x_410) ;  /* 0x000000001014794e */ /* 0x000fce0000000000 */
[----:B--2---:R-:W-:Y:S05]  /*122b0*/  CALL.ABS.NOINC R2 ;  /* 0x0000000002007343 */ /* 0x004fea0003c00000 */
.L_x_410:
[----:B------:R-:W-:Y:S05]  /*122c0*/  EXIT ;  /* 0x000000000000794d */ /* 0x000fea0003800000 */
.L_x_409:
[----:B-1----:R-:W-:Y:S01]  /*122d0*/  IMAD.U32 R5, R3, 0x10000, RZ ;  /* 0x0001000003057824 */ /* 0x002fe200078e00ff */
[----:B------:R-:W-:Y:S01]  /*122e0*/  BSSY.RECONVERGENT B0, `(.L_x_411) ;  /* 0x000000c000007945 */ /* 0x000fe20003800200 */
[----:B0-----:R-:W-:-:S03]  /*122f0*/  MOV R0, 0x7f ;  /* 0x0000007f00007802 */ /* 0x001fc60000000f00 */
        /* <DEDUP_REMOVED lines=10> */
.L_x_412:
[----:B------:R-:W-:Y:S05]  /*123a0*/  BSYNC.RECONVERGENT B0 ;  /* 0x0000000000007941 */ /* 0x000fea0003800200 */
.L_x_411:
[----:B------:R-:W-:-:S05]  /*123b0*/  LOP3.LUT R3, R0, 0x80, R3, 0xf8, !PT ;  /* 0x0000008000037812 */ /* 0x000fca00078ef803 */
[----:B------:R-:W-:Y:S01]  /*123c0*/  STG.E.U8 desc[UR36][R16.64], R3 ;  /* 0x0000000310007986 */ /* 0x000fe2000c101124 */
[----:B------:R-:W-:Y:S05]  /*123d0*/  EXIT ;  /* 0x000000000000794d */ /* 0x000fea0003800000 */
.L_x_408:
        /* <DEDUP_REMOVED lines=12> */
.L_x_414:
[----:B0-----:R-:W-:Y:S01]  /*124a0*/  IMAD.MOV.U32 R0, RZ, RZ, 0x7f ;  /* 0x0000007fff007424 */ /* 0x001fe200078e00ff */
[----:B------:R-:W-:-:S04]  /*124b0*/  ISETP.GT.U32.AND P0, PT, R2, 0x7f800000, PT ;  /* 0x7f8000000200780c */ /* 0x000fc80003f04070 */
[----:B------:R-:W-:-:S09]  /*124c0*/  SEL R0, R0, 0x7c, P0 ;  /* 0x0000007c00007807 */ /* 0x000fd20000000000 */
.L_x_415:
[----:B------:R-:W-:Y:S05]  /*124d0*/  BSYNC.RECONVERGENT B0 ;  /* 0x0000000000007941 */ /* 0x000fea0003800200 */
.L_x_413:
[----:B------:R-:W-:-:S04]  /*124e0*/  SHF.R.U32.HI R3, RZ, 0x18, R3 ;  /* 0x00000018ff037819 */ /* 0x000fc80000011603 */
[----:B------:R-:W-:-:S05]  /*124f0*/  LOP3.LUT R3, R0, 0x80, R3, 0xf8, !PT ;  /* 0x0000008000037812 */ /* 0x000fca00078ef803 */
[----:B------:R-:W-:Y:S01]  /*12500*/  STG.E.U8 desc[UR36][R16.64], R3 ;  /* 0x0000000310007986 */ /* 0x000fe2000c101124 */
[----:B------:R-:W-:Y:S05]  /*12510*/  EXIT ;  /* 0x000000000000794d */ /* 0x000fea0003800000 */
.L_x_407:
[----:B-1----:R-:W-:Y:S01]  /*12520*/  STG.E.U16 desc[UR36][R16.64], R3 ;  /* 0x0000000310007986 */ /* 0x002fe2000c101524 */
[----:B------:R-:W-:Y:S05]  /*12530*/  EXIT ;  /* 0x000000000000794d */ /* 0x000fea0003800000 */
.L_x_416:
[----:B------:R-:W-:-:S00]  /*12540*/  BRA `(.L_x_416) ;  /* 0xfffffffc00fc7947 */ /* 0x000fc0000383ffff */
[----:B------:R-:W-:-:S00]  /*12550*/  NOP ;  /* 0x0000000000007918 */ /* 0x000fc00000000000 */
        /* <DEDUP_REMOVED lines=10> */
.L_x_12358:


//--------------------- .text._ZN2at6native27unrolled_elementwise_kernelIZZZNS0_26GeluBackwardCUDAKernelImplERNS_18TensorIteratorBaseENS0_8GeluTypeEENKUlvE0_clEvENKUlvE2_clEvEUlN3c108BFloat16ES8_E_St5arrayIPcLm3EELi4E23TrivialOffsetCalculatorILi2EjESD_ILi1EjENS0_6memory12LoadWithCastILi2EEENSG_13StoreWithCastILi1EEEEEviT_T0_T2_T3_T4_T5_ --------------------------
	.section	.text._ZN2at6native27unrolled_elementwise_kernelIZZZNS0_26GeluBackwardCUDAKernelImplERNS_18TensorIteratorBaseENS0_8GeluTypeEENKUlvE0_clEvENKUlvE2_clEvEUlN3c108BFloat16ES8_E_St5arrayIPcLm3EELi4E23TrivialOffsetCalculatorILi2EjESD_ILi1EjENS0_6memory12LoadWithCastILi2EEENSG_13StoreWithCastILi1EEEEEviT_T0_T2_T3_T4_T5_,"ax",@progbits
	.align	128
        .global         _ZN2at6native27unrolled_elementwise_kernelIZZZNS0_26GeluBackwardCUDAKernelImplERNS_18TensorIteratorBaseENS0_8GeluTypeEENKUlvE0_clEvENKUlvE2_clEvEUlN3c108BFloat16ES8_E_St5arrayIPcLm3EELi4E23TrivialOffsetCalculatorILi2EjESD_ILi1EjENS0_6memory12LoadWithCastILi2EEENSG_13StoreWithCastILi1EEEEEviT_T0_T2_T3_T4_T5_
        .type           _ZN2at6native27unrolled_elementwise_kernelIZZZNS0_26GeluBackwardCUDAKernelImplERNS_18TensorIteratorBaseENS0_8GeluTypeEENKUlvE0_clEvENKUlvE2_clEvEUlN3c108BFloat16ES8_E_St5arrayIPcLm3EELi4E23TrivialOffsetCalculatorILi2EjESD_ILi1EjENS0_6memory12LoadWithCastILi2EEENSG_13StoreWithCastILi1EEEEEviT_T0_T2_T3_T4_T5_,@function
        .size           _ZN2at6native27unrolled_elementwise_kernelIZZZNS0_26GeluBackwardCUDAKernelImplERNS_18TensorIteratorBaseENS0_8GeluTypeEENKUlvE0_clEvENKUlvE2_clEvEUlN3c108BFloat16ES8_E_St5arrayIPcLm3EELi4E23TrivialOffsetCalculatorILi2EjESD_ILi1EjENS0_6memory12LoadWithCastILi2EEENSG_13StoreWithCastILi1EEEEEviT_T0_T2_T3_T4_T5_,(.L_x_12359 - _ZN2at6native27unrolled_elementwise_kernelIZZZNS0_26GeluBackwardCUDAKernelImplERNS_18TensorIteratorBaseENS0_8GeluTypeEENKUlvE0_clEvENKUlvE2_clEvEUlN3c108BFloat16ES8_E_St5arrayIPcLm3EELi4E23TrivialOffsetCalculatorILi2EjESD_ILi1EjENS0_6memory12LoadWithCastILi2EEENSG_13StoreWithCastILi1EEEEEviT_T0_T2_T3_T4_T5_)
        .other          _ZN2at6native27unrolled_elementwise_kernelIZZZNS0_26GeluBackwardCUDAKernelImplERNS_18TensorIteratorBaseENS0_8GeluTypeEENKUlvE0_clEvENKUlvE2_clEvEUlN3c108BFloat16ES8_E_St5arrayIPcLm3EELi4E23TrivialOffsetCalculatorILi2EjESD_ILi1EjENS0_6memory12LoadWithCastILi2EEENSG_13StoreWithCastILi1EEEEEviT_T0_T2_T3_T4_T5_,@"STO_CUDA_ENTRY STV_DEFAULT"
_ZN2at6native27unrolled_elementwise_kernelIZZZNS0_26GeluBackwardCUDAKernelImplERNS_18TensorIteratorBaseENS0_8GeluTypeEENKUlvE0_clEvENKUlvE2_clEvEUlN3c108BFloat16ES8_E_St5arrayIPcLm3EELi4E23TrivialOffsetCalculatorILi2EjESD_ILi1EjENS0_6memory12LoadWithCastILi2EEENSG_13StoreWithCastILi1EEEEEviT_T0_T2_T3_T4_T5_:
.text._ZN2at6native27unrolled_elementwise_kernelIZZZNS0_26GeluBackwardCUDAKernelImplERNS_18TensorIteratorBaseENS0_8GeluTypeEENKUlvE0_clEvENKUlvE2_clEvEUlN3c108BFloat16ES8_E_St5arrayIPcLm3EELi4E23TrivialOffsetCalculatorILi2EjESD_ILi1EjENS0_6memory12LoadWithCastILi2EEENSG_13StoreWithCastILi1EEEEEviT_T0_T2_T3_T4_T5_:
[----:B------:R-:W0:Y:S01]  /*0000*/  LDC R1, c[0x0][0x37c] ;  /* 0x0000df00ff017b82 */ /* 0x000e220000000800 */
[----:B------:R-:W1:Y:S07]  /*0010*/  S2R R2, SR_CTAID.X ;  /* 0x0000000000027919 */ /* 0x000e6e0000002500 */
[----:B------:R-:W1:Y:S01]  /*0020*/  LDC R3, c[0x0][0x380] ;  /* 0x0000e000ff037b82 */ /* 0x000e620000000800 */
[----:B------:R-:W2:Y:S01]  /*0030*/  LDCU.64 UR36, c[0x0][0x358] ;  /* 0x00006b00ff2477ac */ /* 0x000ea20008000a00 */
[----:B------:R-:W-:Y:S01]  /*0040*/  BSSY.RECONVERGENT B6, `(.L_x_417) ;  /* 0x0000232000067945 */ /* 0x000fe20003800200 */
[----:B------:R-:W3:Y:S01]  /*0050*/  S2R R17, SR_TID.X ;  /* 0x0000000000117919 */ /* 0x000ee20000002100 */
[----:B------:R-:W-:Y:S01]  /*0060*/  PRMT R28, RZ, 0x7610, R28 ;  /* 0x00007610ff1c7816 */ /* 0x000fe2000000001c */
[----:B------:R-:W4:Y:S01]  /*0070*/  LDCU.U8 UR38, c[0x0][0x3a4] ;  /* 0x00007480ff2677ac */ /* 0x000f220008000000 */
[----:B------:R-:W-:Y:S01]  /*0080*/  PRMT R22, RZ, 0x7610, R22 ;  /* 0x00007610ff167816 */ /* 0x000fe20000000016 */
[----:B------:R-:W0:Y:S01]  /*0090*/  LDCU.U8 UR39, c[0x0][0x3a5] ;  /* 0x000074a0ff2777ac */ /* 0x000e220008000000 */
[----:B-1----:R-:W-:-:S02]  /*00a0*/  IMAD R16, R2, -0x200, R3 ;  /* 0xfffffe0002107824 */ /* 0x002fc400078e0203 */
[----:B---3--:R-:W-:-:S03]  /*00b0*/  IMAD.MOV.U32 R25, RZ, RZ, R17 ;  /* 0x000000ffff197224 */ /* 0x008fc600078e0011 */
[----:B------:R-:W-:-:S13]  /*00c0*/  ISETP.GE.AND P0, PT, R17, R16, PT ;  /* 0x000000101100720c */ /* 0x000fda0003f06270 */
[----:B0-2-4-:R-:W-:Y:S05]  /*00d0*/  @P0 BRA `(.L_x_418) ;  /* 0x0000002000a00947 */ /* 0x015fea0003800000 */
[----:B------:R-:W0:Y:S01]  /*00e0*/  LDC.64 R4, c[0x0][0x390] ;  /* 0x0000e400ff047b82 */ /* 0x000e220000000a00 */
[----:B------:R-:W1:Y:S01]  /*00f0*/  LDCU UR5, c[0x0][0x3a8] ;  /* 0x00007500ff0577ac */ /* 0x000e620008000800 */
[----:B------:R-:W-:Y:S01]  /*0100*/  IMAD R17, R2, 0x200, R25 ;  /* 0x0000020002117824 */ /* 0x000fe200078e0219 */
[----:B------:R-:W-:-:S04]  /*0110*/  UPRMT UR4, UR38, 0x9910, URZ ;  /* 0x0000991026047896 */ /* 0x000fc800080000ff */
[----:B------:R-:W-:Y:S01]  /*0120*/  UISETP.GT.AND UP0, UPT, UR4, 0x9, UPT ;  /* 0x000000090400788c */ /* 0x000fe2000bf04270 */
[----:B-1----:R-:W-:-:S05]  /*0130*/  IMAD R3, R17, UR5, RZ ;  /* 0x0000000511037c24 */ /* 0x002fca000f8e02ff */
[----:B0-----:R-:W-:-:S05]  /*0140*/  IADD3 R4, P0, PT, R3, R4, RZ ;  /* 0x0000000403047210 */ /* 0x001fca0007f1e0ff */
[----:B------:R-:W-:Y:S01]  /*0150*/  IMAD.X R5, RZ, RZ, R5, P0 ;  /* 0x000000ffff057224 */ /* 0x000fe200000e0605 */
        /* <DEDUP_REMOVED lines=14> */
.L_x_422:
[----:B------:R-:W2:Y:S02]  /*0240*/  LDG.E.U8 R4, desc[UR36][R4.64] ;  /* 0x0000002404047981 */ /* 0x000ea4000c1e1100 */
[----:B--2---:R-:W-:-:S04]  /*0250*/  I2FP.F32.U32 R0, R4 ;  /* 0x0000000400007245 */ /* 0x004fc80000201000 */
[----:B------:R-:W-:-:S04]  /*0260*/  F2FP.BF16.F32.PACK_AB R0, RZ, R0 ;  /* 0x00000000ff00723e */ /* 0x000fc800000010ff */
[----:B------:R-:W-:Y:S01]  /*0270*/  PRMT R28, R0, 0x7610, R28 ;  /* 0x00007610001c7816 */ /* 0x000fe2000000001c */
[----:B------:R-:W-:Y:S06]  /*0280*/  BRA `(.L_x_424) ;  /* 0x0000000c00e47947 */ /* 0x000fec0003800000 */
.L_x_421:
        /* <DEDUP_REMOVED lines=11> */
.L_x_426:
[----:B------:R-:W2:Y:S02]  /*0340*/  LDG.E R4, desc[UR36][R4.64] ;  /* 0x0000002404047981 */ /* 0x000ea4000c1e1900 */
[----:B--2---:R-:W-:-:S04]  /*0350*/  I2FP.F32.S32 R0, R4 ;  /* 0x0000000400007245 */ /* 0x004fc80000201400 */
[----:B------:R-:W-:-:S04]  /*0360*/  F2FP.BF16.F32.PACK_AB R0, RZ, R0 ;  /* 0x00000000ff00723e */ /* 0x000fc800000010ff */
[----:B------:R-:W-:Y:S01]  /*0370*/  PRMT R28, R0, 0x7610, R28 ;  /* 0x00007610001c7816 */ /* 0x000fe2000000001c */
[----:B------:R-:W-:Y:S06]  /*0380*/  BRA `(.L_x_424) ;  /* 0x0000000c00a47947 */ /* 0x000fec0003800000 */
.L_x_425:
[----:B------:R-:W2:Y:S02]  /*0390*/  LDG.E.U16 R4, desc[UR36][R4.64] ;  /* 0x0000002404047981 */ /* 0x000ea4000c1e1500 */
[----:B--2---:R-:W0:Y:S02]  /*03a0*/  I2F.S16 R0, R4 ;  /* 0x0000000400007306 */ /* 0x004e240000101400 */
[----:B0-----:R-:W-:-:S04]  /*03b0*/  F2FP.BF16.F32.PACK_AB R0, RZ, R0 ;  /* 0x00000000ff00723e */ /* 0x001fc800000010ff */
[----:B------:R-:W-:Y:S01]  /*03c0*/  PRMT R28, R0, 0x7610, R28 ;  /* 0x00007610001c7816 */ /* 0x000fe2000000001c */
[----:B------:R-:W-:Y:S06]  /*03d0*/  BRA `(.L_x_424) ;  /* 0x0000000c00907947 */ /* 0x000fec0003800000 */
.L_x_420:
        /* <DEDUP_REMOVED lines=9> */
.L_x_428:
[----:B------:R-:W2:Y:S02]  /*0470*/  LDG.E.U16 R0, desc[UR36][R4.64] ;  /* 0x0000002404007981 */ /* 0x000ea4000c1e1500 */
[----:B--2---:R-:W-:-:S05]  /*0480*/  HADD2.F32 R0, -RZ, R0.H0_H0 ;  /* 0x20000000ff007230 */ /* 0x004fca0000004100 */
[----:B------:R-:W-:-:S04]  /*0490*/  F2FP.BF16.F32.PACK_AB R0, RZ, R0 ;  /* 0x00000000ff00723e */ /* 0x000fc800000010ff */
[----:B------:R-:W-:Y:S01]  /*04a0*/  PRMT R28, R0, 0x7610, R28 ;  /* 0x00007610001c7816 */ /* 0x000fe2000000001c */
[----:B------:R-:W-:Y:S06]  /*04b0*/  BRA `(.L_x_424) ;  /* 0x0000000c00587947 */ /* 0x000fec0003800000 */
.L_x_427:
        /* <DEDUP_REMOVED lines=9> */
.L_x_430:
[----:B------:R-:W2:Y:S02]  /*0550*/  LDG.E.U16 R4, desc[UR36][R4.64] ;  /* 0x0000002404047981 */ /* 0x000ea4000c1e1500 */
[----:B--2---:R-:W-:-:S05]  /*0560*/  HADD2.F32 R0, -RZ, R4.H0_H0 ;  /* 0x20000004ff007230 */ /* 0x004fca0000004100 */
[----:B------:R-:W-:-:S04]  /*0570*/  F2FP.BF16.F32.PACK_AB R0, RZ, R0 ;  /* 0x00000000ff00723e */ /* 0x000fc800000010ff */
[----:B------:R-:W-:Y:S01]  /*0580*/  PRMT R28, R0, 0x7610, R28 ;  /* 0x00007610001c7816 */ /* 0x000fe2000000001c */
[----:B------:R-:W-:Y:S06]  /*0590*/  BRA `(.L_x_424) ;  /* 0x0000000c00207947 */ /* 0x000fec0003800000 */
.L_x_429:
        /* <DEDUP_REMOVED lines=13> */
.L_x_419:
        /* <DEDUP_REMOVED lines=14> */
.L_x_433:
        /* <DEDUP_REMOVED lines=13> */
.L_x_432:
        /* <DEDUP_REMOVED lines=27> */
.L_x_435:
[----:B------:R-:W2:Y:S02]  /*09d0*/  LDG.E.U8 R4, desc[UR36][R4.64] ;  /* 0x0000002404047981 */ /* 0x000ea4000c1e1100 */
[C---:B--2---:R-:W-:Y:S02]  /*09e0*/  IMAD.SHL.U32 R3, R4.reuse, 0x2000000, RZ ;  /* 0x0200000004037824 */ /* 0x044fe400078e00ff */
[----:B------:R-:W-:-:S03]  /*09f0*/  IMAD.SHL.U32 R6, R4, 0x100, RZ ;  /* 0x0000010004067824 */ /* 0x000fc600078e00ff */
[----:B------:R-:W-:-:S13]  /*0a00*/  ISETP.GT.U32.AND P0, PT, R3, 0x7ffffff, PT ;  /* 0x07ffffff0300780c */ /* 0x000fda0003f04070 */
[----:B------:R-:W-:Y:S02]  /*0a10*/  @!P0 LOP3.LUT R0, R6, 0x7f00, RZ, 0xc0, !PT ;  /* 0x00007f0006008812 */ /* 0x000fe400078ec0ff */
[----:B------:R-:W-:Y:S02]  /*0a20*/  @P0 LEA.HI R3, R3, 0x70000000, RZ, 0x1c ;  /* 0x7000000003030811 */ /* 0x000fe400078fe0ff */
[----:B------:R-:W-:Y:S02]  /*0a30*/  @!P0 LOP3.LUT R0, R0, 0x3f000000, RZ, 0xfc, !PT ;  /* 0x3f00000000008812 */ /* 0x000fe400078efcff */
[----:B------:R-:W-:-:S03]  /*0a40*/  PRMT R6, R6, 0x9910, RZ ;  /* 0x0000991006067816 */ /* 0x000fc600000000ff */
[----:B------:R-:W-:Y:S01]  /*0a50*/  @!P0 FADD.FTZ R0, R0, -0.5 ;  /* 0xbf00000000008421 */ /* 0x000fe20000010000 */
[----:B------:R-:W-:Y:S01]  /*0a60*/  @P0 FMUL.FTZ R0, R3, 1.9259299443872358531e-34 ;  /* 0x0780000003000820 */ /* 0x000fe20000410000 */
[----:B------:R-:W-:-:S05]  /*0a70*/  IMAD.MOV.U32 R3, RZ, RZ, R6 ;  /* 0x000000ffff037224 */ /* 0x000fca00078e0006 */
[----:B------:R-:W-:-:S04]  /*0a80*/  LOP3.LUT R0, R0, 0x80000000, R3, 0xf8, !PT ;  /* 0x8000000000007812 */ /* 0x000fc800078ef803 */
[----:B------:R-:W-:-:S04]  /*0a90*/  F2FP.BF16.F32.PACK_AB R0, RZ, R0 ;  /* 0x00000000ff00723e */ /* 0x000fc800000010ff */
[----:B------:R-:W-:Y:S01]  /*0aa0*/  PRMT R28, R0, 0x7610, R28 ;  /* 0x00007610001c7816 */ /* 0x000fe2000000001c */
[----:B------:R-:W-:Y:S06]  /*0ab0*/  BRA `(.L_x_424) ;  /* 0x0000000400d87947 */ /* 0x000fec0003800000 */
.L_x_434:
[----:B------:R0:W5:Y:S01]  /*0ac0*/  LDG.E.U16 R28, desc[UR36][R4.64] ;  /* 0x00000024041c7981 */ /* 0x000162000c1e1500 */
[----:B------:R-:W-:Y:S05]  /*0ad0*/  BRA `(.L_x_424) ;  /* 0x0000000400d07947 */ /* 0x000fea0003800000 */
.L_x_431:
        /* <DEDUP_REMOVED lines=13> */
.L_x_438:
        /* <DEDUP_REMOVED lines=21> */
.L_x_442:
[----:B------:R-:W-:Y:S05]  /*0d00*/  BSYNC.RECONVERGENT B1 ;  /* 0x0000000000017941 */ /* 0x000fea0003800200 */
.L_x_441:
[----:B------:R-:W-:Y:S01]  /*0d10*/  IMAD.SHL.U32 R0, R0, 0x100000, RZ ;  /* 0x0010000000007824 */ /* 0x000fe200078e00ff */
[----:B------:R-:W-:-:S04]  /*0d20*/  LEA R3, R3, 0x3b800000, 0x17 ;  /* 0x3b80000003037811 */ /* 0x000fc800078eb8ff */
[----:B------:R-:W-:-:S07]  /*0d30*/  LOP3.LUT R0, R3, R0, R7, 0xfe, !PT ;  /* 0x0000000003007212 */ /* 0x000fce00078efe07 */
.L_x_440:
[----:B------:R-:W-:Y:S05]  /*0d40*/  BSYNC.RECONVERGENT B0 ;  /* 0x0000000000007941 */ /* 0x000fea0003800200 */
.L_x_439:
[----:B------:R-:W-:-:S04]  /*0d50*/  F2FP.BF16.F32.PACK_AB R0, RZ, R0 ;  /* 0x00000000ff00723e */ /* 0x000fc800000010ff */
[----:B------:R-:W-:Y:S01]  /*0d60*/  PRMT R28, R0, 0x7610, R28 ;  /* 0x00007610001c7816 */ /* 0x000fe2000000001c */
[----:B------:R-:W-:Y:S06]  /*0d70*/  BRA `(.L_x_424) ;  /* 0x0000000400287947 */ /* 0x000fec0003800000 */
.L_x_437:
        /* <DEDUP_REMOVED lines=21> */
.L_x_446:
[----:B------:R-:W-:Y:S05]  /*0ed0*/  BSYNC.RECONVERGENT B1 ;  /* 0x0000000000017941 */ /* 0x000fea0003800200 */
.L_x_445:
[----:B------:R-:W-:Y:S01]  /*0ee0*/  IMAD.SHL.U32 R0, R0, 0x200000, RZ ;  /* 0x0020000000007824 */ /* 0x000fe200078e00ff */
[----:B------:R-:W-:-:S04]  /*0ef0*/  LEA R3, R3, 0x37800000, 0x17 ;  /* 0x3780000003037811 */ /* 0x000fc800078eb8ff */
[----:B------:R-:W-:-:S07]  /*0f00*/  LOP3.LUT R0, R3, R0, R7, 0xfe, !PT ;  /* 0x0000000003007212 */ /* 0x000fce00078efe07 */
.L_x_444:
[----:B------:R-:W-:Y:S05]  /*0f10*/  BSYNC.RECONVERGENT B0 ;  /* 0x0000000000007941 */ /* 0x000fea0003800200 */
.L_x_443:
[----:B------:R-:W-:-:S04]  /*0f20*/  F2FP.BF16.F32.PACK_AB R0, RZ, R0 ;  /* 0x00000000ff00723e */ /* 0x000fc800000010ff */
[----:B------:R-:W-:Y:S01]  /*0f30*/  PRMT R28, R0, 0x7610, R28 ;  /* 0x00007610001c7816 */ /* 0x000fe2000000001c */
[----:B------:R-:W-:Y:S06]  /*0f40*/  BRA `(.L_x_424) ;  /* 0x0000000000b47947 */ /* 0x000fec0003800000 */
.L_x_436:
[----:B------:R-:W-:-:S09]  /*0f50*/  UISETP.NE.AND UP0, UPT, UR4, 0x1c, UPT ;  /* 0x0000001c0400788c */ /* 0x000fd2000bf05270 */
[----:B------:R-:W-:Y:S05]  /*0f60*/  BRA.U !UP0, `(.L_x_447) ;  /* 0x00000001089c7547 */ /* 0x000fea000b800000 */
[----:B------:R-:W-:-:S09]  /*0f70*/  UISETP.NE.AND UP0, UPT, UR4, 0x1d, UPT ;  /* 0x0000001d0400788c */ /* 0x000fd2000bf05270 */
[----:B------:R-:W-:Y:S05]  /*0f80*/  BRA.U !UP0, `(.L_x_448) ;  /* 0x0000000108807547 */ /* 0x000fea000b800000 */
[----:B------:R-:W-:-:S09]  /*0f90*/  UISETP.NE.AND UP0, UPT, UR4, 0x2c, UPT ;  /* 0x0000002c0400788c */ /* 0x000fd2000bf05270 */
[----:B------:R-:W-:Y:S05]  /*0fa0*/  BRA.U !UP0, `(.L_x_449) ;  /* 0x0000000108487547 */ /* 0x000fea000b800000 */
.L_x_423:
        /* <DEDUP_REMOVED lines=11> */
[----:B------:R-:W-:Y:S02]  /*1060*/  IMAD.U32 R7, RZ, RZ, UR7 ;  /* 0x00000007ff077e24 */ /* 0x000fe4000f8e00ff */
[----:B---3--:R-:W-:Y:S02]  /*1070*/  IMAD.U32 R10, RZ, RZ, UR8 ;  /* 0x00000008ff0a7e24 */ /* 0x008fe4000f8e00ff */
[----:B------:R-:W-:-:S07]  /*1080*/  IMAD.U32 R11, RZ, RZ, UR9 ;  /* 0x00000009ff0b7e24 */ /* 0x000fce000f8e00ff */
[----:B------:R-:W-:-:S07]  /*1090*/  LEPC R20, `(.L_x_450) ;  /* 0x000000001014794e */ /* 0x000fce0000000000 */
[----:B--2---:R-:W-:Y:S05]  /*10a0*/  CALL.ABS.NOINC R14 ;  /* 0x000000000e007343 */ /* 0x004fea0003c00000 */
.L_x_450:
[----:B------:R-:W-:Y:S01]  /*10b0*/  PRMT R28, RZ, 0x7610, R28 ;  /* 0x00007610ff1c7816 */ /* 0x000fe2000000001c */
[----:B------:R-:W-:Y:S06]  /*10c0*/  BRA `(.L_x_424) ;  /* 0x0000000000547947 */ /* 0x000fec0003800000 */
.L_x_449:
        /* <DEDUP_REMOVED lines=8> */
.L_x_452:
[----:B------:R-:W-:Y:S05]  /*1150*/  BSYNC.RECONVERGENT B0 ;  /* 0x0000000000007941 */ /* 0x000fea0003800200 */
.L_x_451:
[----:B------:R-:W-:-:S04]  /*1160*/  F2FP.BF16.F32.PACK_AB R0, RZ, R0 ;  /* 0x00000000ff00723e */ /* 0x000fc800000010ff */
[----:B------:R-:W-:Y:S01]  /*1170*/  PRMT R28, R0, 0x7610, R28 ;  /* 0x00007610001c7816 */ /* 0x000fe2000000001c */
[----:B------:R-:W-:Y:S06]  /*1180*/  BRA `(.L_x_424) ;  /* 0x0000000000247947 */ /* 0x000fec0003800000 */
.L_x_448:
[----:B------:R-:W2:Y:S02]  /*1190*/  LDG.E.64 R4, desc[UR36][R4.64] ;  /* 0x0000002404047981 */ /* 0x000ea4000c1e1b00 */
[----:B--2---:R-:W0:Y:S02]  /*11a0*/  I2F.U64 R0, R4 ;  /* 0x0000000400007312 */ /* 0x004e240000301000 */
[----:B0-----:R-:W-:-:S04]  /*11b0*/  F2FP.BF16.F32.PACK_AB R0, RZ, R0 ;  /* 0x00000000ff00723e */ /* 0x001fc800000010ff */
[----:B------:R-:W-:Y:S01]  /*11c0*/  PRMT R28, R0, 0x7610, R28 ;  /* 0x00007610001c7816 */ /* 0x000fe2000000001c */
[----:B------:R-:W-:Y:S06]  /*11d0*/  BRA `(.L_x_424) ;  /* 0x0000000000107947 */ /* 0x000fec0003800000 */
.L_x_447:
[----:B------:R-:W2:Y:S02]  /*11e0*/  LDG.E R4, desc[UR36][R4.64] ;  /* 0x0000002404047981 */ /* 0x000ea4000c1e1900 */
[----:B--2---:R-:W-:-:S04]  /*11f0*/  I2FP.F32.U32 R0, R4 ;  /* 0x0000000400007245 */ /* 0x004fc80000201000 */
[----:B------:R-:W-:-:S04]  /*1200*/  F2FP.BF16.F32.PACK_AB R0, RZ, R0 ;  /* 0x00000000ff00723e */ /* 0x000fc800000010ff */
[----:B------:R-:W-:-:S07]  /*1210*/  PRMT R28, R0, 0x7610, R28 ;  /* 0x00007610001c7816 */ /* 0x000fce000000001c */
.L_x_424:
[----:B0-----:R-:W0:Y:S01]  /*1220*/  LDC.64 R4, c[0x0][0x398] ;  /* 0x0000e600ff047b82 */ /* 0x001e220000000a00 */
[----:B------:R-:W1:Y:S01]  /*1230*/  LDCU UR5, c[0x0][0x3ac] ;  /* 0x00007580ff0577ac */ /* 0x000e620008000800 */
        /* <DEDUP_REMOVED lines=19> */
.L_x_456:
[----:B------:R-:W2:Y:S02]  /*1370*/  LDG.E.U8 R4, desc[UR36][R4.64] ;  /* 0x0000002404047981 */ /* 0x000ea4000c1e1100 */
[----:B--2---:R-:W-:-:S04]  /*1380*/  I2FP.F32.U32 R0, R4 ;  /* 0x0000000400007245 */ /* 0x004fc80000201000 */
[----:B------:R-:W-:-:S04]  /*1390*/  F2FP.BF16.F32.PACK_AB R0, RZ, R0 ;  /* 0x00000000ff00723e */ /* 0x000fc800000010ff */
[----:B------:R-:W-:Y:S01]  /*13a0*/  PRMT R22, R0, 0x7610, R22 ;  /* 0x0000761000167816 */ /* 0x000fe20000000016 */
[----:B------:R-:W-:Y:S06]  /*13b0*/  BRA `(.L_x_458) ;  /* 0x0000000c00e47947 */ /* 0x000fec0003800000 */
.L_x_455:
        /* <DEDUP_REMOVED lines=11> */
.L_x_460:
[----:B------:R-:W2:Y:S02]  /*1470*/  LDG.E R4, desc[UR36][R4.64] ;  /* 0x0000002404047981 */ /* 0x000ea4000c1e1900 */
[----:B--2---:R-:W-:-:S04]  /*1480*/  I2FP.F32.S32 R0, R4 ;  /* 0x0000000400007245 */ /* 0x004fc80000201400 */
[----:B------:R-:W-:-:S04]  /*1490*/  F2FP.BF16.F32.PACK_AB R0, RZ, R0 ;  /* 0x00000000ff00723e */ /* 0x000fc800000010ff */
[----:B------:R-:W-:Y:S01]  /*14a0*/  PRMT R22, R0, 0x7610, R22 ;  /* 0x0000761000167816 */ /* 0x000fe20000000016 */
[----:B------:R-:W-:Y:S06]  /*14b0*/  BRA `(.L_x_458) ;  /* 0x0000000c00a47947 */ /* 0x000fec0003800000 */
.L_x_459:
[----:B------:R-:W2:Y:S02]  /*14c0*/  LDG.E.U16 R4, desc[UR36][R4.64] ;  /* 0x0000002404047981 */ /* 0x000ea4000c1e1500 */
[----:B--2---:R-:W0:Y:S02]  /*14d0*/  I2F.S16 R0, R4 ;  /* 0x0000000400007306 */ /* 0x004e240000101400 */
[----:B0-----:R-:W-:-:S04]  /*14e0*/  F2FP.BF16.F32.PACK_AB R0, RZ, R0 ;  /* 0x00000000ff00723e */ /* 0x001fc800000010ff */
[----:B------:R-:W-:Y:S01]  /*14f0*/  PRMT R22, R0, 0x7610, R22 ;  /* 0x0000761000167816 */ /* 0x000fe20000000016 */
[----:B------:R-:W-:Y:S06]  /*1500*/  BRA `(.L_x_458) ;  /* 0x0000000c00907947 */ /* 0x000fec0003800000 */
.L_x_454:
        /* <DEDUP_REMOVED lines=9> */
.L_x_462:
[----:B------:R-:W2:Y:S02]  /*15a0*/  LDG.E.U16 R0, desc[UR36][R4.64] ;  /* 0x0000002404007981 */ /* 0x000ea4000c1e1500 */
[----:B--2---:R-:W-:-:S05]  /*15b0*/  HADD2.F32 R0, -RZ, R0.H0_H0 ;  /* 0x20000000ff007230 */ /* 0x004fca0000004100 */
[----:B------:R-:W-:-:S04]  /*15c0*/  F2FP.BF16.F32.PACK_AB R0, RZ, R0 ;  /* 0x00000000ff00723e */ /* 0x000fc800000010ff */
[----:B------:R-:W-:Y:S01]  /*15d0*/  PRMT R22, R0, 0x7610, R22 ;  /* 0x0000761000167816 */ /* 0x000fe20000000016 */
[----:B------:R-:W-:Y:S06]  /*15e0*/  BRA `(.L_x_458) ;  /* 0x0000000c00587947 */ /* 0x000fec0003800000 */
.L_x_461:
        /* <DEDUP_REMOVED lines=9> */
.L_x_464:
[----:B------:R-:W2:Y:S02]  /*1680*/  LDG.E.U16 R4, desc[UR36][R4.64] ;  /* 0x0000002404047981 */ /* 0x000ea4000c1e1500 */
[----:B--2---:R-:W-:-:S05]  /*1690*/  HADD2.F32 R0, -RZ, R4.H0_H0 ;  /* 0x20000004ff007230 */ /* 0x004fca0000004100 */
[----:B------:R-:W-:-:S04]  /*16a0*/  F2FP.BF16.F32.PACK_AB R0, RZ, R0 ;  /* 0x00000000ff00723e */ /* 0x000fc800000010ff */
[----:B------:R-:W-:Y:S01]  /*16b0*/  PRMT R22, R0, 0x7610, R22 ;  /* 0x0000761000167816 */ /* 0x000fe20000000016 */
[----:B------:R-:W-:Y:S06]  /*16c0*/  BRA `(.L_x_458) ;  /* 0x0000000c00207947 */ /* 0x000fec0003800000 */
.L_x_463:
        /* <DEDUP_REMOVED lines=13> */
.L_x_453:
        /* <DEDUP_REMOVED lines=14> */
.L_x_467:
        /* <DEDUP_REMOVED lines=13> */
.L_x_466:
        /* <DEDUP_REMOVED lines=27> */
.L_x_469:
        /* <DEDUP_REMOVED lines=15> */
.L_x_468:
[----:B------:R0:W5:Y:S01]  /*1bf0*/  LDG.E.U16 R22, desc[UR36][R4.64] ;  /* 0x0000002404167981 */ /* 0x000162000c1e1500 */
[----:B------:R-:W-:Y:S05]  /*1c00*/  BRA `(.L_x_458) ;  /* 0x0000000400d07947 */ /* 0x000fea0003800000 */
.L_x_465:
        /* <DEDUP_REMOVED lines=13> */
.L_x_472:
        /* <DEDUP_REMOVED lines=21> */
.L_x_476:
[----:B------:R-:W-:Y:S05]  /*1e30*/  BSYNC.RECONVERGENT B1 ;  /* 0x0000000000017941 */ /* 0x000fea0003800200 */
.L_x_475:
[----:B------:R-:W-:Y:S01]  /*1e40*/  IMAD.SHL.U32 R0, R0, 0x100000, RZ ;  /* 0x0010000000007824 */ /* 0x000fe200078e00ff */
[----:B------:R-:W-:-:S04]  /*1e50*/  LEA R3, R3, 0x3b800000, 0x17 ;  /* 0x3b80000003037811 */ /* 0x000fc800078eb8ff */
[----:B------:R-:W-:-:S07]  /*1e60*/  LOP3.LUT R0, R3, R0, R7, 0xfe, !PT ;  /* 0x0000000003007212 */ /* 0x000fce00078efe07 */
.L_x_474:
[----:B------:R-:W-:Y:S05]  /*1e70*/  BSYNC.RECONVERGENT B0 ;  /* 0x0000000000007941 */ /* 0x000fea0003800200 */
.L_x_473:
[----:B------:R-:W-:-:S04]  /*1e80*/  F2FP.BF16.F32.PACK_AB R0, RZ, R0 ;  /* 0x00000000ff00723e */ /* 0x000fc800000010ff */
[----:B------:R-:W-:Y:S01]  /*1e90*/  PRMT R22, R0, 0x7610, R22 ;  /* 0x0000761000167816 */ /* 0x000fe20000000016 */
[----:B------:R-:W-:Y:S06]  /*1ea0*/  BRA `(.L_x_458) ;  /* 0x0000000400287947 */ /* 0x000fec0003800000 */
.L_x_471:
        /* <DEDUP_REMOVED lines=21> */
.L_x_480:
[----:B------:R-:W-:Y:S05]  /*2000*/  BSYNC.RECONVERGENT B1 ;  /* 0x0000000000017941 */ /* 0x000fea0003800200 */
.L_x_479:
[----:B------:R-:W-:Y:S01]  /*2010*/  IMAD.SHL.U32 R0, R0, 0x200000, RZ ;  /* 0x0020000000007824 */ /* 0x000fe200078e00ff */
[----:B------:R-:W-:-:S04]  /*2020*/  LEA R3, R3, 0x37800000, 0x17 ;  /* 0x3780000003037811 */ /* 0x000fc800078eb8ff */
[----:B------:R-:W-:-:S07]  /*2030*/  LOP3.LUT R0, R3, R0, R7, 0xfe, !PT ;  /* 0x0000000003007212 */ /* 0x000fce00078efe07 */
.L_x_478:
[----:B------:R-:W-:Y:S05]  /*2040*/  BSYNC.RECONVERGENT B0 ;  /* 0x0000000000007941 */ /* 0x000fea0003800200 */
.L_x_477:
[----:B------:R-:W-:-:S04]  /*2050*/  F2FP.BF16.F32.PACK_AB R0, RZ, R0 ;  /* 0x00000000ff00723e */ /* 0x000fc800000010ff */
[----:B------:R-:W-:Y:S01]  /*2060*/  PRMT R22, R0, 0x7610, R22 ;  /* 0x0000761000167816 */ /* 0x000fe20000000016 */
[----:B------:R-:W-:Y:S06]  /*2070*/  BRA `(.L_x_458) ;  /* 0x0000000000b47947 */ /* 0x000fec0003800000 */
.L_x_470:
[----:B------:R-:W-:-:S09]  /*2080*/  UISETP.NE.AND UP0, UPT, UR4, 0x1c, UPT ;  /* 0x0000001c0400788c */ /* 0x000fd2000bf05270 */
[----:B------:R-:W-:Y:S05]  /*2090*/  BRA.U !UP0, `(.L_x_481) ;  /* 0x00000001089c7547 */ /* 0x000fea000b800000 */
[----:B------:R-:W-:-:S09]  /*20a0*/  UISETP.NE.AND UP0, UPT, UR4, 0x1d, UPT ;  /* 0x0000001d0400788c */ /* 0x000fd2000bf05270 */
[----:B------:R-:W-:Y:S05]  /*20b0*/  BRA.U !UP0, `(.L_x_482) ;  /* 0x0000000108807547 */ /* 0x000fea000b800000 */
[----:B------:R-:W-:-:S09]  /*20c0*/  UISETP.NE.AND UP0, UPT, UR4, 0x2c, UPT ;  /* 0x0000002c0400788c */ /* 0x000fd2000bf05270 */
[----:B------:R-:W-:Y:S05]  /*20d0*/  BRA.U !UP0, `(.L_x_483) ;  /* 0x0000000108487547 */ /* 0x000fea000b800000 */
.L_x_457:
        /* <DEDUP_REMOVED lines=15> */
[----:B--2--5:R-:W-:Y:S05]  /*21d0*/  CALL.ABS.NOINC R14 ;  /* 0x000000000e007343 */ /* 0x024fea0003c00000 */
.L_x_484:
[----:B------:R-:W-:Y:S01]  /*21e0*/  PRMT R22, RZ, 0x7610, R22 ;  /* 0x00007610ff167816 */ /* 0x000fe20000000016 */
[----:B------:R-:W-:Y:S06]  /*21f0*/  BRA `(.L_x_458) ;  /* 0x0000000000547947 */ /* 0x000fec0003800000 */
.L_x_483:
        /* <DEDUP_REMOVED lines=8> */
.L_x_486:
[----:B------:R-:W-:Y:S05]  /*2280*/  BSYNC.RECONVERGENT B0 ;  /* 0x0000000000007941 */ /* 0x000fea0003800200 */
.L_x_485:
[----:B------:R-:W-:-:S04]  /*2290*/  F2FP.BF16.F32.PACK_AB R0, RZ, R0 ;  /* 0x00000000ff00723e */ /* 0x000fc800000010ff */
[----:B------:R-:W-:Y:S01]  /*22a0*/  PRMT R22, R0, 0x7610, R22 ;  /* 0x0000761000167816 */ /* 0x000fe20000000016 */
[----:B------:R-:W-:Y:S06]  /*22b0*/  BRA `(.L_x_458) ;  /* 0x0000000000247947 */ /* 0x000fec0003800000 */
.L_x_482:
[----:B------:R-:W2:Y:S02]  /*22c0*/  LDG.E.64 R4, desc[UR36][R4.64] ;  /* 0x0000002404047981 */ /* 0x000ea4000c1e1b00 */
[----:B--2---:R-:W0:Y:S02]  /*22d0*/  I2F.U64 R0, R4 ;  /* 0x0000000400007312 */ /* 0x004e240000301000 */
[----:B0-----:R-:W-:-:S04]  /*22e0*/  F2FP.BF16.F32.PACK_AB R0, RZ, R0 ;  /* 0x00000000ff00723e */ /* 0x001fc800000010ff */
[----:B------:R-:W-:Y:S01]  /*22f0*/  PRMT R22, R0, 0x7610, R22 ;  /* 0x0000761000167816 */ /* 0x000fe20000000016 */
[----:B------:R-:W-:Y:S06]  /*2300*/  BRA `(.L_x_458) ;  /* 0x0000000000107947 */ /* 0x000fec0003800000 */
.L_x_481:
[----:B------:R-:W2:Y:S02]  /*2310*/  LDG.E R4, desc[UR36][R4.64] ;  /* 0x0000002404047981 */ /* 0x000ea4000c1e1900 */
[----:B--2---:R-:W-:-:S04]  /*2320*/  I2FP.F32.U32 R0, R4 ;  /* 0x0000000400007245 */ /* 0x004fc80000201000 */
[----:B------:R-:W-:-:S04]  /*2330*/  F2FP.BF16.F32.PACK_AB R0, RZ, R0 ;  /* 0x00000000ff00723e */ /* 0x000fc800000010ff */
[----:B------:R-:W-:-:S07]  /*2340*/  PRMT R22, R0, 0x7610, R22 ;  /* 0x0000761000167816 */ /* 0x000fce0000000016 */
.L_x_458:
[----:B------:R-:W-:-:S07]  /*2350*/  VIADD R17, R25, 0x80 ;  /* 0x0000008019117836 */ /* 0x000fce0000000000 */
.L_x_418:
[----:B------:R-:W-:Y:S05]  /*2360*/  BSYNC.RECONVERGENT B6 ;  /* 0x0000000000067941 */ /* 0x000fea0003800200 */
.L_x_417:
[----:B------:R-:W-:Y:S01]  /*2370*/  ISETP.GE.AND P0, PT, R17, R16, PT ;  /* 0x000000101100720c */ /* 0x000fe20003f06270 */
[----:B------:R-:W-:Y:S01]  /*2380*/  BSSY.RECONVERGENT B6, `(.L_x_487) ;  /* 0x000022c000067945 */ /* 0x000fe20003800200 */
[----:B------:R-:W-:Y:S02]  /*2390*/  PRMT R26, RZ, 0x7610, R26 ;  /* 0x00007610ff1a7816 */ /* 0x000fe4000000001a */
[----:B------:R-:W-:-:S09]  /*23a0*/  PRMT R27, RZ, 0x7610, R27 ;  /* 0x00007610ff1b7816 */ /* 0x000fd2000000001b */
[----:B------:R-:W-:Y:S05]  /*23b0*/  @P0 BRA `(.L_x_488) ;  /* 0x0000002000a00947 */ /* 0x000fea0003800000 */
[----:B0-----:R-:W0:Y:S01]  /*23c0*/  LDC.64 R4, c[0x0][0x390] ;  /* 0x0000e400ff047b82 */ /* 0x001e220000000a00 */
        /* <DEDUP_REMOVED lines=21> */
.L_x_492:
[----:B------:R-:W2:Y:S02]  /*2520*/  LDG.E.U8 R4, desc[UR36][R4.64] ;  /* 0x0000002404047981 */ /* 0x000ea4000c1e1100 */
[----:B--2---:R-:W-:-:S04]  /*2530*/  I2FP.F32.U32 R0, R4 ;  /* 0x0000000400007245 */ /* 0x004fc80000201000 */
[----:B------:R-:W-:-:S04]  /*2540*/  F2FP.BF16.F32.PACK_AB R0, RZ, R0 ;  /* 0x00000000ff00723e */ /* 0x000fc800000010ff */
[----:B------:R-:W-:Y:S01]  /*2550*/  PRMT R26, R0, 0x7610, R26 ;  /* 0x00007610001a7816 */ /* 0x000fe2000000001a */
[----:B------:R-:W-:Y:S06]  /*2560*/  BRA `(.L_x_494) ;  /* 0x0000000c00e47947 */ /* 0x000fec0003800000 */
.L_x_491:
        /* <DEDUP_REMOVED lines=11> */
.L_x_496:
[----:B------:R-:W2:Y:S02]  /*2620*/  LDG.E R4, desc[UR36][R4.64] ;  /* 0x0000002404047981 */ /* 0x000ea4000c1e1900 */
[----:B--2---:R-:W-:-:S04]  /*2630*/  I2FP.F32.S32 R0, R4 ;  /* 0x0000000400007245 */ /* 0x004fc80000201400 */
[----:B------:R-:W-:-:S04]  /*2640*/  F2FP.BF16.F32.PACK_AB R0, RZ, R0 ;  /* 0x00000000ff00723e */ /* 0x000fc800000010ff */
[----:B------:R-:W-:Y:S01]  /*2650*/  PRMT R26, R0, 0x7610, R26 ;  /* 0x00007610001a7816 */ /* 0x000fe2000000001a */
[----:B------:R-:W-:Y:S06]  /*2660*/  BRA `(.L_x_494) ;  /* 0x0000000c00a47947 */ /* 0x000fec0003800000 */
.L_x_495:
[----:B------:R-:W2:Y:S02]  /*2670*/  LDG.E.U16 R4, desc[UR36][R4.64] ;  /* 0x0000002404047981 */ /* 0x000ea4000c1e1500 */
[----:B--2---:R-:W0:Y:S02]  /*2680*/  I2F.S16 R0, R4 ;  /* 0x0000000400007306 */ /* 0x004e240000101400 */
[----:B0-----:R-:W-:-:S04]  /*2690*/  F2FP.BF16.F32.PACK_AB R0, RZ, R0 ;  /* 0x00000000ff00723e */ /* 0x001fc800000010ff */
[----:B------:R-:W-:Y:S01]  /*26a0*/  PRMT R26, R0, 0x7610, R26 ;  /* 0x00007610001a7816 */ /* 0x000fe2000000001a */
[----:B------:R-:W-:Y:S06]  /*26b0*/  BRA `(.L_x_494) ;  /* 0x0000000c00907947 */ /* 0x000fec0003800000 */
.L_x_490:
        /* <DEDUP_REMOVED lines=9> */
.L_x_498:
[----:B------:R-:W2:Y:S02]  /*2750*/  LDG.E.U16 R0, desc[UR36][R4.64] ;  /* 0x0000002404007981 */ /* 0x000ea4000c1e1500 */
[----:B--2---:R-:W-:-:S05]  /*2760*/  HADD2.F32 R0, -RZ, R0.H0_H0 ;  /* 0x20000000ff007230 */ /* 0x004fca0000004100 */
[----:B------:R-:W-:-:S04]  /*2770*/  F2FP.BF16.F32.PACK_AB R0, RZ, R0 ;  /* 0x00000000ff00723e */ /* 0x000fc800000010ff */
[----:B------:R-:W-:Y:S01]  /*2780*/  PRMT R26, R0, 0x7610, R26 ;  /* 0x00007610001a7816 */ /* 0x000fe2000000001a */
[----:B------:R-:W-:Y:S06]  /*2790*/  BRA `(.L_x_494) ;  /* 0x0000000c00587947 */ /* 0x000fec0003800000 */
.L_x_497:
        /* <DEDUP_REMOVED lines=9> */
.L_x_500:
[----:B------:R-:W2:Y:S02]  /*2830*/  LDG.E.U16 R4, desc[UR36][R4.64] ;  /* 0x0000002404047981 */ /* 0x000ea4000c1e1500 */
[----:B--2---:R-:W-:-:S05]  /*2840*/  HADD2.F32 R0, -RZ, R4.H0_H0 ;  /* 0x20000004ff007230 */ /* 0x004fca0000004100 */
[----:B------:R-:W-:-:S04]  /*2850*/  F2FP.BF16.F32.PACK_AB R0, RZ, R0 ;  /* 0x00000000ff00723e */ /* 0x000fc800000010ff */
[----:B------:R-:W-:Y:S01]  /*2860*/  PRMT R26, R0, 0x7610, R26 ;  /* 0x00007610001a7816 */ /* 0x000fe2000000001a */
[----:B------:R-:W-:Y:S06]  /*2870*/  BRA `(.L_x_494) ;  /* 0x0000000c00207947 */ /* 0x000fec0003800000 */
.L_x_499:
        /* <DEDUP_REMOVED lines=13> */
.L_x_489:
        /* <DEDUP_REMOVED lines=14> */
.L_x_503:
        /* <DEDUP_REMOVED lines=13> */
.L_x_502:
        /* <DEDUP_REMOVED lines=27> */
.L_x_505:
[----:B------:R-:W2:Y:S02]  /*2cb0*/  LDG.E.U8 R4, desc[UR36][R4.64] ;  /* 0x0000002404047981 */ /* 0x000ea4000c1e1100 */
[C---:B--2---:R-:W-:Y:S02]  /*2cc0*/  IMAD.SHL.U32 R0, R4.reuse, 0x2000000, RZ ;  /* 0x0200000004007824 */ /* 0x044fe400078e00ff */
[----:B------:R-:W-:-:S03]  /*2cd0*/  IMAD.SHL.U32 R6, R4, 0x100, RZ ;  /* 0x0000010004067824 */ /* 0x000fc600078e00ff */
[----:B------:R-:W-:-:S13]  /*2ce0*/  ISETP.GE.U32.AND P0, PT, R0, 0x8000000, PT ;  /* 0x080000000000780c */ /* 0x000fda0003f06070 */
[----:B------:R-:W-:Y:S02]  /*2cf0*/  @!P0 LOP3.LUT R3, R6, 0x7f00, RZ, 0xc0, !PT ;  /* 0x00007f0006038812 */ /* 0x000fe400078ec0ff */
[----:B------:R-:W-:Y:S02]  /*2d00*/  @P0 LEA.HI R0, R0, 0x70000000, RZ, 0x1c ;  /* 0x7000000000000811 */ /* 0x000fe400078fe0ff */
[----:B------:R-:W-:Y:S02]  /*2d10*/  @!P0 LOP3.LUT R3, R3, 0x3f000000, RZ, 0xfc, !PT ;  /* 0x3f00000003038812 */ /* 0x000fe400078efcff */
[----:B------:R-:W-:Y:S01]  /*2d20*/  PRMT R6, R6, 0x9910, RZ ;  /* 0x0000991006067816 */ /* 0x000fe200000000ff */
[----:B------:R-:W-:Y:S02]  /*2d30*/  @P0 FMUL.FTZ R0, R0, 1.9259299443872358531e-34 ;  /* 0x0780000000000820 */ /* 0x000fe40000410000 */
[----:B------:R-:W-:Y:S02]  /*2d40*/  @!P0 FADD.FTZ R0, R3, -0.5 ;  /* 0xbf00000003008421 */ /* 0x000fe40000010000 */
[----:B------:R-:W-:-:S05]  /*2d50*/  IMAD.MOV.U32 R3, RZ, RZ, R6 ;  /* 0x000000ffff037224 */ /* 0x000fca00078e0006 */
[----:B------:R-:W-:-:S04]  /*2d60*/  LOP3.LUT R0, R0, 0x80000000, R3, 0xf8, !PT ;  /* 0x8000000000007812 */ /* 0x000fc800078ef803 */
[----:B------:R-:W-:-:S04]  /*2d70*/  F2FP.BF16.F32.PACK_AB R0, RZ, R0 ;  /* 0x00000000ff00723e */ /* 0x000fc800000010ff */
[----:B------:R-:W-:Y:S01]  /*2d80*/  PRMT R26, R0, 0x7610, R26 ;  /* 0x00007610001a7816 */ /* 0x000fe2000000001a */
[----:B------:R-:W-:Y:S06]  /*2d90*/  BRA `(.L_x_494) ;  /* 0x0000000400d87947 */ /* 0x000fec0003800000 */
.L_x_504:
[----:B------:R0:W5:Y:S01]  /*2da0*/  LDG.E.U16 R26, desc[UR36][R4.64] ;  /* 0x00000024041a7981 */ /* 0x000162000c1e1500 */
[----:B------:R-:W-:Y:S05]  /*2db0*/  BRA `(.L_x_494) ;  /* 0x0000000400d07947 */ /* 0x000fea0003800000 */
.L_x_501:
        /* <DEDUP_REMOVED lines=13> */
.L_x_508:
        /* <DEDUP_REMOVED lines=21> */
.L_x_512:
[----:B------:R-:W-:Y:S05]  /*2fe0*/  BSYNC.RECONVERGENT B1 ;  /* 0x0000000000017941 */ /* 0x000fea0003800200 */
.L_x_511:
[----:B------:R-:W-:Y:S01]  /*2ff0*/  IMAD.SHL.U32 R0, R0, 0x100000, RZ ;  /* 0x0010000000007824 */ /* 0x000fe200078e00ff */
[----:B------:R-:W-:-:S04]  /*3000*/  LEA R3, R3, 0x3b800000, 0x17 ;  /* 0x3b80000003037811 */ /* 0x000fc800078eb8ff */
[----:B------:R-:W-:-:S07]  /*3010*/  LOP3.LUT R0, R3, R0, R7, 0xfe, !PT ;  /* 0x0000000003007212 */ /* 0x000fce00078efe07 */
.L_x_510:
[----:B------:R-:W-:Y:S05]  /*3020*/  BSYNC.RECONVERGENT B0 ;  /* 0x0000000000007941 */ /* 0x000fea0003800200 */
.L_x_509:
[----:B------:R-:W-:-:S04]  /*3030*/  F2FP.BF16.F32.PACK_AB R0, RZ, R0 ;  /* 0x00000000ff00723e */ /* 0x000fc800000010ff */
[----:B------:R-:W-:Y:S01]  /*3040*/  PRMT R26, R0, 0x7610, R26 ;  /* 0x00007610001a7816 */ /* 0x000fe2000000001a */
[----:B------:R-:W-:Y:S06]  /*3050*/  BRA `(.L_x_494) ;  /* 0x0000000400287947 */ /* 0x000fec0003800000 */
.L_x_507:
        /* <DEDUP_REMOVED lines=21> */
.L_x_516:
[----:B------:R-:W-:Y:S05]  /*31b0*/  BSYNC.RECONVERGENT B1 ;  /* 0x0000000000017941 */ /* 0x000fea0003800200 */
.L_x_515:
[----:B------:R-:W-:Y:S01]  /*31c0*/  IMAD.SHL.U32 R0, R0, 0x200000, RZ ;  /* 0x0020000000007824 */ /* 0x000fe200078e00ff */
[----:B------:R-:W-:-:S04]  /*31d0*/  LEA R3, R3, 0x37800000, 0x17 ;  /* 0x3780000003037811 */ /* 0x000fc800078eb8ff */
[----:B------:R-:W-:-:S07]  /*31e0*/  LOP3.LUT R0, R3, R0, R7, 0xfe, !PT ;  /* 0x0000000003007212 */ /* 0x000fce00078efe07 */
.L_x_514:
[----:B------:R-:W-:Y:S05]  /*31f0*/  BSYNC.RECONVERGENT B0 ;  /* 0x0000000000007941 */ /* 0x000fea0003800200 */
.L_x_513:
[----:B------:R-:W-:-:S04]  /*3200*/  F2FP.BF16.F32.PACK_AB R0, RZ, R0 ;  /* 0x00000000ff00723e */ /* 0x000fc800000010ff */
[----:B------:R-:W-:Y:S01]  /*3210*/  PRMT R26, R0, 0x7610, R26 ;  /* 0x00007610001a7816 */ /* 0x000fe2000000001a */
[----:B------:R-:W-:Y:S06]  /*3220*/  BRA `(.L_x_494) ;  /* 0x0000000000b47947 */ /* 0x000fec0003800000 */
.L_x_506:
        /* <DEDUP_REMOVED lines=14> */
.L_x_520:
[----:B------:R-:W-:Y:S05]  /*3310*/  BSYNC.RECONVERGENT B0 ;  /* 0x0000000000007941 */ /* 0x000fea0003800200 */
.L_x_519:
[----:B------:R-:W-:-:S04]  /*3320*/  F2FP.BF16.F32.PACK_AB R0, RZ, R0 ;  /* 0x00000000ff00723e */ /* 0x000fc800000010ff */
[----:B------:R-:W-:Y:S01]  /*3330*/  PRMT R26, R0, 0x7610, R26 ;  /* 0x00007610001a7816 */ /* 0x000fe2000000001a */
[----:B------:R-:W-:Y:S06]  /*3340*/  BRA `(.L_x_494) ;  /* 0x00000000006c7947 */ /* 0x000fec0003800000 */
.L_x_493:
        /* <DEDUP_REMOVED lines=16> */
.L_x_521:
[----:B------:R-:W-:Y:S01]  /*3450*/  PRMT R26, RZ, 0x7610, R26 ;  /* 0x00007610ff1a7816 */ /* 0x000fe2000000001a */
[----:B------:R-:W-:Y:S06]  /*3460*/  BRA `(.L_x_494) ;  /* 0x0000000000247947 */ /* 0x000fec0003800000 */
.L_x_518:
[----:B------:R-:W2:Y:S02]  /*3470*/  LDG.E.64 R4, desc[UR36][R4.64] ;  /* 0x0000002404047981 */ /* 0x000ea4000c1e1b00 */
[----:B--2---:R-:W0:Y:S02]  /*3480*/  I2F.U64 R0, R4 ;  /* 0x0000000400007312 */ /* 0x004e240000301000 */
[----:B0-----:R-:W-:-:S04]  /*3490*/  F2FP.BF16.F32.PACK_AB R0, RZ, R0 ;  /* 0x00000000ff00723e */ /* 0x001fc800000010ff */
[----:B------:R-:W-:Y:S01]  /*34a0*/  PRMT R26, R0, 0x7610, R26 ;  /* 0x00007610001a7816 */ /* 0x000fe2000000001a */
[----:B------:R-:W-:Y:S06]  /*34b0*/  BRA `(.L_x_494) ;  /* 0x0000000000107947 */ /* 0x000fec0003800000 */
.L_x_517:
[----:B------:R-:W2:Y:S02]  /*34c0*/  LDG.E R4, desc[UR36][R4.64] ;  /* 0x0000002404047981 */ /* 0x000ea4000c1e1900 */
[----:B--2---:R-:W-:-:S04]  /*34d0*/  I2FP.F32.U32 R0, R4 ;  /* 0x0000000400007245 */ /* 0x004fc80000201000 */
[----:B------:R-:W-:-:S04]  /*34e0*/  F2FP.BF16.F32.PACK_AB R0, RZ, R0 ;  /* 0x00000000ff00723e */ /* 0x000fc800000010ff */
[----:B------:R-:W-:-:S07]  /*34f0*/  PRMT R26, R0, 0x7610, R26 ;  /* 0x00007610001a7816 */ /* 0x000fce000000001a */
.L_x_494:
        /* <DEDUP_REMOVED lines=21> */
.L_x_525:
[----:B------:R-:W2:Y:S02]  /*3650*/  LDG.E.U8 R4, desc[UR36][R4.64] ;  /* 0x0000002404047981 */ /* 0x000ea4000c1e1100 */
[----:B--2---:R-:W-:-:S04]  /*3660*/  I2FP.F32.U32 R0, R4 ;  /* 0x0000000400007245 */ /* 0x004fc80000201000 */
[----:B------:R-:W-:-:S04]  /*3670*/  F2FP.BF16.F32.PACK_AB R0, RZ, R0 ;  /* 0x00000000ff00723e */ /* 0x000fc800000010ff */
[----:B------:R-:W-:Y:S01]  /*3680*/  PRMT R27, R0, 0x7610, R27 ;  /* 0x00007610001b7816 */ /* 0x000fe2000000001b */
[----:B------:R-:W-:Y:S06]  /*3690*/  BRA `(.L_x_527) ;  /* 0x0000000c00e47947 */ /* 0x000fec0003800000 */
.L_x_524:
        /* <DEDUP_REMOVED lines=11> */
.L_x_529:
[----:B------:R-:W2:Y:S02]  /*3750*/  LDG.E R4, desc[UR36][R4.64] ;  /* 0x0000002404047981 */ /* 0x000ea4000c1e1900 */
[----:B--2---:R-:W-:-:S04]  /*3760*/  I2FP.F32.S32 R0, R4 ;  /* 0x0000000400007245 */ /* 0x004fc80000201400 */
[----:B------:R-:W-:-:S04]  /*3770*/  F2FP.BF16.F32.PACK_AB R0, RZ, R0 ;  /* 0x00000000ff00723e */ /* 0x000fc800000010ff */
[----:B------:R-:W-:Y:S01]  /*3780*/  PRMT R27, R0, 0x7610, R27 ;  /* 0x00007610001b7816 */ /* 0x000fe2000000001b */
[----:B------:R-:W-:Y:S06]  /*3790*/  BRA `(.L_x_527) ;  /* 0x0000000c00a47947 */ /* 0x000fec0003800000 */
.L_x_528:
[----:B------:R-:W2:Y:S02]  /*37a0*/  LDG.E.U16 R4, desc[UR36][R4.64] ;  /* 0x0000002404047981 */ /* 0x000ea4000c1e1500 */
[----:B--2---:R-:W0:Y:S02]  /*37b0*/  I2F.S16 R0, R4 ;  /* 0x0000000400007306 */ /* 0x004e240000101400 */
[----:B0-----:R-:W-:-:S04]  /*37c0*/  F2FP.BF16.F32.PACK_AB R0, RZ, R0 ;  /* 0x00000000ff00723e */ /* 0x001fc800000010ff */
[----:B------:R-:W-:Y:S01]  /*37d0*/  PRMT R27, R0, 0x7610, R27 ;  /* 0x00007610001b7816 */ /* 0x000fe2000000001b */
[----:B------:R-:W-:Y:S06]  /*37e0*/  BRA `(.L_x_527) ;  /* 0x0000000c00907947 */ /* 0x000fec0003800000 */
.L_x_523:
        /* <DEDUP_REMOVED lines=9> */
.L_x_531:
[----:B------:R-:W2:Y:S02]  /*3880*/  LDG.E.U16 R0, desc[UR36][R4.64] ;  /* 0x0000002404007981 */ /* 0x000ea4000c1e1500 */
[----:B--2---:R-:W-:-:S05]  /*3890*/  HADD2.F32 R0, -RZ, R0.H0_H0 ;  /* 0x20000000ff007230 */ /* 0x004fca0000004100 */
[----:B------:R-:W-:-:S04]  /*38a0*/  F2FP.BF16.F32.PACK_AB R0, RZ, R0 ;  /* 0x00000000ff00723e */ /* 0x000fc800000010ff */
[----:B------:R-:W-:Y:S01]  /*38b0*/  PRMT R27, R0, 0x7610, R27 ;  /* 0x00007610001b7816 */ /* 0x000fe2000000001b */
[----:B------:R-:W-:Y:S06]  /*38c0*/  BRA `(.L_x_527) ;  /* 0x0000000c00587947 */ /* 0x000fec0003800000 */
.L_x_530:
        /* <DEDUP_REMOVED lines=9> */
.L_x_533:
[----:B------:R-:W2:Y:S02]  /*3960*/  LDG.E.U16 R4, desc[UR36][R4.64] ;  /* 0x0000002404047981 */ /* 0x000ea4000c1e1500 */
[----:B--2---:R-:W-:-:S05]  /*3970*/  HADD2.F32 R0, -RZ, R4.H0_H0 ;  /* 0x20000004ff007230 */ /* 0x004fca0000004100 */
[----:B------:R-:W-:-:S04]  /*3980*/  F2FP.BF16.F32.PACK_AB R0, RZ, R0 ;  /* 0x00000000ff00723e */ /* 0x000fc800000010ff */
[----:B------:R-:W-:Y:S01]  /*3990*/  PRMT R27, R0, 0x7610, R27 ;  /* 0x00007610001b7816 */ /* 0x000fe2000000001b */
[----:B------:R-:W-:Y:S06]  /*39a0*/  BRA `(.L_x_527) ;  /* 0x0000000c00207947 */ /* 0x000fec0003800000 */
.L_x_532:
        /* <DEDUP_REMOVED lines=13> */
.L_x_522:
        /* <DEDUP_REMOVED lines=14> */
.L_x_536:
        /* <DEDUP_REMOVED lines=13> */
.L_x_535:
        /* <DEDUP_REMOVED lines=27> */
.L_x_538:
        /* <DEDUP_REMOVED lines=15> */
.L_x_537:
[----:B------:R0:W5:Y:S01]  /*3ed0*/  LDG.E.U16 R27, desc[UR36][R4.64] ;  /* 0x00000024041b7981 */ /* 0x000162000c1e1500 */
[----:B------:R-:W-:Y:S05]  /*3ee0*/  BRA `(.L_x_527) ;  /* 0x0000000400d07947 */ /* 0x000fea0003800000 */
.L_x_534:
        /* <DEDUP_REMOVED lines=13> */
.L_x_541:
        /* <DEDUP_REMOVED lines=21> */
.L_x_545:
[----:B------:R-:W-:Y:S05]  /*4110*/  BSYNC.RECONVERGENT B1 ;  /* 0x0000000000017941 */ /* 0x000fea0003800200 */
.L_x_544:
[----:B------:R-:W-:Y:S01]  /*4120*/  IMAD.SHL.U32 R0, R0, 0x100000, RZ ;  /* 0x0010000000007824 */ /* 0x000fe200078e00ff */
[----:B------:R-:W-:-:S04]  /*4130*/  LEA R3, R3, 0x3b800000, 0x17 ;  /* 0x3b80000003037811 */ /* 0x000fc800078eb8ff */
[----:B------:R-:W-:-:S07]  /*4140*/  LOP3.LUT R0, R3, R0, R7, 0xfe, !PT ;  /* 0x0000000003007212 */ /* 0x000fce00078efe07 */
.L_x_543:
[----:B------:R-:W-:Y:S05]  /*4150*/  BSYNC.RECONVERGENT B0 ;  /* 0x0000000000007941 */ /* 0x000fea0003800200 */
.L_x_542:
[----:B------:R-:W-:-:S04]  /*4160*/  F2FP.BF16.F32.PACK_AB R0, RZ, R0 ;  /* 0x00000000ff00723e */ /* 0x000fc800000010ff */
[----:B------:R-:W-:Y:S01]  /*4170*/  PRMT R27, R0, 0x7610, R27 ;  /* 0x00007610001b7816 */ /* 0x000fe2000000001b */
[----:B------:R-:W-:Y:S06]  /*4180*/  BRA `(.L_x_527) ;  /* 0x0000000400287947 */ /* 0x000fec0003800000 */
.L_x_540:
        /* <DEDUP_REMOVED lines=21> */
.L_x_549:
[----:B------:R-:W-:Y:S05]  /*42e0*/  BSYNC.RECONVERGENT B1 ;  /* 0x0000000000017941 */ /* 0x000fea0003800200 */
.L_x_548:
[----:B------:R-:W-:Y:S01]  /*42f0*/  IMAD.SHL.U32 R0, R0, 0x200000, RZ ;  /* 0x0020000000007824 */ /* 0x000fe200078e00ff */
[----:B------:R-:W-:-:S04]  /*4300*/  LEA R3, R3, 0x37800000, 0x17 ;  /* 0x3780000003037811 */ /* 0x000fc800078eb8ff */
[----:B------:R-:W-:-:S07]  /*4310*/  LOP3.LUT R0, R3, R0, R7, 0xfe, !PT ;  /* 0x0000000003007212 */ /* 0x000fce00078efe07 */
.L_x_547:
[----:B------:R-:W-:Y:S05]  /*4320*/  BSYNC.RECONVERGENT B0 ;  /* 0x0000000000007941 */ /* 0x000fea0003800200 */
.L_x_546:
[----:B------:R-:W-:-:S04]  /*4330*/  F2FP.BF16.F32.PACK_AB R0, RZ, R0 ;  /* 0x00000000ff00723e */ /* 0x000fc800000010ff */
[----:B------:R-:W-:Y:S01]  /*4340*/  PRMT R27, R0, 0x7610, R27 ;  /* 0x00007610001b7816 */ /* 0x000fe2000000001b */
[----:B------:R-:W-:Y:S06]  /*4350*/  BRA `(.L_x_527) ;  /* 0x0000000000b47947 */ /* 0x000fec0003800000 */
.L_x_539:
        /* <DEDUP_REMOVED lines=14> */
.L_x_553:
[----:B------:R-:W-:Y:S05]  /*4440*/  BSYNC.RECONVERGENT B0 ;  /* 0x0000000000007941 */ /* 0x000fea0003800200 */
.L_x_552:
[----:B------:R-:W-:-:S04]  /*4450*/  F2FP.BF16.F32.PACK_AB R0, RZ, R0 ;  /* 0x00000000ff00723e */ /* 0x000fc800000010ff */
[----:B------:R-:W-:Y:S01]  /*4460*/  PRMT R27, R0, 0x7610, R27 ;  /* 0x00007610001b7816 */ /* 0x000fe2000000001b */
[----:B------:R-:W-:Y:S06]  /*4470*/  BRA `(.L_x_527) ;  /* 0x00000000006c7947 */ /* 0x000fec0003800000 */
.L_x_526:
        /* <DEDUP_REMOVED lines=16> */
.L_x_554:
[----:B------:R-:W-:Y:S01]  /*4580*/  PRMT R27, RZ, 0x7610, R27 ;  /* 0x00007610ff1b7816 */ /* 0x000fe2000000001b */
[----:B------:R-:W-:Y:S06]  /*4590*/  BRA `(.L_x_527) ;  /* 0x0000000000247947 */ /* 0x000fec0003800000 */
.L_x_551:
[----:B------:R-:W2:Y:S02]  /*45a0*/  LDG.E.64 R4, desc[UR36][R4.64] ;  /* 0x0000002404047981 */ /* 0x000ea4000c1e1b00 */
[----:B--2---:R-:W0:Y:S02]  /*45b0*/  I2F.U64 R0, R4 ;  /* 0x0000000400007312 */ /* 0x004e240000301000 */
[----:B0-----:R-:W-:-:S04]  /*45c0*/  F2FP.BF16.F32.PACK_AB R0, RZ, R0 ;  /* 0x00000000ff00723e */ /* 0x001fc800000010ff */
[----:B------:R-:W-:Y:S01]  /*45d0*/  PRMT R27, R0, 0x7610, R27 ;  /* 0x00007610001b7816 */ /* 0x000fe2000000001b */
[----:B------:R-:W-:Y:S06]  /*45e0*/  BRA `(.L_x_527) ;  /* 0x0000000000107947 */ /* 0x000fec0003800000 */
.L_x_550:
[----:B------:R-:W2:Y:S02]  /*45f0*/  LDG.E R4, desc[UR36][R4.64] ;  /* 0x0000002404047981 */ /* 0x000ea4000c1e1900 */
[----:B--2---:R-:W-:-:S04]  /*4600*/  I2FP.F32.U32 R0, R4 ;  /* 0x0000000400007245 */ /* 0x004fc80000201000 */
[----:B------:R-:W-:-:S04]  /*4610*/  F2FP.BF16.F32.PACK_AB R0, RZ, R0 ;  /* 0x00000000ff00723e */ /* 0x000fc800000010ff */
[----:B------:R-:W-:-:S07]  /*4620*/  PRMT R27, R0, 0x7610, R27 ;  /* 0x00007610001b7816 */ /* 0x000fce000000001b */
.L_x_527:
[----:B------:R-:W-:-:S07]  /*4630*/  VIADD R17, R17, 0x80 ;  /* 0x0000008011117836 */ /* 0x000fce0000000000 */
.L_x_488:
[----:B------:R-:W-:Y:S05]  /*4640*/  BSYNC.RECONVERGENT B6 ;  /* 0x0000000000067941 */ /* 0x000fea0003800200 */
.L_x_487:
        /* <DEDUP_REMOVED lines=27> */
.L_x_560:
[----:B------:R-:W2:Y:S02]  /*4800*/  LDG.E.U8 R4, desc[UR36][R4.64] ;  /* 0x0000002404047981 */ /* 0x000ea4000c1e1100 */
[----:B--2---:R-:W-:-:S04]  /*4810*/  I2FP.F32.U32 R0, R4 ;  /* 0x0000000400007245 */ /* 0x004fc80000201000 */
[----:B------:R-:W-:-:S04]  /*4820*/  F2FP.BF16.F32.PACK_AB R0, RZ, R0 ;  /* 0x00000000ff00723e */ /* 0x000fc800000010ff */
[----:B------:R-:W-:Y:S01]  /*4830*/  PRMT R18, R0, 0x7610, R18 ;  /* 0x0000761000127816 */ /* 0x000fe20000000012 */
[----:B------:R-:W-:Y:S06]  /*4840*/  BRA `(.L_x_562) ;  /* 0x0000000c00e47947 */ /* 0x000fec0003800000 */
.L_x_559:
        /* <DEDUP_REMOVED lines=11> */
.L_x_564:
[----:B------:R-:W2:Y:S02]  /*4900*/  LDG.E R4, desc[UR36][R4.64] ;  /* 0x0000002404047981 */ /* 0x000ea4000c1e1900 */
[----:B--2---:R-:W-:-:S04]  /*4910*/  I2FP.F32.S32 R0, R4 ;  /* 0x0000000400007245 */ /* 0x004fc80000201400 */
[----:B------:R-:W-:-:S04]  /*4920*/  F2FP.BF16.F32.PACK_AB R0, RZ, R0 ;  /* 0x00000000ff00723e */ /* 0x000fc800000010ff */
[----:B------:R-:W-:Y:S01]  /*4930*/  PRMT R18, R0, 0x7610, R18 ;  /* 0x0000761000127816 */ /* 0x000fe20000000012 */
[----:B------:R-:W-:Y:S06]  /*4940*/  BRA `(.L_x_562) ;  /* 0x0000000c00a47947 */ /* 0x000fec0003800000 */
.L_x_563:
[----:B------:R-:W2:Y:S02]  /*4950*/  LDG.E.U16 R4, desc[UR36][R4.64] ;  /* 0x0000002404047981 */ /* 0x000ea4000c1e1500 */
[----:B--2---:R-:W0:Y:S02]  /*4960*/  I2F.S16 R0, R4 ;  /* 0x0000000400007306 */ /* 0x004e240000101400 */
[----:B0-----:R-:W-:-:S04]  /*4970*/  F2FP.BF16.F32.PACK_AB R0, RZ, R0 ;  /* 0x00000000ff00723e */ /* 0x001fc800000010ff */
[----:B------:R-:W-:Y:S01]  /*4980*/  PRMT R18, R0, 0x7610, R18 ;  /* 0x0000761000127816 */ /* 0x000fe20000000012 */
[----:B------:R-:W-:Y:S06]  /*4990*/  BRA `(.L_x_562) ;  /* 0x0000000c00907947 */ /* 0x000fec0003800000 */
.L_x_558:
        /* <DEDUP_REMOVED lines=9> */
.L_x_566:
[----:B------:R-:W2:Y:S02]  /*4a30*/  LDG.E.U16 R0, desc[UR36][R4.64] ;  /* 0x0000002404007981 */ /* 0x000ea4000c1e1500 */
[----:B--2---:R-:W-:-:S05]  /*4a40*/  HADD2.F32 R0, -RZ, R0.H0_H0 ;  /* 0x20000000ff007230 */ /* 0x004fca0000004100 */
[----:B------:R-:W-:-:S04]  /*4a50*/  F2FP.BF16.F32.PACK_AB R0, RZ, R0 ;  /* 0x00000000ff00723e */ /* 0x000fc800000010ff */
[----:B------:R-:W-:Y:S01]  /*4a60*/  PRMT R18, R0, 0x7610, R18 ;  /* 0x0000761000127816 */ /* 0x000fe20000000012 */
[----:B------:R-:W-:Y:S06]  /*4a70*/  BRA `(.L_x_562) ;  /* 0x0000000c00587947 */ /* 0x000fec0003800000 */
.L_x_565:
        /* <DEDUP_REMOVED lines=9> */
.L_x_568:
[----:B------:R-:W2:Y:S02]  /*4b10*/  LDG.E.U16 R4, desc[UR36][R4.64] ;  /* 0x0000002404047981 */ /* 0x000ea4000c1e1500 */
[----:B--2---:R-:W-:-:S05]  /*4b20*/  HADD2.F32 R0, -RZ, R4.H0_H0 ;  /* 0x20000004ff007230 */ /* 0x004fca0000004100 */
[----:B------:R-:W-:-:S04]  /*4b30*/  F2FP.BF16.F32.PACK_AB R0, RZ, R0 ;  /* 0x00000000ff00723e */ /* 0x000fc800000010ff */
[----:B------:R-:W-:Y:S01]  /*4b40*/  PRMT R18, R0, 0x7610, R18 ;  /* 0x0000761000127816 */ /* 0x000fe20000000012 */
[----:B------:R-:W-:Y:S06]  /*4b50*/  BRA `(.L_x_562) ;  /* 0x0000000c00207947 */ /* 0x000fec0003800000 */
.L_x_567:
        /* <DEDUP_REMOVED lines=13> */
.L_x_557:
        /* <DEDUP_REMOVED lines=14> */
.L_x_571:
        /* <DEDUP_REMOVED lines=13> */
.L_x_570:
        /* <DEDUP_REMOVED lines=27> */
.L_x_573:
        /* <DEDUP_REMOVED lines=15> */
.L_x_572:
[----:B------:R0:W5:Y:S01]  /*5080*/  LDG.E.U16 R18, desc[UR36][R4.64] ;  /* 0x0000002404127981 */ /* 0x000162000c1e1500 */
[----:B------:R-:W-:Y:S05]  /*5090*/  BRA `(.L_x_562) ;  /* 0x0000000400d07947 */ /* 0x000fea0003800000 */
.L_x_569:
        /* <DEDUP_REMOVED lines=13> */
.L_x_576:
        /* <DEDUP_REMOVED lines=21> */
.L_x_580:
[----:B------:R-:W-:Y:S05]  /*52c0*/  BSYNC.RECONVERGENT B1 ;  /* 0x0000000000017941 */ /* 0x000fea0003800200 */
.L_x_579:
[----:B------:R-:W-:Y:S01]  /*52d0*/  IMAD.SHL.U32 R0, R0, 0x100000, RZ ;  /* 0x0010000000007824 */ /* 0x000fe200078e00ff */
[----:B------:R-:W-:-:S04]  /*52e0*/  LEA R3, R3, 0x3b800000, 0x17 ;  /* 0x3b80000003037811 */ /* 0x000fc800078eb8ff */
[----:B------:R-:W-:-:S07]  /*52f0*/  LOP3.LUT R0, R3, R0, R7, 0xfe, !PT ;  /* 0x0000000003007212 */ /* 0x000fce00078efe07 */
.L_x_578:
[----:B------:R-:W-:Y:S05]  /*5300*/  BSYNC.RECONVERGENT B0 ;  /* 0x0000000000007941 */ /* 0x000fea0003800200 */
.L_x_577:
[----:B------:R-:W-:-:S04]  /*5310*/  F2FP.BF16.F32.PACK_AB R0, RZ, R0 ;  /* 0x00000000ff00723e */ /* 0x000fc800000010ff */
[----:B------:R-:W-:Y:S01]  /*5320*/  PRMT R18, R0, 0x7610, R18 ;  /* 0x0000761000127816 */ /* 0x000fe20000000012 */
[----:B------:R-:W-:Y:S06]  /*5330*/  BRA `(.L_x_562) ;  /* 0x0000000400287947 */ /* 0x000fec0003800000 */
.L_x_575:
        /* <DEDUP_REMOVED lines=21> */
.L_x_584:
[----:B------:R-:W-:Y:S05]  /*5490*/  BSYNC.RECONVERGENT B1 ;  /* 0x0000000000017941 */ /* 0x000fea0003800200 */
.L_x_583:
[----:B------:R-:W-:Y:S01]  /*54a0*/  IMAD.SHL.U32 R0, R0, 0x200000, RZ ;  /* 0x0020000000007824 */ /* 0x000fe200078e00ff */
[----:B------:R-:W-:-:S04]  /*54b0*/  LEA R3, R3, 0x37800000, 0x17 ;  /* 0x3780000003037811 */ /* 0x000fc800078eb8ff */
[----:B------:R-:W-:-:S07]  /*54c0*/  LOP3.LUT R0, R3, R0, R7, 0xfe, !PT ;  /* 0x0000000003007212 */ /* 0x000fce00078efe07 */
.L_x_582:
[----:B------:R-:W-:Y:S05]  /*54d0*/  BSYNC.RECONVERGENT B0 ;  /* 0x0000000000007941 */ /* 0x000fea0003800200 */
.L_x_581:
[----:B------:R-:W-:-:S04]  /*54e0*/  F2FP.BF16.F32.PACK_AB R0, RZ, R0 ;  /* 0x00000000ff00723e */ /* 0x000fc800000010ff */
[----:B------:R-:W-:Y:S01]  /*54f0*/  PRMT R18, R0, 0x7610, R18 ;  /* 0x0000761000127816 */ /* 0x000fe20000000012 */
[----:B------:R-:W-:Y:S06]  /*5500*/  BRA `(.L_x_562) ;  /* 0x0000000000b47947 */ /* 0x000fec0003800000 */
.L_x_574:
        /* <DEDUP_REMOVED lines=14> */
.L_x_588:
[----:B------:R-:W-:Y:S05]  /*55f0*/  BSYNC.RECONVERGENT B0 ;  /* 0x0000000000007941 */ /* 0x000fea0003800200 */
.L_x_587:
[----:B------:R-:W-:-:S04]  /*5600*/  F2FP.BF16.F32.PACK_AB R0, RZ, R0 ;  /* 0x00000000ff00723e */ /* 0x000fc800000010ff */
[----:B------:R-:W-:Y:S01]  /*5610*/  PRMT R18, R0, 0x7610, R18 ;  /* 0x0000761000127816 */ /* 0x000fe20000000012 */
[----:B------:R-:W-:Y:S06]  /*5620*/  BRA `(.L_x_562) ;  /* 0x00000000006c7947 */ /* 0x000fec0003800000 */
.L_x_561:
        /* <DEDUP_REMOVED lines=16> */
.L_x_589:
[----:B------:R-:W-:Y:S01]  /*5730*/  PRMT R18, RZ, 0x7610, R18 ;  /* 0x00007610ff127816 */ /* 0x000fe20000000012 */
[----:B------:R-:W-:Y:S06]  /*5740*/  BRA `(.L_x_562) ;  /* 0x0000000000247947 */ /* 0x000fec0003800000 */
.L_x_586:
[----:B------:R-:W2:Y:S02]  /*5750*/  LDG.E.64 R4, desc[UR36][R4.64] ;  /* 0x0000002404047981 */ /* 0x000ea4000c1e1b00 */
[----:B--2---:R-:W0:Y:S02]  /*5760*/  I2F.U64 R0, R4 ;  /* 0x0000000400007312 */ /* 0x004e240000301000 */
[----:B0-----:R-:W-:-:S04]  /*5770*/  F2FP.BF16.F32.PACK_AB R0, RZ, R0 ;  /* 0x00000000ff00723e */ /* 0x001fc800000010ff */
[----:B------:R-:W-:Y:S01]  /*5780*/  PRMT R18, R0, 0x7610, R18 ;  /* 0x0000761000127816 */ /* 0x000fe20000000012 */
[----:B------:R-:W-:Y:S06]  /*5790*/  BRA `(.L_x_562) ;  /* 0x0000000000107947 */ /* 0x000fec0003800000 */
.L_x_585:
[----:B------:R-:W2:Y:S02]  /*57a0*/  LDG.E R4, desc[UR36][R4.64] ;  /* 0x0000002404047981 */ /* 0x000ea4000c1e1900 */
[----:B--2---:R-:W-:-:S04]  /*57b0*/  I2FP.F32.U32 R0, R4 ;  /* 0x0000000400007245 */ /* 0x004fc80000201000 */
[----:B------:R-:W-:-:S04]  /*57c0*/  F2FP.BF16.F32.PACK_AB R0, RZ, R0 ;  /* 0x00000000ff00723e */ /* 0x000fc800000010ff */
[----:B------:R-:W-:-:S07]  /*57d0*/  PRMT R18, R0, 0x7610, R18 ;  /* 0x0000761000127816 */ /* 0x000fce0000000012 */
.L_x_562:
[----:B------:R-:W1:Y:S01]  /*57e0*/  LDCU.U8 UR6, c[0x0][0x3a5] ;  /* 0x000074a0ff0677ac */ /* 0x000e620008000000 */
[----:B0-----:R-:W0:Y:S01]  /*57f0*/  LDC.64 R4, c[0x0][0x398] ;  /* 0x0000e600ff047b82 */ /* 0x001e220000000a00 */
[----:B------:R-:W2:Y:S01]  /*5800*/  LDCU UR5, c[0x0][0x3ac] ;  /* 0x00007580ff0577ac */ /* 0x000ea20008000800 */
[----:B-1----:R-:W-:-:S04]  /*5810*/  UPRMT UR4, UR6, 0x9910, URZ ;  /* 0x0000991006047896 */ /* 0x002fc800080000ff */
[----:B------:R-:W-:Y:S01]  /*5820*/  UISETP.GT.AND UP0, UPT, UR4, 0x9, UPT ;  /* 0x000000090400788c */ /* 0x000fe2000bf04270 */
[----:B--2---:R-:W-:-:S05]  /*5830*/  IMAD R19, R19, UR5, RZ ;  /* 0x0000000513137c24 */ /* 0x004fca000f8e02ff */
        /* <DEDUP_REMOVED lines=16> */
.L_x_593:
[----:B------:R-:W2:Y:S02]  /*5940*/  LDG.E.U8 R4, desc[UR36][R4.64] ;  /* 0x0000002404047981 */ /* 0x000ea4000c1e1100 */
[----:B--2---:R-:W-:-:S04]  /*5950*/  I2FP.F32.U32 R0, R4 ;  /* 0x0000000400007245 */ /* 0x004fc80000201000 */
[----:B------:R-:W-:-:S04]  /*5960*/  F2FP.BF16.F32.PACK_AB R0, RZ, R0 ;  /* 0x00000000ff00723e */ /* 0x000fc800000010ff */
[----:B------:R-:W-:Y:S01]  /*5970*/  PRMT R24, R0, 0x7610, R24 ;  /* 0x0000761000187816 */ /* 0x000fe20000000018 */
[----:B------:R-:W-:Y:S06]  /*5980*/  BRA `(.L_x_595) ;  /* 0x0000000c00e47947 */ /* 0x000fec0003800000 */
.L_x_592:
        /* <DEDUP_REMOVED lines=11> */
.L_x_597:
[----:B------:R-:W2:Y:S02]  /*5a40*/  LDG.E R4, desc[UR36][R4.64] ;  /* 0x0000002404047981 */ /* 0x000ea4000c1e1900 */
[----:B--2---:R-:W-:-:S04]  /*5a50*/  I2FP.F32.S32 R0, R4 ;  /* 0x0000000400007245 */ /* 0x004fc80000201400 */
[----:B------:R-:W-:-:S04]  /*5a60*/  F2FP.BF16.F32.PACK_AB R0, RZ, R0 ;  /* 0x00000000ff00723e */ /* 0x000fc800000010ff */
[----:B------:R-:W-:Y:S01]  /*5a70*/  PRMT R24, R0, 0x7610, R24 ;  /* 0x0000761000187816 */ /* 0x000fe20000000018 */
[----:B------:R-:W-:Y:S06]  /*5a80*/  BRA `(.L_x_595) ;  /* 0x0000000c00a47947 */ /* 0x000fec0003800000 */
.L_x_596:
[----:B------:R-:W2:Y:S02]  /*5a90*/  LDG.E.U16 R4, desc[UR36][R4.64] ;  /* 0x0000002404047981 */ /* 0x000ea4000c1e1500 */
[----:B--2---:R-:W0:Y:S02]  /*5aa0*/  I2F.S16 R0, R4 ;  /* 0x0000000400007306 */ /* 0x004e240000101400 */
[----:B0-----:R-:W-:-:S04]  /*5ab0*/  F2FP.BF16.F32.PACK_AB R0, RZ, R0 ;  /* 0x00000000ff00723e */ /* 0x001fc800000010ff */
[----:B------:R-:W-:Y:S01]  /*5ac0*/  PRMT R24, R0, 0x7610, R24 ;  /* 0x0000761000187816 */ /* 0x000fe20000000018 */
[----:B------:R-:W-:Y:S06]  /*5ad0*/  BRA `(.L_x_595) ;  /* 0x0000000c00907947 */ /* 0x000fec0003800000 */
.L_x_591:
        /* <DEDUP_REMOVED lines=9> */
.L_x_599:
[----:B------:R-:W2:Y:S02]  /*5b70*/  LDG.E.U16 R0, desc[UR36][R4.64] ;  /* 0x0000002404007981 */ /* 0x000ea4000c1e1500 */
[----:B--2---:R-:W-:-:S05]  /*5b80*/  HADD2.F32 R0, -RZ, R0.H0_H0 ;  /* 0x20000000ff007230 */ /* 0x004fca0000004100 */
[----:B------:R-:W-:-:S04]  /*5b90*/  F2FP.BF16.F32.PACK_AB R0, RZ, R0 ;  /* 0x00000000ff00723e */ /* 0x000fc800000010ff */
[----:B------:R-:W-:Y:S01]  /*5ba0*/  PRMT R24, R0, 0x7610, R24 ;  /* 0x0000761000187816 */ /* 0x000fe20000000018 */
[----:B------:R-:W-:Y:S06]  /*5bb0*/  BRA `(.L_x_595) ;  /* 0x0000000c00587947 */ /* 0x000fec0003800000 */
.L_x_598:
        /* <DEDUP_REMOVED lines=9> */
.L_x_601:
[----:B------:R-:W2:Y:S02]  /*5c50*/  LDG.E.U16 R4, desc[UR36][R4.64] ;  /* 0x0000002404047981 */ /* 0x000ea4000c1e1500 */
[----:B--2---:R-:W-:-:S05]  /*5c60*/  HADD2.F32 R0, -RZ, R4.H0_H0 ;  /* 0x20000004ff007230 */ /* 0x004fca0000004100 */
[----:B------:R-:W-:-:S04]  /*5c70*/  F2FP.BF16.F32.PACK_AB R0, RZ, R0 ;  /* 0x00000000ff00723e */ /* 0x000fc800000010ff */
[----:B------:R-:W-:Y:S01]  /*5c80*/  PRMT R24, R0, 0x7610, R24 ;  /* 0x0000761000187816 */ /* 0x000fe20000000018 */
[----:B------:R-:W-:Y:S06]  /*5c90*/  BRA `(.L_x_595) ;  /* 0x0000000c00207947 */ /* 0x000fec0003800000 */
.L_x_600:
        /* <DEDUP_REMOVED lines=13> */
.L_x_590:
        /* <DEDUP_REMOVED lines=14> */
.L_x_604:
        /* <DEDUP_REMOVED lines=13> */
.L_x_603:
        /* <DEDUP_REMOVED lines=27> */
.L_x_606:
        /* <DEDUP_REMOVED lines=15> */
.L_x_605:
[----:B------:R0:W5:Y:S01]  /*61c0*/  LDG.E.U16 R24, desc[UR36][R4.64] ;  /* 0x0000002404187981 */ /* 0x000162000c1e1500 */
[----:B------:R-:W-:Y:S05]  /*61d0*/  BRA `(.L_x_595) ;  /* 0x0000000400d07947 */ /* 0x000fea0003800000 */
.L_x_602:
        /* <DEDUP_REMOVED lines=13> */
.L_x_609:
        /* <DEDUP_REMOVED lines=21> */
.L_x_613:
[----:B------:R-:W-:Y:S05]  /*6400*/  BSYNC.RECONVERGENT B1 ;  /* 0x0000000000017941 */ /* 0x000fea0003800200 */
.L_x_612:
[----:B------:R-:W-:Y:S01]  /*6410*/  IMAD.SHL.U32 R0, R0, 0x100000, RZ ;  /* 0x0010000000007824 */ /* 0x000fe200078e00ff */
[----:B------:R-:W-:-:S04]  /*6420*/  LEA R3, R3, 0x3b800000, 0x17 ;  /* 0x3b80000003037811 */ /* 0x000fc800078eb8ff */
[----:B------:R-:W-:-:S07]  /*6430*/  LOP3.LUT R0, R3, R0, R7, 0xfe, !PT ;  /* 0x0000000003007212 */ /* 0x000fce00078efe07 */
.L_x_611:
[----:B------:R-:W-:Y:S05]  /*6440*/  BSYNC.RECONVERGENT B0 ;  /* 0x0000000000007941 */ /* 0x000fea0003800200 */
.L_x_610:
[----:B------:R-:W-:-:S04]  /*6450*/  F2FP.BF16.F32.PACK_AB R0, RZ, R0 ;  /* 0x00000000ff00723e */ /* 0x000fc800000010ff */
[----:B------:R-:W-:Y:S01]  /*6460*/  PRMT R24, R0, 0x7610, R24 ;  /* 0x0000761000187816 */ /* 0x000fe20000000018 */
[----:B------:R-:W-:Y:S06]  /*6470*/  BRA `(.L_x_595) ;  /* 0x0000000400287947 */ /* 0x000fec0003800000 */
.L_x_608:
        /* <DEDUP_REMOVED lines=21> */
.L_x_617:
[----:B------:R-:W-:Y:S05]  /*65d0*/  BSYNC.RECONVERGENT B1 ;  /* 0x0000000000017941 */ /* 0x000fea0003800200 */
.L_x_616:
[----:B------:R-:W-:Y:S01]  /*65e0*/  IMAD.SHL.U32 R0, R0, 0x200000, RZ ;  /* 0x0020000000007824 */ /* 0x000fe200078e00ff */
[----:B------:R-:W-:-:S04]  /*65f0*/  LEA R3, R3, 0x37800000, 0x17 ;  /* 0x3780000003037811 */ /* 0x000fc800078eb8ff */
[----:B------:R-:W-:-:S07]  /*6600*/  LOP3.LUT R0, R3, R0, R7, 0xfe, !PT ;  /* 0x0000000003007212 */ /* 0x000fce00078efe07 */
.L_x_615:
[----:B------:R-:W-:Y:S05]  /*6610*/  BSYNC.RECONVERGENT B0 ;  /* 0x0000000000007941 */ /* 0x000fea0003800200 */
.L_x_614:
[----:B------:R-:W-:-:S04]  /*6620*/  F2FP.BF16.F32.PACK_AB R0, RZ, R0 ;  /* 0x00000000ff00723e */ /* 0x000fc800000010ff */
[----:B------:R-:W-:Y:S01]  /*6630*/  PRMT R24, R0, 0x7610, R24 ;  /* 0x0000761000187816 */ /* 0x000fe20000000018 */
[----:B------:R-:W-:Y:S06]  /*6640*/  BRA `(.L_x_595) ;  /* 0x0000000000b47947 */ /* 0x000fec0003800000 */
.L_x_607:
        /* <DEDUP_REMOVED lines=14> */
.L_x_621:
[----:B------:R-:W-:Y:S05]  /*6730*/  BSYNC.RECONVERGENT B0 ;  /* 0x0000000000007941 */ /* 0x000fea0003800200 */
.L_x_620:
[----:B------:R-:W-:-:S04]  /*6740*/  F2FP.BF16.F32.PACK_AB R0, RZ, R0 ;  /* 0x00000000ff00723e */ /* 0x000fc800000010ff */
[----:B------:R-:W-:Y:S01]  /*6750*/  PRMT R24, R0, 0x7610, R24 ;  /* 0x0000761000187816 */ /* 0x000fe20000000018 */
[----:B------:R-:W-:Y:S06]  /*6760*/  BRA `(.L_x_595) ;  /* 0x00000000006c7947 */ /* 0x000fec0003800000 */
.L_x_594:
        /* <DEDUP_REMOVED lines=16> */
.L_x_622:
[----:B------:R-:W-:Y:S01]  /*6870*/  PRMT R24, RZ, 0x7610, R24 ;  /* 0x00007610ff187816 */ /* 0x000fe20000000018 */
[----:B------:R-:W-:Y:S06]  /*6880*/  BRA `(.L_x_595) ;  /* 0x0000000000247947 */ /* 0x000fec0003800000 */
.L_x_619:
[----:B------:R-:W2:Y:S02]  /*6890*/  LDG.E.64 R4, desc[UR36][R4.64] ;  /* 0x0000002404047981 */ /* 0x000ea4000c1e1b00 */
[----:B--2---:R-:W0:Y:S02]  /*68a0*/  I2F.U64 R0, R4 ;  /* 0x0000000400007312 */ /* 0x004e240000301000 */
[----:B0-----:R-:W-:-:S04]  /*68b0*/  F2FP.BF16.F32.PACK_AB R0, RZ, R0 ;  /* 0x00000000ff00723e */ /* 0x001fc800000010ff */
[----:B------:R-:W-:Y:S01]  /*68c0*/  PRMT R24, R0, 0x7610, R24 ;  /* 0x0000761000187816 */ /* 0x000fe20000000018 */
[----:B------:R-:W-:Y:S06]  /*68d0*/  BRA `(.L_x_595) ;  /* 0x0000000000107947 */ /* 0x000fec0003800000 */
.L_x_618:
[----:B------:R-:W2:Y:S02]  /*68e0*/  LDG.E R4, desc[UR36][R4.64] ;  /* 0x0000002404047981 */ /* 0x000ea4000c1e1900 */
[----:B--2---:R-:W-:-:S04]  /*68f0*/  I2FP.F32.U32 R0, R4 ;  /* 0x0000000400007245 */ /* 0x004fc80000201000 */
[----:B------:R-:W-:-:S04]  /*6900*/  F2FP.BF16.F32.PACK_AB R0, RZ, R0 ;  /* 0x00000000ff00723e */ /* 0x000fc800000010ff */
[----:B------:R-:W-:-:S07]  /*6910*/  PRMT R24, R0, 0x7610, R24 ;  /* 0x0000761000187816 */ /* 0x000fce0000000018 */
.L_x_595:
[----:B------:R-:W-:-:S07]  /*6920*/  VIADD R17, R17, 0x80 ;  /* 0x0000008011117836 */ /* 0x000fce0000000000 */
.L_x_556:
[----:B------:R-:W-:Y:S05]  /*6930*/  BSYNC.RECONVERGENT B6 ;  /* 0x0000000000067941 */ /* 0x000fea0003800200 */
.L_x_555:
        /* <DEDUP_REMOVED lines=27> */
.L_x_628:
[----:B------:R-:W2:Y:S02]  /*6af0*/  LDG.E.U8 R4, desc[UR36][R4.64] ;  /* 0x0000002404047981 */ /* 0x000ea4000c1e1100 */
[----:B--2---:R-:W-:-:S04]  /*6b00*/  I2FP.F32.U32 R0, R4 ;  /* 0x0000000400007245 */ /* 0x004fc80000201000 */
[----:B------:R-:W-:-:S04]  /*6b10*/  F2FP.BF16.F32.PACK_AB R0, RZ, R0 ;  /* 0x00000000ff00723e */ /* 0x000fc800000010ff */
[----:B------:R-:W-:Y:S01]  /*6b20*/  PRMT R19, R0, 0x7610, R19 ;  /* 0x0000761000137816 */ /* 0x000fe20000000013 */
[----:B------:R-:W-:Y:S06]  /*6b30*/  BRA `(.L_x_630) ;  /* 0x0000000c00e47947 */ /* 0x000fec0003800000 */
.L_x_627:
        /* <DEDUP_REMOVED lines=11> */
.L_x_632:
[----:B------:R-:W2:Y:S02]  /*6bf0*/  LDG.E R4, desc[UR36][R4.64] ;  /* 0x0000002404047981 */ /* 0x000ea4000c1e1900 */
[----:B--2---:R-:W-:-:S04]  /*6c00*/  I2FP.F32.S32 R0, R4 ;  /* 0x0000000400007245 */ /* 0x004fc80000201400 */
[----:B------:R-:W-:-:S04]  /*6c10*/  F2FP.BF16.F32.PACK_AB R0, RZ, R0 ;  /* 0x00000000ff00723e */ /* 0x000fc800000010ff */
[----:B------:R-:W-:Y:S01]  /*6c20*/  PRMT R19, R0, 0x7610, R19 ;  /* 0x0000761000137816 */ /* 0x000fe20000000013 */
[----:B------:R-:W-:Y:S06]  /*6c30*/  BRA `(.L_x_630) ;  /* 0x0000000c00a47947 */ /* 0x000fec0003800000 */
.L_x_631:
[----:B------:R-:W2:Y:S02]  /*6c40*/  LDG.E.U16 R4, desc[UR36][R4.64] ;  /* 0x0000002404047981 */ /* 0x000ea4000c1e1500 */
[----:B--2---:R-:W0:Y:S02]  /*6c50*/  I2F.S16 R0, R4 ;  /* 0x0000000400007306 */ /* 0x004e240000101400 */
[----:B0-----:R-:W-:-:S04]  /*6c60*/  F2FP.BF16.F32.PACK_AB R0, RZ, R0 ;  /* 0x00000000ff00723e */ /* 0x001fc800000010ff */
[----:B------:R-:W-:Y:S01]  /*6c70*/  PRMT R19, R0, 0x7610, R19 ;  /* 0x0000761000137816 */ /* 0x000fe20000000013 */
[----:B------:R-:W-:Y:S06]  /*6c80*/  BRA `(.L_x_630) ;  /* 0x0000000c00907947 */ /* 0x000fec0003800000 */
.L_x_626:
        /* <DEDUP_REMOVED lines=9> */
.L_x_634:
[----:B------:R-:W2:Y:S02]  /*6d20*/  LDG.E.U16 R0, desc[UR36][R4.64] ;  /* 0x0000002404007981 */ /* 0x000ea4000c1e1500 */
[----:B--2---:R-:W-:-:S05]  /*6d30*/  HADD2.F32 R0, -RZ, R0.H0_H0 ;  /* 0x20000000ff007230 */ /* 0x004fca0000004100 */
[----:B------:R-:W-:-:S04]  /*6d40*/  F2FP.BF16.F32.PACK_AB R0, RZ, R0 ;  /* 0x00000000ff00723e */ /* 0x000fc800000010ff */
[----:B------:R-:W-:Y:S01]  /*6d50*/  PRMT R19, R0, 0x7610, R19 ;  /* 0x0000761000137816 */ /* 0x000fe20000000013 */
[----:B------:R-:W-:Y:S06]  /*6d60*/  BRA `(.L_x_630) ;  /* 0x0000000c00587947 */ /* 0x000fec0003800000 */
.L_x_633:
        /* <DEDUP_REMOVED lines=9> */
.L_x_636:
[----:B------:R-:W2:Y:S02]  /*6e00*/  LDG.E.U16 R4, desc[UR36][R4.64] ;  /* 0x0000002404047981 */ /* 0x000ea4000c1e1500 */
[----:B--2---:R-:W-:-:S05]  /*6e10*/  HADD2.F32 R0, -RZ, R4.H0_H0 ;  /* 0x20000004ff007230 */ /* 0x004fca0000004100 */
[----:B------:R-:W-:-:S04]  /*6e20*/  F2FP.BF16.F32.PACK_AB R0, RZ, R0 ;  /* 0x00000000ff00723e */ /* 0x000fc800000010ff */
[----:B------:R-:W-:Y:S01]  /*6e30*/  PRMT R19, R0, 0x7610, R19 ;  /* 0x0000761000137816 */ /* 0x000fe20000000013 */
[----:B------:R-:W-:Y:S06]  /*6e40*/  BRA `(.L_x_630) ;  /* 0x0000000c00207947 */ /* 0x000fec0003800000 */
.L_x_635:
        /* <DEDUP_REMOVED lines=13> */
.L_x_625:
        /* <DEDUP_REMOVED lines=14> */
.L_x_639:
        /* <DEDUP_REMOVED lines=13> */
.L_x_638:
        /* <DEDUP_REMOVED lines=27> */
.L_x_641:
        /* <DEDUP_REMOVED lines=15> */
.L_x_640:
[----:B------:R0:W5:Y:S01]  /*7370*/  LDG.E.U16 R19, desc[UR36][R4.64] ;  /* 0x0000002404137981 */ /* 0x000162000c1e1500 */
[----:B------:R-:W-:Y:S05]  /*7380*/  BRA `(.L_x_630) ;  /* 0x0000000400d07947 */ /* 0x000fea0003800000 */
.L_x_637:
        /* <DEDUP_REMOVED lines=13> */
.L_x_644:
        /* <DEDUP_REMOVED lines=21> */
.L_x_648:
[----:B------:R-:W-:Y:S05]  /*75b0*/  BSYNC.RECONVERGENT B1 ;  /* 0x0000000000017941 */ /* 0x000fea0003800200 */
.L_x_647:
[----:B------:R-:W-:Y:S01]  /*75c0*/  IMAD.SHL.U32 R0, R0, 0x100000, RZ ;  /* 0x0010000000007824 */ /* 0x000fe200078e00ff */
[----:B------:R-:W-:-:S04]  /*75d0*/  LEA R3, R3, 0x3b800000, 0x17 ;  /* 0x3b80000003037811 */ /* 0x000fc800078eb8ff */
[----:B------:R-:W-:-:S07]  /*75e0*/  LOP3.LUT R0, R3, R0, R7, 0xfe, !PT ;  /* 0x0000000003007212 */ /* 0x000fce00078efe07 */
.L_x_646:
[----:B------:R-:W-:Y:S05]  /*75f0*/  BSYNC.RECONVERGENT B0 ;  /* 0x0000000000007941 */ /* 0x000fea0003800200 */
.L_x_645:
[----:B------:R-:W-:-:S04]  /*7600*/  F2FP.BF16.F32.PACK_AB R0, RZ, R0 ;  /* 0x00000000ff00723e */ /* 0x000fc800000010ff */
[----:B------:R-:W-:Y:S01]  /*7610*/  PRMT R19, R0, 0x7610, R19 ;  /* 0x0000761000137816 */ /* 0x000fe20000000013 */
[----:B------:R-:W-:Y:S06]  /*7620*/  BRA `(.L_x_630) ;  /* 0x0000000400287947 */ /* 0x000fec0003800000 */
.L_x_643:
        /* <DEDUP_REMOVED lines=21> */
.L_x_652:
[----:B------:R-:W-:Y:S05]  /*7780*/  BSYNC.RECONVERGENT B1 ;  /* 0x0000000000017941 */ /* 0x000fea0003800200 */
.L_x_651:
[----:B------:R-:W-:Y:S01]  /*7790*/  IMAD.SHL.U32 R0, R0, 0x200000, RZ ;  /* 0x0020000000007824 */ /* 0x000fe200078e00ff */
[----:B------:R-:W-:-:S04]  /*77a0*/  LEA R3, R3, 0x37800000, 0x17 ;  /* 0x3780000003037811 */ /* 0x000fc800078eb8ff */
[----:B------:R-:W-:-:S07]  /*77b0*/  LOP3.LUT R0, R3, R0, R7, 0xfe, !PT ;  /* 0x0000000003007212 */ /* 0x000fce00078efe07 */
.L_x_650:
[----:B------:R-:W-:Y:S05]  /*77c0*/  BSYNC.RECONVERGENT B0 ;  /* 0x0000000000007941 */ /* 0x000fea0003800200 */
.L_x_649:
[----:B------:R-:W-:-:S04]  /*77d0*/  F2FP.BF16.F32.PACK_AB R0, RZ, R0 ;  /* 0x00000000ff00723e */ /* 0x000fc800000010ff */
[----:B------:R-:W-:Y:S01]  /*77e0*/  PRMT R19, R0, 0x7610, R19 ;  /* 0x0000761000137816 */ /* 0x000fe20000000013 */
[----:B------:R-:W-:Y:S06]  /*77f0*/  BRA `(.L_x_630) ;  /* 0x0000000000b47947 */ /* 0x000fec0003800000 */
.L_x_642:
        /* <DEDUP_REMOVED lines=14> */
.L_x_656:
[----:B------:R-:W-:Y:S05]  /*78e0*/  BSYNC.RECONVERGENT B0 ;  /* 0x0000000000007941 */ /* 0x000fea0003800200 */
.L_x_655:
[----:B------:R-:W-:-:S04]  /*78f0*/  F2FP.BF16.F32.PACK_AB R0, RZ, R0 ;  /* 0x00000000ff00723e */ /* 0x000fc800000010ff */
[----:B------:R-:W-:Y:S01]  /*7900*/  PRMT R19, R0, 0x7610, R19 ;  /* 0x0000761000137816 */ /* 0x000fe20000000013 */
[----:B------:R-:W-:Y:S06]  /*7910*/  BRA `(.L_x_630) ;  /* 0x00000000006c7947 */ /* 0x000fec0003800000 */
.L_x_629:
        /* <DEDUP_REMOVED lines=16> */
.L_x_657:
[----:B------:R-:W-:Y:S01]  /*7a20*/  PRMT R19, RZ, 0x7610, R19 ;  /* 0x00007610ff137816 */ /* 0x000fe20000000013 */
[----:B------:R-:W-:Y:S06]  /*7a30*/  BRA `(.L_x_630) ;  /* 0x0000000000247947 */ /* 0x000fec0003800000 */
.L_x_654:
[----:B------:R-:W2:Y:S02]  /*7a40*/  LDG.E.64 R4, desc[UR36][R4.64] ;  /* 0x0000002404047981 */ /* 0x000ea4000c1e1b00 */
[----:B--2---:R-:W0:Y:S02]  /*7a50*/  I2F.U64 R0, R4 ;  /* 0x0000000400007312 */ /* 0x004e240000301000 */
[----:B0-----:R-:W-:-:S04]  /*7a60*/  F2FP.BF16.F32.PACK_AB R0, RZ, R0 ;  /* 0x00000000ff00723e */ /* 0x001fc800000010ff */
[----:B------:R-:W-:Y:S01]  /*7a70*/  PRMT R19, R0, 0x7610, R19 ;  /* 0x0000761000137816 */ /* 0x000fe20000000013 */
[----:B------:R-:W-:Y:S06]  /*7a80*/  BRA `(.L_x_630) ;  /* 0x0000000000107947 */ /* 0x000fec0003800000 */
.L_x_653:
[----:B------:R-:W2:Y:S02]  /*7a90*/  LDG.E R4, desc[UR36][R4.64] ;  /* 0x0000002404047981 */ /* 0x000ea4000c1e1900 */
[----:B--2---:R-:W-:-:S04]  /*7aa0*/  I2FP.F32.U32 R0, R4 ;  /* 0x0000000400007245 */ /* 0x004fc80000201000 */
[----:B------:R-:W-:-:S04]  /*7ab0*/  F2FP.BF16.F32.PACK_AB R0, RZ, R0 ;  /* 0x00000000ff00723e */ /* 0x000fc800000010ff */
[----:B------:R-:W-:-:S07]  /*7ac0*/  PRMT R19, R0, 0x7610, R19 ;  /* 0x0000761000137816 */ /* 0x000fce0000000013 */
.L_x_630:
        /* <DEDUP_REMOVED lines=21> */
.L_x_661:
[----:B------:R-:W2:Y:S02]  /*7c20*/  LDG.E.U8 R4, desc[UR36][R4.64] ;  /* 0x0000002404047981 */ /* 0x000ea4000c1e1100 */
[----:B--2---:R-:W-:-:S04]  /*7c30*/  I2FP.F32.U32 R0, R4 ;  /* 0x0000000400007245 */ /* 0x004fc80000201000 */
[----:B------:R-:W-:Y:S01]  /*7c40*/  F2FP.BF16.F32.PACK_AB R0, RZ, R0 ;  /* 0x00000000ff00723e */ /* 0x000fe200000010ff */
[----:B------:R-:W-:Y:S06]  /*7c50*/  BRA `(.L_x_624) ;  /* 0x0000000c00a87947 */ /* 0x000fec0003800000 */
.L_x_660:
        /* <DEDUP_REMOVED lines=10> */
.L_x_664:
[----:B------:R-:W2:Y:S02]  /*7d00*/  LDG.E R4, desc[UR36][R4.64] ;  /* 0x0000002404047981 */ /* 0x000ea4000c1e1900 */
[----:B--2---:R-:W-:-:S04]  /*7d10*/  I2FP.F32.S32 R0, R4 ;  /* 0x0000000400007245 */ /* 0x004fc80000201400 */
[----:B------:R-:W-:Y:S01]  /*7d20*/  F2FP.BF16.F32.PACK_AB R0, RZ, R0 ;  /* 0x00000000ff00723e */ /* 0x000fe200000010ff */
[----:B------:R-:W-:Y:S06]  /*7d30*/  BRA `(.L_x_624) ;  /* 0x0000000c00707947 */ /* 0x000fec0003800000 */
.L_x_663:
[----:B------:R-:W2:Y:S02]  /*7d40*/  LDG.E.U16 R4, desc[UR36][R4.64] ;  /* 0x0000002404047981 */ /* 0x000ea4000c1e1500 */
[----:B--2---:R-:W0:Y:S02]  /*7d50*/  I2F.S16 R0, R4 ;  /* 0x0000000400007306 */ /* 0x004e240000101400 */
[----:B0-----:R-:W-:Y:S01]  /*7d60*/  F2FP.BF16.F32.PACK_AB R0, RZ, R0 ;  /* 0x00000000ff00723e */ /* 0x001fe200000010ff */
[----:B------:R-:W-:Y:S06]  /*7d70*/  BRA `(.L_x_624) ;  /* 0x0000000c00607947 */ /* 0x000fec0003800000 */
.L_x_659:
        /* <DEDUP_REMOVED lines=9> */
.L_x_666:
[----:B------:R-:W2:Y:S02]  /*7e10*/  LDG.E.U16 R0, desc[UR36][R4.64] ;  /* 0x0000002404007981 */ /* 0x000ea4000c1e1500 */
[----:B--2---:R-:W-:-:S05]  /*7e20*/  HADD2.F32 R0, -RZ, R0.H0_H0 ;  /* 0x20000000ff007230 */ /* 0x004fca0000004100 */
[----:B------:R-:W-:Y:S01]  /*7e30*/  F2FP.BF16.F32.PACK_AB R0, RZ, R0 ;  /* 0x00000000ff00723e */ /* 0x000fe200000010ff */
[----:B------:R-:W-:Y:S06]  /*7e40*/  BRA `(.L_x_624) ;  /* 0x0000000c002c7947 */ /* 0x000fec0003800000 */
.L_x_665:
        /* <DEDUP_REMOVED lines=9> */
.L_x_668:
[----:B------:R-:W2:Y:S02]  /*7ee0*/  LDG.E.U16 R4, desc[UR36][R4.64] ;  /* 0x0000002404047981 */ /* 0x000ea4000c1e1500 */
[----:B--2---:R-:W-:-:S05]  /*7ef0*/  HADD2.F32 R0, -RZ, R4.H0_H0 ;  /* 0x20000004ff007230 */ /* 0x004fca0000004100 */
[----:B------:R-:W-:Y:S01]  /*7f00*/  F2FP.BF16.F32.PACK_AB R0, RZ, R0 ;  /* 0x00000000ff00723e */ /* 0x000fe200000010ff */
[----:B------:R-:W-:Y:S06]  /*7f10*/  BRA `(.L_x_624) ;  /* 0x0000000800f87947 */ /* 0x000fec0003800000 */
.L_x_667:
        /* <DEDUP_REMOVED lines=12> */
.L_x_658:
        /* <DEDUP_REMOVED lines=13> */
.L_x_671:
        /* <DEDUP_REMOVED lines=12> */
.L_x_670:
        /* <DEDUP_REMOVED lines=27> */
.L_x_673:
        /* <DEDUP_REMOVED lines=12> */
[----:B------:R-:W-:Y:S01]  /*83e0*/  F2FP.BF16.F32.PACK_AB R0, RZ, R0 ;  /* 0x00000000ff00723e */ /* 0x000fe200000010ff */
[----:B------:R-:W-:Y:S06]  /*83f0*/  BRA `(.L_x_624) ;  /* 0x0000000400c07947 */ /* 0x000fec0003800000 */
.L_x_672:
[----:B------:R1:W5:Y:S01]  /*8400*/  LDG.E.U16 R0, desc[UR36][R4.64] ;  /* 0x0000002404007981 */ /* 0x000362000c1e1500 */
[----:B------:R-:W-:Y:S05]  /*8410*/  BRA `(.L_x_624) ;  /* 0x0000000400b87947 */ /* 0x000fea0003800000 */
.L_x_669:
        /* <DEDUP_REMOVED lines=12> */
.L_x_676:
        /* <DEDUP_REMOVED lines=21> */
.L_x_680:
[----:B------:R-:W-:Y:S05]  /*8630*/  BSYNC.RECONVERGENT B1 ;  /* 0x0000000000017941 */ /* 0x000fea0003800200 */
.L_x_679:
[----:B------:R-:W-:Y:S01]  /*8640*/  IMAD.SHL.U32 R0, R0, 0x100000, RZ ;  /* 0x0010000000007824 */ /* 0x000fe200078e00ff */
[----:B------:R-:W-:-:S04]  /*8650*/  LEA R3, R3, 0x3b800000, 0x17 ;  /* 0x3b80000003037811 */ /* 0x000fc800078eb8ff */
[----:B------:R-:W-:-:S07]  /*8660*/  LOP3.LUT R0, R3, R0, R7, 0xfe, !PT ;  /* 0x0000000003007212 */ /* 0x000fce00078efe07 */
.L_x_678:
[----:B------:R-:W-:Y:S05]  /*8670*/  BSYNC.RECONVERGENT B0 ;  /* 0x0000000000007941 */ /* 0x000fea0003800200 */
.L_x_677:
[----:B------:R-:W-:Y:S01]  /*8680*/  F2FP.BF16.F32.PACK_AB R0, RZ, R0 ;  /* 0x00000000ff00723e */ /* 0x000fe200000010ff */
[----:B------:R-:W-:Y:S06]  /*8690*/  BRA `(.L_x_624) ;  /* 0x0000000400187947 */ /* 0x000fec0003800000 */
.L_x_675:
        /* <DEDUP_REMOVED lines=21> */
.L_x_684:
[----:B------:R-:W-:Y:S05]  /*87f0*/  BSYNC.RECONVERGENT B1 ;  /* 0x0000000000017941 */ /* 0x000fea0003800200 */
.L_x_683:
[----:B------:R-:W-:Y:S01]  /*8800*/  IMAD.SHL.U32 R0, R0, 0x200000, RZ ;  /* 0x0020000000007824 */ /* 0x000fe200078e00ff */
[----:B------:R-:W-:-:S04]  /*8810*/  LEA R3, R3, 0x37800000, 0x17 ;  /* 0x3780000003037811 */ /* 0x000fc800078eb8ff */
[----:B------:R-:W-:-:S07]  /*8820*/  LOP3.LUT R0, R3, R0, R7, 0xfe, !PT ;  /* 0x0000000003007212 */ /* 0x000fce00078efe07 */
.L_x_682:
[----:B------:R-:W-:Y:S05]  /*8830*/  BSYNC.RECONVERGENT B0 ;  /* 0x0000000000007941 */ /* 0x000fea0003800200 */
.L_x_681:
[----:B------:R-:W-:Y:S01]  /*8840*/  F2FP.BF16.F32.PACK_AB R0, RZ, R0 ;  /* 0x00000000ff00723e */ /* 0x000fe200000010ff */
[----:B------:R-:W-:Y:S06]  /*8850*/  BRA `(.L_x_624) ;  /* 0x0000000000a87947 */ /* 0x000fec0003800000 */
.L_x_674:
        /* <DEDUP_REMOVED lines=14> */
.L_x_688:
[----:B------:R-:W-:Y:S05]  /*8940*/  BSYNC.RECONVERGENT B0 ;  /* 0x0000000000007941 */ /* 0x000fea0003800200 */
.L_x_687:
[----:B------:R-:W-:Y:S01]  /*8950*/  F2FP.BF16.F32.PACK_AB R0, RZ, R0 ;  /* 0x00000000ff00723e */ /* 0x000fe200000010ff */
[----:B------:R-:W-:Y:S06]  /*8960*/  BRA `(.L_x_624) ;  /* 0x0000000000647947 */ /* 0x000fec0003800000 */
.L_x_662:
        /* <DEDUP_REMOVED lines=16> */
.L_x_689:
[----:B------:R-:W-:Y:S01]  /*8a70*/  PRMT R0, RZ, 0x7610, R0 ;  /* 0x00007610ff007816 */ /* 0x000fe20000000000 */
[----:B------:R-:W-:Y:S06]  /*8a80*/  BRA `(.L_x_624) ;  /* 0x00000000001c7947 */ /* 0x000fec0003800000 */
.L_x_686:
[----:B------:R-:W2:Y:S02]  /*8a90*/  LDG.E.64 R4, desc[UR36][R4.64] ;  /* 0x0000002404047981 */ /* 0x000ea4000c1e1b00 */
[----:B--2---:R-:W0:Y:S02]  /*8aa0*/  I2F.U64 R0, R4 ;  /* 0x0000000400007312 */ /* 0x004e240000301000 */
[----:B0-----:R-:W-:Y:S01]  /*8ab0*/  F2FP.BF16.F32.PACK_AB R0, RZ, R0 ;  /* 0x00000000ff00723e */ /* 0x001fe200000010ff */
[----:B------:R-:W-:Y:S06]  /*8ac0*/  BRA `(.L_x_624) ;  /* 0x00000000000c7947 */ /* 0x000fec0003800000 */
.L_x_685:
[----:B------:R-:W2:Y:S02]  /*8ad0*/  LDG.E R4, desc[UR36][R4.64] ;  /* 0x0000002404047981 */ /* 0x000ea4000c1e1900 */
[----:B--2---:R-:W-:-:S04]  /*8ae0*/  I2FP.F32.U32 R0, R4 ;  /* 0x0000000400007245 */ /* 0x004fc80000201000 */
[----:B------:R-:W-:-:S07]  /*8af0*/  F2FP.BF16.F32.PACK_AB R0, RZ, R0 ;  /* 0x00000000ff00723e */ /* 0x000fce00000010ff */
.L_x_624:
[----:B------:R-:W-:Y:S05]  /*8b00*/  BSYNC.RECONVERGENT B6 ;  /* 0x0000000000067941 */ /* 0x000fea0003800200 */
.L_x_623:
[----:B------:R-:W2:Y:S01]  /*8b10*/  LDC.U8 R17, c[0x0][0x3b0] ;  /* 0x0000ec00ff117b82 */ /* 0x000ea20000000000 */
[CC--:B------:R-:W-:Y:S01]  /*8b20*/  ISETP.GE.AND P2, PT, R25.reuse, R16.reuse, PT ;  /* 0x000000101900720c */ /* 0x0c0fe20003f46270 */
[C---:B------:R-:W-:Y:S01]  /*8b30*/  VIADD R3, R25.reuse, 0x100 ;  /* 0x0000010019037836 */ /* 0x040fe20000000000 */
[----:B------:R-:W-:Y:S01]  /*8b40*/  BSSY.RECONVERGENT B0, `(.L_x_690) ;  /* 0x0000031000007945 */ /* 0x000fe20003800200 */
[C---:B01----:R-:W-:Y:S02]  /*8b50*/  VIADD R5, R25.reuse, 0x180 ;  /* 0x0000018019057836 */ /* 0x043fe40000000000 */
[----:B------:R-:W-:Y:S01]  /*8b60*/  VIADD R23, R25, 0x80 ;  /* 0x0000008019177836 */ /* 0x000fe20000000000 */
[-C--:B------:R-:W-:Y:S02]  /*8b70*/  ISETP.GE.AND P0, PT, R3, R16.reuse, PT ;  /* 0x000000100300720c */ /* 0x080fe40003f06270 */
[-C--:B------:R-:W-:Y:S02]  /*8b80*/  ISETP.GE.AND P1, PT, R5, R16.reuse, PT ;  /* 0x000000100500720c */ /* 0x080fe40003f26270 */
[----:B------:R-:W-:-:S03]  /*8b90*/  ISETP.GE.AND P4, PT, R23, R16, PT ;  /* 0x000000101700720c */ /* 0x000fc60003f86270 */
[----:B------:R-:W-:Y:S10]  /*8ba0*/  @P2 BRA `(.L_x_691) ;  /* 0x0000000000a82947 */ /* 0x000ff40003800000 */
[----:B-----5:R-:W-:Y:S02]  /*8bb0*/  IMAD.U32 R22, R22, 0x10000, RZ ;  /* 0x0001000016167824 */ /* 0x020fe400078e00ff */
[----:B------:R-:W-:Y:S02]  /*8bc0*/  IMAD.MOV.U32 R5, RZ, RZ, 0x38eb4c3a ;  /* 0x38eb4c3aff057424 */ /* 0x000fe400078e00ff */
[----:B------:R-:W-:Y:S01]  /*8bd0*/  FMUL.FTZ R3, R22, 0.70710676908493041992 ;  /* 0x3f3504f316037820 */ /* 0x000fe20000410000 */
[----:B------:R-:W-:Y:S02]  /*8be0*/  IMAD.MOV.U32 R7, RZ, RZ, 0x3aae005b ;  /* 0x3aae005bff077424 */ /* 0x000fe400078e00ff */
[----:B------:R-:W-:Y:S02]  /*8bf0*/  IMAD.MOV.U32 R6, RZ, RZ, 0x3c09919f ;  /* 0x3c09919fff067424 */ /* 0x000fe400078e00ff */
[C---:B------:R-:W-:Y:S01]  /*8c00*/  FADD.FTZ R4, |R3|.reuse, -RZ ;  /* 0x800000ff03047221 */ /* 0x040fe20000010200 */
[----:B------:R-:W-:Y:S01]  /*8c10*/  FSETP.GE.FTZ.AND P3, PT, |R3|, 1.0029599666595458984, PT ;  /* 0x3f8060fe0300780b */ /* 0x000fe20003f76200 */
[----:B------:R-:W-:-:S02]  /*8c20*/  IMAD.MOV.U32 R8, RZ, RZ, 0x3d24d99a ;  /* 0x3d24d99aff087424 */ /* 0x000fc400078e00ff */
[----:B------:R-:W-:Y:S01]  /*8c30*/  IMAD.MOV.U32 R9, RZ, RZ, 0x3f69b4f9 ;  /* 0x3f69b4f9ff097424 */ /* 0x000fe200078e00ff */
[----:B------:R-:W-:Y:S01]  /*8c40*/  FSEL R5, R5, 8.4834944573231041431e-05, P3 ;  /* 0x38b1e96a05057808 */ /* 0x000fe20001800000 */
[----:B------:R-:W-:Y:S01]  /*8c50*/  IMAD.U32 R28, R28, 0x10000, RZ ;  /* 0x000100001c1c7824 */ /* 0x000fe200078e00ff */
        /* <DEDUP_REMOVED lines=14> */
[----:B------:R-:W-:Y:S01]  /*8d40*/  FSEL R6, R7, 0.12837915122509002686, P3 ;  /* 0x3e0375d307067808 */ /* 0x000fe20001800000 */
[----:B------:R-:W-:Y:S02]  /*8d50*/  FMUL.FTZ R7, R22, -0.5 ;  /* 0xbf00000016077820 */ /* 0x000fe40000410000 */
[----:B------:R-:W-:Y:S02]  /*8d60*/  FFMA.FTZ R5, R4, R5, R8 ;  /* 0x0000000504057223 */ /* 0x000fe40000010008 */
[----:B------:R-:W-:Y:S02]  /*8d70*/  FMUL.FTZ R7, R22, R7 ;  /* 0x0000000716077220 */ /* 0x000fe40000410000 */
[----:B------:R-:W-:Y:S02]  /*8d80*/  FFMA.FTZ R5, R4, R5, R6 ;  /* 0x0000000504057223 */ /* 0x000fe40000010006 */
[----:B------:R-:W-:-:S02]  /*8d90*/  FMUL.FTZ R7, R7, 1.4426950216293334961 ;  /* 0x3fb8aa3b07077820 */ /* 0x000fc40000410000 */
[----:B------:R-:W-:-:S04]  /*8da0*/  FFMA.FTZ R5, R5, R10, R10 ;  /* 0x0000000a05057223 */ /* 0x000fc8000001000a */
        /* <DEDUP_REMOVED lines=8> */
[----:B------:R-:W-:-:S06]  /*8e30*/  FMUL.FTZ R3, R28, R3 ;  /* 0x000000031c037220 */ /* 0x000fcc0000410000 */
[----:B------:R-:W0:Y:S02]  /*8e40*/  F2F.BF16.F32 R3, R3 ;  /* 0x0000000300037304 */ /* 0x000e240000202000 */
.L_x_691:
[----:B------:R-:W-:Y:S05]  /*8e50*/  BSYNC.RECONVERGENT B0 ;  /* 0x0000000000007941 */ /* 0x000fea0003800200 */
.L_x_690:
[----:B------:R-:W-:Y:S04]  /*8e60*/  BSSY.RECONVERGENT B0, `(.L_x_692) ;  /* 0x000002c000007945 */ /* 0x000fe80003800200 */
[----:B------:R-:W-:Y:S05]  /*8e70*/  @P4 BRA `(.L_x_693) ;  /* 0x0000000000a84947 */ /* 0x000fea0003800000 */
        /* <DEDUP_REMOVED lines=32> */
[----:B------:R-:W1:Y:S04]  /*9080*/  @P3 MUFU.EX2 R5, R6 ;  /* 0x0000000600053308 */ /* 0x000e680000000800 */
[----:B------:R-:W3:Y:S01]  /*9090*/  MUFU.EX2 R8, R8 ;  /* 0x0000000800087308 */ /* 0x000ee20000000800 */
[----:B-1----:R-:W-:Y:S01]  /*90a0*/  @P3 FADD.FTZ R5, -R5, 1 ;  /* 0x3f80000005053421 */ /* 0x002fe20000010100 */
[----:B---3--:R-:W-:-:S04]  /*90b0*/  FMUL.FTZ R10, R8, 0.3989422917366027832 ;  /* 0x3ecc422a080a7820 */ /* 0x008fc80000410000 */
[----:B------:R-:W-:Y:S01]  /*90c0*/  @P3 LOP3.LUT R6, R5, 0x80000000, R4, 0xb8, !PT ;  /* 0x8000000005063812 */ /* 0x000fe200078eb804 */
[----:B------:R-:W-:-:S04]  /*90d0*/  FMUL.FTZ R27, R27, R10 ;  /* 0x0000000a1b1b7220 */ /* 0x000fc80000410000 */
[----:B------:R-:W-:-:S04]  /*90e0*/  FADD.FTZ R4, R6, 1 ;  /* 0x3f80000006047421 */ /* 0x000fc80000010000 */
[----:B------:R-:W-:-:S04]  /*90f0*/  FFMA.FTZ R27, R4, 0.5, R27 ;  /* 0x3f000000041b7823 */ /* 0x000fc8000001001b */
[----:B------:R-:W-:-:S06]  /*9100*/  FMUL.FTZ R22, R26, R27 ;  /* 0x0000001b1a167220 */ /* 0x000fcc0000410000 */
[----:B------:R-:W1:Y:S02]  /*9110*/  F2F.BF16.F32 R22, R22 ;  /* 0x0000001600167304 */ /* 0x000e640000202000 */
.L_x_693:
[----:B------:R-:W-:Y:S05]  /*9120*/  BSYNC.RECONVERGENT B0 ;  /* 0x0000000000007941 */ /* 0x000fea0003800200 */
.L_x_692:
        /* <DEDUP_REMOVED lines=34> */
[----:B------:R-:W3:Y:S04]  /*9350*/  @P0 MUFU.EX2 R5, R6 ;  /* 0x0000000600050308 */ /* 0x000ee80000000800 */
[----:B------:R-:W4:Y:S01]  /*9360*/  MUFU.EX2 R9, R9 ;  /* 0x0000000900097308 */ /* 0x000f220000000800 */
[----:B---3--:R-:W-:Y:S01]  /*9370*/  @P0 FADD.FTZ R5, -R5, 1 ;  /* 0x3f80000005050421 */ /* 0x008fe20000010100 */
[----:B----4-:R-:W-:-:S04]  /*9380*/  FMUL.FTZ R7, R9, 0.3989422917366027832 ;  /* 0x3ecc422a09077820 */ /* 0x010fc80000410000 */
[----:B------:R-:W-:Y:S01]  /*9390*/  @P0 LOP3.LUT R6, R5, 0x80000000, R4, 0xb8, !PT ;  /* 0x8000000005060812 */ /* 0x000fe200078eb804 */
[----:B------:R-:W-:-:S04]  /*93a0*/  FMUL.FTZ R7, R24, R7 ;  /* 0x0000000718077220 */ /* 0x000fc80000410000 */
[----:B------:R-:W-:-:S04]  /*93b0*/  FADD.FTZ R4, R6, 1 ;  /* 0x3f80000006047421 */ /* 0x000fc80000010000 */
[----:B------:R-:W-:-:S04]  /*93c0*/  FFMA.FTZ R7, R4, 0.5, R7 ;  /* 0x3f00000004077823 */ /* 0x000fc80000010007 */
[----:B------:R-:W-:-:S06]  /*93d0*/  FMUL.FTZ R18, R18, R7 ;  /* 0x0000000712127220 */ /* 0x000fcc0000410000 */
[----:B------:R-:W3:Y:S02]  /*93e0*/  F2F.BF16.F32 R18, R18 ;  /* 0x0000001200127304 */ /* 0x000ee40000202000 */
.L_x_695:
[----:B------:R-:W-:Y:S05]  /*93f0*/  BSYNC.RECONVERGENT B0 ;  /* 0x0000000000007941 */ /* 0x000fea0003800200 */
.L_x_694:
        /* <DEDUP_REMOVED lines=34> */
[----:B------:R-:W4:Y:S04]  /*9620*/  @P0 MUFU.EX2 R5, R6 ;  /* 0x0000000600050308 */ /* 0x000f280000000800 */
[----:B------:R-:W0:Y:S01]  /*9630*/  MUFU.EX2 R9, R9 ;  /* 0x0000000900097308 */ /* 0x000e220000000800 */
[----:B----4-:R-:W-:Y:S01]  /*9640*/  @P0 FADD.FTZ R5, -R5, 1 ;  /* 0x3f80000005050421 */ /* 0x010fe20000010100 */
[----:B0-----:R-:W-:-:S04]  /*9650*/  FMUL.FTZ R7, R9, 0.3989422917366027832 ;  /* 0x3ecc422a09077820 */ /* 0x001fc80000410000 */
[----:B------:R-:W-:Y:S01]  /*9660*/  @P0 LOP3.LUT R6, R5, 0x80000000, R4, 0xb8, !PT ;  /* 0x8000000005060812 */ /* 0x000fe200078eb804 */
[----:B------:R-:W-:-:S04]  /*9670*/  FMUL.FTZ R7, R0, R7 ;  /* 0x0000000700077220 */ /* 0x000fc80000410000 */
[----:B------:R-:W-:-:S04]  /*9680*/  FADD.FTZ R0, R6, 1 ;  /* 0x3f80000006007421 */ /* 0x000fc80000010000 */
[----:B------:R-:W-:-:S04]  /*9690*/  FFMA.FTZ R0, R0, 0.5, R7 ;  /* 0x3f00000000007823 */ /* 0x000fc80000010007 */
[----:B------:R-:W-:-:S06]  /*96a0*/  FMUL.FTZ R19, R19, R0 ;  /* 0x0000000013137220 */ /* 0x000fcc0000410000 */
[----:B------:R-:W4:Y:S02]  /*96b0*/  F2F.BF16.F32 R19, R19 ;  /* 0x0000001300137304 */ /* 0x000f240000202000 */
.L_x_697:
[----:B------:R-:W-:Y:S05]  /*96c0*/  BSYNC.RECONVERGENT B0 ;  /* 0x0000000000007941 */ /* 0x000fea0003800200 */
.L_x_696:
[----:B------:R-:W-:Y:S04]  /*96d0*/  BSSY.RECONVERGENT B6, `(.L_x_698) ;  /* 0x000010e000067945 */ /* 0x000fe80003800200 */
[----:B------:R-:W-:Y:S05]  /*96e0*/  @P2 BRA `(.L_x_699) ;  /* 0x0000001000302947 */ /* 0x000fea0003800000 */
[----:B------:R-:W0:Y:S01]  /*96f0*/  LDCU UR4, c[0x0][0x3b4] ;  /* 0x00007680ff0477ac */ /* 0x000e220008000800 */
[----:B------:R-:W1:Y:S01]  /*9700*/  LDC.64 R8, c[0x0][0x388] ;  /* 0x0000e200ff087b82 */ /* 0x000e620000000a00 */
[----:B-----5:R-:W-:Y:S01]  /*9710*/  IMAD R0, R2, 0x200, R25 ;  /* 0x0000020002007824 */ /* 0x020fe200078e0219 */
[----:B--2---:R-:W-:-:S03]  /*9720*/  PRMT R4, R17, 0x9910, RZ ;  /* 0x0000991011047816 */ /* 0x004fc600000000ff */
[----:B0-----:R-:W-:Y:S02]  /*9730*/  IMAD R5, R0, UR4, RZ ;  /* 0x0000000400057c24 */ /* 0x001fe4000f8e02ff */
[----:B------:R-:W-:-:S05]  /*9740*/  IMAD.MOV.U32 R0, RZ, RZ, R4 ;  /* 0x000000ffff007224 */ /* 0x000fca00078e0004 */
[----:B------:R-:W-:Y:S02]  /*9750*/  ISETP.GT.AND P0, PT, R0, 0x9, PT ;  /* 0x000000090000780c */ /* 0x000fe40003f04270 */
[----:B-1----:R-:W-:-:S05]  /*9760*/  IADD3 R8, P1, PT, R5, R8, RZ ;  /* 0x0000000805087210 */ /* 0x002fca0007f3e0ff */
[----:B------:R-:W-:-:S06]  /*9770*/  IMAD.X R9, RZ, RZ, R9, P1 ;  /* 0x000000ffff097224 */ /* 0x000fcc00008e0609 */
[----:B------:R-:W-:Y:S05]  /*9780*/  @P0 BRA `(.L_x_700) ;  /* 0x0000000400340947 */ /* 0x000fea0003800000 */
[----:B------:R-:W-:-:S13]  /*9790*/  ISETP.GT.AND P0, PT, R0, 0x4, PT ;  /* 0x000000040000780c */ /* 0x000fda0003f04270 */
[----:B------:R-:W-:Y:S05]  /*97a0*/  @P0 BRA `(.L_x_701) ;  /* 0x0000000000940947 */ /* 0x000fea0003800000 */
[----:B------:R-:W-:-:S13]  /*97b0*/  ISETP.GT.AND P0, PT, R0, 0x1, PT ;  /* 0x000000010000780c */ /* 0x000fda0003f04270 */
[----:B------:R-:W-:Y:S05]  /*97c0*/  @P0 BRA `(.L_x_702) ;  /* 0x0000000000380947 */ /* 0x000fea0003800000 */
[----:B------:R-:W-:-:S13]  /*97d0*/  ISETP.NE.AND P0, PT, R17, RZ, PT ;  /* 0x000000ff1100720c */ /* 0x000fda0003f05270 */
[----:B------:R-:W-:Y:S05]  /*97e0*/  @!P0 BRA `(.L_x_703) ;  /* 0x00000000001c8947 */ /* 0x000fea0003800000 */
[----:B------:R-:W-:-:S13]  /*97f0*/  ISETP.NE.AND P0, PT, R0, 0x1, PT ;  /* 0x000000010000780c */ /* 0x000fda0003f05270 */
[----:B------:R-:W-:Y:S05]  /*9800*/  @P0 BRA `(.L_x_704) ;  /* 0x0000000c00380947 */ /* 0x000fea0003800000 */
[----:B------:R-:W-:Y:S02]  /*9810*/  IMAD.U32 R3, R3, 0x10000, RZ ;  /* 0x0001000003037824 */ /* 0x000fe400078e00ff */
[----:B------:R-:W-:-:S04]  /*9820*/  IMAD.MOV.U32 R25, RZ, RZ, R23 ;  /* 0x000000ffff197224 */ /* 0x000fc800078e0017 */
[----:B------:R-:W0:Y:S02]  /*9830*/  F2I.FTZ.TRUNC.NTZ R3, R3 ;  /* 0x0000000300037305 */ /* 0x000e24000021f100 */
[----:B0-----:R0:W-:Y:S01]  /*9840*/  STG.E.U8 desc[UR36][R8.64], R3 ;  /* 0x0000000308007986 */ /* 0x0011e2000c101124 */
[----:B------:R-:W-:Y:S05]  /*9850*/  BRA `(.L_x_699) ;  /* 0x0000000c00d47947 */ /* 0x000fea0003800000 */
.L_x_703:
[----:B------:R-:W-:Y:S02]  /*9860*/  IMAD.U32 R5, R3, 0x10000, RZ ;  /* 0x0001000003057824 */ /* 0x000fe400078e00ff */
[----:B------:R-:W-:-:S04]  /*9870*/  IMAD.MOV.U32 R25, RZ, RZ, R23 ;  /* 0x000000ffff197224 */ /* 0x000fc800078e0017 */
[----:B------:R-:W0:Y:S02]  /*9880*/  F2I.S64.TRUNC R4, R5 ;  /* 0x0000000500047311 */ /* 0x000e24000020d900 */
[----:B0-----:R0:W-:Y:S01]  /*9890*/  STG.E.U8 desc[UR36][R8.64], R4 ;  /* 0x0000000408007986 */ /* 0x0011e2000c101124 */
[----:B------:R-:W-:Y:S05]  /*98a0*/  BRA `(.L_x_699) ;  /* 0x0000000c00c07947 */ /* 0x000fea0003800000 */
.L_x_702:
[----:B------:R-:W-:-:S13]  /*98b0*/  ISETP.NE.AND P0, PT, R0, 0x2, PT ;  /* 0x000000020000780c */ /* 0x000fda0003f05270 */
[----:B------:R-:W-:Y:S05]  /*98c0*/  @!P0 BRA `(.L_x_705) ;  /* 0x0000000000388947 */ /* 0x000fea0003800000 */
[----:B------:R-:W-:-:S13]  /*98d0*/  ISETP.NE.AND P0, PT, R0, 0x3, PT ;  /* 0x000000030000780c */ /* 0x000fda0003f05270 */
[----:B------:R-:W-:Y:S05]  /*98e0*/  @!P0 BRA `(.L_x_706) ;  /* 0x00000000001c8947 */ /* 0x000fea0003800000 */
[----:B------:R-:W-:-:S13]  /*98f0*/  ISETP.NE.AND P0, PT, R0, 0x4, PT ;  /* 0x000000040000780c */ /* 0x000fda0003f05270 */
[----:B------:R-:W-:Y:S05]  /*9900*/  @P0 BRA `(.L_x_704) ;  /* 0x0000000800f80947 */ /* 0x000fea0003800000 */
[----:B------:R-:W-:Y:S02]  /*9910*/  IMAD.U32 R4, R3, 0x10000, RZ ;  /* 0x0001000003047824 */ /* 0x000fe400078e00ff */
[----:B------:R-:W-:-:S04]  /*9920*/  IMAD.MOV.U32 R25, RZ, RZ, R23 ;  /* 0x000000ffff197224 */ /* 0x000fc800078e0017 */
[----:B------:R-:W0:Y:S02]  /*9930*/  F2I.S64.TRUNC R4, R4 ;  /* 0x0000000400047311 */ /* 0x000e24000020d900 */
[----:B0-----:R0:W-:Y:S01]  /*9940*/  STG.E.64 desc[UR36][R8.64], R4 ;  /* 0x0000000408007986 */ /* 0x0011e2000c101b24 */
[----:B------:R-:W-:Y:S05]  /*9950*/  BRA `(.L_x_699) ;  /* 0x0000000c00947947 */ /* 0x000fea0003800000 */
.L_x_706:
[----:B------:R-:W-:Y:S02]  /*9960*/  IMAD.U32 R3, R3, 0x10000, RZ ;  /* 0x0001000003037824 */ /* 0x000fe400078e00ff */
[----:B------:R-:W-:-:S04]  /*9970*/  IMAD.MOV.U32 R25, RZ, RZ, R23 ;  /* 0x000000ffff197224 */ /* 0x000fc800078e0017 */
[----:B------:R-:W0:Y:S02]  /*9980*/  F2I.FTZ.TRUNC.NTZ R3, R3 ;  /* 0x0000000300037305 */ /* 0x000e24000021f100 */
[----:B0-----:R0:W-:Y:S01]  /*9990*/  STG.E desc[UR36][R8.64], R3 ;  /* 0x0000000308007986 */ /* 0x0011e2000c101924 */
[----:B------:R-:W-:Y:S05]  /*99a0*/  BRA `(.L_x_699) ;  /* 0x0000000c00807947 */ /* 0x000fea0003800000 */
.L_x_705:
[----:B------:R-:W-:Y:S02]  /*99b0*/  IMAD.U32 R3, R3, 0x10000, RZ ;  /* 0x0001000003037824 */ /* 0x000fe400078e00ff */
[----:B------:R-:W-:-:S04]  /*99c0*/  IMAD.MOV.U32 R25, RZ, RZ, R23 ;  /* 0x000000ffff197224 */ /* 0x000fc800078e0017 */
[----:B------:R-:W0:Y:S02]  /*99d0*/  F2I.FTZ.TRUNC.NTZ R3, R3 ;  /* 0x0000000300037305 */ /* 0x000e24000021f100 */
[----:B0-----:R0:W-:Y:S01]  /*99e0*/  STG.E.U16 desc[UR36][R8.64], R3 ;  /* 0x0000000308007986 */ /* 0x0011e2000c101524 */
[----:B------:R-:W-:Y:S05]  /*99f0*/  BRA `(.L_x_699) ;  /* 0x0000000c006c7947 */ /* 0x000fea0003800000 */
.L_x_701:
[----:B------:R-:W-:-:S13]  /*9a00*/  ISETP.GT.AND P0, PT, R0, 0x6, PT ;  /* 0x000000060000780c */ /* 0x000fda0003f04270 */
[----:B------:R-:W-:Y:S05]  /*9a10*/  @P0 BRA `(.L_x_707) ;  /* 0x0000000000340947 */ /* 0x000fea0003800000 */
[----:B------:R-:W-:-:S13]  /*9a20*/  ISETP.NE.AND P0, PT, R0, 0x5, PT ;  /* 0x000000050000780c */ /* 0x000fda0003f05270 */
[----:B------:R-:W-:Y:S05]  /*9a30*/  @!P0 BRA `(.L_x_708) ;  /* 0x0000000000188947 */ /* 0x000fea0003800000 */
[----:B------:R-:W-:-:S13]  /*9a40*/  ISETP.NE.AND P0, PT, R0, 0x6, PT ;  /* 0x000000060000780c */ /* 0x000fda0003f05270 */
[----:B------:R-:W-:Y:S05]  /*9a50*/  @P0 BRA `(.L_x_704) ;  /* 0x0000000800a40947 */ /* 0x000fea0003800000 */
[----:B------:R-:W-:Y:S02]  /*9a60*/  IMAD.U32 R3, R3, 0x10000, RZ ;  /* 0x0001000003037824 */ /* 0x000fe400078e00ff */
[----:B------:R-:W-:-:S03]  /*9a70*/  IMAD.MOV.U32 R25, RZ, RZ, R23 ;  /* 0x000000ffff197224 */ /* 0x000fc600078e0017 */
[----:B------:R0:W-:Y:S01]  /*9a80*/  STG.E desc[UR36][R8.64], R3 ;  /* 0x0000000308007986 */ /* 0x0001e2000c101924 */
[----:B------:R-:W-:Y:S05]  /*9a90*/  BRA `(.L_x_699) ;  /* 0x0000000c00447947 */ /* 0x000fea0003800000 */
.L_x_708:
[----:B------:R-:W-:Y:S02]  /*9aa0*/  IMAD.U32 R0, R3, 0x10000, RZ ;  /* 0x0001000003007824 */ /* 0x000fe400078e00ff */
[----:B------:R-:W-:-:S03]  /*9ab0*/  IMAD.MOV.U32 R25, RZ, RZ, R23 ;  /* 0x000000ffff197224 */ /* 0x000fc600078e0017 */
[----:B------:R-:W-:-:S05]  /*9ac0*/  F2FP.F16.F32.PACK_AB R0, RZ, R0 ;  /* 0x00000000ff00723e */ /* 0x000fca00000000ff */
[----:B------:R0:W-:Y:S01]  /*9ad0*/  STG.E.U16 desc[UR36][R8.64], R0 ;  /* 0x0000000008007986 */ /* 0x0001e2000c101524 */
[----:B------:R-:W-:Y:S05]  /*9ae0*/  BRA `(.L_x_699) ;  /* 0x0000000c00307947 */ /* 0x000fea0003800000 */
.L_x_707:
[----:B------:R-:W-:-:S13]  /*9af0*/  ISETP.NE.AND P0, PT, R0, 0x7, PT ;  /* 0x000000070000780c */ /* 0x000fda0003f05270 */
[----:B------:R-:W-:Y:S05]  /*9b00*/  @!P0 BRA `(.L_x_709) ;  /* 0x00000000003c8947 */ /* 0x000fea0003800000 */
[----:B------:R-:W-:-:S13]  /*9b10*/  ISETP.NE.AND P0, PT, R0, 0x8, PT ;  /* 0x000000080000780c */ /* 0x000fda0003f05270 */
[----:B------:R-:W-:Y:S05]  /*9b20*/  @!P0 BRA `(.L_x_710) ;  /* 0x00000000001c8947 */ /* 0x000fea0003800000 */
[----:B------:R-:W-:-:S13]  /*9b30*/  ISETP.NE.AND P0, PT, R0, 0x9, PT ;  /* 0x000000090000780c */ /* 0x000fda0003f05270 */
[----:B------:R-:W-:Y:S05]  /*9b40*/  @P0 BRA `(.L_x_704) ;  /* 0x0000000800680947 */ /* 0x000fea0003800000 */
[----:B------:R-:W-:Y:S02]  /*9b50*/  IMAD.U32 R4, R3, 0x10000, RZ ;  /* 0x0001000003047824 */ /* 0x000fe400078e00ff */
[----:B------:R-:W-:Y:S02]  /*9b60*/  IMAD.MOV.U32 R5, RZ, RZ, RZ ;  /* 0x000000ffff057224 */ /* 0x000fe400078e00ff */
[----:B------:R-:W-:-:S03]  /*9b70*/  IMAD.MOV.U32 R25, RZ, RZ, R23 ;  /* 0x000000ffff197224 */ /* 0x000fc600078e0017 */
[----:B------:R0:W-:Y:S01]  /*9b80*/  STG.E.64 desc[UR36][R8.64], R4 ;  /* 0x0000000408007986 */ /* 0x0001e2000c101b24 */
[----:B------:R-:W-:Y:S05]  /*9b90*/  BRA `(.L_x_699) ;  /* 0x0000000c00047947 */ /* 0x000fea0003800000 */
.L_x_710:
[----:B------:R-:W-:Y:S02]  /*9ba0*/  IMAD.U32 R3, R3, 0x10000, RZ ;  /* 0x0001000003037824 */ /* 0x000fe400078e00ff */
[----:B------:R-:W-:-:S03]  /*9bb0*/  IMAD.MOV.U32 R25, RZ, RZ, R23 ;  /* 0x000000ffff197224 */ /* 0x000fc600078e0017 */
[----:B------:R-:W-:-:S04]  /*9bc0*/  F2FP.F16.F32.PACK_AB R3, RZ, R3 ;  /* 0x00000003ff03723e */ /* 0x000fc800000000ff */
[----:B------:R-:W-:-:S05]  /*9bd0*/  PRMT R3, R3, 0x5410, RZ ;  /* 0x0000541003037816 */ /* 0x000fca00000000ff */
[----:B------:R0:W-:Y:S01]  /*9be0*/  STG.E desc[UR36][R8.64], R3 ;  /* 0x0000000308007986 */ /* 0x0001e2000c101924 */
[----:B------:R-:W-:Y:S05]  /*9bf0*/  BRA `(.L_x_699) ;  /* 0x0000000800ec7947 */ /* 0x000fea0003800000 */
.L_x_709:
[----:B------:R-:W-:Y:S02]  /*9c00*/  IMAD.U32 R4, R3, 0x10000, RZ ;  /* 0x0001000003047824 */ /* 0x000fe400078e00ff */
[----:B------:R-:W-:Y:S02]  /*9c10*/  IMAD.MOV.U32 R25, RZ, RZ, R23 ;  /* 0x000000ffff197224 */ /* 0x000fe400078e0017 */
[----:B------:R-:W-:-:S06]  /*9c20*/  FMUL.FTZ R4, R4, 1 ;  /* 0x3f80000004047820 */ /* 0x000fcc0000410000 */
[----:B------:R-:W0:Y:S02]  /*9c30*/  F2F.F64.F32 R4, R4 ;  /* 0x0000000400047310 */ /* 0x000e240000201800 */
[----:B0-----:R0:W-:Y:S01]  /*9c40*/  STG.E.64 desc[UR36][R8.64], R4 ;  /* 0x0000000408007986 */ /* 0x0011e2000c101b24 */
[----:B------:R-:W-:Y:S05]  /*9c50*/  BRA `(.L_x_699) ;  /* 0x0000000800d47947 */ /* 0x000fea0003800000 */
.L_x_700:
[----:B------:R-:W-:-:S13]  /*9c60*/  ISETP.GT.AND P0, PT, R0, 0x18, PT ;  /* 0x000000180000780c */ /* 0x000fda0003f04270 */
[----:B------:R-:W-:Y:S05]  /*9c70*/  @P0 BRA `(.L_x_711) ;  /* 0x0000000400080947 */ /* 0x000fea0003800000 */
        /* <DEDUP_REMOVED lines=8> */
[----:B------:R-:W-:-:S04]  /*9d00*/  FSETP.NEU.FTZ.AND P0, PT, R3, RZ, PT ;  /* 0x000000ff0300720b */ /* 0x000fc80003f1d000 */
[----:B------:R-:W-:-:S05]  /*9d10*/  SEL R3, RZ, 0x1, !P0 ;  /* 0x00000001ff037807 */ /* 0x000fca0004000000 */
[----:B------:R0:W-:Y:S01]  /*9d20*/  STG.E.U8 desc[UR36][R8.64], R3 ;  /* 0x0000000308007986 */ /* 0x0001e2000c101124 */
[----:B------:R-:W-:Y:S05]  /*9d30*/  BRA `(.L_x_699) ;  /* 0x00000008009c7947 */ /* 0x000fea0003800000 */
.L_x_713:
[----:B------:R-:W-:Y:S01]  /*9d40*/  IMAD.U32 R3, R3, 0x10000, RZ ;  /* 0x0001000003037824 */ /* 0x000fe200078e00ff */
[----:B------:R-:W-:Y:S01]  /*9d50*/  CS2R R6, SRZ ;  /* 0x0000000000067805 */ /* 0x000fe2000001ff00 */
[----:B------:R-:W-:Y:S02]  /*9d60*/  IMAD.MOV.U32 R25, RZ, RZ, R23 ;  /* 0x000000ffff197224 */ /* 0x000fe400078e0017 */
[----:B------:R-:W-:-:S04]  /*9d70*/  FMUL.FTZ R3, R3, 1 ;  /* 0x3f80000003037820 */ /* 0x000fc80000410000 */
[----:B------:R-:W0:Y:S02]  /*9d80*/  F2F.F64.F32 R4, R3 ;  /* 0x0000000300047310 */ /* 0x000e240000201800 */
[----:B0-----:R0:W-:Y:S01]  /*9d90*/  STG.E.128 desc[UR36][R8.64], R4 ;  /* 0x0000000408007986 */ /* 0x0011e2000c101d24 */
[----:B------:R-:W-:Y:S05]  /*9da0*/  BRA `(.L_x_699) ;  /* 0x0000000800807947 */ /* 0x000fea0003800000 */
.L_x_712:
[----:B------:R-:W-:-:S13]  /*9db0*/  ISETP.NE.AND P0, PT, R0, 0xf, PT ;  /* 0x0000000f0000780c */ /* 0x000fda0003f05270 */
[----:B------:R-:W-:Y:S05]  /*9dc0*/  @!P0 BRA `(.L_x_714) ;  /* 0x0000000000a88947 */ /* 0x000fea0003800000 */
[----:B------:R-:W-:-:S13]  /*9dd0*/  ISETP.NE.AND P0, PT, R0, 0x17, PT ;  /* 0x000000170000780c */ /* 0x000fda0003f05270 */
[----:B------:R-:W-:Y:S05]  /*9de0*/  @!P0 BRA `(.L_x_715) ;  /* 0x0000000000508947 */ /* 0x000fea0003800000 */
[----:B------:R-:W-:-:S13]  /*9df0*/  ISETP.NE.AND P0, PT, R0, 0x18, PT ;  /* 0x000000180000780c */ /* 0x000fda0003f05270 */
[----:B------:R-:W-:Y:S05]  /*9e00*/  @P0 BRA `(.L_x_704) ;  /* 0x0000000400b80947 */ /* 0x000fea0003800000 */
[----:B------:R-:W-:Y:S01]  /*9e10*/  IMAD.U32 R6, R3, 0x10000, RZ ;  /* 0x0001000003067824 */ /* 0x000fe200078e00ff */
[----:B------:R-:W-:Y:S01]  /*9e20*/  BSSY.RECONVERGENT B0, `(.L_x_716) ;  /* 0x000000c000007945 */ /* 0x000fe20003800200 */
[----:B------:R-:W-:-:S03]  /*9e30*/  IMAD.MOV.U32 R0, RZ, RZ, 0x7f ;  /* 0x0000007fff007424 */ /* 0x000fc600078e00ff */
        /* <DEDUP_REMOVED lines=10> */
.L_x_717:
[----:B------:R-:W-:Y:S05]  /*9ee0*/  BSYNC.RECONVERGENT B0 ;  /* 0x0000000000007941 */ /* 0x000fea0003800200 */
.L_x_716:
[----:B------:R-:W-:Y:S01]  /*9ef0*/  LOP3.LUT R5, R0, 0x80, R5, 0xf8, !PT ;  /* 0x0000008000057812 */ /* 0x000fe200078ef805 */
[----:B------:R-:W-:-:S04]  /*9f00*/  IMAD.MOV.U32 R25, RZ, RZ, R23 ;  /* 0x000000ffff197224 */ /* 0x000fc800078e0017 */
[----:B------:R0:W-:Y:S01]  /*9f10*/  STG.E.U8 desc[UR36][R8.64], R5 ;  /* 0x0000000508007986 */ /* 0x0001e2000c101124 */
[----:B------:R-:W-:Y:S05]  /*9f20*/  BRA `(.L_x_699) ;  /* 0x0000000800207947 */ /* 0x000fea0003800000 */
.L_x_715:
[----:B------:R-:W-:Y:S01]  /*9f30*/  IMAD.U32 R6, R3, 0x10000, RZ ;  /* 0x0001000003067824 */ /* 0x000fe200078e00ff */
[----:B------:R-:W-:Y:S04]  /*9f40*/  BSSY.RECONVERGENT B0, `(.L_x_718) ;  /* 0x000000e000007945 */ /* 0x000fe80003800200 */
[----:B------:R-:W-:Y:S02]  /*9f50*/  LOP3.LUT R4, R6, 0x7fffffff, RZ, 0xc0, !PT ;  /* 0x7fffffff06047812 */ /* 0x000fe400078ec0ff */
[----:B------:R-:W-:Y:S02]  /*9f60*/  SHF.R.U32.HI R5, RZ, 0x18, R6 ;  /* 0x00000018ff057819 */ /* 0x000fe40000011606 */
[----:B------:R-:W-:-:S13]  /*9f70*/  ISETP.GE.U32.AND P1, PT, R4, 0x47800000, PT ;  /* 0x478000000400780c */ /* 0x000fda0003f26070 */
[----:B------:R-:W-:Y:S01]  /*9f80*/  @P1 IMAD.MOV.U32 R0, RZ, RZ, 0x7f ;  /* 0x0000007fff001424 */ /* 0x000fe200078e00ff */
        /* <DEDUP_REMOVED lines=9> */
.L_x_719:
[----:B------:R-:W-:Y:S05]  /*a020*/  BSYNC.RECONVERGENT B0 ;  /* 0x0000000000007941 */ /* 0x000fea0003800200 */
.L_x_718:
[----:B------:R-:W-:Y:S01]  /*a030*/  LOP3.LUT R5, R0, 0x80, R5, 0xf8, !PT ;  /* 0x0000008000057812 */ /* 0x000fe200078ef805 */
[----:B------:R-:W-:-:S04]  /*a040*/  IMAD.MOV.U32 R25, RZ, RZ, R23 ;  /* 0x000000ffff197224 */ /* 0x000fc800078e0017 */
[----:B------:R0:W-:Y:S01]  /*a050*/  STG.E.U8 desc[UR36][R8.64], R5 ;  /* 0x0000000508007986 */ /* 0x0001e2000c101124 */
[----:B------:R-:W-:Y:S05]  /*a060*/  BRA `(.L_x_699) ;  /* 0x0000000400d07947 */ /* 0x000fea0003800000 */
.L_x_714:
[----:B------:R0:W-:Y:S01]  /*a070*/  STG.E.U16 desc[UR36][R8.64], R3 ;  /* 0x0000000308007986 */ /* 0x0001e2000c101524 */
[----:B------:R-:W-:Y:S01]  /*a080*/  IMAD.MOV.U32 R25, RZ, RZ, R23 ;  /* 0x000000ffff197224 */ /* 0x000fe200078e0017 */
[----:B------:R-:W-:Y:S06]  /*a090*/  BRA `(.L_x_699) ;  /* 0x0000000400c47947 */ /* 0x000fec0003800000 */
.L_x_711:
[----:B------:R-:W-:-:S13]  /*a0a0*/  ISETP.GT.AND P0, PT, R0, 0x1b, PT ;  /* 0x0000001b0000780c */ /* 0x000fda0003f04270 */
[----:B------:R-:W-:Y:S05]  /*a0b0*/  @P0 BRA `(.L_x_720) ;  /* 0x0000000000f40947 */ /* 0x000fea0003800000 */
        /* <DEDUP_REMOVED lines=8> */
[----:B------:R-:W0:Y:S02]  /*a140*/  F2I.FTZ.U32.TRUNC.NTZ R3, R3 ;  /* 0x0000000300037305 */ /* 0x000e24000021f000 */
[----:B0-----:R0:W-:Y:S01]  /*a150*/  STG.E.U16 desc[UR36][R8.64], R3 ;  /* 0x0000000308007986 */ /* 0x0011e2000c101524 */
[----:B------:R-:W-:Y:S05]  /*a160*/  BRA `(.L_x_699) ;  /* 0x0000000400907947 */ /* 0x000fea0003800000 */
.L_x_722:
[----:B------:R-:W-:Y:S01]  /*a170*/  IMAD.U32 R3, R3, 0x10000, RZ ;  /* 0x0001000003037824 */ /* 0x000fe200078e00ff */
[----:B------:R-:W-:Y:S01]  /*a180*/  BSSY.RECONVERGENT B0, `(.L_x_723) ;  /* 0x0000014000007945 */ /* 0x000fe20003800200 */
[----:B------:R-:W-:-:S03]  /*a190*/  IMAD.MOV.U32 R4, RZ, RZ, 0x80 ;  /* 0x00000080ff047424 */ /* 0x000fc600078e00ff */
[----:B------:R-:W-:-:S04]  /*a1a0*/  LOP3.LUT R0, R3, 0x7fffffff, RZ, 0xc0, !PT ;  /* 0x7fffffff03007812 */ /* 0x000fc800078ec0ff */
[----:B------:R-:W-:-:S13]  /*a1b0*/  ISETP.GT.U32.AND P0, PT, R0, 0x437fffff, PT ;  /* 0x437fffff0000780c */ /* 0x000fda0003f04070 */
[----:B------:R-:W-:Y:S05]  /*a1c0*/  @P0 BRA `(.L_x_724) ;  /* 0x00000000003c0947 */ /* 0x000fea0003800000 */
[----:B------:R-:W-:-:S13]  /*a1d0*/  ISETP.GT.U32.AND P0, PT, R0, 0x3bffffff, PT ;  /* 0x3bffffff0000780c */ /* 0x000fda0003f04070 */
[----:B------:R-:W-:Y:S05]  /*a1e0*/  @P0 BRA `(.L_x_725) ;  /* 0x0000000000140947 */ /* 0x000fea0003800000 */
[----:B------:R-:W-:Y:S01]  /*a1f0*/  FADD.FTZ R0, R0, 8192 ;  /* 0x4600000000007421 */ /* 0x000fe20000010000 */
[----:B------:R-:W-:-:S04]  /*a200*/  PRMT R4, RZ, 0x7610, R4 ;  /* 0x00007610ff047816 */ /* 0x000fc80000000004 */
[----:B------:R-:W-:-:S13]  /*a210*/  LOP3.LUT P0, R0, R0, 0xff, RZ, 0xc0, !PT ;  /* 0x000000ff00007812 */ /* 0x000fda000780c0ff */
[----:B------:R-:W-:Y:S05]  /*a220*/  @!P0 BRA `(.L_x_724) ;  /* 0x0000000000248947 */ /* 0x000fea0003800000 */
[----:B------:R-:W-:Y:S05]  /*a230*/  BRA `(.L_x_726) ;  /* 0x0000000000147947 */ /* 0x000fea0003800000 */
.L_x_725:
[----:B------:R-:W-:-:S04]  /*a240*/  SHF.R.U32.HI R0, RZ, 0x14, R3 ;  /* 0x00000014ff007819 */ /* 0x000fc80000011603 */
[----:B------:R-:W-:-:S04]  /*a250*/  LOP3.LUT R0, R0, 0x1, RZ, 0xc0, !PT ;  /* 0x0000000100007812 */ /* 0x000fc800078ec0ff */
[----:B------:R-:W-:-:S04]  /*a260*/  IADD3 R0, PT, PT, R3, 0x487ffff, R0 ;  /* 0x0487ffff03007810 */ /* 0x000fc80007ffe000 */
[----:B------:R-:W-:-:S04]  /*a270*/  SHF.R.U32.HI R0, RZ, 0x14, R0 ;  /* 0x00000014ff007819 */ /* 0x000fc80000011600 */
[----:B------:R-:W-:-:S07]  /*a280*/  LOP3.LUT R0, R0, 0xff, RZ, 0xc0, !PT ;  /* 0x000000ff00007812 */ /* 0x000fce00078ec0ff */
.L_x_726:
[----:B------:R-:W-:-:S04]  /*a290*/  SHF.R.U32.HI R3, RZ, 0x18, R3 ;  /* 0x00000018ff037819 */ /* 0x000fc80000011603 */
[----:B------:R-:W-:-:S04]  /*a2a0*/  LOP3.LUT R0, R0, 0x80, R3, 0xf8, !PT ;  /* 0x0000008000007812 */ /* 0x000fc800078ef803 */
[----:B------:R-:W-:-:S07]  /*a2b0*/  PRMT R4, R0, 0x7610, R4 ;  /* 0x0000761000047816 */ /* 0x000fce0000000004 */
.L_x_724:
[----:B------:R-:W-:Y:S05]  /*a2c0*/  BSYNC.RECONVERGENT B0 ;  /* 0x0000000000007941 */ /* 0x000fea0003800200 */
.L_x_723:
[----:B------:R0:W-:Y:S01]  /*a2d0*/  STG.E.U8 desc[UR36][R8.64], R4 ;  /* 0x0000000408007986 */ /* 0x0001e2000c101124 */
[----:B------:R-:W-:Y:S01]  /*a2e0*/  IMAD.MOV.U32 R25, RZ, RZ, R23 ;  /* 0x000000ffff197224 */ /* 0x000fe200078e0017 */
[----:B------:R-:W-:Y:S06]  /*a2f0*/  BRA `(.L_x_699) ;  /* 0x00000004002c7947 */ /* 0x000fec0003800000 */
.L_x_721:
        /* <DEDUP_REMOVED lines=13> */
.L_x_729:
[----:B------:R-:W-:-:S04]  /*a3d0*/  SHF.R.U32.HI R0, RZ, 0x15, R3 ;  /* 0x00000015ff007819 */ /* 0x000fc80000011603 */
[----:B------:R-:W-:-:S04]  /*a3e0*/  LOP3.LUT R0, R0, 0x1, RZ, 0xc0, !PT ;  /* 0x0000000100007812 */ /* 0x000fc800078ec0ff */
[----:B------:R-:W-:-:S04]  /*a3f0*/  IADD3 R0, PT, PT, R3, 0x88fffff, R0 ;  /* 0x088fffff03007810 */ /* 0x000fc80007ffe000 */
[----:B------:R-:W-:-:S04]  /*a400*/  SHF.R.U32.HI R0, RZ, 0x15, R0 ;  /* 0x00000015ff007819 */ /* 0x000fc80000011600 */
[----:B------:R-:W-:-:S07]  /*a410*/  LOP3.LUT R0, R0, 0xff, RZ, 0xc0, !PT ;  /* 0x000000ff00007812 */ /* 0x000fce00078ec0ff */
.L_x_730:
[----:B------:R-:W-:-:S04]  /*a420*/  SHF.R.U32.HI R3, RZ, 0x18, R3 ;  /* 0x00000018ff037819 */ /* 0x000fc80000011603 */
[----:B------:R-:W-:-:S04]  /*a430*/  LOP3.LUT R0, R0, 0x80, R3, 0xf8, !PT ;  /* 0x0000008000007812 */ /* 0x000fc800078ef803 */
[----:B------:R-:W-:-:S07]  /*a440*/  PRMT R4, R0, 0x7610, R4 ;  /* 0x0000761000047816 */ /* 0x000fce0000000004 */
.L_x_728:
[----:B------:R-:W-:Y:S05]  /*a450*/  BSYNC.RECONVERGENT B0 ;  /* 0x0000000000007941 */ /* 0x000fea0003800200 */
.L_x_727:
[----:B------:R0:W-:Y:S01]  /*a460*/  STG.E.U8 desc[UR36][R8.64], R4 ;  /* 0x0000000408007986 */ /* 0x0001e2000c101124 */
[----:B------:R-:W-:Y:S01]  /*a470*/  IMAD.MOV.U32 R25, RZ, RZ, R23 ;  /* 0x000000ffff197224 */ /* 0x000fe200078e0017 */
[----:B------:R-:W-:Y:S06]  /*a480*/  BRA `(.L_x_699) ;  /* 0x0000000000c87947 */ /* 0x000fec0003800000 */
.L_x_720:
[----:B------:R-:W-:-:S13]  /*a490*/  ISETP.NE.AND P0, PT, R0, 0x1c, PT ;  /* 0x0000001c0000780c */ /* 0x000fda0003f05270 */
[----:B------:R-:W-:Y:S05]  /*a4a0*/  @!P0 BRA `(.L_x_731) ;  /* 0x0000000000b08947 */ /* 0x000fea0003800000 */
[----:B------:R-:W-:-:S13]  /*a4b0*/  ISETP.NE.AND P0, PT, R0, 0x1d, PT ;  /* 0x0000001d0000780c */ /* 0x000fda0003f05270 */
[----:B------:R-:W-:Y:S05]  /*a4c0*/  @!P0 BRA `(.L_x_732) ;  /* 0x0000000000948947 */ /* 0x000fea0003800000 */
[----:B------:R-:W-:-:S13]  /*a4d0*/  ISETP.NE.AND P0, PT, R0, 0x2c, PT ;  /* 0x0000002c0000780c */ /* 0x000fda0003f05270 */
[----:B------:R-:W-:Y:S05]  /*a4e0*/  @!P0 BRA `(.L_x_733) ;  /* 0x0000000000488947 */ /* 0x000fea0003800000 */
.L_x_704:
[----:B------:R-:W-:Y:S01]  /*a4f0*/  MOV R14, 0x0 ;  /* 0x00000000000e7802 */ /* 0x000fe20000000f00 */
[----:B------:R-:W0:Y:S01]  /*a500*/  LDCU.64 UR6, c[0x4][0x128] ;  /* 0x01002500ff0677ac */ /* 0x000e220008000a00 */
[----:B------:R-:W-:Y:S02]  /*a510*/  IMAD.MOV.U32 R8, RZ, RZ, 0x65 ;  /* 0x00000065ff087424 */ /* 0x000fe400078e00ff */
[----:B------:R-:W-:Y:S01]  /*a520*/  IMAD.MOV.U32 R12, RZ, RZ, 0x1 ;  /* 0x00000001ff0c7424 */ /* 0x000fe200078e00ff */
[----:B------:R-:W1:Y:S01]  /*a530*/  LDCU.64 UR8, c[0x4][0x130] ;  /* 0x01002600ff0877ac */ /* 0x000e620008000a00 */
[----:B------:R-:W2:Y:S01]  /*a540*/  LDC.64 R14, c[0x4][R14] ;  /* 0x010000000e0e7b82 */ /* 0x000ea20000000a00 */
[----:B------:R-:W-:Y:S01]  /*a550*/  IMAD.MOV.U32 R13, RZ, RZ, RZ ;  /* 0x000000ffff0d7224 */ /* 0x000fe200078e00ff */
[----:B------:R-:W5:Y:S01]  /*a560*/  LDCU.64 UR4, c[0x4][0x40] ;  /* 0x01000800ff0477ac */ /* 0x000f620008000a00 */
[----:B0-----:R-:W-:Y:S02]  /*a570*/  IMAD.U32 R4, RZ, RZ, UR6 ;  /* 0x00000006ff047e24 */ /* 0x001fe4000f8e00ff */
[----:B------:R-:W-:-:S02]  /*a580*/  IMAD.U32 R5, RZ, RZ, UR7 ;  /* 0x00000007ff057e24 */ /* 0x000fc4000f8e00ff */
[----:B-1----:R-:W-:Y:S02]  /*a590*/  IMAD.U32 R6, RZ, RZ, UR8 ;  /* 0x00000008ff067e24 */ /* 0x002fe4000f8e00ff */
[----:B------:R-:W-:Y:S02]  /*a5a0*/  IMAD.U32 R7, RZ, RZ, UR9 ;  /* 0x00000009ff077e24 */ /* 0x000fe4000f8e00ff */
[----:B-----5:R-:W-:Y:S02]  /*a5b0*/  IMAD.U32 R10, RZ, RZ, UR4 ;  /* 0x00000004ff0a7e24 */ /* 0x020fe4000f8e00ff */
[----:B------:R-:W-:-:S07]  /*a5c0*/  IMAD.U32 R11, RZ, RZ, UR5 ;  /* 0x00000005ff0b7e24 */ /* 0x000fce000f8e00ff */
[----:B------:R-:W-:-:S07]  /*a5d0*/  LEPC R20, `(.L_x_734) ;  /* 0x000000001014794e */ /* 0x000fce0000000000 */
[----:B--234-:R-:W-:Y:S05]  /*a5e0*/  CALL.ABS.NOINC R14 ;  /* 0x000000000e007343 */ /* 0x01cfea0003c00000 */
.L_x_734:
[----:B------:R-:W-:Y:S01]  /*a5f0*/  IMAD.MOV.U32 R25, RZ, RZ, R23 ;  /* 0x000000ffff197224 */ /* 0x000fe200078e0017 */
[----:B------:R-:W-:Y:S06]  /*a600*/  BRA `(.L_x_699) ;  /* 0x0000000000687947 */ /* 0x000fec0003800000 */
.L_x_733:
[----:B------:R-:W-:Y:S02]  /*a610*/  IMAD.U32 R4, R3, 0x10000, RZ ;  /* 0x0001000003047824 */ /* 0x000fe400078e00ff */
[----:B------:R-:W-:-:S03]  /*a620*/  IMAD.MOV.U32 R25, RZ, RZ, R23 ;  /* 0x000000ffff197224 */ /* 0x000fc600078e0017 */
[----:B------:R-:W-:-:S04]  /*a630*/  SHF.R.U32.HI R5, RZ, 0x17, R4 ;  /* 0x00000017ff057819 */ /* 0x000fc80000011604 */
[----:B------:R-:W-:-:S04]  /*a640*/  LOP3.LUT R3, R5, 0xff, RZ, 0xc0, !PT ;  /* 0x000000ff05037812 */ /* 0x000fc800078ec0ff */
[----:B------:R-:W-:-:S13]  /*a650*/  ISETP.NE.AND P2, PT, R3, 0xff, PT ;  /* 0x000000ff0300780c */ /* 0x000fda0003f45270 */
[--C-:B------:R-:W-:Y:S02]  /*a660*/  @P2 SHF.R.U32.HI R0, RZ, 0x16, R4.reuse ;  /* 0x00000016ff002819 */ /* 0x100fe40000011604 */
        /* <DEDUP_REMOVED lines=11> */
.L_x_732:
[----:B------:R-:W-:Y:S02]  /*a720*/  IMAD.U32 R4, R3, 0x10000, RZ ;  /* 0x0001000003047824 */ /* 0x000fe400078e00ff */
[----:B------:R-:W-:-:S04]  /*a730*/  IMAD.MOV.U32 R25, RZ, RZ, R23 ;  /* 0x000000ffff197224 */ /* 0x000fc800078e0017 */
[----:B------:R-:W0:Y:S02]  /*a740*/  F2I.U64.TRUNC R4, R4 ;  /* 0x0000000400047311 */ /* 0x000e24000020d800 */
[----:B0-----:R0:W-:Y:S01]  /*a750*/  STG.E.64 desc[UR36][R8.64], R4 ;  /* 0x0000000408007986 */ /* 0x0011e2000c101b24 */
[----:B------:R-:W-:Y:S05]  /*a760*/  BRA `(.L_x_699) ;  /* 0x0000000000107947 */ /* 0x000fea0003800000 */
.L_x_731:
[----:B------:R-:W-:Y:S02]  /*a770*/  IMAD.U32 R3, R3, 0x10000, RZ ;  /* 0x0001000003037824 */ /* 0x000fe400078e00ff */
[----:B------:R-:W-:-:S04]  /*a780*/  IMAD.MOV.U32 R25, RZ, RZ, R23 ;  /* 0x000000ffff197224 */ /* 0x000fc800078e0017 */
[----:B------:R-:W0:Y:S02]  /*a790*/  F2I.FTZ.U32.TRUNC.NTZ R3, R3 ;  /* 0x0000000300037305 */ /* 0x000e24000021f000 */
[----:B0-----:R0:W-:Y:S02]  /*a7a0*/  STG.E desc[UR36][R8.64], R3 ;  /* 0x0000000308007986 */ /* 0x0011e4000c101924 */
.L_x_699:
[----:B------:R-:W-:Y:S05]  /*a7b0*/  BSYNC.RECONVERGENT B6 ;  /* 0x0000000000067941 */ /* 0x000fea0003800200 */
.L_x_698:
[----:B------:R-:W-:Y:S01]  /*a7c0*/  ISETP.GE.AND P0, PT, R25, R16, PT ;  /* 0x000000101900720c */ /* 0x000fe20003f06270 */
[----:B------:R-:W-:-:S12]  /*a7d0*/  BSSY.RECONVERGENT B6, `(.L_x_735) ;  /* 0x00001f0000067945 */ /* 0x000fd80003800200 */
[----:B------:R-:W-:Y:S05]  /*a7e0*/  @P0 BRA `(.L_x_736) ;  /* 0x0000001c00b80947 */ /* 0x000fea0003800000 */
[----:B------:R-:W1:Y:S01]  /*a7f0*/  LDCU UR4, c[0x0][0x3b4] ;  /* 0x00007680ff0477ac */ /* 0x000e620008000800 */
[----:B0-----:R-:W0:Y:S01]  /*a800*/  LDC.64 R8, c[0x0][0x388] ;  /* 0x0000e200ff087b82 */ /* 0x001e220000000a00 */
[----:B-----5:R-:W-:Y:S01]  /*a810*/  IMAD R0, R2, 0x200, R25 ;  /* 0x0000020002007824 */ /* 0x020fe200078e0219 */
[----:B--2---:R-:W-:-:S03]  /*a820*/  PRMT R4, R17, 0x9910, RZ ;  /* 0x0000991011047816 */ /* 0x004fc600000000ff */
[----:B-1----:R-:W-:Y:S02]  /*a830*/  IMAD R3, R0, UR4, RZ ;  /* 0x0000000400037c24 */ /* 0x002fe4000f8e02ff */
[----:B------:R-:W-:-:S05]  /*a840*/  IMAD.MOV.U32 R0, RZ, RZ, R4 ;  /* 0x000000ffff007224 */ /* 0x000fca00078e0004 */
[----:B------:R-:W-:Y:S02]  /*a850*/  ISETP.GT.AND P1, PT, R0, 0x9, PT ;  /* 0x000000090000780c */ /* 0x000fe40003f24270 */
[----:B0-----:R-:W-:-:S05]  /*a860*/  IADD3 R8, P0, PT, R3, R8, RZ ;  /* 0x0000000803087210 */ /* 0x001fca0007f1e0ff */
        /* <DEDUP_REMOVED lines=10> */
[----:B------:R-:W-:-:S04]  /*a910*/  IMAD.U32 R22, R22, 0x10000, RZ ;  /* 0x0001000016167824 */ /* 0x000fc800078e00ff */
[----:B------:R-:W0:Y:S02]  /*a920*/  F2I.FTZ.TRUNC.NTZ R3, R22 ;  /* 0x0000001600037305 */ /* 0x000e24000021f100 */
[----:B0-----:R0:W-:Y:S01]  /*a930*/  STG.E.U8 desc[UR36][R8.64], R3 ;  /* 0x0000000308007986 */ /* 0x0011e2000c101124 */
[----:B------:R-:W-:Y:S05]  /*a940*/  BRA `(.L_x_742) ;  /* 0x0000000c007c7947 */ /* 0x000fea0003800000 */
.L_x_740:
[----:B------:R-:W-:-:S06]  /*a950*/  IMAD.U32 R5, R22, 0x10000, RZ ;  /* 0x0001000016057824 */ /* 0x000fcc00078e00ff */
[----:B------:R-:W0:Y:S02]  /*a960*/  F2I.S64.TRUNC R4, R5 ;  /* 0x0000000500047311 */ /* 0x000e24000020d900 */
[----:B0-----:R0:W-:Y:S01]  /*a970*/  STG.E.U8 desc[UR36][R8.64], R4 ;  /* 0x0000000408007986 */ /* 0x0011e2000c101124 */
[----:B------:R-:W-:Y:S05]  /*a980*/  BRA `(.L_x_742) ;  /* 0x0000000c006c7947 */ /* 0x000fea0003800000 */
.L_x_739:
[----:B------:R-:W-:-:S13]  /*a990*/  ISETP.NE.AND P0, PT, R0, 0x2, PT ;  /* 0x000000020000780c */ /* 0x000fda0003f05270 */
[----:B------:R-:W-:Y:S05]  /*a9a0*/  @!P0 BRA `(.L_x_743) ;  /* 0x0000000000308947 */ /* 0x000fea0003800000 */
[----:B------:R-:W-:-:S13]  /*a9b0*/  ISETP.NE.AND P0, PT, R0, 0x3, PT ;  /* 0x000000030000780c */ /* 0x000fda0003f05270 */
[----:B------:R-:W-:Y:S05]  /*a9c0*/  @!P0 BRA `(.L_x_744) ;  /* 0x0000000000188947 */ /* 0x000fea0003800000 */
[----:B------:R-:W-:-:S13]  /*a9d0*/  ISETP.NE.AND P0, PT, R0, 0x4, PT ;  /* 0x000000040000780c */ /* 0x000fda0003f05270 */
[----:B------:R-:W-:Y:S05]  /*a9e0*/  @P0 BRA `(.L_x_741) ;  /* 0x0000000800780947 */ /* 0x000fea0003800000 */
[----:B------:R-:W-:-:S06]  /*a9f0*/  IMAD.U32 R4, R22, 0x10000, RZ ;  /* 0x0001000016047824 */ /* 0x000fcc00078e00ff */
[----:B------:R-:W0:Y:S02]  /*aa00*/  F2I.S64.TRUNC R4, R4 ;  /* 0x0000000400047311 */ /* 0x000e24000020d900 */
[----:B0-----:R0:W-:Y:S01]  /*aa10*/  STG.E.64 desc[UR36][R8.64], R4 ;  /* 0x0000000408007986 */ /* 0x0011e2000c101b24 */
[----:B------:R-:W-:Y:S05]  /*aa20*/  BRA `(.L_x_742) ;  /* 0x0000000c00447947 */ /* 0x000fea0003800000 */
.L_x_744:
[----:B------:R-:W-:-:S04]  /*aa30*/  IMAD.U32 R22, R22, 0x10000, RZ ;  /* 0x0001000016167824 */ /* 0x000fc800078e00ff */
[----:B------:R-:W0:Y:S02]  /*aa40*/  F2I.FTZ.TRUNC.NTZ R3, R22 ;  /* 0x0000001600037305 */ /* 0x000e24000021f100 */
[----:B0-----:R0:W-:Y:S01]  /*aa50*/  STG.E desc[UR36][R8.64], R3 ;  /* 0x0000000308007986 */ /* 0x0011e2000c101924 */
[----:B------:R-:W-:Y:S05]  /*aa60*/  BRA `(.L_x_742) ;  /* 0x0000000c00347947 */ /* 0x000fea0003800000 */
.L_x_743:
[----:B------:R-:W-:-:S04]  /*aa70*/  IMAD.U32 R22, R22, 0x10000, RZ ;  /* 0x0001000016167824 */ /* 0x000fc800078e00ff */
[----:B------:R-:W0:Y:S02]  /*aa80*/  F2I.FTZ.TRUNC.NTZ R3, R22 ;  /* 0x0000001600037305 */ /* 0x000e24000021f100 */
[----:B0-----:R0:W-:Y:S01]  /*aa90*/  STG.E.U16 desc[UR36][R8.64], R3 ;  /* 0x0000000308007986 */ /* 0x0011e2000c101524 */
[----:B------:R-:W-:Y:S05]  /*aaa0*/  BRA `(.L_x_742) ;  /* 0x0000000c00247947 */ /* 0x000fea0003800000 */
.L_x_738:
[----:B------:R-:W-:-:S13]  /*aab0*/  ISETP.GT.AND P0, PT, R0, 0x6, PT ;  /* 0x000000060000780c */ /* 0x000fda0003f04270 */
[----:B------:R-:W-:Y:S05]  /*aac0*/  @P0 BRA `(.L_x_745) ;  /* 0x00000000002c0947 */ /* 0x000fea0003800000 */
[----:B------:R-:W-:-:S13]  /*aad0*/  ISETP.NE.AND P0, PT, R0, 0x5, PT ;  /* 0x000000050000780c */ /* 0x000fda0003f05270 */
[----:B------:R-:W-:Y:S05]  /*aae0*/  @!P0 BRA `(.L_x_746) ;  /* 0x0000000000148947 */ /* 0x000fea0003800000 */
[----:B------:R-:W-:-:S13]  /*aaf0*/  ISETP.NE.AND P0, PT, R0, 0x6, PT ;  /* 0x000000060000780c */ /* 0x000fda0003f05270 */
[----:B------:R-:W-:Y:S05]  /*ab00*/  @P0 BRA `(.L_x_741) ;  /* 0x0000000800300947 */ /* 0x000fea0003800000 */
[----:B------:R-:W-:-:S05]  /*ab10*/  IMAD.U32 R3, R22, 0x10000, RZ ;  /* 0x0001000016037824 */ /* 0x000fca00078e00ff */
[----:B------:R0:W-:Y:S01]  /*ab20*/  STG.E desc[UR36][R8.64], R3 ;  /* 0x0000000308007986 */ /* 0x0001e2000c101924 */
[----:B------:R-:W-:Y:S05]  /*ab30*/  BRA `(.L_x_742) ;  /* 0x0000000c00007947 */ /* 0x000fea0003800000 */
.L_x_746:
[----:B------:R-:W-:-:S05]  /*ab40*/  IMAD.U32 R0, R22, 0x10000, RZ ;  /* 0x0001000016007824 */ /* 0x000fca00078e00ff */
[----:B------:R-:W-:-:S05]  /*ab50*/  F2FP.F16.F32.PACK_AB R0, RZ, R0 ;  /* 0x00000000ff00723e */ /* 0x000fca00000000ff */
[----:B------:R0:W-:Y:S01]  /*ab60*/  STG.E.U16 desc[UR36][R8.64], R0 ;  /* 0x0000000008007986 */ /* 0x0001e2000c101524 */
[----:B------:R-:W-:Y:S05]  /*ab70*/  BRA `(.L_x_742) ;  /* 0x0000000800f07947 */ /* 0x000fea0003800000 */
.L_x_745:
[----:B------:R-:W-:-:S13]  /*ab80*/  ISETP.NE.AND P0, PT, R0, 0x7, PT ;  /* 0x000000070000780c */ /* 0x000fda0003f05270 */
[----:B------:R-:W-:Y:S05]  /*ab90*/  @!P0 BRA `(.L_x_747) ;  /* 0x0000000000348947 */ /* 0x000fea0003800000 */
[----:B------:R-:W-:-:S13]  /*aba0*/  ISETP.NE.AND P0, PT, R0, 0x8, PT ;  /* 0x000000080000780c */ /* 0x000fda0003f05270 */
[----:B------:R-:W-:Y:S05]  /*abb0*/  @!P0 BRA `(.L_x_748) ;  /* 0x0000000000188947 */ /* 0x000fea0003800000 */
[----:B------:R-:W-:-:S13]  /*abc0*/  ISETP.NE.AND P0, PT, R0, 0x9, PT ;  /* 0x000000090000780c */ /* 0x000fda0003f05270 */
[----:B------:R-:W-:Y:S05]  /*abd0*/  @P0 BRA `(.L_x_741) ;  /* 0x0000000400fc0947 */ /* 0x000fea0003800000 */
[----:B------:R-:W-:Y:S02]  /*abe0*/  IMAD.U32 R22, R22, 0x10000, RZ ;  /* 0x0001000016167824 */ /* 0x000fe400078e00ff */
[----:B------:R-:W-:-:S05]  /*abf0*/  IMAD.MOV.U32 R23, RZ, RZ, RZ ;  /* 0x000000ffff177224 */ /* 0x000fca00078e00ff */
[----:B------:R1:W-:Y:S01]  /*ac00*/  STG.E.64 desc[UR36][R8.64], R22 ;  /* 0x0000001608007986 */ /* 0x0003e2000c101b24 */
[----:B------:R-:W-:Y:S05]  /*ac10*/  BRA `(.L_x_742) ;  /* 0x0000000800c87947 */ /* 0x000fea0003800000 */
.L_x_748:
[----:B------:R-:W-:-:S05]  /*ac20*/  IMAD.U32 R22, R22, 0x10000, RZ ;  /* 0x0001000016167824 */ /* 0x000fca00078e00ff */
[----:B------:R-:W-:-:S04]  /*ac30*/  F2FP.F16.F32.PACK_AB R3, RZ, R22 ;  /* 0x00000016ff03723e */ /* 0x000fc800000000ff */
[----:B------:R-:W-:-:S05]  /*ac40*/  PRMT R3, R3, 0x5410, RZ ;  /* 0x0000541003037816 */ /* 0x000fca00000000ff */
[----:B------:R2:W-:Y:S01]  /*ac50*/  STG.E desc[UR36][R8.64], R3 ;  /* 0x0000000308007986 */ /* 0x0005e2000c101924 */
[----:B------:R-:W-:Y:S05]  /*ac60*/  BRA `(.L_x_742) ;  /* 0x0000000800b47947 */ /* 0x000fea0003800000 */
.L_x_747:
[----:B------:R-:W-:-:S04]  /*ac70*/  IMAD.U32 R4, R22, 0x10000, RZ ;  /* 0x0001000016047824 */ /* 0x000fc800078e00ff */
[----:B------:R-:W-:-:S06]  /*ac80*/  FMUL.FTZ R4, R4, 1 ;  /* 0x3f80000004047820 */ /* 0x000fcc0000410000 */
[----:B------:R-:W0:Y:S02]  /*ac90*/  F2F.F64.F32 R4, R4 ;  /* 0x0000000400047310 */ /* 0x000e240000201800 */
[----:B0-----:R0:W-:Y:S01]  /*aca0*/  STG.E.64 desc[UR36][R8.64], R4 ;  /* 0x0000000408007986 */ /* 0x0011e2000c101b24 */
[----:B------:R-:W-:Y:S05]  /*acb0*/  BRA `(.L_x_742) ;  /* 0x0000000800a07947 */ /* 0x000fea0003800000 */
.L_x_737:
[----:B------:R-:W-:-:S13]  /*acc0*/  ISETP.GT.AND P0, PT, R0, 0x18, PT ;  /* 0x000000180000780c */ /* 0x000fda0003f04270 */
[----:B------:R-:W-:Y:S05]  /*acd0*/  @!P0 BRA `(.L_x_749) ;  /* 0x0000000400608947 */ /* 0x000fea0003800000 */
        /* <DEDUP_REMOVED lines=8> */
[----:B------:R-:W-:-:S06]  /*ad60*/  IMAD.U32 R3, R22, 0x10000, RZ ;  /* 0x0001000016037824 */ /* 0x000fcc00078e00ff */
[----:B------:R-:W0:Y:S02]  /*ad70*/  F2I.FTZ.U32.TRUNC.NTZ R3, R3 ;  /* 0x0000000300037305 */ /* 0x000e24000021f000 */
[----:B0-----:R0:W-:Y:S01]  /*ad80*/  STG.E.U16 desc[UR36][R8.64], R3 ;  /* 0x0000000308007986 */ /* 0x0011e2000c101524 */
[----:B------:R-:W-:Y:S05]  /*ad90*/  BRA `(.L_x_742) ;  /* 0x0000000800687947 */ /* 0x000fea0003800000 */
.L_x_752:
[----:B------:R-:W-:Y:S01]  /*ada0*/  IMAD.U32 R5, R22, 0x10000, RZ ;  /* 0x0001000016057824 */ /* 0x000fe200078e00ff */
[----:B------:R-:W-:Y:S01]  /*adb0*/  BSSY.RECONVERGENT B0, `(.L_x_753) ;  /* 0x0000013000007945 */ /* 0x000fe20003800200 */
[----:B------:R-:W-:-:S03]  /*adc0*/  IMAD.MOV.U32 R4, RZ, RZ, 0x80 ;  /* 0x00000080ff047424 */ /* 0x000fc600078e00ff */
        /* <DEDUP_REMOVED lines=14> */
.L_x_755:
[----:B------:R-:W-:-:S04]  /*aeb0*/  SHF.R.U32.HI R3, RZ, 0x18, R5 ;  /* 0x00000018ff037819 */ /* 0x000fc80000011605 */
[----:B------:R-:W-:-:S04]  /*aec0*/  LOP3.LUT R0, R0, 0x80, R3, 0xf8, !PT ;  /* 0x0000008000007812 */ /* 0x000fc800078ef803 */
[----:B------:R-:W-:-:S07]  /*aed0*/  PRMT R4, R0, 0x7610, R4 ;  /* 0x0000761000047816 */ /* 0x000fce0000000004 */
.L_x_754:
[----:B------:R-:W-:Y:S05]  /*aee0*/  BSYNC.RECONVERGENT B0 ;  /* 0x0000000000007941 */ /* 0x000fea0003800200 */
.L_x_753:
[----:B------:R0:W-:Y:S01]  /*aef0*/  STG.E.U8 desc[UR36][R8.64], R4 ;  /* 0x0000000408007986 */ /* 0x0001e2000c101124 */
[----:B------:R-:W-:Y:S05]  /*af00*/  BRA `(.L_x_742) ;  /* 0x00000008000c7947 */ /* 0x000fea0003800000 */
.L_x_751:
        /* <DEDUP_REMOVED lines=17> */
.L_x_758:
[----:B------:R-:W-:-:S04]  /*b020*/  SHF.R.U32.HI R3, RZ, 0x18, R5 ;  /* 0x00000018ff037819 */ /* 0x000fc80000011605 */
[----:B------:R-:W-:-:S04]  /*b030*/  LOP3.LUT R0, R0, 0x80, R3, 0xf8, !PT ;  /* 0x0000008000007812 */ /* 0x000fc800078ef803 */
[----:B------:R-:W-:-:S07]  /*b040*/  PRMT R4, R0, 0x7610, R4 ;  /* 0x0000761000047816 */ /* 0x000fce0000000004 */
.L_x_757:
[----:B------:R-:W-:Y:S05]  /*b050*/  BSYNC.RECONVERGENT B0 ;  /* 0x0000000000007941 */ /* 0x000fea0003800200 */
.L_x_756:
[----:B------:R0:W-:Y:S01]  /*b060*/  STG.E.U8 desc[UR36][R8.64], R4 ;  /* 0x0000000408007986 */ /* 0x0001e2000c101124 */
[----:B------:R-:W-:Y:S05]  /*b070*/  BRA `(.L_x_742) ;  /* 0x0000000400b07947 */ /* 0x000fea0003800000 */
.L_x_750:
[----:B------:R-:W-:-:S13]  /*b080*/  ISETP.NE.AND P0, PT, R0, 0x1c, PT ;  /* 0x0000001c0000780c */ /* 0x000fda0003f05270 */
[----:B------:R-:W-:Y:S05]  /*b090*/  @!P0 BRA `(.L_x_759) ;  /* 0x0000000000608947 */ /* 0x000fea0003800000 */
[----:B------:R-:W-:-:S13]  /*b0a0*/  ISETP.NE.AND P0, PT, R0, 0x1d, PT ;  /* 0x0000001d0000780c */ /* 0x000fda0003f05270 */
[----:B------:R-:W-:Y:S05]  /*b0b0*/  @!P0 BRA `(.L_x_760) ;  /* 0x0000000000488947 */ /* 0x000fea0003800000 */
[----:B------:R-:W-:-:S13]  /*b0c0*/  ISETP.NE.AND P0, PT, R0, 0x2c, PT ;  /* 0x0000002c0000780c */ /* 0x000fda0003f05270 */
[----:B------:R-:W-:Y:S05]  /*b0d0*/  @P0 BRA `(.L_x_741) ;  /* 0x0000000000bc0947 */ /* 0x000fea0003800000 */
[----:B------:R-:W-:-:S05]  /*b0e0*/  IMAD.U32 R22, R22, 0x10000, RZ ;  /* 0x0001000016167824 */ /* 0x000fca00078e00ff */
        /* <DEDUP_REMOVED lines=15> */
.L_x_760:
[----:B------:R-:W-:-:S06]  /*b1e0*/  IMAD.U32 R4, R22, 0x10000, RZ ;  /* 0x0001000016047824 */ /* 0x000fcc00078e00ff */
[----:B------:R-:W0:Y:S02]  /*b1f0*/  F2I.U64.TRUNC R4, R4 ;  /* 0x0000000400047311 */ /* 0x000e24000020d800 */
[----:B0-----:R0:W-:Y:S01]  /*b200*/  STG.E.64 desc[UR36][R8.64], R4 ;  /* 0x0000000408007986 */ /* 0x0011e2000c101b24 */
[----:B------:R-:W-:Y:S05]  /*b210*/  BRA `(.L_x_742) ;  /* 0x0000000400487947 */ /* 0x000fea0003800000 */
.L_x_759:
[----:B------:R-:W-:-:S04]  /*b220*/  IMAD.U32 R22, R22, 0x10000, RZ ;  /* 0x0001000016167824 */ /* 0x000fc800078e00ff */
[----:B------:R-:W0:Y:S02]  /*b230*/  F2I.FTZ.U32.TRUNC.NTZ R3, R22 ;  /* 0x0000001600037305 */ /* 0x000e24000021f000 */
[----:B0-----:R0:W-:Y:S01]  /*b240*/  STG.E desc[UR36][R8.64], R3 ;  /* 0x0000000308007986 */ /* 0x0011e2000c101924 */
[----:B------:R-:W-:Y:S05]  /*b250*/  BRA `(.L_x_742) ;  /* 0x0000000400387947 */ /* 0x000fea0003800000 */
.L_x_749:
[----:B------:R-:W-:-:S13]  /*b260*/  ISETP.GT.AND P0, PT, R0, 0xe, PT ;  /* 0x0000000e0000780c */ /* 0x000fda0003f04270 */
[----:B------:R-:W-:Y:S05]  /*b270*/  @P0 BRA `(.L_x_761) ;  /* 0x00000000003c0947 */ /* 0x000fea0003800000 */
[----:B------:R-:W-:-:S13]  /*b280*/  ISETP.NE.AND P0, PT, R0, 0xa, PT ;  /* 0x0000000a0000780c */ /* 0x000fda0003f05270 */
[----:B------:R-:W-:Y:S05]  /*b290*/  @!P0 BRA `(.L_x_762) ;  /* 0x00000000001c8947 */ /* 0x000fea0003800000 */
[----:B------:R-:W-:-:S13]  /*b2a0*/  ISETP.NE.AND P0, PT, R0, 0xb, PT ;  /* 0x0000000b0000780c */ /* 0x000fda0003f05270 */
[----:B------:R-:W-:Y:S05]  /*b2b0*/  @P0 BRA `(.L_x_741) ;  /* 0x0000000000440947 */ /* 0x000fea0003800000 */
[----:B------:R-:W-:-:S05]  /*b2c0*/  IMAD.U32 R22, R22, 0x10000, RZ ;  /* 0x0001000016167824 */ /* 0x000fca00078e00ff */
[----:B------:R-:W-:-:S04]  /*b2d0*/  FSETP.NEU.FTZ.AND P0, PT, R22, RZ, PT ;  /* 0x000000ff1600720b */ /* 0x000fc80003f1d000 */
[----:B------:R-:W-:-:S05]  /*b2e0*/  SEL R3, RZ, 0x1, !P0 ;  /* 0x00000001ff037807 */ /* 0x000fca0004000000 */
[----:B------:R0:W-:Y:S01]  /*b2f0*/  STG.E.U8 desc[UR36][R8.64], R3 ;  /* 0x0000000308007986 */ /* 0x0001e2000c101124 */
[----:B------:R-:W-:Y:S05]  /*b300*/  BRA `(.L_x_742) ;  /* 0x00000004000c7947 */ /* 0x000fea0003800000 */
.L_x_762:
[----:B------:R-:W-:Y:S01]  /*b310*/  IMAD.U32 R22, R22, 0x10000, RZ ;  /* 0x0001000016167824 */ /* 0x000fe200078e00ff */
[----:B------:R-:W-:-:S03]  /*b320*/  CS2R R6, SRZ ;  /* 0x0000000000067805 */ /* 0x000fc6000001ff00 */
[----:B------:R-:W-:-:S06]  /*b330*/  FMUL.FTZ R4, R22, 1 ;  /* 0x3f80000016047820 */ /* 0x000fcc0000410000 */
[----:B------:R-:W0:Y:S02]  /*b340*/  F2F.F64.F32 R4, R4 ;  /* 0x0000000400047310 */ /* 0x000e240000201800 */
[----:B0-----:R0:W-:Y:S01]  /*b350*/  STG.E.128 desc[UR36][R8.64], R4 ;  /* 0x0000000408007986 */ /* 0x0011e2000c101d24 */
[----:B------:R-:W-:Y:S05]  /*b360*/  BRA `(.L_x_742) ;  /* 0x0000000000f47947 */ /* 0x000fea0003800000 */
.L_x_761:
[----:B------:R-:W-:-:S13]  /*b370*/  ISETP.NE.AND P0, PT, R0, 0xf, PT ;  /* 0x0000000f0000780c */ /* 0x000fda0003f05270 */
[----:B------:R-:W-:Y:S05]  /*b380*/  @!P0 BRA `(.L_x_763) ;  /* 0x0000000000e88947 */ /* 0x000fea0003800000 */
[----:B------:R-:W-:-:S13]  /*b390*/  ISETP.NE.AND P0, PT, R0, 0x17, PT ;  /* 0x000000170000780c */ /* 0x000fda0003f05270 */
[----:B------:R-:W-:Y:S05]  /*b3a0*/  @!P0 BRA `(.L_x_764) ;  /* 0x0000000000908947 */ /* 0x000fea0003800000 */
[----:B------:R-:W-:-:S13]  /*b3b0*/  ISETP.NE.AND P0, PT, R0, 0x18, PT ;  /* 0x000000180000780c */ /* 0x000fda0003f05270 */
[----:B------:R-:W-:Y:S05]  /*b3c0*/  @!P0 BRA `(.L_x_765) ;  /* 0x0000000000448947 */ /* 0x000fea0003800000 */
.L_x_741:
        /* <DEDUP_REMOVED lines=16> */
.L_x_766:
[----:B------:R-:W-:Y:S05]  /*b4d0*/  BRA `(.L_x_742) ;  /* 0x0000000000987947 */ /* 0x000fea0003800000 */
.L_x_765:
[----:B------:R-:W-:Y:S01]  /*b4e0*/  IMAD.U32 R5, R22, 0x10000, RZ ;  /* 0x0001000016057824 */ /* 0x000fe200078e00ff */
[----:B------:R-:W-:Y:S01]  /*b4f0*/  BSSY.RECONVERGENT B0, `(.L_x_767) ;  /* 0x000000c000007945 */ /* 0x000fe20003800200 */
[----:B------:R-:W-:-:S03]  /*b500*/  IMAD.MOV.U32 R0, RZ, RZ, 0x7f ;  /* 0x0000007fff007424 */ /* 0x000fc600078e00ff */
        /* <DEDUP_REMOVED lines=10> */
.L_x_768:
[----:B------:R-:W-:Y:S05]  /*b5b0*/  BSYNC.RECONVERGENT B0 ;  /* 0x0000000000007941 */ /* 0x000fea0003800200 */
.L_x_767:
[----:B------:R-:W-:-:S05]  /*b5c0*/  LOP3.LUT R3, R0, 0x80, R3, 0xf8, !PT ;  /* 0x0000008000037812 */ /* 0x000fca00078ef803 */
[----:B------:R0:W-:Y:S01]  /*b5d0*/  STG.E.U8 desc[UR36][R8.64], R3 ;  /* 0x0000000308007986 */ /* 0x0001e2000c101124 */
[----:B------:R-:W-:Y:S05]  /*b5e0*/  BRA `(.L_x_742) ;  /* 0x0000000000547947 */ /* 0x000fea0003800000 */
.L_x_764:
[----:B------:R-:W-:Y:S01]  /*b5f0*/  IMAD.U32 R3, R22, 0x10000, RZ ;  /* 0x0001000016037824 */ /* 0x000fe200078e00ff */
[----:B------:R-:W-:Y:S04]  /*b600*/  BSSY.RECONVERGENT B0, `(.L_x_769) ;  /* 0x000000e000007945 */ /* 0x000fe80003800200 */
[----:B------:R-:W-:-:S04]  /*b610*/  LOP3.LUT R4, R3, 0x7fffffff, RZ, 0xc0, !PT ;  /* 0x7fffffff03047812 */ /* 0x000fc800078ec0ff */
[----:B------:R-:W-:-:S13]  /*b620*/  ISETP.GT.U32.AND P0, PT, R4, 0x477fffff, PT ;  /* 0x477fffff0400780c */ /* 0x000fda0003f04070 */
[----:B------:R-:W-:Y:S05]  /*b630*/  @P0 BRA `(.L_x_770) ;  /* 0x00000000001c0947 */ /* 0x000fea0003800000 */
[----:B------:R-:W-:-:S13]  /*b640*/  ISETP.GE.U32.AND P0, PT, R4, 0x38800000, PT ;  /* 0x388000000400780c */ /* 0x000fda0003f06070 */
[----:B------:R-:W-:-:S04]  /*b650*/  @P0 SHF.R.U32.HI R0, RZ, 0x15, R3 ;  /* 0x00000015ff000819 */ /* 0x000fc80000011603 */
[----:B------:R-:W-:-:S04]  /*b660*/  @P0 LOP3.LUT R0, R0, 0x1, RZ, 0xc0, !PT ;  /* 0x0000000100000812 */ /* 0x000fc800078ec0ff */
[----:B------:R-:W-:-:S04]  /*b670*/  @P0 IADD3 R0, PT, PT, R3, 0x80fffff, R0 ;  /* 0x080fffff03000810 */ /* 0x000fc80007ffe000 */
[----:B------:R-:W-:Y:S01]  /*b680*/  @P0 SHF.R.U32.HI R0, RZ, 0x15, R0 ;  /* 0x00000015ff000819 */ /* 0x000fe20000011600 */
[----:B------:R-:W-:Y:S01]  /*b690*/  @!P0 FADD.FTZ R0, R4, 128 ;  /* 0x4300000004008421 */ /* 0x000fe20000010000 */
[----:B------:R-:W-:Y:S06]  /*b6a0*/  BRA `(.L_x_771) ;  /* 0x00000000000c7947 */ /* 0x000fec0003800000 */
.L_x_770:
[----:B------:R-:W-:Y:S01]  /*b6b0*/  IMAD.MOV.U32 R0, RZ, RZ, 0x7f ;  /* 0x0000007fff007424 */ /* 0x000fe200078e00ff */
[----:B------:R-:W-:-:S04]  /*b6c0*/  ISETP.GT.U32.AND P0, PT, R4, 0x7f800000, PT ;  /* 0x7f8000000400780c */ /* 0x000fc80003f04070 */
[----:B------:R-:W-:-:S09]  /*b6d0*/  SEL R0, R0, 0x7c, P0 ;  /* 0x0000007c00007807 */ /* 0x000fd20000000000 */
.L_x_771:
[----:B------:R-:W-:Y:S05]  /*b6e0*/  BSYNC.RECONVERGENT B0 ;  /* 0x0000000000007941 */ /* 0x000fea0003800200 */
.L_x_769:
[----:B------:R-:W-:-:S04]  /*b6f0*/  SHF.R.U32.HI R3, RZ, 0x18, R3 ;  /* 0x00000018ff037819 */ /* 0x000fc80000011603 */
[----:B------:R-:W-:-:S05]  /*b700*/  LOP3.LUT R3, R0, 0x80, R3, 0xf8, !PT ;  /* 0x0000008000037812 */ /* 0x000fca00078ef803 */
[----:B------:R0:W-:Y:S01]  /*b710*/  STG.E.U8 desc[UR36][R8.64], R3 ;  /* 0x0000000308007986 */ /* 0x0001e2000c101124 */
[----:B------:R-:W-:Y:S05]  /*b720*/  BRA `(.L_x_742) ;  /* 0x0000000000047947 */ /* 0x000fea0003800000 */
.L_x_763:
[----:B------:R0:W-:Y:S02]  /*b730*/  STG.E.U16 desc[UR36][R8.64], R22 ;  /* 0x0000001608007986 */ /* 0x0001e4000c101524 */
.L_x_742:
[----:B------:R-:W-:-:S05]  /*b740*/  VIADD R25, R25, 0x80 ;  /* 0x0000008019197836 */ /* 0x000fca0000000000 */
[----:B------:R-:W-:-:S13]  /*b750*/  ISETP.GE.AND P0, PT, R25, R16, PT ;  /* 0x000000101900720c */ /* 0x000fda0003f06270 */
[----:B------:R-:W-:Y:S05]  /*b760*/  @P0 BRA `(.L_x_736) ;  /* 0x0000000c00d80947 */ /* 0x000fea0003800000 */
[----:B------:R-:W5:Y:S01]  /*b770*/  LDCU UR4, c[0x0][0x3b4] ;  /* 0x00007680ff0477ac */ /* 0x000f620008000800 */
[----:B012---:R-:W0:Y:S01]  /*b780*/  LDC.64 R8, c[0x0][0x388] ;  /* 0x0000e200ff087b82 */ /* 0x007e220000000a00 */
[----:B------:R-:W-:Y:S01]  /*b790*/  IMAD R0, R2, 0x200, R25 ;  /* 0x0000020002007824 */ /* 0x000fe200078e0219 */
[----:B------:R-:W-:-:S03]  /*b7a0*/  PRMT R4, R17, 0x9910, RZ ;  /* 0x0000991011047816 */ /* 0x000fc600000000ff */
[----:B-----5:R-:W-:Y:S02]  /*b7b0*/  IMAD R3, R0, UR4, RZ ;  /* 0x0000000400037c24 */ /* 0x020fe4000f8e02ff */
        /* <DEDUP_REMOVED lines=13> */
[----:B---3--:R-:W-:-:S04]  /*b890*/  IMAD.U32 R18, R18, 0x10000, RZ ;  /* 0x0001000012127824 */ /* 0x008fc800078e00ff */
[----:B------:R-:W0:Y:S02]  /*b8a0*/  F2I.FTZ.TRUNC.NTZ R3, R18 ;  /* 0x0000001200037305 */ /* 0x000e24000021f100 */
[----:B0-----:R0:W-:Y:S01]  /*b8b0*/  STG.E.U8 desc[UR36][R8.64], R3 ;  /* 0x0000000308007986 */ /* 0x0011e2000c101124 */
[----:B------:R-:W-:Y:S05]  /*b8c0*/  BRA `(.L_x_777) ;  /* 0x0000000c007c7947 */ /* 0x000fea0003800000 */
.L_x_775:
[----:B---3--:R-:W-:-:S06]  /*b8d0*/  IMAD.U32 R5, R18, 0x10000, RZ ;  /* 0x0001000012057824 */ /* 0x008fcc00078e00ff */
[----:B------:R-:W0:Y:S02]  /*b8e0*/  F2I.S64.TRUNC R4, R5 ;  /* 0x0000000500047311 */ /* 0x000e24000020d900 */
[----:B0-----:R0:W-:Y:S01]  /*b8f0*/  STG.E.U8 desc[UR36][R8.64], R4 ;  /* 0x0000000408007986 */ /* 0x0011e2000c101124 */
[----:B------:R-:W-:Y:S05]  /*b900*/  BRA `(.L_x_777) ;  /* 0x0000000c006c7947 */ /* 0x000fea0003800000 */
.L_x_774:
[----:B------:R-:W-:-:S13]  /*b910*/  ISETP.NE.AND P0, PT, R0, 0x2, PT ;  /* 0x000000020000780c */ /* 0x000fda0003f05270 */
[----:B------:R-:W-:Y:S05]  /*b920*/  @!P0 BRA `(.L_x_778) ;  /* 0x0000000000308947 */ /* 0x000fea0003800000 */
[----:B------:R-:W-:-:S13]  /*b930*/  ISETP.NE.AND P0, PT, R0, 0x3, PT ;  /* 0x000000030000780c */ /* 0x000fda0003f05270 */
[----:B------:R-:W-:Y:S05]  /*b940*/  @!P0 BRA `(.L_x_779) ;  /* 0x0000000000188947 */ /* 0x000fea0003800000 */
[----:B------:R-:W-:-:S13]  /*b950*/  ISETP.NE.AND P0, PT, R0, 0x4, PT ;  /* 0x000000040000780c */ /* 0x000fda0003f05270 */
[----:B------:R-:W-:Y:S05]  /*b960*/  @P0 BRA `(.L_x_776) ;  /* 0x0000000800780947 */ /* 0x000fea0003800000 */
[----:B---3--:R-:W-:-:S06]  /*b970*/  IMAD.U32 R4, R18, 0x10000, RZ ;  /* 0x0001000012047824 */ /* 0x008fcc00078e00ff */
[----:B------:R-:W0:Y:S02]  /*b980*/  F2I.S64.TRUNC R4, R4 ;  /* 0x0000000400047311 */ /* 0x000e24000020d900 */
[----:B0-----:R0:W-:Y:S01]  /*b990*/  STG.E.64 desc[UR36][R8.64], R4 ;  /* 0x0000000408007986 */ /* 0x0011e2000c101b24 */
[----:B------:R-:W-:Y:S05]  /*b9a0*/  BRA `(.L_x_777) ;  /* 0x0000000c00447947 */ /* 0x000fea0003800000 */
.L_x_779:
[----:B---3--:R-:W-:-:S04]  /*b9b0*/  IMAD.U32 R18, R18, 0x10000, RZ ;  /* 0x0001000012127824 */ /* 0x008fc800078e00ff */
[----:B------:R-:W0:Y:S02]  /*b9c0*/  F2I.FTZ.TRUNC.NTZ R3, R18 ;  /* 0x0000001200037305 */ /* 0x000e24000021f100 */
[----:B0-----:R0:W-:Y:S01]  /*b9d0*/  STG.E desc[UR36][R8.64], R3 ;  /* 0x0000000308007986 */ /* 0x0011e2000c101924 */
[----:B------:R-:W-:Y:S05]  /*b9e0*/  BRA `(.L_x_777) ;  /* 0x0000000c00347947 */ /* 0x000fea0003800000 */
.L_x_778:
[----:B---3--:R-:W-:-:S04]  /*b9f0*/  IMAD.U32 R18, R18, 0x10000, RZ ;  /* 0x0001000012127824 */ /* 0x008fc800078e00ff */
[----:B------:R-:W0:Y:S02]  /*ba00*/  F2I.FTZ.TRUNC.NTZ R3, R18 ;  /* 0x0000001200037305 */ /* 0x000e24000021f100 */
[----:B0-----:R0:W-:Y:S01]  /*ba10*/  STG.E.U16 desc[UR36][R8.64], R3 ;  /* 0x0000000308007986 */ /* 0x0011e2000c101524 */
[----:B------:R-:W-:Y:S05]  /*ba20*/  BRA `(.L_x_777) ;  /* 0x0000000c00247947 */ /* 0x000fea0003800000 */
.L_x_773:
[----:B------:R-:W-:-:S13]  /*ba30*/  ISETP.GT.AND P0, PT, R0, 0x6, PT ;  /* 0x000000060000780c */ /* 0x000fda0003f04270 */
[----:B------:R-:W-:Y:S05]  /*ba40*/  @P0 BRA `(.L_x_780) ;  /* 0x00000000002c0947 */ /* 0x000fea0003800000 */
[----:B------:R-:W-:-:S13]  /*ba50*/  ISETP.NE.AND P0, PT, R0, 0x5, PT ;  /* 0x000000050000780c */ /* 0x000fda0003f05270 */
[----:B------:R-:W-:Y:S05]  /*ba60*/  @!P0 BRA `(.L_x_781) ;  /* 0x0000000000148947 */ /* 0x000fea0003800000 */
[----:B------:R-:W-:-:S13]  /*ba70*/  ISETP.NE.AND P0, PT, R0, 0x6, PT ;  /* 0x000000060000780c */ /* 0x000fda0003f05270 */
[----:B------:R-:W-:Y:S05]  /*ba80*/  @P0 BRA `(.L_x_776) ;  /* 0x0000000800300947 */ /* 0x000fea0003800000 */
[----:B---3--:R-:W-:-:S05]  /*ba90*/  IMAD.U32 R3, R18, 0x10000, RZ ;  /* 0x0001000012037824 */ /* 0x008fca00078e00ff */
[----:B------:R0:W-:Y:S01]  /*baa0*/  STG.E desc[UR36][R8.64], R3 ;  /* 0x0000000308007986 */ /* 0x0001e2000c101924 */
[----:B------:R-:W-:Y:S05]  /*bab0*/  BRA `(.L_x_777) ;  /* 0x0000000c00007947 */ /* 0x000fea0003800000 */
.L_x_781:
[----:B---3--:R-:W-:-:S05]  /*bac0*/  IMAD.U32 R0, R18, 0x10000, RZ ;  /* 0x0001000012007824 */ /* 0x008fca00078e00ff */
[----:B------:R-:W-:-:S05]  /*bad0*/  F2FP.F16.F32.PACK_AB R0, RZ, R0 ;  /* 0x00000000ff00723e */ /* 0x000fca00000000ff */
[----:B------:R0:W-:Y:S01]  /*bae0*/  STG.E.U16 desc[UR36][R8.64], R0 ;  /* 0x0000000008007986 */ /* 0x0001e2000c101524 */
[----:B------:R-:W-:Y:S05]  /*baf0*/  BRA `(.L_x_777) ;  /* 0x0000000800f07947 */ /* 0x000fea0003800000 */
.L_x_780:
[----:B------:R-:W-:-:S13]  /*bb00*/  ISETP.NE.AND P0, PT, R0, 0x7, PT ;  /* 0x000000070000780c */ /* 0x000fda0003f05270 */
[----:B------:R-:W-:Y:S05]  /*bb10*/  @!P0 BRA `(.L_x_782) ;  /* 0x0000000000348947 */ /* 0x000fea0003800000 */
[----:B------:R-:W-:-:S13]  /*bb20*/  ISETP.NE.AND P0, PT, R0, 0x8, PT ;  /* 0x000000080000780c */ /* 0x000fda0003f05270 */
[----:B------:R-:W-:Y:S05]  /*bb30*/  @!P0 BRA `(.L_x_783) ;  /* 0x0000000000188947 */ /* 0x000fea0003800000 */
[----:B------:R-:W-:-:S13]  /*bb40*/  ISETP.NE.AND P0, PT, R0, 0x9, PT ;  /* 0x000000090000780c */ /* 0x000fda0003f05270 */
[----:B------:R-:W-:Y:S05]  /*bb50*/  @P0 BRA `(.L_x_776) ;  /* 0x0000000400fc0947 */ /* 0x000fea0003800000 */
[----:B---3--:R-:W-:Y:S02]  /*bb60*/  IMAD.U32 R4, R18, 0x10000, RZ ;  /* 0x0001000012047824 */ /* 0x008fe400078e00ff */
[----:B------:R-:W-:-:S05]  /*bb70*/  IMAD.MOV.U32 R5, RZ, RZ, RZ ;  /* 0x000000ffff057224 */ /* 0x000fca00078e00ff */
[----:B------:R0:W-:Y:S01]  /*bb80*/  STG.E.64 desc[UR36][R8.64], R4 ;  /* 0x0000000408007986 */ /* 0x0001e2000c101b24 */
[----:B------:R-:W-:Y:S05]  /*bb90*/  BRA `(.L_x_777) ;  /* 0x0000000800c87947 */ /* 0x000fea0003800000 */
.L_x_783:
[----:B---3--:R-:W-:-:S05]  /*bba0*/  IMAD.U32 R18, R18, 0x10000, RZ ;  /* 0x0001000012127824 */ /* 0x008fca00078e00ff */
[----:B------:R-:W-:-:S04]  /*bbb0*/  F2FP.F16.F32.PACK_AB R3, RZ, R18 ;  /* 0x00000012ff03723e */ /* 0x000fc800000000ff */
[----:B------:R-:W-:-:S05]  /*bbc0*/  PRMT R3, R3, 0x5410, RZ ;  /* 0x0000541003037816 */ /* 0x000fca00000000ff */
[----:B------:R0:W-:Y:S01]  /*bbd0*/  STG.E desc[UR36][R8.64], R3 ;  /* 0x0000000308007986 */ /* 0x0001e2000c101924 */
[----:B------:R-:W-:Y:S05]  /*bbe0*/  BRA `(.L_x_777) ;  /* 0x0000000800b47947 */ /* 0x000fea0003800000 */
.L_x_782:
[----:B---3--:R-:W-:-:S04]  /*bbf0*/  IMAD.U32 R4, R18, 0x10000, RZ ;  /* 0x0001000012047824 */ /* 0x008fc800078e00ff */
[----:B------:R-:W-:-:S06]  /*bc00*/  FMUL.FTZ R4, R4, 1 ;  /* 0x3f80000004047820 */ /* 0x000fcc0000410000 */
[----:B------:R-:W0:Y:S02]  /*bc10*/  F2F.F64.F32 R4, R4 ;  /* 0x0000000400047310 */ /* 0x000e240000201800 */
[----:B0-----:R0:W-:Y:S01]  /*bc20*/  STG.E.64 desc[UR36][R8.64], R4 ;  /* 0x0000000408007986 */ /* 0x0011e2000c101b24 */
[----:B------:R-:W-:Y:S05]  /*bc30*/  BRA `(.L_x_777) ;  /* 0x0000000800a07947 */ /* 0x000fea0003800000 */
.L_x_772:
        /* <DEDUP_REMOVED lines=10> */
[----:B---3--:R-:W-:-:S06]  /*bce0*/  IMAD.U32 R3, R18, 0x10000, RZ ;  /* 0x0001000012037824 */ /* 0x008fcc00078e00ff */
[----:B------:R-:W0:Y:S02]  /*bcf0*/  F2I.FTZ.U32.TRUNC.NTZ R3, R3 ;  /* 0x0000000300037305 */ /* 0x000e24000021f000 */
[----:B0-----:R0:W-:Y:S01]  /*bd00*/  STG.E.U16 desc[UR36][R8.64], R3 ;  /* 0x0000000308007986 */ /* 0x0011e2000c101524 */
[----:B------:R-:W-:Y:S05]  /*bd10*/  BRA `(.L_x_777) ;  /* 0x0000000800687947 */ /* 0x000fea0003800000 */
.L_x_787:
[----:B---3--:R-:W-:Y:S01]  /*bd20*/  IMAD.U32 R5, R18, 0x10000, RZ ;  /* 0x0001000012057824 */ /* 0x008fe200078e00ff */
        /* <DEDUP_REMOVED lines=16> */
.L_x_790:
[----:B------:R-:W-:-:S04]  /*be30*/  SHF.R.U32.HI R3, RZ, 0x18, R5 ;  /* 0x00000018ff037819 */ /* 0x000fc80000011605 */
[----:B------:R-:W-:-:S04]  /*be40*/  LOP3.LUT R0, R0, 0x80, R3, 0xf8, !PT ;  /* 0x0000008000007812 */ /* 0x000fc800078ef803 */
[----:B------:R-:W-:-:S07]  /*be50*/  PRMT R4, R0, 0x7610, R4 ;  /* 0x0000761000047816 */ /* 0x000fce0000000004 */
.L_x_789:
[----:B------:R-:W-:Y:S05]  /*be60*/  BSYNC.RECONVERGENT B0 ;  /* 0x0000000000007941 */ /* 0x000fea0003800200 */
.L_x_788:
[----:B------:R0:W-:Y:S01]  /*be70*/  STG.E.U8 desc[UR36][R8.64], R4 ;  /* 0x0000000408007986 */ /* 0x0001e2000c101124 */
[----:B------:R-:W-:Y:S05]  /*be80*/  BRA `(.L_x_777) ;  /* 0x00000008000c7947 */ /* 0x000fea0003800000 */
.L_x_786:
        /* <DEDUP_REMOVED lines=17> */
.L_x_793:
[----:B------:R-:W-:-:S04]  /*bfa0*/  SHF.R.U32.HI R3, RZ, 0x18, R5 ;  /* 0x00000018ff037819 */ /* 0x000fc80000011605 */
[----:B------:R-:W-:-:S04]  /*bfb0*/  LOP3.LUT R0, R0, 0x80, R3, 0xf8, !PT ;  /* 0x0000008000007812 */ /* 0x000fc800078ef803 */
[----:B------:R-:W-:-:S07]  /*bfc0*/  PRMT R4, R0, 0x7610, R4 ;  /* 0x0000761000047816 */ /* 0x000fce0000000004 */
.L_x_792:
[----:B------:R-:W-:Y:S05]  /*bfd0*/  BSYNC.RECONVERGENT B0 ;  /* 0x0000000000007941 */ /* 0x000fea0003800200 */
.L_x_791:
[----:B------:R0:W-:Y:S01]  /*bfe0*/  STG.E.U8 desc[UR36][R8.64], R4 ;  /* 0x0000000408007986 */ /* 0x0001e2000c101124 */
[----:B------:R-:W-:Y:S05]  /*bff0*/  BRA `(.L_x_777) ;  /* 0x0000000400b07947 */ /* 0x000fea0003800000 */
.L_x_785:
[----:B------:R-:W-:-:S13]  /*c000*/  ISETP.NE.AND P0, PT, R0, 0x1c, PT ;  /* 0x0000001c0000780c */ /* 0x000fda0003f05270 */
[----:B------:R-:W-:Y:S05]  /*c010*/  @!P0 BRA `(.L_x_794) ;  /* 0x0000000000608947 */ /* 0x000fea0003800000 */
[----:B------:R-:W-:-:S13]  /*c020*/  ISETP.NE.AND P0, PT, R0, 0x1d, PT ;  /* 0x0000001d0000780c */ /* 0x000fda0003f05270 */
[----:B------:R-:W-:Y:S05]  /*c030*/  @!P0 BRA `(.L_x_795) ;  /* 0x0000000000488947 */ /* 0x000fea0003800000 */
[----:B------:R-:W-:-:S13]  /*c040*/  ISETP.NE.AND P0, PT, R0, 0x2c, PT ;  /* 0x0000002c0000780c */ /* 0x000fda0003f05270 */
[----:B------:R-:W-:Y:S05]  /*c050*/  @P0 BRA `(.L_x_776) ;  /* 0x0000000000bc0947 */ /* 0x000fea0003800000 */
[----:B---3--:R-:W-:-:S05]  /*c060*/  IMAD.U32 R18, R18, 0x10000, RZ ;  /* 0x0001000012127824 */ /* 0x008fca00078e00ff */
        /* <DEDUP_REMOVED lines=15> */
.L_x_795:
[----:B---3--:R-:W-:-:S06]  /*c160*/  IMAD.U32 R4, R18, 0x10000, RZ ;  /* 0x0001000012047824 */ /* 0x008fcc00078e00ff */
[----:B------:R-:W0:Y:S02]  /*c170*/  F2I.U64.TRUNC R4, R4 ;  /* 0x0000000400047311 */ /* 0x000e24000020d800 */
[----:B0-----:R0:W-:Y:S01]  /*c180*/  STG.E.64 desc[UR36][R8.64], R4 ;  /* 0x0000000408007986 */ /* 0x0011e2000c101b24 */
[----:B------:R-:W-:Y:S05]  /*c190*/  BRA `(.L_x_777) ;  /* 0x0000000400487947 */ /* 0x000fea0003800000 */
.L_x_794:
[----:B---3--:R-:W-:-:S04]  /*c1a0*/  IMAD.U32 R18, R18, 0x10000, RZ ;  /* 0x0001000012127824 */ /* 0x008fc800078e00ff */
[----:B------:R-:W0:Y:S02]  /*c1b0*/  F2I.FTZ.U32.TRUNC.NTZ R3, R18 ;  /* 0x0000001200037305 */ /* 0x000e24000021f000 */
[----:B0-----:R0:W-:Y:S01]  /*c1c0*/  STG.E desc[UR36][R8.64], R3 ;  /* 0x0000000308007986 */ /* 0x0011e2000c101924 */
[----:B------:R-:W-:Y:S05]  /*c1d0*/  BRA `(.L_x_777) ;  /* 0x0000000400387947 */ /* 0x000fea0003800000 */
.L_x_784:
[----:B------:R-:W-:-:S13]  /*c1e0*/  ISETP.GT.AND P0, PT, R0, 0xe, PT ;  /* 0x0000000e0000780c */ /* 0x000fda0003f04270 */
[----:B------:R-:W-:Y:S05]  /*c1f0*/  @P0 BRA `(.L_x_796) ;  /* 0x00000000003c0947 */ /* 0x000fea0003800000 */
[----:B------:R-:W-:-:S13]  /*c200*/  ISETP.NE.AND P0, PT, R0, 0xa, PT ;  /* 0x0000000a0000780c */ /* 0x000fda0003f05270 */
[----:B------:R-:W-:Y:S05]  /*c210*/  @!P0 BRA `(.L_x_797) ;  /* 0x00000000001c8947 */ /* 0x000fea0003800000 */
[----:B------:R-:W-:-:S13]  /*c220*/  ISETP.NE.AND P0, PT, R0, 0xb, PT ;  /* 0x0000000b0000780c */ /* 0x000fda0003f05270 */
[----:B------:R-:W-:Y:S05]  /*c230*/  @P0 BRA `(.L_x_776) ;  /* 0x0000000000440947 */ /* 0x000fea0003800000 */
[----:B---3--:R-:W-:-:S05]  /*c240*/  IMAD.U32 R18, R18, 0x10000, RZ ;  /* 0x0001000012127824 */ /* 0x008fca00078e00ff */
[----:B------:R-:W-:-:S04]  /*c250*/  FSETP.NEU.FTZ.AND P0, PT, R18, RZ, PT ;  /* 0x000000ff1200720b */ /* 0x000fc80003f1d000 */
[----:B------:R-:W-:-:S05]  /*c260*/  SEL R3, RZ, 0x1, !P0 ;  /* 0x00000001ff037807 */ /* 0x000fca0004000000 */
[----:B------:R0:W-:Y:S01]  /*c270*/  STG.E.U8 desc[UR36][R8.64], R3 ;  /* 0x0000000308007986 */ /* 0x0001e2000c101124 */
[----:B------:R-:W-:Y:S05]  /*c280*/  BRA `(.L_x_777) ;  /* 0x00000004000c7947 */ /* 0x000fea0003800000 */
.L_x_797:
[----:B---3--:R-:W-:Y:S01]  /*c290*/  IMAD.U32 R18, R18, 0x10000, RZ ;  /* 0x0001000012127824 */ /* 0x008fe200078e00ff */
[----:B------:R-:W-:-:S03]  /*c2a0*/  CS2R R6, SRZ ;  /* 0x0000000000067805 */ /* 0x000fc6000001ff00 */
[----:B------:R-:W-:-:S06]  /*c2b0*/  FMUL.FTZ R4, R18, 1 ;  /* 0x3f80000012047820 */ /* 0x000fcc0000410000 */
[----:B------:R-:W0:Y:S02]  /*c2c0*/  F2F.F64.F32 R4, R4 ;  /* 0x0000000400047310 */ /* 0x000e240000201800 */
[----:B0-----:R3:W-:Y:S01]  /*c2d0*/  STG.E.128 desc[UR36][R8.64], R4 ;  /* 0x0000000408007986 */ /* 0x0017e2000c101d24 */
[----:B------:R-:W-:Y:S05]  /*c2e0*/  BRA `(.L_x_777) ;  /* 0x0000000000f47947 */ /* 0x000fea0003800000 */
.L_x_796:
[----:B------:R-:W-:-:S13]  /*c2f0*/  ISETP.NE.AND P0, PT, R0, 0xf, PT ;  /* 0x0000000f0000780c */ /* 0x000fda0003f05270 */
[----:B------:R-:W-:Y:S05]  /*c300*/  @!P0 BRA `(.L_x_798) ;  /* 0x0000000000e88947 */ /* 0x000fea0003800000 */
[----:B------:R-:W-:-:S13]  /*c310*/  ISETP.NE.AND P0, PT, R0, 0x17, PT ;  /* 0x000000170000780c */ /* 0x000fda0003f05270 */
[----:B------:R-:W-:Y:S05]  /*c320*/  @!P0 BRA `(.L_x_799) ;  /* 0x0000000000908947 */ /* 0x000fea0003800000 */
[----:B------:R-:W-:-:S13]  /*c330*/  ISETP.NE.AND P0, PT, R0, 0x18, PT ;  /* 0x000000180000780c */ /* 0x000fda0003f05270 */
[----:B------:R-:W-:Y:S05]  /*c340*/  @!P0 BRA `(.L_x_800) ;  /* 0x0000000000448947 */ /* 0x000fea0003800000 */
.L_x_776:
        /* <DEDUP_REMOVED lines=16> */
.L_x_801:
[----:B------:R-:W-:Y:S05]  /*c450*/  BRA `(.L_x_777) ;  /* 0x0000000000987947 */ /* 0x000fea0003800000 */
.L_x_800:
[----:B---3--:R-:W-:Y:S01]  /*c460*/  IMAD.U32 R5, R18, 0x10000, RZ ;  /* 0x0001000012057824 */ /* 0x008fe200078e00ff */
        /* <DEDUP_REMOVED lines=12> */
.L_x_803:
[----:B------:R-:W-:Y:S05]  /*c530*/  BSYNC.RECONVERGENT B0 ;  /* 0x0000000000007941 */ /* 0x000fea0003800200 */
.L_x_802:
[----:B------:R-:W-:-:S05]  /*c540*/  LOP3.LUT R3, R0, 0x80, R3, 0xf8, !PT ;  /* 0x0000008000037812 */ /* 0x000fca00078ef803 */
[----:B------:R1:W-:Y:S01]  /*c550*/  STG.E.U8 desc[UR36][R8.64], R3 ;  /* 0x0000000308007986 */ /* 0x0003e2000c101124 */
[----:B------:R-:W-:Y:S05]  /*c560*/  BRA `(.L_x_777) ;  /* 0x0000000000547947 */ /* 0x000fea0003800000 */
.L_x_799:
[----:B---3--:R-:W-:Y:S01]  /*c570*/  IMAD.U32 R3, R18, 0x10000, RZ ;  /* 0x0001000012037824 */ /* 0x008fe200078e00ff */
        /* <DEDUP_REMOVED lines=11> */
.L_x_805:
[----:B------:R-:W-:Y:S01]  /*c630*/  IMAD.MOV.U32 R0, RZ, RZ, 0x7f ;  /* 0x0000007fff007424 */ /* 0x000fe200078e00ff */
[----:B------:R-:W-:-:S04]  /*c640*/  ISETP.GT.U32.AND P0, PT, R4, 0x7f800000, PT ;  /* 0x7f8000000400780c */ /* 0x000fc80003f04070 */
[----:B------:R-:W-:-:S09]  /*c650*/  SEL R0, R0, 0x7c, P0 ;  /* 0x0000007c00007807 */ /* 0x000fd20000000000 */
.L_x_806:
[----:B------:R-:W-:Y:S05]  /*c660*/  BSYNC.RECONVERGENT B0 ;  /* 0x0000000000007941 */ /* 0x000fea0003800200 */
.L_x_804:
[----:B------:R-:W-:-:S04]  /*c670*/  SHF.R.U32.HI R3, RZ, 0x18, R3 ;  /* 0x00000018ff037819 */ /* 0x000fc80000011603 */
[----:B------:R-:W-:-:S05]  /*c680*/  LOP3.LUT R3, R0, 0x80, R3, 0xf8, !PT ;  /* 0x0000008000037812 */ /* 0x000fca00078ef803 */
[----:B------:R2:W-:Y:S01]  /*c690*/  STG.E.U8 desc[UR36][R8.64], R3 ;  /* 0x0000000308007986 */ /* 0x0005e2000c101124 */
[----:B------:R-:W-:Y:S05]  /*c6a0*/  BRA `(.L_x_777) ;  /* 0x0000000000047947 */ /* 0x000fea0003800000 */
.L_x_798:
[----:B---3--:R0:W-:Y:S02]  /*c6b0*/  STG.E.U16 desc[UR36][R8.64], R18 ;  /* 0x0000001208007986 */ /* 0x0081e4000c101524 */
.L_x_777:
[----:B------:R-:W-:-:S07]  /*c6c0*/  VIADD R25, R25, 0x80 ;  /* 0x0000008019197836 */ /* 0x000fce0000000000 */
.L_x_736:
[----:B------:R-:W-:Y:S05]  /*c6d0*/  BSYNC.RECONVERGENT B6 ;  /* 0x0000000000067941 */ /* 0x000fea0003800200 */
.L_x_735:
[----:B------:R-:W-:-:S13]  /*c6e0*/  ISETP.GE.AND P0, PT, R25, R16, PT ;  /* 0x000000101900720c */ /* 0x000fda0003f06270 */
[----:B------:R-:W-:Y:S05]  /*c6f0*/  @P0 EXIT ;  /* 0x000000000000094d */ /* 0x000fea0003800000 */
[----:B0--3--:R-:W0:Y:S01]  /*c700*/  LDC.64 R4, c[0x0][0x388] ;  /* 0x0000e200ff047b82 */ /* 0x009e220000000a00 */
[----:B------:R-:W1:Y:S01]  /*c710*/  LDCU UR4, c[0x0][0x3b4] ;  /* 0x00007680ff0477ac */ /* 0x000e620008000800 */
[----:B--2--5:R-:W-:Y:S01]  /*c720*/  PRMT R0, R17, 0x9910, RZ ;  /* 0x0000991011007816 */ /* 0x024fe200000000ff */
[----:B------:R-:W-:-:S03]  /*c730*/  IMAD R2, R2, 0x200, R25 ;  /* 0x0000020002027824 */ /* 0x000fc600078e0219 */
[----:B------:R-:W-:Y:S01]  /*c740*/  ISETP.GT.AND P1, PT, R0, 0x9, PT ;  /* 0x000000090000780c */ /* 0x000fe20003f24270 */
[----:B-1----:R-:W-:-:S05]  /*c750*/  IMAD R3, R2, UR4, RZ ;  /* 0x0000000402037c24 */ /* 0x002fca000f8e02ff */
[----:B0-----:R-:W-:-:S05]  /*c760*/  IADD3 R2, P0, PT, R3, R4, RZ ;  /* 0x0000000403027210 */ /* 0x001fca0007f1e0ff */
[----:B------:R-:W-:Y:S02]  /*c770*/  IMAD.X R3, RZ, RZ, R5, P0 ;  /* 0x000000ffff037224 */ /* 0x000fe400000e0605 */
[----:B------:R-:W-:Y:S06]  /*c780*/  @P1 BRA `(.L_x_807) ;  /* 0x00000004000c1947 */ /* 0x000fec0003800000 */
        /* <DEDUP_REMOVED lines=8> */
[----:B----4-:R-:W-:-:S06]  /*c810*/  IMAD.U32 R19, R19, 0x10000, RZ ;  /* 0x0001000013137824 */ /* 0x010fcc00078e00ff */
[----:B------:R-:W0:Y:S02]  /*c820*/  F2I.FTZ.TRUNC.NTZ R19, R19 ;  /* 0x0000001300137305 */ /* 0x000e24000021f100 */
[----:B0-----:R-:W-:Y:S01]  /*c830*/  STG.E.U8 desc[UR36][R2.64], R19 ;  /* 0x0000001302007986 */ /* 0x001fe2000c101124 */
[----:B------:R-:W-:Y:S05]  /*c840*/  EXIT ;  /* 0x000000000000794d */ /* 0x000fea0003800000 */
.L_x_810:
[----:B----4-:R-:W-:-:S06]  /*c850*/  IMAD.U32 R5, R19, 0x10000, RZ ;  /* 0x0001000013057824 */ /* 0x010fcc00078e00ff */
[----:B------:R-:W0:Y:S02]  /*c860*/  F2I.S64.TRUNC R4, R5 ;  /* 0x0000000500047311 */ /* 0x000e24000020d900 */
[----:B0-----:R-:W-:Y:S01]  /*c870*/  STG.E.U8 desc[UR36][R2.64], R4 ;  /* 0x0000000402007986 */ /* 0x001fe2000c101124 */
[----:B------:R-:W-:Y:S05]  /*c880*/  EXIT ;  /* 0x000000000000794d */ /* 0x000fea0003800000 */
.L_x_809:
[----:B------:R-:W-:-:S13]  /*c890*/  ISETP.NE.AND P0, PT, R0, 0x2, PT ;  /* 0x000000020000780c */ /* 0x000fda0003f05270 */
[----:B------:R-:W-:Y:S05]  /*c8a0*/  @!P0 BRA `(.L_x_812) ;  /* 0x0000000000308947 */ /* 0x000fea0003800000 */
[----:B------:R-:W-:-:S13]  /*c8b0*/  ISETP.NE.AND P0, PT, R0, 0x3, PT ;  /* 0x000000030000780c */ /* 0x000fda0003f05270 */
[----:B------:R-:W-:Y:S05]  /*c8c0*/  @!P0 BRA `(.L_x_813) ;  /* 0x0000000000188947 */ /* 0x000fea0003800000 */
[----:B------:R-:W-:-:S13]  /*c8d0*/  ISETP.NE.AND P0, PT, R0, 0x4, PT ;  /* 0x000000040000780c */ /* 0x000fda0003f05270 */
[----:B------:R-:W-:Y:S05]  /*c8e0*/  @P0 BRA `(.L_x_811) ;  /* 0x0000000800780947 */ /* 0x000fea0003800000 */
[----:B----4-:R-:W-:-:S06]  /*c8f0*/  IMAD.U32 R4, R19, 0x10000, RZ ;  /* 0x0001000013047824 */ /* 0x010fcc00078e00ff */
[----:B------:R-:W0:Y:S02]  /*c900*/  F2I.S64.TRUNC R4, R4 ;  /* 0x0000000400047311 */ /* 0x000e24000020d900 */
[----:B0-----:R-:W-:Y:S01]  /*c910*/  STG.E.64 desc[UR36][R2.64], R4 ;  /* 0x0000000402007986 */ /* 0x001fe2000c101b24 */
[----:B------:R-:W-:Y:S05]  /*c920*/  EXIT ;  /* 0x000000000000794d */ /* 0x000fea0003800000 */
.L_x_813:
[----:B----4-:R-:W-:-:S06]  /*c930*/  IMAD.U32 R19, R19, 0x10000, RZ ;  /* 0x0001000013137824 */ /* 0x010fcc00078e00ff */
[----:B------:R-:W0:Y:S02]  /*c940*/  F2I.FTZ.TRUNC.NTZ R19, R19 ;  /* 0x0000001300137305 */ /* 0x000e24000021f100 */
[----:B0-----:R-:W-:Y:S01]  /*c950*/  STG.E desc[UR36][R2.64], R19 ;  /* 0x0000001302007986 */ /* 0x001fe2000c101924 */
[----:B------:R-:W-:Y:S05]  /*c960*/  EXIT ;  /* 0x000000000000794d */ /* 0x000fea0003800000 */
.L_x_812:
[----:B----4-:R-:W-:-:S06]  /*c970*/  IMAD.U32 R19, R19, 0x10000, RZ ;  /* 0x0001000013137824 */ /* 0x010fcc00078e00ff */
[----:B------:R-:W0:Y:S02]  /*c980*/  F2I.FTZ.TRUNC.NTZ R19, R19 ;  /* 0x0000001300137305 */ /* 0x000e24000021f100 */
[----:B0-----:R-:W-:Y:S01]  /*c990*/  STG.E.U16 desc[UR36][R2.64], R19 ;  /* 0x0000001302007986 */ /* 0x001fe2000c101524 */
[----:B------:R-:W-:Y:S05]  /*c9a0*/  EXIT ;  /* 0x000000000000794d */ /* 0x000fea0003800000 */
.L_x_808:
[----:B------:R-:W-:-:S13]  /*c9b0*/  ISETP.GT.AND P0, PT, R0, 0x6, PT ;  /* 0x000000060000780c */ /* 0x000fda0003f04270 */
[----:B------:R-:W-:Y:S05]  /*c9c0*/  @P0 BRA `(.L_x_814) ;  /* 0x00000000002c0947 */ /* 0x000fea0003800000 */
[----:B------:R-:W-:-:S13]  /*c9d0*/  ISETP.NE.AND P0, PT, R0, 0x5, PT ;  /* 0x000000050000780c */ /* 0x000fda0003f05270 */
[----:B------:R-:W-:Y:S05]  /*c9e0*/  @!P0 BRA `(.L_x_815) ;  /* 0x0000000000148947 */ /* 0x000fea0003800000 */
[----:B------:R-:W-:-:S13]  /*c9f0*/  ISETP.NE.AND P0, PT, R0, 0x6, PT ;  /* 0x000000060000780c */ /* 0x000fda0003f05270 */
[----:B------:R-:W-:Y:S05]  /*ca00*/  @P0 BRA `(.L_x_811) ;  /* 0x0000000800300947 */ /* 0x000fea0003800000 */
[----:B----4-:R-:W-:-:S05]  /*ca10*/  IMAD.U32 R19, R19, 0x10000, RZ ;  /* 0x0001000013137824 */ /* 0x010fca00078e00ff */
[----:B------:R-:W-:Y:S01]  /*ca20*/  STG.E desc[UR36][R2.64], R19 ;  /* 0x0000001302007986 */ /* 0x000fe2000c101924 */
[----:B------:R-:W-:Y:S05]  /*ca30*/  EXIT ;  /* 0x000000000000794d */ /* 0x000fea0003800000 */
.L_x_815:
[----:B----4-:R-:W-:-:S05]  /*ca40*/  IMAD.U32 R0, R19, 0x10000, RZ ;  /* 0x0001000013007824 */ /* 0x010fca00078e00ff */
[----:B------:R-:W-:-:S05]  /*ca50*/  F2FP.F16.F32.PACK_AB R0, RZ, R0 ;  /* 0x00000000ff00723e */ /* 0x000fca00000000ff */
[----:B------:R-:W-:Y:S01]  /*ca60*/  STG.E.U16 desc[UR36][R2.64], R0 ;  /* 0x0000000002007986 */ /* 0x000fe2000c101524 */
[----:B------:R-:W-:Y:S05]  /*ca70*/  EXIT ;  /* 0x000000000000794d */ /* 0x000fea0003800000 */
.L_x_814:
[----:B------:R-:W-:-:S13]  /*ca80*/  ISETP.NE.AND P0, PT, R0, 0x7, PT ;  /* 0x000000070000780c */ /* 0x000fda0003f05270 */
[----:B------:R-:W-:Y:S05]  /*ca90*/  @!P0 BRA `(.L_x_816) ;  /* 0x0000000000348947 */ /* 0x000fea0003800000 */
[----:B------:R-:W-:-:S13]  /*caa0*/  ISETP.NE.AND P0, PT, R0, 0x8, PT ;  /* 0x000000080000780c */ /* 0x000fda0003f05270 */
[----:B------:R-:W-:Y:S05]  /*cab0*/  @!P0 BRA `(.L_x_817) ;  /* 0x0000000000188947 */ /* 0x000fea0003800000 */
[----:B------:R-:W-:-:S13]  /*cac0*/  ISETP.NE.AND P0, PT, R0, 0x9, PT ;  /* 0x000000090000780c */ /* 0x000fda0003f05270 */
[----:B------:R-:W-:Y:S05]  /*cad0*/  @P0 BRA `(.L_x_811) ;  /* 0x0000000400fc0947 */ /* 0x000fea0003800000 */
[----:B----4-:R-:W-:Y:S02]  /*cae0*/  IMAD.U32 R4, R19, 0x10000, RZ ;  /* 0x0001000013047824 */ /* 0x010fe400078e00ff */
[----:B------:R-:W-:-:S05]  /*caf0*/  IMAD.MOV.U32 R5, RZ, RZ, RZ ;  /* 0x000000ffff057224 */ /* 0x000fca00078e00ff */
[----:B------:R-:W-:Y:S01]  /*cb00*/  STG.E.64 desc[UR36][R2.64], R4 ;  /* 0x0000000402007986 */ /* 0x000fe2000c101b24 */
[----:B------:R-:W-:Y:S05]  /*cb10*/  EXIT ;  /* 0x000000000000794d */ /* 0x000fea0003800000 */
.L_x_817:
[----:B----4-:R-:W-:-:S05]  /*cb20*/  IMAD.U32 R19, R19, 0x10000, RZ ;  /* 0x0001000013137824 */ /* 0x010fca00078e00ff */
[----:B------:R-:W-:-:S04]  /*cb30*/  F2FP.F16.F32.PACK_AB R5, RZ, R19 ;  /* 0x00000013ff05723e */ /* 0x000fc800000000ff */
[----:B------:R-:W-:-:S05]  /*cb40*/  PRMT R5, R5, 0x5410, RZ ;  /* 0x0000541005057816 */ /* 0x000fca00000000ff */
[----:B------:R-:W-:Y:S01]  /*cb50*/  STG.E desc[UR36][R2.64], R5 ;  /* 0x0000000502007986 */ /* 0x000fe2000c101924 */
[----:B------:R-:W-:Y:S05]  /*cb60*/  EXIT ;  /* 0x000000000000794d */ /* 0x000fea0003800000 */
.L_x_816:
[----:B----4-:R-:W-:-:S04]  /*cb70*/  IMAD.U32 R4, R19, 0x10000, RZ ;  /* 0x0001000013047824 */ /* 0x010fc800078e00ff */
[----:B------:R-:W-:-:S06]  /*cb80*/  FMUL.FTZ R4, R4, 1 ;  /* 0x3f80000004047820 */ /* 0x000fcc0000410000 */
[----:B------:R-:W0:Y:S02]  /*cb90*/  F2F.F64.F32 R4, R4 ;  /* 0x0000000400047310 */ /* 0x000e240000201800 */
[----:B0-----:R-:W-:Y:S01]  /*cba0*/  STG.E.64 desc[UR36][R2.64], R4 ;  /* 0x0000000402007986 */ /* 0x001fe2000c101b24 */
[----:B------:R-:W-:Y:S05]  /*cbb0*/  EXIT ;  /* 0x000000000000794d */ /* 0x000fea0003800000 */
.L_x_807:
        /* <DEDUP_REMOVED lines=10> */
[----:B----4-:R-:W-:-:S06]  /*cc60*/  IMAD.U32 R5, R19, 0x10000, RZ ;  /* 0x0001000013057824 */ /* 0x010fcc00078e00ff */
[----:B------:R-:W0:Y:S02]  /*cc70*/  F2I.FTZ.U32.TRUNC.NTZ R5, R5 ;  /* 0x0000000500057305 */ /* 0x000e24000021f000 */
[----:B0-----:R-:W-:Y:S01]  /*cc80*/  STG.E.U16 desc[UR36][R2.64], R5 ;  /* 0x0000000502007986 */ /* 0x001fe2000c101524 */
[----:B------:R-:W-:Y:S05]  /*cc90*/  EXIT ;  /* 0x000000000000794d */ /* 0x000fea0003800000 */
.L_x_821:
[----:B----4-:R-:W-:Y:S01]  /*cca0*/  IMAD.U32 R5, R19, 0x10000, RZ ;  /* 0x0001000013057824 */ /* 0x010fe200078e00ff */
        /* <DEDUP_REMOVED lines=17> */
.L_x_824:
[----:B------:R-:W-:-:S04]  /*cdc0*/  SHF.R.U32.HI R5, RZ, 0x18, R5 ;  /* 0x00000018ff057819 */ /* 0x000fc80000011605 */
[----:B------:R-:W-:-:S07]  /*cdd0*/  LOP3.LUT R0, R0, 0x80, R5, 0xf8, !PT ;  /* 0x0000008000007812 */ /* 0x000fce00078ef805 */
.L_x_823:
[----:B------:R-:W-:Y:S05]  /*cde0*/  BSYNC.RECONVERGENT B0 ;  /* 0x0000000000007941 */ /* 0x000fea0003800200 */
.L_x_822:
[----:B------:R-:W-:Y:S01]  /*cdf0*/  STG.E.U8 desc[UR36][R2.64], R0 ;  /* 0x0000000002007986 */ /* 0x000fe2000c101124 */
[----:B------:R-:W-:Y:S05]  /*ce00*/  EXIT ;  /* 0x000000000000794d */ /* 0x000fea0003800000 */
.L_x_820:
        /* <DEDUP_REMOVED lines=18> */
.L_x_827:
[----:B------:R-:W-:-:S04]  /*cf30*/  SHF.R.U32.HI R5, RZ, 0x18, R5 ;  /* 0x00000018ff057819 */ /* 0x000fc80000011605 */
[----:B------:R-:W-:-:S07]  /*cf40*/  LOP3.LUT R0, R0, 0x80, R5, 0xf8, !PT ;  /* 0x0000008000007812 */ /* 0x000fce00078ef805 */
.L_x_826:
[----:B------:R-:W-:Y:S05]  /*cf50*/  BSYNC.RECONVERGENT B0 ;  /* 0x0000000000007941 */ /* 0x000fea0003800200 */
.L_x_825:
[----:B------:R-:W-:Y:S01]  /*cf60*/  STG.E.U8 desc[UR36][R2.64], R0 ;  /* 0x0000000002007986 */ /* 0x000fe2000c101124 */
[----:B------:R-:W-:Y:S05]  /*cf70*/  EXIT ;  /* 0x000000000000794d */ /* 0x000fea0003800000 */
.L_x_819:
[----:B------:R-:W-:-:S13]  /*cf80*/  ISETP.NE.AND P0, PT, R0, 0x1c, PT ;  /* 0x0000001c0000780c */ /* 0x000fda0003f05270 */
[----:B------:R-:W-:Y:S05]  /*cf90*/  @!P0 BRA `(.L_x_828) ;  /* 0x0000000000608947 */ /* 0x000fea0003800000 */
[----:B------:R-:W-:-:S13]  /*cfa0*/  ISETP.NE.AND P0, PT, R0, 0x1d, PT ;  /* 0x0000001d0000780c */ /* 0x000fda0003f05270 */
[----:B------:R-:W-:Y:S05]  /*cfb0*/  @!P0 BRA `(.L_x_829) ;  /* 0x0000000000488947 */ /* 0x000fea0003800000 */
[----:B------:R-:W-:-:S13]  /*cfc0*/  ISETP.NE.AND P0, PT, R0, 0x2c, PT ;  /* 0x0000002c0000780c */ /* 0x000fda0003f05270 */
[----:B------:R-:W-:Y:S05]  /*cfd0*/  @P0 BRA `(.L_x_811) ;  /* 0x0000000000bc0947 */ /* 0x000fea0003800000 */
[----:B----4-:R-:W-:Y:S02]  /*cfe0*/  IMAD.U32 R19, R19, 0x10000, RZ ;  /* 0x0001000013137824 */ /* 0x010fe400078e00ff */
[----:B------:R-:W-:-:S03]  /*cff0*/  IMAD.MOV.U32 R5, RZ, RZ, 0xff ;  /* 0x000000ffff057424 */ /* 0x000fc600078e00ff */
[----:B------:R-:W-:-:S04]  /*d000*/  SHF.R.U32.HI R6, RZ, 0x17, R19 ;  /* 0x00000017ff067819 */ /* 0x000fc80000011613 */
[----:B------:R-:W-:-:S04]  /*d010*/  LOP3.LUT R4, R6, 0xff, RZ, 0xc0, !PT ;  /* 0x000000ff06047812 */ /* 0x000fc800078ec0ff */
[----:B------:R-:W-:-:S13]  /*d020*/  ISETP.NE.AND P2, PT, R4, 0xff, PT ;  /* 0x000000ff0400780c */ /* 0x000fda0003f45270 */
[--C-:B------:R-:W-:Y:S02]  /*d030*/  @P2 SHF.R.U32.HI R0, RZ, 0x16, R19.reuse ;  /* 0x00000016ff002819 */ /* 0x100fe40000011613 */
[----:B------:R-:W-:Y:S02]  /*d040*/  @P2 LOP3.LUT P0, RZ, R4, 0x3fffff, R19, 0xf8, !PT ;  /* 0x003fffff04ff2812 */ /* 0x000fe4000780f813 */
[----:B------:R-:W-:-:S04]  /*d050*/  @P2 LOP3.LUT R0, R0, 0x1, RZ, 0xc0, !PT ;  /* 0x0000000100002812 */ /* 0x000fc800078ec0ff */
[----:B------:R-:W-:Y:S01]  /*d060*/  @P2 ISETP.EQ.U32.AND P1, PT, R0, 0x1, P0 ;  /* 0x000000010000280c */ /* 0x000fe20000722070 */
[----:B------:R-:W-:Y:S01]  /*d070*/  @P2 VIADD R0, R6, 0x1 ;  /* 0x0000000106002836 */ /* 0x000fe20000000000 */
[----:B------:R-:W-:Y:S02]  /*d080*/  PLOP3.LUT P0, PT, PT, PT, PT, 0x80, 0x8 ;  /* 0x000000000008781c */ /* 0x000fe40003f0f070 */
[----:B------:R-:W-:-:S13]  /*d090*/  @P2 PLOP3.LUT P0, PT, P1, PT, PT, 0x80, 0x8 ;  /* 0x000000000008281c */ /* 0x000fda0000f0f070 */
[----:B------:R-:W-:-:S04]  /*d0a0*/  @!P0 IMAD.MOV R0, RZ, RZ, R6 ;  /* 0x000000ffff008224 */ /* 0x000fc800078e0206 */
[----:B------:R-:W-:-:S05]  /*d0b0*/  @P2 IMAD.MOV.U32 R5, RZ, RZ, R0 ;  /* 0x000000ffff052224 */ /* 0x000fca00078e0000 */
[----:B------:R-:W-:Y:S01]  /*d0c0*/  STG.E.U8 desc[UR36][R2.64], R5 ;  /* 0x0000000502007986 */ /* 0x000fe2000c101124 */
[----:B------:R-:W-:Y:S05]  /*d0d0*/  EXIT ;  /* 0x000000000000794d */ /* 0x000fea0003800000 */
.L_x_829:
[----:B----4-:R-:W-:-:S06]  /*d0e0*/  IMAD.U32 R4, R19, 0x10000, RZ ;  /* 0x0001000013047824 */ /* 0x010fcc00078e00ff */
[----:B------:R-:W0:Y:S02]  /*d0f0*/  F2I.U64.TRUNC R4, R4 ;  /* 0x0000000400047311 */ /* 0x000e24000020d800 */
[----:B0-----:R-:W-:Y:S01]  /*d100*/  STG.E.64 desc[UR36][R2.64], R4 ;  /* 0x0000000402007986 */ /* 0x001fe2000c101b24 */
[----:B------:R-:W-:Y:S05]  /*d110*/  EXIT ;  /* 0x000000000000794d */ /* 0x000fea0003800000 */
.L_x_828:
[----:B----4-:R-:W-:-:S06]  /*d120*/  IMAD.U32 R19, R19, 0x10000, RZ ;  /* 0x0001000013137824 */ /* 0x010fcc00078e00ff */
[----:B------:R-:W0:Y:S02]  /*d130*/  F2I.FTZ.U32.TRUNC.NTZ R19, R19 ;  /* 0x0000001300137305 */ /* 0x000e24000021f000 */
[----:B0-----:R-:W-:Y:S01]  /*d140*/  STG.E desc[UR36][R2.64], R19 ;  /* 0x0000001302007986 */ /* 0x001fe2000c101924 */
[----:B------:R-:W-:Y:S05]  /*d150*/  EXIT ;  /* 0x000000000000794d */ /* 0x000fea0003800000 */
.L_x_818:
[----:B------:R-:W-:-:S13]  /*d160*/  ISETP.GT.AND P0, PT, R0, 0xe, PT ;  /* 0x0000000e0000780c */ /* 0x000fda0003f04270 */
[----:B------:R-:W-:Y:S05]  /*d170*/  @P0 BRA `(.L_x_830) ;  /* 0x00000000003c0947 */ /* 0x000fea0003800000 */
[----:B------:R-:W-:-:S13]  /*d180*/  ISETP.NE.AND P0, PT, R0, 0xa, PT ;  /* 0x0000000a0000780c */ /* 0x000fda0003f05270 */
[----:B------:R-:W-:Y:S05]  /*d190*/  @!P0 BRA `(.L_x_831) ;  /* 0x00000000001c8947 */ /* 0x000fea0003800000 */
[----:B------:R-:W-:-:S13]  /*d1a0*/  ISETP.NE.AND P0, PT, R0, 0xb, PT ;  /* 0x0000000b0000780c */ /* 0x000fda0003f05270 */
[----:B------:R-:W-:Y:S05]  /*d1b0*/  @P0 BRA `(.L_x_811) ;  /* 0x0000000000440947 */ /* 0x000fea0003800000 */
[----:B----4-:R-:W-:-:S05]  /*d1c0*/  IMAD.U32 R19, R19, 0x10000, RZ ;  /* 0x0001000013137824 */ /* 0x010fca00078e00ff */
[----:B------:R-:W-:-:S04]  /*d1d0*/  FSETP.NEU.FTZ.AND P0, PT, R19, RZ, PT ;  /* 0x000000ff1300720b */ /* 0x000fc80003f1d000 */
[----:B------:R-:W-:-:S05]  /*d1e0*/  SEL R5, RZ, 0x1, !P0 ;  /* 0x00000001ff057807 */ /* 0x000fca0004000000 */
[----:B------:R-:W-:Y:S01]  /*d1f0*/  STG.E.U8 desc[UR36][R2.64], R5 ;  /* 0x0000000502007986 */ /* 0x000fe2000c101124 */
[----:B------:R-:W-:Y:S05]  /*d200*/  EXIT ;  /* 0x000000000000794d */ /* 0x000fea0003800000 */
.L_x_831:
[----:B----4-:R-:W-:Y:S01]  /*d210*/  IMAD.U32 R19, R19, 0x10000, RZ ;  /* 0x0001000013137824 */ /* 0x010fe200078e00ff */
[----:B------:R-:W-:-:S03]  /*d220*/  CS2R R6, SRZ ;  /* 0x0000000000067805 */ /* 0x000fc6000001ff00 */
[----:B------:R-:W-:-:S06]  /*d230*/  FMUL.FTZ R4, R19, 1 ;  /* 0x3f80000013047820 */ /* 0x000fcc0000410000 */
[----:B------:R-:W0:Y:S02]  /*d240*/  F2F.F64.F32 R4, R4 ;  /* 0x0000000400047310 */ /* 0x000e240000201800 */
[----:B0-----:R-:W-:Y:S01]  /*d250*/  STG.E.128 desc[UR36][R2.64], R4 ;  /* 0x0000000402007986 */ /* 0x001fe2000c101d24 */
[----:B------:R-:W-:Y:S05]  /*d260*/  EXIT ;  /* 0x000000000000794d */ /* 0x000fea0003800000 */
.L_x_830:
[----:B------:R-:W-:-:S13]  /*d270*/  ISETP.NE.AND P0, PT, R0, 0xf, PT ;  /* 0x0000000f0000780c */ /* 0x000fda0003f05270 */
[----:B------:R-:W-:Y:S05]  /*d280*/  @!P0 BRA `(.L_x_832) ;  /* 0x0000000000e88947 */ /* 0x000fea0003800000 */
[----:B------:R-:W-:-:S13]  /*d290*/  ISETP.NE.AND P0, PT, R0, 0x17, PT ;  /* 0x000000170000780c */ /* 0x000fda0003f05270 */
[----:B------:R-:W-:Y:S05]  /*d2a0*/  @!P0 BRA `(.L_x_833) ;  /* 0x0000000000908947 */ /* 0x000fea0003800000 */
[----:B------:R-:W-:-:S13]  /*d2b0*/  ISETP.NE.AND P0, PT, R0, 0x18, PT ;  /* 0x000000180000780c */ /* 0x000fda0003f05270 */
[----:B------:R-:W-:Y:S05]  /*d2c0*/  @!P0 BRA `(.L_x_834) ;  /* 0x0000000000448947 */ /* 0x000fea0003800000 */
.L_x_811:
[----:B------:R-:W-:Y:S01]  /*d2d0*/  MOV R0, 0x0 ;  /* 0x0000000000007802 */ /* 0x000fe20000000f00 */
[----:B------:R-:W0:Y:S01]  /*d2e0*/  LDCU.64 UR4, c[0x4][0x128] ;  /* 0x01002500ff0477ac */ /* 0x000e220008000a00 */
[----:B------:R-:W-:Y:S02]  /*d2f0*/  IMAD.MOV.U32 R8, RZ, RZ, 0x65 ;  /* 0x00000065ff087424 */ /* 0x000fe400078e00ff */
[----:B------:R1:W2:Y:S01]  /*d300*/  LDC.64 R2, c[0x4][R0] ;  /* 0x0100000000027b82 */ /* 0x0002a20000000a00 */
[----:B------:R-:W3:Y:S01]  /*d310*/  LDCU.64 UR6, c[0x4][0x130] ;  /* 0x01002600ff0677ac */ /* 0x000ee20008000a00 */
[----:B------:R-:W-:Y:S02]  /*d320*/  IMAD.MOV.U32 R12, RZ, RZ, 0x1 ;  /* 0x00000001ff0c7424 */ /* 0x000fe400078e00ff */
[----:B------:R-:W-:Y:S01]  /*d330*/  IMAD.MOV.U32 R13, RZ, RZ, RZ ;  /* 0x000000ffff0d7224 */ /* 0x000fe200078e00ff */
[----:B------:R-:W5:Y:S01]  /*d340*/  LDCU.64 UR8, c[0x4][0x40] ;  /* 0x01000800ff0877ac */ /* 0x000f620008000a00 */
[----:B0-----:R-:W-:-:S02]  /*d350*/  IMAD.U32 R4, RZ, RZ, UR4 ;  /* 0x00000004ff047e24 */ /* 0x001fc4000f8e00ff */
[----:B------:R-:W-:Y:S02]  /*d360*/  IMAD.U32 R5, RZ, RZ, UR5 ;  /* 0x00000005ff057e24 */ /* 0x000fe4000f8e00ff */
[----:B---3--:R-:W-:Y:S02]  /*d370*/  IMAD.U32 R6, RZ, RZ, UR6 ;  /* 0x00000006ff067e24 */ /* 0x008fe4000f8e00ff */
[----:B------:R-:W-:Y:S02]  /*d380*/  IMAD.U32 R7, RZ, RZ, UR7 ;  /* 0x00000007ff077e24 */ /* 0x000fe4000f8e00ff */
[----:B-----5:R-:W-:Y:S02]  /*d390*/  IMAD.U32 R10, RZ, RZ, UR8 ;  /* 0x00000008ff0a7e24 */ /* 0x020fe4000f8e00ff */
[----:B-1----:R-:W-:-:S07]  /*d3a0*/  IMAD.U32 R11, RZ, RZ, UR9 ;  /* 0x00000009ff0b7e24 */ /* 0x002fce000f8e00ff */
[----:B------:R-:W-:-:S07]  /*d3b0*/  LEPC R20, `(.L_x_835) ;  /* 0x000000001014794e */ /* 0x000fce0000000000 */
[----:B--2-4-:R-:W-:Y:S05]  /*d3c0*/  CALL.ABS.NOINC R2 ;  /* 0x0000000002007343 */ /* 0x014fea0003c00000 */
.L_x_835:
[----:B------:R-:W-:Y:S05]  /*d3d0*/  EXIT ;  /* 0x000000000000794d */ /* 0x000fea0003800000 */
.L_x_834:
[----:B----4-:R-:W-:Y:S01]  /*d3e0*/  IMAD.U32 R19, R19, 0x10000, RZ ;  /* 0x0001000013137824 */ /* 0x010fe200078e00ff */
        /* <DEDUP_REMOVED lines=12> */
.L_x_837:
[----:B------:R-:W-:Y:S05]  /*d4b0*/  BSYNC.RECONVERGENT B0 ;  /* 0x0000000000007941 */ /* 0x000fea0003800200 */
.L_x_836:
[----:B------:R-:W-:-:S05]  /*d4c0*/  LOP3.LUT R5, R0, 0x80, R5, 0xf8, !PT ;  /* 0x0000008000057812 */ /* 0x000fca00078ef805 */
[----:B------:R-:W-:Y:S01]  /*d4d0*/  STG.E.U8 desc[UR36][R2.64], R5 ;  /* 0x0000000502007986 */ /* 0x000fe2000c101124 */
[----:B------:R-:W-:Y:S05]  /*d4e0*/  EXIT ;  /* 0x000000000000794d */ /* 0x000fea0003800000 */
.L_x_833:
[----:B----4-:R-:W-:Y:S01]  /*d4f0*/  IMAD.U32 R5, R19, 0x10000, RZ ;  /* 0x0001000013057824 */ /* 0x010fe200078e00ff */
        /* <DEDUP_REMOVED lines=11> */
.L_x_839:
[----:B------:R-:W-:Y:S01]  /*d5b0*/  IMAD.MOV.U32 R0, RZ, RZ, 0x7f ;  /* 0x0000007fff007424 */ /* 0x000fe200078e00ff */
[----:B------:R-:W-:-:S04]  /*d5c0*/  ISETP.GT.U32.AND P0, PT, R4, 0x7f800000, PT ;  /* 0x7f8000000400780c */ /* 0x000fc80003f04070 */
[----:B------:R-:W-:-:S09]  /*d5d0*/  SEL R0, R0, 0x7c, P0 ;  /* 0x0000007c00007807 */ /* 0x000fd20000000000 */
.L_x_840:
[----:B------:R-:W-:Y:S05]  /*d5e0*/  BSYNC.RECONVERGENT B0 ;  /* 0x0000000000007941 */ /* 0x000fea0003800200 */
.L_x_838:
[----:B------:R-:W-:-:S04]  /*d5f0*/  SHF.R.U32.HI R5, RZ, 0x18, R5 ;  /* 0x00000018ff057819 */ /* 0x000fc80000011605 */
[----:B------:R-:W-:-:S05]  /*d600*/  LOP3.LUT R5, R0, 0x80, R5, 0xf8, !PT ;  /* 0x0000008000057812 */ /* 0x000fca00078ef805 */
[----:B------:R-:W-:Y:S01]  /*d610*/  STG.E.U8 desc[UR36][R2.64], R5 ;  /* 0x0000000502007986 */ /* 0x000fe2000c101124 */
[----:B------:R-:W-:Y:S05]  /*d620*/  EXIT ;  /* 0x000000000000794d */ /* 0x000fea0003800000 */
.L_x_832:
[----:B----4-:R-:W-:Y:S01]  /*d630*/  STG.E.U16 desc[UR36][R2.64], R19 ;  /* 0x0000001302007986 */ /* 0x010fe2000c101524 */
[----:B------:R-:W-:Y:S05]  /*d640*/  EXIT ;  /* 0x000000000000794d */ /* 0x000fea0003800000 */
.L_x_841:
        /* <DEDUP_REMOVED lines=11> */
.L_x_12359:


//--------------------- .text._ZN2at6native18elementwise_kernelILi128ELi4EZNS0_22gpu_kernel_impl_nocastIZZZNS0_26GeluBackwardCUDAKernelImplERNS_18TensorIteratorBaseENS0_8GeluTypeEENKUlvE0_clEvENKUlvE2_clEvEUlN3c108BFloat16ES9_E_EEvS4_RKT_EUliE_EEviT1_ --------------------------
	.section	.text._ZN2at6native18elementwise_kernelILi128ELi4EZNS0_22gpu_kernel_impl_nocastIZZZNS0_26GeluBackwardCUDAKernelImplERNS_18TensorIteratorBaseENS0_8GeluTypeEENKUlvE0_clEvENKUlvE2_clEvEUlN3c108BFloat16ES9_E_EEvS4_RKT_EUliE_EEviT1_,"ax",@progbits
	.align	128
        .global         _ZN2at6native18elementwise_kernelILi128ELi4EZNS0_22gpu_kernel_impl_nocastIZZZNS0_26GeluBackwardCUDAKernelImplERNS_18TensorIteratorBaseENS0_8GeluTypeEENKUlvE0_clEvENKUlvE2_clEvEUlN3c108BFloat16ES9_E_EEvS4_RKT_EUliE_EEviT1_
        .type           _ZN2at6native18elementwise_kernelILi128ELi4EZNS0_22gpu_kernel_impl_nocastIZZZNS0_26GeluBackwardCUDAKernelImplERNS_18TensorIteratorBaseENS0_8GeluTypeEENKUlvE0_clEvENKUlvE2_clEvEUlN3c108BFloat16ES9_E_EEvS4_RKT_EUliE_EEviT1_,@function
        .size           _ZN2at6native18elementwise_kernelILi128ELi4EZNS0_22gpu_kernel_impl_nocastIZZZNS0_26GeluBackwardCUDAKernelImplERNS_18TensorIteratorBaseENS0_8GeluTypeEENKUlvE0_clEvENKUlvE2_clEvEUlN3c108BFloat16ES9_E_EEvS4_RKT_EUliE_EEviT1_,(.L_x_12360 - _ZN2at6native18elementwise_kernelILi128ELi4EZNS0_22gpu_kernel_impl_nocastIZZZNS0_26GeluBackwardCUDAKernelImplERNS_18TensorIteratorBaseENS0_8GeluTypeEENKUlvE0_clEvENKUlvE2_clEvEUlN3c108BFloat16ES9_E_EEvS4_RKT_EUliE_EEviT1_)
        .other          _ZN2at6native18elementwise_kernelILi128ELi4EZNS0_22gpu_kernel_impl_nocastIZZZNS0_26GeluBackwardCUDAKernelImplERNS_18TensorIteratorBaseENS0_8GeluTypeEENKUlvE0_clEvENKUlvE2_clEvEUlN3c108BFloat16ES9_E_EEvS4_RKT_EUliE_EEviT1_,@"STO_CUDA_ENTRY STV_DEFAULT"
_ZN2at6native18elementwise_kernelILi128ELi4EZNS0_22gpu_kernel_impl_nocastIZZZNS0_26GeluBackwardCUDAKernelImplERNS_18TensorIteratorBaseENS0_8GeluTypeEENKUlvE0_clEvENKUlvE2_clEvEUlN3c108BFloat16ES9_E_EEvS4_RKT_EUliE_EEviT1_:
.text._ZN2at6native18elementwise_kernelILi128ELi4EZNS0_22gpu_kernel_impl_nocastIZZZNS0_26GeluBackwardCUDAKernelImplERNS_18TensorIteratorBaseENS0_8GeluTypeEENKUlvE0_clEvENKUlvE2_clEvEUlN3c108BFloat16ES9_E_EEvS4_RKT_EUliE_EEviT1_:
[----:B------:R-:W-:Y:S08]  /*0000*/  LDC R1, c[0x0][0x37c] ;  /* 0x0000df00ff017b82 */ /* 0x000ff00000000800 */
[----:B------:R-:W0:Y:S01]  /*0010*/  LDC R2, c[0x0][0x388] ;  /* 0x0000e200ff027b82 */ /* 0x000e220000000800 */
[----:B------:R-:W1:Y:S01]  /*0020*/  S2R R3, SR_TID.X ;  /* 0x0000000000037919 */ /* 0x000e620000002100 */
[----:B------:R-:W2:Y:S06]  /*0030*/  LDCU.64 UR6, c[0x0][0x358] ;  /* 0x00006b00ff0677ac */ /* 0x000eac0008000a00 */
[----:B------:R-:W3:Y:S01]  /*0040*/  S2UR UR4, SR_CTAID.X ;  /* 0x00000000000479c3 */ /* 0x000ee20000002500 */
[----:B0-----:R-:W-:Y:S01]  /*0050*/  ISETP.NE.AND P0, PT, R2, RZ, PT ;  /* 0x000000ff0200720c */ /* 0x001fe20003f05270 */
[----:B---3--:R-:W-:-:S06]  /*0060*/  USHF.L.U32 UR4, UR4, 0x9, URZ ;  /* 0x0000000904047899 */ /* 0x008fcc00080006ff */
[----:B-1----:R-:W-:-:S06]  /*0070*/  LOP3.LUT R3, R3, UR4, RZ, 0xfc, !PT ;  /* 0x0000000403037c12 */ /* 0x002fcc000f8efcff */
[----:B--2---:R-:W-:Y:S05]  /*0080*/  @P0 BRA `(.L_x_842) ;  /* 0x0000000c00500947 */ /* 0x004fea0003800000 */
[----:B------:R-:W0:Y:S01]  /*0090*/  LDCU UR4, c[0x0][0x380] ;  /* 0x00007000ff0477ac */ /* 0x000e220008000800 */
[----:B------:R-:W-:Y:S04]  /*00a0*/  BSSY.RECONVERGENT B0, `(.L_x_843) ;  /* 0x000009e000007945 */ /* 0x000fe80003800200 */
[----:B------:R-:W-:Y:S01]  /*00b0*/  BSSY.RELIABLE B1, `(.L_x_844) ;  /* 0x000006b000017945 */ /* 0x000fe20003800100 */
[----:B0-----:R-:W-:-:S13]  /*00c0*/  ISETP.GE.AND P0, PT, R3, UR4, PT ;  /* 0x0000000403007c0c */ /* 0x001fda000bf06270 */
[----:B------:R-:W-:Y:S05]  /*00d0*/  @P0 BRA `(.L_x_845) ;  /* 0x0000000400940947 */ /* 0x000fea0003800000 */
[----:B------:R-:W0:Y:S02]  /*00e0*/  LDC.64 R8, c[0x0][0x5f8] ;  /* 0x00017e00ff087b82 */ /* 0x000e240000000a00 */
[----:B0-----:R0:W2:Y:S06]  /*00f0*/  LDG.E.U16 R2, desc[UR6][R8.64] ;  /* 0x0000000608027981 */ /* 0x0010ac000c1e1500 */
[----:B------:R-:W1:Y:S02]  /*0100*/  LDC.64 R6, c[0x0][0x5f0] ;  /* 0x00017c00ff067b82 */ /* 0x000e640000000a00 */
[----:B-1----:R1:W3:Y:S01]  /*0110*/  LDG.E.U16 R0, desc[UR6][R6.64] ;  /* 0x0000000606007981 */ /* 0x0022e2000c1e1500 */
[----:B------:R-:W-:Y:S01]  /*0120*/  HFMA2 R10, -RZ, RZ, 0.61474609375, 16.90625 ;  /* 0x38eb4c3aff0a7431 */ /* 0x000fe200000001ff */
[----:B------:R-:W-:Y:S01]  /*0130*/  MOV R11, 0x3aae005b ;  /* 0x3aae005b000b7802 */ /* 0x000fe20000000f00 */
[----:B------:R-:W-:Y:S01]  /*0140*/  HFMA2 R12, -RZ, RZ, 1.0087890625, -0.000686168670654296875 ;  /* 0x3c09919fff0c7431 */ /* 0x000fe200000001ff */
[----:B0-----:R-:W-:-:S02]  /*0150*/  MOV R9, 0x3d24d99a ;  /* 0x3d24d99a00097802 */ /* 0x001fc40000000f00 */
[----:B------:R-:W-:Y:S01]  /*0160*/  IADD3 R3, PT, PT, R3, 0x80, RZ ;  /* 0x0000008003037810 */ /* 0x000fe20007ffe0ff */
[----:B-1----:R-:W-:Y:S01]  /*0170*/  HFMA2 R6, -RZ, RZ, 1.5341796875, 81.5625 ;  /* 0x3e235519ff067431 */ /* 0x002fe200000001ff */
[----:B--2---:R-:W-:-:S05]  /*0180*/  SHF.L.U32 R2, R2, 0x10, RZ ;  /* 0x0000001002027819 */ /* 0x004fca00000006ff */
[----:B------:R-:W-:-:S04]  /*0190*/  FMUL.FTZ R4, R2, 0.70710676908493041992 ;  /* 0x3f3504f302047820 */ /* 0x000fc80000410000 */
[C---:B------:R-:W-:Y:S01]  /*01a0*/  FADD.FTZ R5, |R4|.reuse, -RZ ;  /* 0x800000ff04057221 */ /* 0x040fe20000010200 */
[----:B------:R-:W-:-:S04]  /*01b0*/  FSETP.GE.FTZ.AND P0, PT, |R4|, 1.0029599666595458984, PT ;  /* 0x3f8060fe0400780b */ /* 0x000fc80003f16200 */
[----:B------:R-:W-:Y:S02]  /*01c0*/  FSEL R10, R10, 8.4834944573231041431e-05, P0 ;  /* 0x38b1e96a0a0a7808 */ /* 0x000fe40000000000 */
[----:B------:R-:W-:Y:S02]  /*01d0*/  FSEL R8, -R11, -0.00082130916416645050049, P0 ;  /* 0xba574d200b087808 */ /* 0x000fe40000000100 */
[----:B------:R-:W-:Y:S02]  /*01e0*/  FSEL R7, R12, 0.0052134888246655464172, P0 ;  /* 0x3baad5ea0c077808 */ /* 0x000fe40000000000 */
[----:B------:R-:W-:-:S03]  /*01f0*/  FSEL R9, -R9, -0.026868773624300956726, P0 ;  /* 0xbcdc1be709097808 */ /* 0x000fc60000000100 */
[----:B------:R-:W-:Y:S01]  /*0200*/  @!P0 FMUL.FTZ R5, R4, R4 ;  /* 0x0000000404058220 */ /* 0x000fe20000410000 */
[----:B---3--:R-:W-:-:S03]  /*0210*/  SHF.L.U32 R0, R0, 0x10, RZ ;  /* 0x0000001000007819 */ /* 0x008fc600000006ff */
[C---:B------:R-:W-:Y:S01]  /*0220*/  FFMA.FTZ R8, R5.reuse, R10, R8 ;  /* 0x0000000a05087223 */ /* 0x040fe20000010008 */
[----:B------:R-:W-:Y:S01]  /*0230*/  MOV R10, 0x3f69b4f9 ;  /* 0x3f69b4f9000a7802 */ /* 0x000fe20000000f00 */
[C---:B------:R-:W-:Y:S02]  /*0240*/  FADD.FTZ R11, -R5.reuse, -RZ ;  /* 0x800000ff050b7221 */ /* 0x040fe40000010100 */
[C---:B------:R-:W-:Y:S01]  /*0250*/  FFMA.FTZ R8, R5.reuse, R8, R7 ;  /* 0x0000000805087223 */ /* 0x040fe20000010007 */
[----:B------:R-:W-:Y:S01]  /*0260*/  FSEL R7, R6, 0.11284004896879196167, P0 ;  /* 0x3de718af06077808 */ /* 0x000fe20000000000 */
[----:B------:R-:W-:Y:S02]  /*0270*/  HFMA2 R6, -RZ, RZ, 1.7822265625, 0.000185489654541015625 ;  /* 0x3f210a14ff067431 */ /* 0x000fe400000001ff */
[----:B------:R-:W-:Y:S01]  /*0280*/  FFMA.FTZ R8, R5, R8, R9 ;  /* 0x0000000805087223 */ /* 0x000fe20000010009 */
[----:B------:R-:W-:-:S03]  /*0290*/  FSEL R9, R10, -0.37612664699554443359, P0 ;  /* 0xbec093ac0a097808 */ /* 0x000fc60000000000 */
[----:B------:R-:W-:Y:S01]  /*02a0*/  FFMA.FTZ R8, R5, R8, R7 ;  /* 0x0000000805087223 */ /* 0x000fe20000010007 */
[----:B------:R-:W-:Y:S02]  /*02b0*/  FSEL R7, R6, 0.12837915122509002686, P0 ;  /* 0x3e0375d306077808 */ /* 0x000fe40000000000 */
        /* <DEDUP_REMOVED lines=11> */
[----:B------:R-:W-:Y:S02]  /*0370*/  @P0 LOP3.LUT R6, R5, 0x80000000, R4, 0xb8, !PT ;  /* 0x8000000005060812 */ /* 0x000fe400078eb804 */
[----:B------:R-:W0:Y:S01]  /*0380*/  LDC.64 R4, c[0x0][0x5e8] ;  /* 0x00017a00ff047b82 */ /* 0x000e220000000a00 */
[----:B------:R-:W-:Y:S01]  /*0390*/  FMUL.FTZ R7, R2, R7 ;  /* 0x0000000702077220 */ /* 0x000fe20000410000 */
[----:B------:R-:W-:Y:S01]  /*03a0*/  ISETP.GE.AND P0, PT, R3, UR4, PT ;  /* 0x0000000403007c0c */ /* 0x000fe2000bf06270 */
[----:B------:R-:W-:-:S04]  /*03b0*/  FADD.FTZ R2, R6, 1 ;  /* 0x3f80000006027421 */ /* 0x000fc80000010000 */
[----:B------:R-:W-:-:S04]  /*03c0*/  FFMA.FTZ R7, R2, 0.5, R7 ;  /* 0x3f00000002077823 */ /* 0x000fc80000010007 */
[----:B------:R-:W-:-:S04]  /*03d0*/  FMUL.FTZ R0, R0, R7 ;  /* 0x0000000700007220 */ /* 0x000fc80000410000 */
[----:B------:R-:W-:Y:S05]  /*03e0*/  @P0 BREAK.RELIABLE B1 ;  /* 0x0000000000010942 */ /* 0x000fea0003800100 */
[----:B------:R-:W-:-:S05]  /*03f0*/  F2FP.BF16.F32.PACK_AB R0, RZ, R0 ;  /* 0x00000000ff00723e */ /* 0x000fca00000010ff */
[----:B0-----:R0:W-:Y:S01]  /*0400*/  STG.E.U16 desc[UR6][R4.64], R0 ;  /* 0x0000000004007986 */ /* 0x0011e2000c101506 */
[----:B------:R-:W-:Y:S05]  /*0410*/  @P0 BRA `(.L_x_846) ;  /* 0x0000000400980947 */ /* 0x000fea0003800000 */
[----:B------:R-:W1:Y:S02]  /*0420*/  LDC.64 R8, c[0x0][0x5f8] ;  /* 0x00017e00ff087b82 */ /* 0x000e640000000a00 */
[----:B-1----:R1:W2:Y:S06]  /*0430*/  LDG.E.U16 R2, desc[UR6][R8.64] ;  /* 0x0000000608027981 */ /* 0x0022ac000c1e1500 */
[----:B------:R-:W0:Y:S02]  /*0440*/  LDC.64 R6, c[0x0][0x5f0] ;  /* 0x00017c00ff067b82 */ /* 0x000e240000000a00 */
[----:B0-----:R0:W3:Y:S01]  /*0450*/  LDG.E.U16 R0, desc[UR6][R6.64] ;  /* 0x0000000606007981 */ /* 0x0010e2000c1e1500 */
[----:B------:R-:W-:-:S02]  /*0460*/  MOV R10, 0x38eb4c3a ;  /* 0x38eb4c3a000a7802 */ /* 0x000fc40000000f00 */
[----:B------:R-:W-:Y:S02]  /*0470*/  MOV R11, 0x3aae005b ;  /* 0x3aae005b000b7802 */ /* 0x000fe40000000f00 */
[----:B------:R-:W-:Y:S02]  /*0480*/  MOV R12, 0x3c09919f ;  /* 0x3c09919f000c7802 */ /* 0x000fe40000000f00 */
[----:B-1----:R-:W-:Y:S02]  /*0490*/  MOV R9, 0x3d24d99a ;  /* 0x3d24d99a00097802 */ /* 0x002fe40000000f00 */
[----:B------:R-:W-:Y:S02]  /*04a0*/  IADD3 R3, PT, PT, R3, 0x80, RZ ;  /* 0x0000008003037810 */ /* 0x000fe40007ffe0ff */
[----:B0-----:R-:W-:Y:S02]  /*04b0*/  MOV R6, 0x3e235519 ;  /* 0x3e23551900067802 */ /* 0x001fe40000000f00 */
        /* <DEDUP_REMOVED lines=14> */
[----:B------:R-:W-:Y:S02]  /*05a0*/  FSEL R7, R6, 0.11284004896879196167, P0 ;  /* 0x3de718af06077808 */ /* 0x000fe40000000000 */
[----:B------:R-:W-:Y:S01]  /*05b0*/  MOV R6, 0x3f210a14 ;  /* 0x3f210a1400067802 */ /* 0x000fe20000000f00 */
        /* <DEDUP_REMOVED lines=17> */
[----:B------:R-:W-:Y:S02]  /*06d0*/  FMUL.FTZ R7, R2, R7 ;  /* 0x0000000702077220 */ /* 0x000fe40000410000 */
[----:B------:R-:W-:-:S04]  /*06e0*/  FADD.FTZ R2, R6, 1 ;  /* 0x3f80000006027421 */ /* 0x000fc80000010000 */
[----:B------:R-:W-:-:S04]  /*06f0*/  FFMA.FTZ R7, R2, 0.5, R7 ;  /* 0x3f00000002077823 */ /* 0x000fc80000010007 */
[----:B------:R-:W-:-:S05]  /*0700*/  FMUL.FTZ R0, R0, R7 ;  /* 0x0000000700007220 */ /* 0x000fca0000410000 */
[----:B------:R-:W-:-:S05]  /*0710*/  F2FP.BF16.F32.PACK_AB R0, RZ, R0 ;  /* 0x00000000ff00723e */ /* 0x000fca00000010ff */
[----:B0-----:R0:W-:Y:S02]  /*0720*/  STG.E.U16 desc[UR6][R4.64], R0 ;  /* 0x0000000004007986 */ /* 0x0011e4000c101506 */
.L_x_845:
[----:B------:R-:W-:-:S13]  /*0730*/  ISETP.GE.AND P0, PT, R3, UR4, PT ;  /* 0x0000000403007c0c */ /* 0x000fda000bf06270 */
[----:B------:R-:W-:Y:S05]  /*0740*/  @P0 BREAK.RELIABLE B1 ;  /* 0x0000000000010942 */ /* 0x000fea0003800100 */
[----:B------:R-:W-:Y:S05]  /*0750*/  @P0 BRA `(.L_x_846) ;  /* 0x0000000000c80947 */ /* 0x000fea0003800000 */
[----:B------:R-:W-:Y:S05]  /*0760*/  BSYNC.RELIABLE B1 ;  /* 0x0000000000017941 */ /* 0x000fea0003800100 */
.L_x_844:
[----:B------:R-:W1:Y:S02]  /*0770*/  LDC.64 R8, c[0x0][0x5f8] ;  /* 0x00017e00ff087b82 */ /* 0x000e640000000a00 */
[----:B-1----:R1:W2:Y:S06]  /*0780*/  LDG.E.U16 R2, desc[UR6][R8.64] ;  /* 0x0000000608027981 */ /* 0x0022ac000c1e1500 */
[----:B------:R-:W0:Y:S02]  /*0790*/  LDC.64 R6, c[0x0][0x5f0] ;  /* 0x00017c00ff067b82 */ /* 0x000e240000000a00 */
[----:B0-----:R0:W3:Y:S01]  /*07a0*/  LDG.E.U16 R0, desc[UR6][R6.64] ;  /* 0x0000000606007981 */ /* 0x0010e2000c1e1500 */
[----:B------:R-:W-:Y:S01]  /*07b0*/  HFMA2 R10, -RZ, RZ, 0.61474609375, 16.90625 ;  /* 0x38eb4c3aff0a7431 */ /* 0x000fe200000001ff */
[----:B------:R-:W-:Y:S01]  /*07c0*/  MOV R11, 0x3aae005b ;  /* 0x3aae005b000b7802 */ /* 0x000fe20000000f00 */
[----:B------:R-:W-:Y:S01]  /*07d0*/  HFMA2 R12, -RZ, RZ, 1.0087890625, -0.000686168670654296875 ;  /* 0x3c09919fff0c7431 */ /* 0x000fe200000001ff */
[----:B-1----:R-:W-:-:S02]  /*07e0*/  MOV R9, 0x3d24d99a ;  /* 0x3d24d99a00097802 */ /* 0x002fc40000000f00 */
[----:B------:R-:W-:Y:S01]  /*07f0*/  IADD3 R3, PT, PT, R3, 0x80, RZ ;  /* 0x0000008003037810 */ /* 0x000fe20007ffe0ff */
[----:B0-----:R-:W-:Y:S01]  /*0800*/  HFMA2 R6, -RZ, RZ, 1.5341796875, 81.5625 ;  /* 0x3e235519ff067431 */ /* 0x001fe200000001ff */
        /* <DEDUP_REMOVED lines=39> */
.L_x_846:
[----:B------:R-:W-:Y:S05]  /*0a80*/  BSYNC.RECONVERGENT B0 ;  /* 0x0000000000007941 */ /* 0x000fea0003800200 */
.L_x_843:
[----:B------:R-:W-:Y:S05]  /*0a90*/  WARPSYNC.ALL ;  /* 0x0000000000007948 */ /* 0x000fea0003800000 */
[----:B------:R-:W-:-:S13]  /*0aa0*/  ISETP.GE.AND P0, PT, R3, UR4, PT ;  /* 0x0000000403007c0c */ /* 0x000fda000bf06270 */
[----:B------:R-:W-:Y:S05]  /*0ab0*/  @P0 EXIT ;  /* 0x000000000000094d */ /* 0x000fea0003800000 */
[----:B------:R-:W2:Y:S02]  /*0ac0*/  LDC.64 R6, c[0x0][0x5f8] ;  /* 0x00017e00ff067b82 */ /* 0x000ea40000000a00 */
[----:B--2---:R2:W3:Y:S06]  /*0ad0*/  LDG.E.U16 R2, desc[UR6][R6.64] ;  /* 0x0000000606027981 */ /* 0x0044ec000c1e1500 */
[----:B01----:R-:W0:Y:S02]  /*0ae0*/  LDC.64 R4, c[0x0][0x5f0] ;  /* 0x00017c00ff047b82 */ /* 0x003e240000000a00 */
[----:B0-----:R0:W4:Y:S01]  /*0af0*/  LDG.E.U16 R0, desc[UR6][R4.64] ;  /* 0x0000000604007981 */ /* 0x001122000c1e1500 */
[----:B------:R-:W-:Y:S01]  /*0b00*/  HFMA2 R9, -RZ, RZ, 0.61474609375, 16.90625 ;  /* 0x38eb4c3aff097431 */ /* 0x000fe200000001ff */
[----:B------:R-:W-:Y:S01]  /*0b10*/  MOV R10, 0x3aae005b ;  /* 0x3aae005b000a7802 */ /* 0x000fe20000000f00 */
[----:B------:R-:W-:Y:S01]  /*0b20*/  HFMA2 R11, -RZ, RZ, 1.0087890625, -0.000686168670654296875 ;  /* 0x3c09919fff0b7431 */ /* 0x000fe200000001ff */
[----:B--2---:R-:W-:Y:S01]  /*0b30*/  MOV R6, 0x3d24d99a ;  /* 0x3d24d99a00067802 */ /* 0x004fe20000000f00 */
[----:B0-----:R-:W-:Y:S01]  /*0b40*/  HFMA2 R5, -RZ, RZ, 1.5341796875, 81.5625 ;  /* 0x3e235519ff057431 */ /* 0x001fe200000001ff */
[----:B---3--:R-:W-:-:S05]  /*0b50*/  SHF.L.U32 R2, R2, 0x10, RZ ;  /* 0x0000001002027819 */ /* 0x008fca00000006ff */
        /* <DEDUP_REMOVED lines=8> */
[----:B----4-:R-:W-:-:S03]  /*0be0*/  SHF.L.U32 R0, R0, 0x10, RZ ;  /* 0x0000001000007819 */ /* 0x010fc600000006ff */
[C---:B------:R-:W-:Y:S01]  /*0bf0*/  FFMA.FTZ R7, R8.reuse, R9, R7 ;  /* 0x0000000908077223 */ /* 0x040fe20000010007 */
[----:B------:R-:W-:Y:S01]  /*0c00*/  MOV R9, 0x3f69b4f9 ;  /* 0x3f69b4f900097802 */ /* 0x000fe20000000f00 */
[C---:B------:R-:W-:Y:S02]  /*0c10*/  FADD.FTZ R10, -R8.reuse, -RZ ;  /* 0x800000ff080a7221 */ /* 0x040fe40000010100 */
[C---:B------:R-:W-:Y:S01]  /*0c20*/  FFMA.FTZ R7, R8.reuse, R7, R4 ;  /* 0x0000000708077223 */ /* 0x040fe20000010004 */
[----:B------:R-:W-:Y:S01]  /*0c30*/  FSEL R4, R5, 0.11284004896879196167, P0 ;  /* 0x3de718af05047808 */ /* 0x000fe20000000000 */
[----:B------:R-:W-:Y:S02]  /*0c40*/  HFMA2 R5, -RZ, RZ, 1.7822265625, 0.000185489654541015625 ;  /* 0x3f210a14ff057431 */ /* 0x000fe400000001ff */
[----:B------:R-:W-:Y:S01]  /*0c50*/  FFMA.FTZ R7, R8, R7, R6 ;  /* 0x0000000708077223 */ /* 0x000fe20000010006 */
[----:B------:R-:W-:Y:S01]  /*0c60*/  FSEL R6, R9, -0.37612664699554443359, P0 ;  /* 0xbec093ac09067808 */ /* 0x000fe20000000000 */
[----:B------:R-:W-:-:S02]  /*0c70*/  FMUL.FTZ R9, R2, -0.5 ;  /* 0xbf00000002097820 */ /* 0x000fc40000410000 */
[----:B------:R-:W-:Y:S01]  /*0c80*/  FFMA.FTZ R7, R8, R7, R4 ;  /* 0x0000000708077223 */ /* 0x000fe20000010004 */
[----:B------:R-:W-:Y:S01]  /*0c90*/  FSEL R4, R5, 0.12837915122509002686, P0 ;  /* 0x3e0375d305047808 */ /* 0x000fe20000000000 */
[----:B------:R-:W-:Y:S01]  /*0ca0*/  FMUL.FTZ R9, R2, R9 ;  /* 0x0000000902097220 */ /* 0x000fe20000410000 */
[----:B------:R-:W-:Y:S01]  /*0cb0*/  FSEL R5, R10, R3, P0 ;  /* 0x000000030a057208 */ /* 0x000fe20000000000 */
[C---:B------:R-:W-:Y:S02]  /*0cc0*/  FFMA.FTZ R7, R8.reuse, R7, R6 ;  /* 0x0000000708077223 */ /* 0x040fe40000010006 */
[----:B------:R-:W-:Y:S02]  /*0cd0*/  FMUL.FTZ R9, R9, 1.4426950216293334961 ;  /* 0x3fb8aa3b09097820 */ /* 0x000fe40000410000 */
[----:B------:R-:W-:-:S04]  /*0ce0*/  FFMA.FTZ R4, R8, R7, R4 ;  /* 0x0000000708047223 */ /* 0x000fc80000010004 */
[----:B------:R-:W-:Y:S01]  /*0cf0*/  FFMA.FTZ R6, R4, R5, R5 ;  /* 0x0000000504067223 */ /* 0x000fe20000010005 */
[----:B------:R-:W0:Y:S04]  /*0d00*/  MUFU.EX2 R9, R9 ;  /* 0x0000000900097308 */ /* 0x000e280000000800 */
[----:B------:R-:W1:Y:S01]  /*0d10*/  @P0 MUFU.EX2 R4, R6 ;  /* 0x0000000600040308 */ /* 0x000e620000000800 */
[----:B0-----:R-:W-:Y:S01]  /*0d20*/  FMUL.FTZ R7, R9, 0.3989422917366027832 ;  /* 0x3ecc422a09077820 */ /* 0x001fe20000410000 */
[----:B-1----:R-:W-:-:S03]  /*0d30*/  @P0 FADD.FTZ R4, -R4, 1 ;  /* 0x3f80000004040421 */ /* 0x002fc60000010100 */
[----:B------:R-:W-:Y:S02]  /*0d40*/  FMUL.FTZ R7, R2, R7 ;  /* 0x0000000702077220 */ /* 0x000fe40000410000 */
[----:B------:R-:W-:Y:S02]  /*0d50*/  @P0 LOP3.LUT R6, R4, 0x80000000, R3, 0xb8, !PT ;  /* 0x8000000004060812 */ /* 0x000fe400078eb803 */
[----:B------:R-:W0:Y:S03]  /*0d60*/  LDC.64 R4, c[0x0][0x5e8] ;  /* 0x00017a00ff047b82 */ /* 0x000e260000000a00 */
[----:B------:R-:W-:-:S04]  /*0d70*/  FADD.FTZ R2, R6, 1 ;  /* 0x3f80000006027421 */ /* 0x000fc80000010000 */
[----:B------:R-:W-:-:S04]  /*0d80*/  FFMA.FTZ R7, R2, 0.5, R7 ;  /* 0x3f00000002077823 */ /* 0x000fc80000010007 */
[----:B------:R-:W-:-:S05]  /*0d90*/  FMUL.FTZ R0, R0, R7 ;  /* 0x0000000700007220 */ /* 0x000fca0000410000 */
[----:B------:R-:W-:-:S05]  /*0da0*/  F2FP.BF16.F32.PACK_AB R0, RZ, R0 ;  /* 0x00000000ff00723e */ /* 0x000fca00000010ff */
[----:B0-----:R-:W-:Y:S01]  /*0db0*/  STG.E.U16 desc[UR6][R4.64], R0 ;  /* 0x0000000004007986 */ /* 0x001fe2000c101506 */
[----:B------:R-:W-:Y:S05]  /*0dc0*/  EXIT ;  /* 0x000000000000794d */ /* 0x000fea0003800000 */
.L_x_842:
[----:B------:R-:W0:Y:S01]  /*0dd0*/  LDCU UR4, c[0x0][0x380] ;  /* 0x00007000ff0477ac */ /* 0x000e220008000800 */
[----:B------:R-:W-:Y:S01]  /*0de0*/  IADD3 R2, PT, PT, R2, -0x1, RZ ;  /* 0xffffffff02027810 */ /* 0x000fe20007ffe0ff */
[----:B------:R-:W-:Y:S04]  /*0df0*/  BSSY.RECONVERGENT B0, `(.L_x_847) ;  /* 0x00004c3000007945 */ /* 0x000fe80003800200 */
[----:B------:R-:W-:Y:S01]  /*0e00*/  BSSY.RELIABLE B1, `(.L_x_848) ;  /* 0x000032f000017945 */ /* 0x000fe20003800100 */
[----:B------:R-:W-:-:S04]  /*0e10*/  VIMNMX.U32 R0, PT, PT, R2, 0x18, PT ;  /* 0x0000001802007848 */ /* 0x000fc80003fe0000 */
[----:B------:R-:W-:Y:S02]  /*0e20*/  IADD3 R0, PT, PT, R0, 0x1, RZ ;  /* 0x0000000100007810 */ /* 0x000fe40007ffe0ff */
[----:B0-----:R-:W-:-:S13]  /*0e30*/  ISETP.GE.AND P0, PT, R3, UR4, PT ;  /* 0x0000000403007c0c */ /* 0x001fda000bf06270 */
[----:B------:R-:W-:Y:S05]  /*0e40*/  @P0 BRA `(.L_x_849) ;  /* 0x00000030009c0947 */ /* 0x000fea0003800000 */
[----:B------:R-:W0:Y:S01]  /*0e50*/  LDCU.64 UR8, c[0x0][0x390] ;  /* 0x00007200ff0877ac */ /* 0x000e220008000a00 */
[----:B------:R-:W-:Y:S01]  /*0e60*/  HFMA2 R4, -RZ, RZ, 0, 0 ;  /* 0x00000000ff047431 */ /* 0x000fe200000001ff */
[----:B------:R-:W-:Y:S01]  /*0e70*/  MOV R5, R3 ;  /* 0x0000000300057202 */ /* 0x000fe20000000f00 */
[----:B------:R-:W1:Y:S01]  /*0e80*/  LDCU UR5, c[0x0][0x38c] ;  /* 0x00007180ff0577ac */ /* 0x000e620008000800 */
[----:B------:R-:W-:Y:S01]  /*0e90*/  ISETP.NE.AND P0, PT, R2, RZ, PT ;  /* 0x000000ff0200720c */ /* 0x000fe20003f05270 */
[----:B------:R-:W2:Y:S01]  /*0ea0*/  LDCU.64 UR10, c[0x0][0x4b8] ;  /* 0x00009700ff0a77ac */ /* 0x000ea20008000a00 */
        /* <DEDUP_REMOVED lines=8> */
[----:B------:R-:W-:Y:S06]  /*0f30*/  @!P0 BRA `(.L_x_850) ;  /* 0x0000001400348947 */ /* 0x000fec0003800000 */
[----:B------:R-:W0:Y:S01]  /*0f40*/  LDCU.64 UR8, c[0x0][0x398] ;  /* 0x00007300ff0877ac */ /* 0x000e220008000a00 */
[----:B------:R-:W-:Y:S02]  /*0f50*/  MOV R8, RZ ;  /* 0x000000ff00087202 */ /* 0x000fe40000000f00 */
[----:B------:R-:W-:Y:S01]  /*0f60*/  ISETP.NE.AND P0, PT, R0, 0x2, PT ;  /* 0x000000020000780c */ /* 0x000fe20003f05270 */
[----:B------:R-:W1:Y:S01]  /*0f70*/  LDCU UR5, c[0x0][0x3a0] ;  /* 0x00007400ff0577ac */ /* 0x000e620008000800 */
[----:B------:R-:W2:Y:S01]  /*0f80*/  LDCU UR10, c[0x0][0x4c4] ;  /* 0x00009880ff0a77ac */ /* 0x000ea20008000800 */
[----:B------:R-:W3:Y:S01]  /*0f90*/  LDCU.64 UR12, c[0x0][0x4c8] ;  /* 0x00009900ff0c77ac */ /* 0x000ee20008000a00 */
[----:B0-----:R-:W-:-:S05]  /*0fa0*/  IMAD.HI.U32 R10, R9, UR9, R8 ;  /* 0x00000009090a7c27 */ /* 0x001fca000f8e0008 */
[----:B-1----:R-:W-:-:S04]  /*0fb0*/  SHF.R.U32.HI R11, RZ, UR5, R10 ;  /* 0x00000005ff0b7c19 */ /* 0x002fc8000801160a */
[----:B------:R-:W-:-:S05]  /*0fc0*/  IADD3 R7, PT, PT, -R11, RZ, RZ ;  /* 0x000000ff0b077210 */ /* 0x000fca0007ffe1ff */
[----:B------:R-:W-:-:S04]  /*0fd0*/  IMAD R9, R7, UR8, R9 ;  /* 0x0000000807097c24 */ /* 0x000fc8000f8e0209 */
[C---:B--2---:R-:W-:Y:S02]  /*0fe0*/  IMAD R5, R9.reuse, UR10, R5 ;  /* 0x0000000a09057c24 */ /* 0x044fe4000f8e0205 */
[C---:B---3--:R-:W-:Y:S02]  /*0ff0*/  IMAD R4, R9.reuse, UR12, R4 ;  /* 0x0000000c09047c24 */ /* 0x048fe4000f8e0204 */
[----:B------:R-:W-:Y:S01]  /*1000*/  IMAD R6, R9, UR13, R6 ;  /* 0x0000000d09067c24 */ /* 0x000fe2000f8e0206 */
[----:B------:R-:W-:Y:S06]  /*1010*/  @!P0 BRA `(.L_x_850) ;  /* 0x0000001000fc8947 */ /* 0x000fec0003800000 */
[----:B------:R-:W0:Y:S01]  /*1020*/  LDCU.64 UR8, c[0x0][0x3a8] ;  /* 0x00007500ff0877ac */ /* 0x000e220008000a00 */
[----:B------:R-:W-:Y:S01]  /*1030*/  HFMA2 R10, -RZ, RZ, 0, 0 ;  /* 0x00000000ff0a7431 */ /* 0x000fe200000001ff */
[----:B------:R-:W-:Y:S01]  /*1040*/  ISETP.NE.AND P0, PT, R0, 0x3, PT ;  /* 0x000000030000780c */ /* 0x000fe20003f05270 */
[----:B------:R-:W1:Y:S01]  /*1050*/  LDCU UR5, c[0x0][0x3a4] ;  /* 0x00007480ff0577ac */ /* 0x000e620008000800 */
[----:B------:R-:W2:Y:S02]  /*1060*/  LDCU.64 UR10, c[0x0][0x4d0] ;  /* 0x00009a00ff0a77ac */ /* 0x000ea40008000a00 */
        /* <DEDUP_REMOVED lines=24> */
[----:B------:R-:W-:Y:S02]  /*11f0*/  MOV R10, RZ ;  /* 0x000000ff000a7202 */ /* 0x000fe40000000f00 */
[----:B------:R-:W-:Y:S01]  /*1200*/  ISETP.NE.AND P0, PT, R0, 0x5, PT ;  /* 0x000000050000780c */ /* 0x000fe20003f05270 */
[----:B------:R-:W1:Y:S01]  /*1210*/  LDCU UR5, c[0x0][0x3bc] ;  /* 0x00007780ff0577ac */ /* 0x000e620008000800 */
[----:B------:R-:W2:Y:S01]  /*1220*/  LDCU.64 UR10, c[0x0][0x4e8] ;  /* 0x00009d00ff0a77ac */ /* 0x000ea20008000a00 */
        /* <DEDUP_REMOVED lines=10> */
[----:B------:R-:W-:Y:S01]  /*12d0*/  HFMA2 R8, -RZ, RZ, 0, 0 ;  /* 0x00000000ff087431 */ /* 0x000fe200000001ff */
        /* <DEDUP_REMOVED lines=250> */
[----:B------:R-:W-:Y:S01]  /*2280*/  ISETP.NE.AND P0, PT, R0, 0x18, PT ;  /* 0x000000180000780c */ /* 0x000fe20003f05270 */
[----:B------:R-:W0:Y:S01]  /*2290*/  LDCU.64 UR8, c[0x0][0x4a0] ;  /* 0x00009400ff0877ac */ /* 0x000e220008000a00 */
[----:B------:R-:W-:Y:S01]  /*22a0*/  HFMA2 R8, -RZ, RZ, 0, 0 ;  /* 0x00000000ff087431 */ /* 0x000fe200000001ff */
[----:B------:R-:W1:Y:S01]  /*22b0*/  LDCU UR5, c[0x0][0x4a8] ;  /* 0x00009500ff0577ac */ /* 0x000e620008000800 */
[----:B------:R-:W2:Y:S09]  /*22c0*/  LDCU.64 UR10, c[0x0][0x5d0] ;  /* 0x0000ba00ff0a77ac */ /* 0x000eb20008000a00 */
[----:B------:R-:W3:Y:S01]  /*22d0*/  @P0 LDC.64 R14, c[0x0][0x4b0] ;  /* 0x00012c00ff0e0b82 */ /* 0x000ee20000000a00 */
[----:B0-----:R-:W-:Y:S01]  /*22e0*/  IMAD.HI.U32 R12, R9, UR9, R8 ;  /* 0x00000009090c7c27 */ /* 0x001fe2000f8e0008 */
[----:B------:R-:W0:Y:S06]  /*22f0*/  LDCU UR9, c[0x0][0x5cc] ;  /* 0x0000b980ff0977ac */ /* 0x000e2c0008000800 */
[----:B------:R-:W4:Y:S01]  /*2300*/  @P0 LDC R17, c[0x0][0x4ac] ;  /* 0x00012b00ff110b82 */ /* 0x000f220000000800 */
[----:B-1----:R-:W-:-:S02]  /*2310*/  SHF.R.U32.HI R13, RZ, UR5, R12 ;  /* 0x00000005ff0d7c19 */ /* 0x002fc4000801160c */
[----:B------:R-:W-:Y:S02]  /*2320*/  @P0 MOV R12, RZ ;  /* 0x000000ff000c0202 */ /* 0x000fe40000000f00 */
[----:B------:R-:W-:-:S03]  /*2330*/  IADD3 R7, PT, PT, -R13, RZ, RZ ;  /* 0x000000ff0d077210 */ /* 0x000fc60007ffe1ff */
[----:B------:R-:W1:Y:S02]  /*2340*/  @P0 LDC.64 R10, c[0x0][0x5d8] ;  /* 0x00017600ff0a0b82 */ /* 0x000e640000000a00 */
[----:B------:R-:W-:-:S06]  /*2350*/  IMAD R9, R7, UR8, R9 ;  /* 0x0000000807097c24 */ /* 0x000fcc000f8e0209 */
[----:B------:R-:W5:Y:S01]  /*2360*/  @P0 LDC R16, c[0x0][0x5e0] ;  /* 0x00017800ff100b82 */ /* 0x000f620000000800 */
[----:B---3--:R-:W-:-:S04]  /*2370*/  @P0 IMAD.HI.U32 R8, R13, R14, R12 ;  /* 0x0000000e0d080227 */ /* 0x008fc800078e000c */
[C---:B0-----:R-:W-:Y:S01]  /*2380*/  IMAD R5, R9.reuse, UR9, R5 ;  /* 0x0000000909057c24 */ /* 0x041fe2000f8e0205 */
[----:B------:R-:W-:Y:S01]  /*2390*/  @P0 SHF.R.U32.HI R8, RZ, R15, R8 ;  /* 0x0000000fff080219 */ /* 0x000fe20000011608 */
[C---:B--2---:R-:W-:Y:S02]  /*23a0*/  IMAD R4, R9.reuse, UR10, R4 ;  /* 0x0000000a09047c24 */ /* 0x044fe4000f8e0204 */
[----:B------:R-:W-:Y:S01]  /*23b0*/  IMAD R6, R9, UR11, R6 ;  /* 0x0000000b09067c24 */ /* 0x000fe2000f8e0206 */
[----:B------:R-:W-:-:S05]  /*23c0*/  @P0 IADD3 R12, PT, PT, -R8, RZ, RZ ;  /* 0x000000ff080c0210 */ /* 0x000fca0007ffe1ff */
[----:B----4-:R-:W-:-:S04]  /*23d0*/  @P0 IMAD R13, R12, R17, R13 ;  /* 0x000000110c0d0224 */ /* 0x010fc800078e020d */
[C---:B-1----:R-:W-:Y:S02]  /*23e0*/  @P0 IMAD R5, R13.reuse, R10, R5 ;  /* 0x0000000a0d050224 */ /* 0x042fe400078e0205 */
[C---:B------:R-:W-:Y:S02]  /*23f0*/  @P0 IMAD R4, R13.reuse, R11, R4 ;  /* 0x0000000b0d040224 */ /* 0x040fe400078e0204 */
[----:B-----5:R-:W-:-:S07]  /*2400*/  @P0 IMAD R6, R13, R16, R6 ;  /* 0x000000100d060224 */ /* 0x020fce00078e0206 */
.L_x_850:
[----:B------:R-:W0:Y:S02]  /*2410*/  LDCU.128 UR8, c[0x0][0x5f0] ;  /* 0x0000be00ff0877ac */ /* 0x000e240008000c00 */
[----:B0-----:R-:W-:-:S04]  /*2420*/  IADD3 R10, P0, PT, R6, UR10, RZ ;  /* 0x0000000a060a7c10 */ /* 0x001fc8000ff1e0ff */
[----:B------:R-:W-:-:S05]  /*2430*/  IADD3.X R11, PT, PT, RZ, UR11, RZ, P0, !PT ;  /* 0x0000000bff0b7c10 */ /* 0x000fca00087fe4ff */
[----:B------:R0:W2:Y:S01]  /*2440*/  LDG.E.U16 R6, desc[UR6][R10.64] ;  /* 0x000000060a067981 */ /* 0x0000a2000c1e1500 */
[----:B------:R-:W-:-:S04]  /*2450*/  IADD3 R8, P0, PT, R4, UR8, RZ ;  /* 0x0000000804087c10 */ /* 0x000fc8000ff1e0ff */
[----:B------:R-:W-:Y:S01]  /*2460*/  IADD3.X R9, PT, PT, RZ, UR9, RZ, P0, !PT ;  /* 0x00000009ff097c10 */ /* 0x000fe200087fe4ff */
[----:B------:R-:W1:Y:S04]  /*2470*/  LDCU.64 UR8, c[0x0][0x5e8] ;  /* 0x0000bd00ff0877ac */ /* 0x000e680008000a00 */
[----:B------:R3:W4:Y:S01]  /*2480*/  LDG.E.U16 R4, desc[UR6][R8.64] ;  /* 0x0000000608047981 */ /* 0x000722000c1e1500 */
[----:B------:R-:W-:Y:S02]  /*2490*/  MOV R13, 0x38eb4c3a ;  /* 0x38eb4c3a000d7802 */ /* 0x000fe40000000f00 */
[----:B------:R-:W-:Y:S02]  /*24a0*/  MOV R14, 0x3aae005b ;  /* 0x3aae005b000e7802 */ /* 0x000fe40000000f00 */
[----:B------:R-:W-:-:S02]  /*24b0*/  MOV R15, 0x3c09919f ;  /* 0x3c09919f000f7802 */ /* 0x000fc40000000f00 */
[----:B0-----:R-:W-:Y:S02]  /*24c0*/  MOV R10, 0x3d24d99a ;  /* 0x3d24d99a000a7802 */ /* 0x001fe40000000f00 */
[----:B------:R-:W-:Y:S02]  /*24d0*/  IADD3 R3, PT, PT, R3, 0x80, RZ ;  /* 0x0000008003037810 */ /* 0x000fe40007ffe0ff */
[----:B---3--:R-:W-:Y:S02]  /*24e0*/  MOV R9, 0x3e235519 ;  /* 0x3e23551900097802 */ /* 0x008fe40000000f00 */
[----:B--2---:R-:W-:-:S05]  /*24f0*/  SHF.L.U32 R6, R6, 0x10, RZ ;  /* 0x0000001006067819 */ /* 0x004fca00000006ff */
[----:B------:R-:W-:-:S04]  /*2500*/  FMUL.FTZ R7, R6, 0.70710676908493041992 ;  /* 0x3f3504f306077820 */ /* 0x000fc80000410000 */
[C---:B------:R-:W-:Y:S01]  /*2510*/  FADD.FTZ R12, |R7|.reuse, -RZ ;  /* 0x800000ff070c7221 */ /* 0x040fe20000010200 */
[----:B------:R-:W-:Y:S02]  /*2520*/  FSETP.GE.FTZ.AND P0, PT, |R7|, 1.0029599666595458984, PT ;  /* 0x3f8060fe0700780b */ /* 0x000fe40003f16200 */
[----:B----4-:R-:W-:Y:S02]  /*2530*/  SHF.L.U32 R4, R4, 0x10, RZ ;  /* 0x0000001004047819 */ /* 0x010fe400000006ff */
[----:B------:R-:W-:Y:S02]  /*2540*/  FSEL R11, R13, 8.4834944573231041431e-05, P0 ;  /* 0x38b1e96a0d0b7808 */ /* 0x000fe40000000000 */
[----:B------:R-:W-:Y:S02]  /*2550*/  FSEL R13, -R14, -0.00082130916416645050049, P0 ;  /* 0xba574d200e0d7808 */ /* 0x000fe40000000100 */
[----:B------:R-:W-:Y:S02]  /*2560*/  FSEL R8, R15, 0.0052134888246655464172, P0 ;  /* 0x3baad5ea0f087808 */ /* 0x000fe40000000000 */
[----:B------:R-:W-:-:S03]  /*2570*/  FSEL R10, -R10, -0.026868773624300956726, P0 ;  /* 0xbcdc1be70a0a7808 */ /* 0x000fc60000000100 */
[----:B------:R-:W-:-:S04]  /*2580*/  @!P0 FMUL.FTZ R12, R7, R7 ;  /* 0x00000007070c8220 */ /* 0x000fc80000410000 */
        /* <DEDUP_REMOVED lines=11> */
[----:B------:R-:W-:-:S04]  /*2640*/  FFMA.FTZ R11, R12, R11, R10 ;  /* 0x0000000b0c0b7223 */ /* 0x000fc8000001000a */
[----:B------:R-:W-:Y:S01]  /*2650*/  FFMA.FTZ R8, R12, R11, R8 ;  /* 0x0000000b0c087223 */ /* 0x000fe20000010008 */
[----:B------:R-:W-:-:S03]  /*2660*/  FMUL.FTZ R11, R6, -0.5 ;  /* 0xbf000000060b7820 */ /* 0x000fc60000410000 */
[----:B------:R-:W-:Y:S01]  /*2670*/  FFMA.FTZ R8, R8, R9, R9 ;  /* 0x0000000908087223 */ /* 0x000fe20000010009 */
[----:B------:R-:W-:-:S03]  /*2680*/  FMUL.FTZ R11, R6, R11 ;  /* 0x0000000b060b7220 */ /* 0x000fc60000410000 */
[----:B------:R-:W0:Y:S01]  /*2690*/  @P0 MUFU.EX2 R9, R8 ;  /* 0x0000000800090308 */ /* 0x000e220000000800 */
[----:B------:R-:W-:-:S06]  /*26a0*/  FMUL.FTZ R11, R11, 1.4426950216293334961 ;  /* 0x3fb8aa3b0b0b7820 */ /* 0x000fcc0000410000 */
[----:B------:R-:W2:Y:S01]  /*26b0*/  MUFU.EX2 R11, R11 ;  /* 0x0000000b000b7308 */ /* 0x000ea20000000800 */
[----:B0-----:R-:W-:-:S05]  /*26c0*/  @P0 FADD.FTZ R10, -R9, 1 ;  /* 0x3f800000090a0421 */ /* 0x001fca0000010100 */
[----:B------:R-:W-:Y:S01]  /*26d0*/  @P0 LOP3.LUT R8, R10, 0x80000000, R7, 0xb8, !PT ;  /* 0x800000000a080812 */ /* 0x000fe200078eb807 */
[----:B--2---:R-:W-:-:S04]  /*26e0*/  FMUL.FTZ R7, R11, 0.3989422917366027832 ;  /* 0x3ecc422a0b077820 */ /* 0x004fc80000410000 */
[----:B------:R-:W-:Y:S01]  /*26f0*/  FMUL.FTZ R7, R6, R7 ;  /* 0x0000000706077220 */ /* 0x000fe20000410000 */
[----:B------:R-:W-:-:S04]  /*2700*/  FADD.FTZ R6, R8, 1 ;  /* 0x3f80000008067421 */ /* 0x000fc80000010000 */
[----:B------:R-:W-:-:S04]  /*2710*/  FFMA.FTZ R7, R6, 0.5, R7 ;  /* 0x3f00000006077823 */ /* 0x000fc80000010007 */
[----:B------:R-:W-:Y:S01]  /*2720*/  FMUL.FTZ R7, R4, R7 ;  /* 0x0000000704077220 */ /* 0x000fe20000410000 */
[----:B-1----:R-:W-:-:S04]  /*2730*/  IADD3 R4, P0, PT, R5, UR8, RZ ;  /* 0x0000000805047c10 */ /* 0x002fc8000ff1e0ff */
[----:B------:R-:W-:Y:S02]  /*2740*/  F2FP.BF16.F32.PACK_AB R7, RZ, R7 ;  /* 0x00000007ff07723e */ /* 0x000fe400000010ff */
[----:B------:R-:W-:Y:S02]  /*2750*/  IADD3.X R5, PT, PT, RZ, UR9, RZ, P0, !PT ;  /* 0x00000009ff057c10 */ /* 0x000fe400087fe4ff */
[----:B------:R-:W-:-:S03]  /*2760*/  ISETP.GE.AND P0, PT, R3, UR4, PT ;  /* 0x0000000403007c0c */ /* 0x000fc6000bf06270 */
[----:B------:R0:W-:Y:S10]  /*2770*/  STG.E.U16 desc[UR6][R4.64], R7 ;  /* 0x0000000704007986 */ /* 0x0001f4000c101506 */
[----:B------:R-:W-:Y:S05]  /*2780*/  @P0 BREAK.RELIABLE B1 ;  /* 0x0000000000010942 */ /* 0x000fea0003800100 */
[----:B------:R-:W-:Y:S05]  /*2790*/  @P0 BRA `(.L_x_851) ;  /* 0x0000003000a00947 */ /* 0x000fea0003800000 */
[----:B------:R-:W1:Y:S01]  /*27a0*/  LDCU.64 UR8, c[0x0][0x390] ;  /* 0x00007200ff0877ac */ /* 0x000e620008000a00 */
[----:B0-----:R-:W-:Y:S01]  /*27b0*/  HFMA2 R4, -RZ, RZ, 0, 0 ;  /* 0x00000000ff047431 */ /* 0x001fe200000001ff */
[----:B------:R-:W-:Y:S01]  /*27c0*/  MOV R5, R3 ;  /* 0x0000000300057202 */ /* 0x000fe20000000f00 */
[----:B------:R-:W0:Y:S01]  /*27d0*/  LDCU UR5, c[0x0][0x38c] ;  /* 0x00007180ff0577ac */ /* 0x000e220008000800 */
[----:B------:R-:W-:Y:S01]  /*27e0*/  ISETP.NE.AND P0, PT, R2, RZ, PT ;  /* 0x000000ff0200720c */ /* 0x000fe20003f05270 */
[----:B------:R-:W2:Y:S01]  /*27f0*/  LDCU.64 UR10, c[0x0][0x4b8] ;  /* 0x00009700ff0a77ac */ /* 0x000ea20008000a00 */
[----:B-1----:R-:W-:Y:S01]  /*2800*/  IMAD.HI.U32 R8, R3, UR8, R4 ;  /* 0x0000000803087c27 */ /* 0x002fe2000f8e0004 */
[----:B------:R-:W1:Y:S04]  /*2810*/  LDCU UR8, c[0x0][0x4c0] ;  /* 0x00009800ff0877ac */ /* 0x000e680008000800 */
[----:B------:R-:W-:-:S04]  /*2820*/  SHF.R.U32.HI R9, RZ, UR9, R8 ;  /* 0x00000009ff097c19 */ /* 0x000fc80008011608 */
[----:B------:R-:W-:-:S05]  /*2830*/  IADD3 R6, PT, PT, -R9, RZ, RZ ;  /* 0x000000ff09067210 */ /* 0x000fca0007ffe1ff */
[----:B0-----:R-:W-:-:S04]  /*2840*/  IMAD R6, R6, UR5, R3 ;  /* 0x0000000506067c24 */ /* 0x001fc8000f8e0203 */
[C---:B--2---:R-:W-:Y:S02]  /*2850*/  IMAD R5, R6.reuse, UR10, RZ ;  /* 0x0000000a06057c24 */ /* 0x044fe4000f8e02ff */
[C---:B------:R-:W-:Y:S02]  /*2860*/  IMAD R4, R6.reuse, UR11, RZ ;  /* 0x0000000b06047c24 */ /* 0x040fe4000f8e02ff */
[----:B-1----:R-:W-:Y:S01]  /*2870*/  IMAD R6, R6, UR8, RZ ;  /* 0x0000000806067c24 */ /* 0x002fe2000f8e02ff */
        /* <DEDUP_REMOVED lines=334> */
.L_x_852:
        /* <DEDUP_REMOVED lines=52> */
[----:B------:R-:W-:-:S05]  /*40a0*/  IADD3.X R5, PT, PT, RZ, UR9, RZ, P0, !PT ;  /* 0x00000009ff057c10 */ /* 0x000fca00087fe4ff */
[----:B------:R0:W-:Y:S02]  /*40b0*/  STG.E.U16 desc[UR6][R4.64], R7 ;  /* 0x0000000704007986 */ /* 0x0001e4000c101506 */
.L_x_849:
[----:B------:R-:W-:-:S13]  /*40c0*/  ISETP.GE.AND P0, PT, R3, UR4, PT ;  /* 0x0000000403007c0c */ /* 0x000fda000bf06270 */
[----:B------:R-:W-:Y:S05]  /*40d0*/  @P0 BREAK.RELIABLE B1 ;  /* 0x0000000000010942 */ /* 0x000fea0003800100 */
[----:B------:R-:W-:Y:S05]  /*40e0*/  @P0 BRA `(.L_x_851) ;  /* 0x00000018004c0947 */ /* 0x000fea0003800000 */
[----:B------:R-:W-:Y:S05]  /*40f0*/  BSYNC.RELIABLE B1 ;  /* 0x0000000000017941 */ /* 0x000fea0003800100 */
.L_x_848:
        /* <DEDUP_REMOVED lines=348> */
.L_x_853:
        /* <DEDUP_REMOVED lines=54> */
.L_x_851:
[----:B------:R-:W-:Y:S05]  /*5a20*/  BSYNC.RECONVERGENT B0 ;  /* 0x0000000000007941 */ /* 0x000fea0003800200 */
.L_x_847:
[----:B------:R-:W-:Y:S05]  /*5a30*/  WARPSYNC.ALL ;  /* 0x0000000000007948 */ /* 0x000fea0003800000 */
[----:B------:R-:W-:-:S13]  /*5a40*/  ISETP.GE.AND P0, PT, R3, UR4, PT ;  /* 0x0000000403007c0c */ /* 0x000fda000bf06270 */
[----:B------:R-:W-:Y:S05]  /*5a50*/  @P0 EXIT ;  /* 0x000000000000094d */ /* 0x000fea0003800000 */
[----:B------:R-:W2:Y:S01]  /*5a60*/  LDCU.64 UR4, c[0x0][0x390] ;  /* 0x00007200ff0477ac */ /* 0x000ea20008000a00 */
[----:B01----:R-:W-:Y:S01]  /*5a70*/  HFMA2 R4, -RZ, RZ, 0, 0 ;  /* 0x00000000ff047431 */ /* 0x003fe200000001ff */
[----:B------:R-:W-:Y:S01]  /*5a80*/  MOV R5, R3 ;  /* 0x0000000300057202 */ /* 0x000fe20000000f00 */
[----:B------:R-:W0:Y:S01]  /*5a90*/  LDCU UR8, c[0x0][0x38c] ;  /* 0x00007180ff0877ac */ /* 0x000e220008000800 */
[----:B------:R-:W-:Y:S01]  /*5aa0*/  ISETP.NE.AND P0, PT, R2, RZ, PT ;  /* 0x000000ff0200720c */ /* 0x000fe20003f05270 */
[----:B------:R-:W1:Y:S01]  /*5ab0*/  LDCU.64 UR10, c[0x0][0x4b8] ;  /* 0x00009700ff0a77ac */ /* 0x000e620008000a00 */
[----:B--2---:R-:W-:Y:S01]  /*5ac0*/  IMAD.HI.U32 R6, R3, UR4, R4 ;  /* 0x0000000403067c27 */ /* 0x004fe2000f8e0004 */
[----:B------:R-:W2:Y:S04]  /*5ad0*/  LDCU UR4, c[0x0][0x4c0] ;  /* 0x00009800ff0477ac */ /* 0x000ea80008000800 */
[----:B------:R-:W-:-:S04]  /*5ae0*/  SHF.R.U32.HI R7, RZ, UR5, R6 ;  /* 0x00000005ff077c19 */ /* 0x000fc80008011606 */
[----:B------:R-:W-:-:S05]  /*5af0*/  IADD3 R4, PT, PT, -R7, RZ, RZ ;  /* 0x000000ff07047210 */ /* 0x000fca0007ffe1ff */
[----:B0-----:R-:W-:-:S04]  /*5b00*/  IMAD R4, R4, UR8, R3 ;  /* 0x0000000804047c24 */ /* 0x001fc8000f8e0203 */
[C---:B-1----:R-:W-:Y:S02]  /*5b10*/  IMAD R3, R4.reuse, UR10, RZ ;  /* 0x0000000a04037c24 */ /* 0x042fe4000f8e02ff */
[C---:B------:R-:W-:Y:S02]  /*5b20*/  IMAD R2, R4.reuse, UR11, RZ ;  /* 0x0000000b04027c24 */ /* 0x040fe4000f8e02ff */
[----:B--2---:R-:W-:Y:S01]  /*5b30*/  IMAD R4, R4, UR4, RZ ;  /* 0x0000000404047c24 */ /* 0x004fe2000f8e02ff */
        /* <DEDUP_REMOVED lines=313> */
[----:B------:R-:W2:Y:S09]  /*6ed0*/  LDCU UR5, c[0x0][0x5cc] ;  /* 0x0000b980ff0577ac */ /* 0x000eb20008000800 */
[----:B------:R-:W3:Y:S01]  /*6ee0*/  @P0 LDC.64 R12, c[0x0][0x4b0] ;  /* 0x00012c00ff0c0b82 */ /* 0x000ee20000000a00 */
[----:B------:R-:W4:Y:S01]  /*6ef0*/  LDCU.64 UR10, c[0x0][0x5d0] ;  /* 0x0000ba00ff0a77ac */ /* 0x000f220008000a00 */
[----:B0-----:R-:W-:-:S06]  /*6f00*/  IMAD.HI.U32 R10, R7, UR9, R6 ;  /* 0x00000009070a7c27 */ /* 0x001fcc000f8e0006 */
[----:B------:R-:W0:Y:S01]  /*6f10*/  @P0 LDC R15, c[0x0][0x4ac] ;  /* 0x00012b00ff0f0b82 */ /* 0x000e220000000800 */
[----:B-1----:R-:W-:Y:S02]  /*6f20*/  SHF.R.U32.HI R11, RZ, UR4, R10 ;  /* 0x00000004ff0b7c19 */ /* 0x002fe4000801160a */
[----:B------:R-:W-:Y:S02]  /*6f30*/  @P0 MOV R10, RZ ;  /* 0x000000ff000a0202 */ /* 0x000fe40000000f00 */
[----:B------:R-:W-:-:S03]  /*6f40*/  IADD3 R5, PT, PT, -R11, RZ, RZ ;  /* 0x000000ff0b057210 */ /* 0x000fc60007ffe1ff */
[----:B------:R-:W1:Y:S02]  /*6f50*/  @P0 LDC.64 R8, c[0x0][0x5d8] ;  /* 0x00017600ff080b82 */ /* 0x000e640000000a00 */
[----:B------:R-:W-:-:S06]  /*6f60*/  IMAD R7, R5, UR8, R7 ;  /* 0x0000000805077c24 */ /* 0x000fcc000f8e0207 */
[----:B------:R-:W5:Y:S01]  /*6f70*/  @P0 LDC R6, c[0x0][0x5e0] ;  /* 0x00017800ff060b82 */ /* 0x000f620000000800 */
[----:B---3--:R-:W-:-:S04]  /*6f80*/  @P0 IMAD.HI.U32 R0, R11, R12, R10 ;  /* 0x0000000c0b000227 */ /* 0x008fc800078e000a */
[C---:B--2---:R-:W-:Y:S01]  /*6f90*/  IMAD R3, R7.reuse, UR5, R3 ;  /* 0x0000000507037c24 */ /* 0x044fe2000f8e0203 */
[----:B------:R-:W-:Y:S01]  /*6fa0*/  @P0 SHF.R.U32.HI R0, RZ, R13, R0 ;  /* 0x0000000dff000219 */ /* 0x000fe20000011600 */
[C---:B----4-:R-:W-:Y:S02]  /*6fb0*/  IMAD R2, R7.reuse, UR10, R2 ;  /* 0x0000000a07027c24 */ /* 0x050fe4000f8e0202 */
[----:B------:R-:W-:Y:S01]  /*6fc0*/  IMAD R4, R7, UR11, R4 ;  /* 0x0000000b07047c24 */ /* 0x000fe2000f8e0204 */
[----:B------:R-:W-:-:S05]  /*6fd0*/  @P0 IADD3 R10, PT, PT, -R0, RZ, RZ ;  /* 0x000000ff000a0210 */ /* 0x000fca0007ffe1ff */
[----:B0-----:R-:W-:-:S04]  /*6fe0*/  @P0 IMAD R11, R15, R10, R11 ;  /* 0x0000000a0f0b0224 */ /* 0x001fc800078e020b */
[C---:B-1----:R-:W-:Y:S02]  /*6ff0*/  @P0 IMAD R3, R11.reuse, R8, R3 ;  /* 0x000000080b030224 */ /* 0x042fe400078e0203 */
[C---:B------:R-:W-:Y:S02]  /*7000*/  @P0 IMAD R2, R11.reuse, R9, R2 ;  /* 0x000000090b020224 */ /* 0x040fe400078e0202 */
[----:B-----5:R-:W-:-:S07]  /*7010*/  @P0 IMAD R4, R11, R6, R4 ;  /* 0x000000060b040224 */ /* 0x020fce00078e0204 */
.L_x_854:
[----:B------:R-:W0:Y:S01]  /*7020*/  LDCU.128 UR8, c[0x0][0x5f0] ;  /* 0x0000be00ff0877ac */ /* 0x000e220008000c00 */
[----:B------:R-:W-:Y:S02]  /*7030*/  MOV R10, 0x38eb4c3a ;  /* 0x38eb4c3a000a7802 */ /* 0x000fe40000000f00 */
[----:B------:R-:W-:Y:S01]  /*7040*/  MOV R11, 0x3aae005b ;  /* 0x3aae005b000b7802 */ /* 0x000fe20000000f00 */
[----:B------:R-:W1:Y:S01]  /*7050*/  LDCU.64 UR4, c[0x0][0x5e8] ;  /* 0x0000bd00ff0477ac */ /* 0x000e620008000a00 */
[----:B0-----:R-:W-:-:S04]  /*7060*/  IADD3 R8, P0, PT, R4, UR10, RZ ;  /* 0x0000000a04087c10 */ /* 0x001fc8000ff1e0ff */
[----:B------:R-:W-:-:S05]  /*7070*/  IADD3.X R9, PT, PT, RZ, UR11, RZ, P0, !PT ;  /* 0x0000000bff097c10 */ /* 0x000fca00087fe4ff */
[----:B------:R0:W2:Y:S01]  /*7080*/  LDG.E.U16 R8, desc[UR6][R8.64] ;  /* 0x0000000608087981 */ /* 0x0000a2000c1e1500 */
[----:B------:R-:W-:-:S04]  /*7090*/  IADD3 R6, P0, PT, R2, UR8, RZ ;  /* 0x0000000802067c10 */ /* 0x000fc8000ff1e0ff */
[----:B------:R-:W-:-:S05]  /*70a0*/  IADD3.X R7, PT, PT, RZ, UR9, RZ, P0, !PT ;  /* 0x00000009ff077c10 */ /* 0x000fca00087fe4ff */
[----:B------:R3:W4:Y:S01]  /*70b0*/  LDG.E.U16 R0, desc[UR6][R6.64] ;  /* 0x0000000606007981 */ /* 0x000722000c1e1500 */
[----:B------:R-:W-:Y:S02]  /*70c0*/  MOV R12, 0x3c09919f ;  /* 0x3c09919f000c7802 */ /* 0x000fe40000000f00 */
[----:B0-----:R-:W-:Y:S02]  /*70d0*/  MOV R9, 0x3d24d99a ;  /* 0x3d24d99a00097802 */ /* 0x001fe40000000f00 */
        /* <DEDUP_REMOVED lines=35> */
[----:B------:R-:W-:Y:S01]  /*7310*/  FFMA.FTZ R5, R2, 0.5, R5 ;  /* 0x3f00000002057823 */ /* 0x000fe20000010005 */
[----:B-1----:R-:W-:-:S03]  /*7320*/  IADD3 R2, P0, PT, R3, UR4, RZ ;  /* 0x0000000403027c10 */ /* 0x002fc6000ff1e0ff */
[----:B------:R-:W-:Y:S01]  /*7330*/  FMUL.FTZ R0, R0, R5 ;  /* 0x0000000500007220 */ /* 0x000fe20000410000 */
[----:B------:R-:W-:-:S04]  /*7340*/  IADD3.X R3, PT, PT, RZ, UR5, RZ, P0, !PT ;  /* 0x00000005ff037c10 */ /* 0x000fc800087fe4ff */
[----:B------:R-:W-:-:S05]  /*7350*/  F2FP.BF16.F32.PACK_AB R0, RZ, R0 ;  /* 0x00000000ff00723e */ /* 0x000fca00000010ff */
[----:B------:R-:W-:Y:S01]  /*7360*/  STG.E.U16 desc[UR6][R2.64], R0 ;  /* 0x0000000002007986 */ /* 0x000fe2000c101506 */
[----:B------:R-:W-:Y:S05]  /*7370*/  EXIT ;  /* 0x000000000000794d */ /* 0x000fea0003800000 */
.L_x_855:
        /* <DEDUP_REMOVED lines=16> */
.L_x_12360:


//--------------------- .text._ZN2at6native27unrolled_elementwise_kernelIZZZNS0_26GeluBackwardCUDAKernelImplERNS_18TensorIteratorBaseENS0_8GeluTypeEENKUlvE0_clEvENKUlvE2_clEvEUlN3c108BFloat16ES8_E_St5arrayIPcLm3EELi4E23TrivialOffsetCalculatorILi2EjESD_ILi1EjENS0_6memory15LoadWithoutCastENSG_16StoreWithoutCastEEEviT_T0_T2_T3_T4_T5_ --------------------------
	.section	.text._ZN2at6native27unrolled_elementwise_kernelIZZZNS0_26GeluBackwardCUDAKernelImplERNS_18TensorIteratorBaseENS0_8GeluTypeEENKUlvE0_clEvENKUlvE2_clEvEUlN3c108BFloat16ES8_E_St5arrayIPcLm3EELi4E23TrivialOffsetCalculatorILi2EjESD_ILi1EjENS0_6memory15LoadWithoutCastENSG_16StoreWithoutCastEEEviT_T0_T2_T3_T4_T5_,"ax",@progbits
	.align	128
        .global         _ZN2at6native27unrolled_elementwise_kernelIZZZNS0_26GeluBackwardCUDAKernelImplERNS_18TensorIteratorBaseENS0_8GeluTypeEENKUlvE0_clEvENKUlvE2_clEvEUlN3c108BFloat16ES8_E_St5arrayIPcLm3EELi4E23TrivialOffsetCalculatorILi2EjESD_ILi1EjENS0_6memory15LoadWithoutCastENSG_16StoreWithoutCastEEEviT_T0_T2_T3_T4_T5_
        .type           _ZN2at6native27unrolled_elementwise_kernelIZZZNS0_26GeluBackwardCUDAKernelImplERNS_18TensorIteratorBaseENS0_8GeluTypeEENKUlvE0_clEvENKUlvE2_clEvEUlN3c108BFloat16ES8_E_St5arrayIPcLm3EELi4E23TrivialOffsetCalculatorILi2EjESD_ILi1EjENS0_6memory15LoadWithoutCastENSG_16StoreWithoutCastEEEviT_T0_T2_T3_T4_T5_,@function
        .size           _ZN2at6native27unrolled_elementwise_kernelIZZZNS0_26GeluBackwardCUDAKernelImplERNS_18TensorIteratorBaseENS0_8GeluTypeEENKUlvE0_clEvENKUlvE2_clEvEUlN3c108BFloat16ES8_E_St5arrayIPcLm3EELi4E23TrivialOffsetCalculatorILi2EjESD_ILi1EjENS0_6memory15LoadWithoutCastENSG_16StoreWithoutCastEEEviT_T0_T2_T3_T4_T5_,(.L_x_12361 - _ZN2at6native27unrolled_elementwise_kernelIZZZNS0_26GeluBackwardCUDAKernelImplERNS_18TensorIteratorBaseENS0_8GeluTypeEENKUlvE0_clEvENKUlvE2_clEvEUlN3c108BFloat16ES8_E_St5arrayIPcLm3EELi4E23TrivialOffsetCalculatorILi2EjESD_ILi1EjENS0_6memory15LoadWithoutCastENSG_16StoreWithoutCastEEEviT_T0_T2_T3_T4_T5_)
        .other          _ZN2at6native27unrolled_elementwise_kernelIZZZNS0_26GeluBackwardCUDAKernelImplERNS_18TensorIteratorBaseENS0_8GeluTypeEENKUlvE0_clEvENKUlvE2_clEvEUlN3c108BFloat16ES8_E_St5arrayIPcLm3EELi4E23TrivialOffsetCalculatorILi2EjESD_ILi1EjENS0_6memory15LoadWithoutCastENSG_16StoreWithoutCastEEEviT_T0_T2_T3_T4_T5_,@"STO_CUDA_ENTRY STV_DEFAULT"
_ZN2at6native27unrolled_elementwise_kernelIZZZNS0_26GeluBackwardCUDAKernelImplERNS_18TensorIteratorBaseENS0_8GeluTypeEENKUlvE0_clEvENKUlvE2_clEvEUlN3c108BFloat16ES8_E_St5arrayIPcLm3EELi4E23TrivialOffsetCalculatorILi2EjESD_ILi1EjENS0_6memory15LoadWithoutCastENSG_16StoreWithoutCastEEEviT_T0_T2_T3_T4_T5_:
.text._ZN2at6native27unrolled_elementwise_kernelIZZZNS0_26GeluBackwardCUDAKernelImplERNS_18TensorIteratorBaseENS0_8GeluTypeEENKUlvE0_clEvENKUlvE2_clEvEUlN3c108BFloat16ES8_E_St5arrayIPcLm3EELi4E23TrivialOffsetCalculatorILi2EjESD_ILi1EjENS0_6memory15LoadWithoutCastENSG_16StoreWithoutCastEEEviT_T0_T2_T3_T4_T5_:
[----:B------:R-:W-:Y:S01]  /*0000*/  LDC R1, c[0x0][0x37c] ;  /* 0x0000df00ff017b82 */ /* 0x000fe20000000800 */
[----:B------:R-:W0:Y:S07]  /*0010*/  S2R R11, SR_CTAID.X ;  /* 0x00000000000b7919 */ /* 0x000e2e0000002500 */
[----:B------:R-:W0:Y:S01]  /*0020*/  LDC R0, c[0x0][0x380] ;  /* 0x0000e000ff007b82 */ /* 0x000e220000000800 */
[----:B------:R-:W1:Y:S01]  /*0030*/  LDCU.64 UR4, c[0x0][0x358] ;  /* 0x00006b00ff0477ac */ /* 0x000e620008000a00 */
[----:B------:R-:W2:Y:S06]  /*0040*/  S2R R10, SR_TID.X ;  /* 0x00000000000a7919 */ /* 0x000eac0000002100 */
[----:B------:R-:W3:Y:S08]  /*0050*/  LDC.64 R18, c[0x0][0x390] ;  /* 0x0000e400ff127b82 */ /* 0x000ef00000000a00 */
[----:B------:R-:W4:Y:S08]  /*0060*/  LDC.64 R4, c[0x0][0x390] ;  /* 0x0000e400ff047b82 */ /* 0x000f300000000a00 */
[----:B------:R-:W4:Y:S01]  /*0070*/  LDC.64 R6, c[0x0][0x398] ;  /* 0x0000e600ff067b82 */ /* 0x000f220000000a00 */
[--C-:B0-----:R-:W-:Y:S01]  /*0080*/  IMAD R9, R11, -0x200, R0.reuse ;  /* 0xfffffe000b097824 */ /* 0x101fe200078e0200 */
[----:B------:R-:W-:-:S06]  /*0090*/  PRMT R0, RZ, 0x7610, R0 ;  /* 0x00007610ff007816 */ /* 0x000fcc0000000000 */
[----:B------:R-:W0:Y:S01]  /*00a0*/  LDC.64 R22, c[0x0][0x398] ;  /* 0x0000e600ff167b82 */ /* 0x000e220000000a00 */
[----:B--2---:R-:W-:Y:S02]  /*00b0*/  MOV R8, R10 ;  /* 0x0000000a00087202 */ /* 0x004fe40000000f00 */
[----:B------:R-:W-:-:S05]  /*00c0*/  ISETP.GE.AND P0, PT, R10, R9, PT ;  /* 0x000000090a00720c */ /* 0x000fca0003f06270 */
[----:B------:R-:W2:Y:S08]  /*00d0*/  LDC.64 R2, c[0x0][0x398] ;  /* 0x0000e600ff027b82 */ /* 0x000eb00000000a00 */
[----:B------:R-:W2:Y:S01]  /*00e0*/  LDC.64 R16, c[0x0][0x390] ;  /* 0x0000e400ff107b82 */ /* 0x000ea20000000a00 */
[----:B------:R-:W-:-:S04]  /*00f0*/  @!P0 IADD3 R10, PT, PT, R8, 0x80, RZ ;  /* 0x00000080080a8810 */ /* 0x000fc80007ffe0ff */
[----:B------:R-:W-:-:S03]  /*0100*/  ISETP.GE.AND P1, PT, R10, R9, PT ;  /* 0x000000090a00720c */ /* 0x000fc60003f26270 */
[----:B------:R-:W2:Y:S10]  /*0110*/  LDC.64 R12, c[0x0][0x398] ;  /* 0x0000e600ff0c7b82 */ /* 0x000eb40000000a00 */
[----:B------:R-:W-:Y:S01]  /*0120*/  @!P1 LEA R15, R11, R10, 0x9 ;  /* 0x0000000a0b0f9211 */ /* 0x000fe200078e48ff */
[----:B------:R-:W-:-:S04]  /*0130*/  @!P1 VIADD R10, R10, 0x80 ;  /* 0x000000800a0a9836 */ /* 0x000fc80000000000 */
[----:B---3--:R-:W-:Y:S01]  /*0140*/  @!P1 IMAD.WIDE.U32 R18, R15, 0x2, R18 ;  /* 0x000000020f129825 */ /* 0x008fe200078e0012 */
[----:B------:R-:W-:-:S04]  /*0150*/  ISETP.GE.AND P3, PT, R10, R9, PT ;  /* 0x000000090a00720c */ /* 0x000fc80003f66270 */
[----:B-1----:R1:W5:Y:S09]  /*0160*/  @!P1 LDG.E.U16 R0, desc[UR4][R18.64] ;  /* 0x0000000412009981 */ /* 0x002372000c1e1500 */
[----:B------:R-:W-:Y:S01]  /*0170*/  @!P3 LEA R21, R11, R10, 0x9 ;  /* 0x0000000a0b15b211 */ /* 0x000fe200078e48ff */
[----:B-1----:R-:W1:Y:S01]  /*0180*/  LDC.64 R18, c[0x0][0x390] ;  /* 0x0000e400ff127b82 */ /* 0x002e620000000a00 */
[----:B------:R-:W-:-:S02]  /*0190*/  PRMT R20, RZ, 0x7610, R20 ;  /* 0x00007610ff147816 */ /* 0x000fc40000000014 */
[----:B------:R-:W-:Y:S01]  /*01a0*/  @!P3 IADD3 R10, PT, PT, R10, 0x80, RZ ;  /* 0x000000800a0ab810 */ /* 0x000fe20007ffe0ff */
[----:B----4-:R-:W-:-:S03]  /*01b0*/  @!P3 IMAD.WIDE.U32 R4, R21, 0x2, R4 ;  /* 0x000000021504b825 */ /* 0x010fc600078e0004 */
[----:B------:R-:W-:Y:S01]  /*01c0*/  ISETP.GE.AND P2, PT, R10, R9, PT ;  /* 0x000000090a00720c */ /* 0x000fe20003f46270 */
[----:B------:R-:W-:-:S04]  /*01d0*/  @!P3 IMAD.WIDE.U32 R6, R21, 0x2, R6 ;  /* 0x000000021506b825 */ /* 0x000fc800078e0006 */
[----:B------:R-:W-:-:S04]  /*01e0*/  @!P0 IMAD R21, R11, 0x200, R8 ;  /* 0x000002000b158824 */ /* 0x000fc800078e0208 */
[----:B0-----:R-:W-:-:S04]  /*01f0*/  @!P0 IMAD.WIDE.U32 R22, R21, 0x2, R22 ;  /* 0x0000000215168825 */ /* 0x001fc800078e0016 */
[----:B--2---:R-:W-:Y:S01]  /*0200*/  @!P1 IMAD.WIDE.U32 R2, R15, 0x2, R2 ;  /* 0x000000020f029825 */ /* 0x004fe200078e0002 */
[----:B------:R-:W-:-:S03]  /*0210*/  @!P2 LEA R25, R11, R10, 0x9 ;  /* 0x0000000a0b19a211 */ /* 0x000fc600078e48ff */
[----:B-1----:R-:W-:Y:S01]  /*0220*/  @!P0 IMAD.WIDE.U32 R18, R21, 0x2, R18 ;  /* 0x0000000215128825 */ /* 0x002fe200078e0012 */
[----:B------:R-:W-:-:S04]  /*0230*/  PRMT R21, RZ, 0x7610, R21 ;  /* 0x00007610ff157816 */ /* 0x000fc80000000015 */
[----:B------:R-:W5:Y:S04]  /*0240*/  @!P0 LDG.E.U16 R20, desc[UR4][R18.64] ;  /* 0x0000000412148981 */ /* 0x000f68000c1e1500 */
[----:B------:R-:W5:Y:S01]  /*0250*/  @!P0 LDG.E.U16 R21, desc[UR4][R22.64] ;  /* 0x0000000416158981 */ /* 0x000f62000c1e1500 */
[----:B------:R-:W-:Y:S02]  /*0260*/  ISETP.GE.AND P0, PT, R8, R9, PT ;  /* 0x000000090800720c */ /* 0x000fe40003f06270 */
[----:B------:R-:W-:-:S06]  /*0270*/  PRMT R15, RZ, 0x7610, R15 ;  /* 0x00007610ff0f7816 */ /* 0x000fcc000000000f */
[----:B------:R0:W5:Y:S01]  /*0280*/  @!P1 LDG.E.U16 R15, desc[UR4][R2.64] ;  /* 0x00000004020f9981 */ /* 0x000162000c1e1500 */
[----:B------:R-:W-:-:S04]  /*0290*/  PRMT R10, RZ, 0x7610, R10 ;  /* 0x00007610ff0a7816 */ /* 0x000fc8000000000a */
[----:B0-----:R-:W0:Y:S01]  /*02a0*/  @!P0 LDC.64 R2, c[0x0][0x388] ;  /* 0x0000e200ff028b82 */ /* 0x001e220000000a00 */
[----:B------:R-:W-:Y:S01]  /*02b0*/  @!P2 IMAD.WIDE.U32 R16, R25, 0x2, R16 ;  /* 0x000000021910a825 */ /* 0x000fe200078e0010 */
[----:B------:R-:W-:-:S03]  /*02c0*/  PRMT R14, RZ, 0x7610, R14 ;  /* 0x00007610ff0e7816 */ /* 0x000fc6000000000e */
[--C-:B------:R-:W-:Y:S01]  /*02d0*/  @!P2 IMAD.WIDE.U32 R24, R25, 0x2, R12.reuse ;  /* 0x000000021918a825 */ /* 0x100fe200078e000c */
[----:B------:R-:W-:Y:S01]  /*02e0*/  PRMT R13, RZ, 0x7610, R13 ;  /* 0x00007610ff0d7816 */ /* 0x000fe2000000000d */
[----:B------:R1:W5:Y:S01]  /*02f0*/  @!P2 LDG.E.U16 R10, desc[UR4][R16.64] ;  /* 0x00000004100aa981 */ /* 0x000362000c1e1500 */
[----:B------:R-:W-:-:S03]  /*0300*/  PRMT R12, RZ, 0x7610, R12 ;  /* 0x00007610ff0c7816 */ /* 0x000fc6000000000c */
[----:B------:R2:W5:Y:S01]  /*0310*/  @!P3 LDG.E.U16 R14, desc[UR4][R6.64] ;  /* 0x00000004060eb981 */ /* 0x000562000c1e1500 */
[----:B------:R-:W-:Y:S03]  /*0320*/  BSSY.RECONVERGENT B0, `(.L_x_856) ;  /* 0x0000038000007945 */ /* 0x000fe60003800200 */
[----:B------:R3:W5:Y:S01]  /*0330*/  @!P3 LDG.E.U16 R13, desc[UR4][R4.64] ;  /* 0x00000004040db981 */ /* 0x000762000c1e1500 */
[----:B-1----:R-:W-:-:S03]  /*0340*/  IADD3 R16, PT, PT, R8, 0x80, RZ ;  /* 0x0000008008107810 */ /* 0x002fc60007ffe0ff */
[----:B------:R1:W5:Y:S01]  /*0350*/  @!P2 LDG.E.U16 R12, desc[UR4][R24.64] ;  /* 0x00000004180ca981 */ /* 0x000362000c1e1500 */
[C---:B--2---:R-:W-:Y:S02]  /*0360*/  IADD3 R6, PT, PT, R8.reuse, 0x180, RZ ;  /* 0x0000018008067810 */ /* 0x044fe40007ffe0ff */
[----:B---3--:R-:W-:Y:S01]  /*0370*/  IADD3 R4, PT, PT, R8, 0x100, RZ ;  /* 0x0000010008047810 */ /* 0x008fe20007ffe0ff */
[----:B------:R-:W-:Y:S01]  /*0380*/  @!P0 IMAD R5, R11, 0x200, R8 ;  /* 0x000002000b058824 */ /* 0x000fe200078e0208 */
[----:B------:R-:W-:Y:S02]  /*0390*/  @!P0 MOV R8, R16 ;  /* 0x0000001000088202 */ /* 0x000fe40000000f00 */
[-C--:B------:R-:W-:Y:S01]  /*03a0*/  ISETP.GE.AND P5, PT, R16, R9.reuse, PT ;  /* 0x000000091000720c */ /* 0x080fe20003fa6270 */
[----:B0-----:R-:W-:Y:S01]  /*03b0*/  @!P0 IMAD.WIDE.U32 R2, R5, 0x2, R2 ;  /* 0x0000000205028825 */ /* 0x001fe200078e0002 */
[-C--:B------:R-:W-:Y:S02]  /*03c0*/  ISETP.GE.AND P1, PT, R4, R9.reuse, PT ;  /* 0x000000090400720c */ /* 0x080fe40003f26270 */
[----:B------:R-:W-:-:S02]  /*03d0*/  ISETP.GE.AND P2, PT, R6, R9, PT ;  /* 0x000000090600720c */ /* 0x000fc40003f46270 */
[----:B------:R-:W-:Y:S01]  /*03e0*/  ISETP.GE.AND P3, PT, R8, R9, PT ;  /* 0x000000090800720c */ /* 0x000fe20003f66270 */
[----:B-1----:R-:W-:-:S12]  /*03f0*/  @P0 BRA `(.L_x_857) ;  /* 0x0000000000a80947 */ /* 0x002fd80003800000 */
[----:B-----5:R-:W-:Y:S01]  /*0400*/  SHF.L.U32 R4, R21, 0x10, RZ ;  /* 0x0000001015047819 */ /* 0x020fe200000006ff */
[----:B------:R-:W-:Y:S02]  /*0410*/  HFMA2 R7, -RZ, RZ, 0.61474609375, 16.90625 ;  /* 0x38eb4c3aff077431 */ /* 0x000fe400000001ff */
[----:B------:R-:W-:Y:S01]  /*0420*/  IMAD.MOV.U32 R17, RZ, RZ, 0x3aae005b ;  /* 0x3aae005bff117424 */ /* 0x000fe200078e00ff */
[----:B------:R-:W-:Y:S01]  /*0430*/  MOV R16, 0x3c09919f ;  /* 0x3c09919f00107802 */ /* 0x000fe20000000f00 */
[----:B------:R-:W-:Y:S02]  /*0440*/  HFMA2 R18, -RZ, RZ, 1.28515625, -179.25 ;  /* 0x3d24d99aff127431 */ /* 0x000fe400000001ff */
[----:B------:R-:W-:Y:S01]  /*0450*/  FMUL.FTZ R5, R4, 0.70710676908493041992 ;  /* 0x3f3504f304057820 */ /* 0x000fe20000410000 */
[----:B------:R-:W-:Y:S01]  /*0460*/  IMAD.MOV.U32 R19, RZ, RZ, 0x3f69b4f9 ;  /* 0x3f69b4f9ff137424 */ /* 0x000fe200078e00ff */
[----:B------:R-:W-:Y:S02]  /*0470*/  SHF.L.U32 R20, R20, 0x10, RZ ;  /* 0x0000001014147819 */ /* 0x000fe400000006ff */
[C---:B------:R-:W-:Y:S01]  /*0480*/  FADD.FTZ R6, |R5|.reuse, -RZ ;  /* 0x800000ff05067221 */ /* 0x040fe20000010200 */
[----:B------:R-:W-:-:S04]  /*0490*/  FSETP.GE.FTZ.AND P4, PT, |R5|, 1.0029599666595458984, PT ;  /* 0x3f8060fe0500780b */ /* 0x000fc80003f96200 */
        /* <DEDUP_REMOVED lines=8> */
[----:B------:R-:W-:Y:S01]  /*0520*/  FFMA.FTZ R7, R6, R7, R16 ;  /* 0x0000000706077223 */ /* 0x000fe20000010010 */
[----:B------:R-:W-:Y:S01]  /*0530*/  FSEL R16, R17, 0.11284004896879196167, P4 ;  /* 0x3de718af11107808 */ /* 0x000fe20002000000 */
[----:B------:R-:W-:Y:S01]  /*0540*/  HFMA2 R17, -RZ, RZ, 1.7822265625, 0.000185489654541015625 ;  /* 0x3f210a14ff117431 */ /* 0x000fe200000001ff */
[----:B------:R-:W-:Y:S01]  /*0550*/  FSEL R22, R22, R5, P4 ;  /* 0x0000000516167208 */ /* 0x000fe20002000000 */
[----:B------:R-:W-:Y:S01]  /*0560*/  FFMA.FTZ R7, R6, R7, R18 ;  /* 0x0000000706077223 */ /* 0x000fe20000010012 */
[----:B------:R-:W-:-:S03]  /*0570*/  FSEL R18, R19, -0.37612664699554443359, P4 ;  /* 0xbec093ac13127808 */ /* 0x000fc60002000000 */
        /* <DEDUP_REMOVED lines=16> */
[----:B------:R-:W-:-:S05]  /*0680*/  FMUL.FTZ R4, R20, R19 ;  /* 0x0000001314047220 */ /* 0x000fca0000410000 */
[----:B------:R-:W-:-:S07]  /*0690*/  F2FP.BF16.F32.PACK_AB R4, RZ, R4 ;  /* 0x00000004ff04723e */ /* 0x000fce00000010ff */
.L_x_857:
[----:B------:R-:W-:Y:S05]  /*06a0*/  BSYNC.RECONVERGENT B0 ;  /* 0x0000000000007941 */ /* 0x000fea0003800200 */
.L_x_856:
[----:B------:R-:W-:Y:S04]  /*06b0*/  BSSY.RECONVERGENT B0, `(.L_x_858) ;  /* 0x000002c000007945 */ /* 0x000fe80003800200 */
[----:B------:R-:W-:Y:S05]  /*06c0*/  @P5 BRA `(.L_x_859) ;  /* 0x0000000000a85947 */ /* 0x000fea0003800000 */
[----:B-----5:R-:W-:Y:S01]  /*06d0*/  SHF.L.U32 R15, R15, 0x10, RZ ;  /* 0x000000100f0f7819 */ /* 0x020fe200000006ff */
[----:B------:R-:W-:Y:S01]  /*06e0*/  IMAD.MOV.U32 R7, RZ, RZ, 0x38eb4c3a ;  /* 0x38eb4c3aff077424 */ /* 0x000fe200078e00ff */
[----:B------:R-:W-:Y:S01]  /*06f0*/  MOV R17, 0x3aae005b ;  /* 0x3aae005b00117802 */ /* 0x000fe20000000f00 */
[----:B------:R-:W-:Y:S01]  /*0700*/  HFMA2 R16, -RZ, RZ, 1.0087890625, -0.000686168670654296875 ;  /* 0x3c09919fff107431 */ /* 0x000fe200000001ff */
[----:B------:R-:W-:Y:S01]  /*0710*/  MOV R18, 0x3d24d99a ;  /* 0x3d24d99a00127802 */ /* 0x000fe20000000f00 */
[----:B------:R-:W-:Y:S01]  /*0720*/  FMUL.FTZ R5, R15, 0.70710676908493041992 ;  /* 0x3f3504f30f057820 */ /* 0x000fe20000410000 */
[----:B------:R-:W-:Y:S01]  /*0730*/  HFMA2 R19, -RZ, RZ, 1.8525390625, -0.310791015625 ;  /* 0x3f69b4f9ff137431 */ /* 0x000fe200000001ff */
        /* <DEDUP_REMOVED lines=35> */
.L_x_859:
[----:B------:R-:W-:Y:S05]  /*0970*/  BSYNC.RECONVERGENT B0 ;  /* 0x0000000000007941 */ /* 0x000fea0003800200 */
.L_x_858:
[----:B------:R-:W-:Y:S04]  /*0980*/  BSSY.RECONVERGENT B0, `(.L_x_860) ;  /* 0x000002c000007945 */ /* 0x000fe80003800200 */
[----:B------:R-:W-:Y:S05]  /*0990*/  @P1 BRA `(.L_x_861) ;  /* 0x0000000000a81947 */ /* 0x000fea0003800000 */
[----:B-----5:R-:W-:Y:S02]  /*09a0*/  IMAD.U32 R14, R14, 0x10000, RZ ;  /* 0x000100000e0e7824 */ /* 0x020fe400078e00ff */
[----:B------:R-:W-:Y:S01]  /*09b0*/  HFMA2 R7, -RZ, RZ, 0.61474609375, 16.90625 ;  /* 0x38eb4c3aff077431 */ /* 0x000fe200000001ff */
[----:B------:R-:W-:Y:S01]  /*09c0*/  MOV R15, 0x3aae005b ;  /* 0x3aae005b000f7802 */ /* 0x000fe20000000f00 */
[----:B------:R-:W-:Y:S02]  /*09d0*/  HFMA2 R16, -RZ, RZ, 1.0087890625, -0.000686168670654296875 ;  /* 0x3c09919fff107431 */ /* 0x000fe400000001ff */
[----:B------:R-:W-:Y:S01]  /*09e0*/  FMUL.FTZ R5, R14, 0.70710676908493041992 ;  /* 0x3f3504f30e057820 */ /* 0x000fe20000410000 */
[----:B------:R-:W-:Y:S02]  /*09f0*/  IMAD.MOV.U32 R18, RZ, RZ, 0x3d24d99a ;  /* 0x3d24d99aff127424 */ /* 0x000fe400078e00ff */
[----:B------:R-:W-:Y:S02]  /*0a00*/  HFMA2 R17, -RZ, RZ, 1.8525390625, -0.310791015625 ;  /* 0x3f69b4f9ff117431 */ /* 0x000fe400000001ff */
[----:B------:R-:W-:-:S02]  /*0a10*/  IMAD.U32 R13, R13, 0x10000, RZ ;  /* 0x000100000d0d7824 */ /* 0x000fc400078e00ff */
        /* <DEDUP_REMOVED lines=14> */
[----:B------:R-:W-:Y:S02]  /*0b00*/  FSEL R18, R17, -0.37612664699554443359, P1 ;  /* 0xbec093ac11127808 */ /* 0x000fe40000800000 */
[----:B------:R-:W-:Y:S01]  /*0b10*/  FSEL R20, R20, R5, P1 ;  /* 0x0000000514147208 */ /* 0x000fe20000800000 */
[----:B------:R-:W-:Y:S01]  /*0b20*/  FFMA.FTZ R7, R6, R7, R16 ;  /* 0x0000000706077223 */ /* 0x000fe20000010010 */
[----:B------:R-:W-:Y:S01]  /*0b30*/  FSEL R16, R15, 0.12837915122509002686, P1 ;  /* 0x3e0375d30f107808 */ /* 0x000fe20000800000 */
[----:B------:R-:W-:-:S02]  /*0b40*/  FMUL.FTZ R15, R14, -0.5 ;  /* 0xbf0000000e0f7820 */ /* 0x000fc40000410000 */
[----:B------:R-:W-:Y:S02]  /*0b50*/  FFMA.FTZ R7, R6, R7, R18 ;  /* 0x0000000706077223 */ /* 0x000fe40000010012 */
[----:B------:R-:W-:Y:S02]  /*0b60*/  FMUL.FTZ R15, R14, R15 ;  /* 0x0000000f0e0f7220 */ /* 0x000fe40000410000 */
[----:B------:R-:W-:Y:S02]  /*0b70*/  FFMA.FTZ R7, R6, R7, R16 ;  /* 0x0000000706077223 */ /* 0x000fe40000010010 */
[----:B------:R-:W-:Y:S02]  /*0b80*/  FMUL.FTZ R15, R15, 1.4426950216293334961 ;  /* 0x3fb8aa3b0f0f7820 */ /* 0x000fe40000410000 */
        /* <DEDUP_REMOVED lines=11> */
.L_x_861:
[----:B------:R-:W-:Y:S05]  /*0c40*/  BSYNC.RECONVERGENT B0 ;  /* 0x0000000000007941 */ /* 0x000fea0003800200 */
.L_x_860:
[----:B------:R-:W-:Y:S04]  /*0c50*/  BSSY.RECONVERGENT B0, `(.L_x_862) ;  /* 0x000002c000007945 */ /* 0x000fe80003800200 */
[----:B------:R-:W-:Y:S05]  /*0c60*/  @P2 BRA `(.L_x_863) ;  /* 0x0000000000a82947 */ /* 0x000fea0003800000 */
[----:B-----5:R-:W-:Y:S01]  /*0c70*/  SHF.L.U32 R12, R12, 0x10, RZ ;  /* 0x000000100c0c7819 */ /* 0x020fe200000006ff */
[----:B------:R-:W-:Y:S01]  /*0c80*/  HFMA2 R14, -RZ, RZ, 0.61474609375, 16.90625 ;  /* 0x38eb4c3aff0e7431 */ /* 0x000fe200000001ff */
[----:B------:R-:W-:Y:S01]  /*0c90*/  MOV R16, 0x3aae005b ;  /* 0x3aae005b00107802 */ /* 0x000fe20000000f00 */
[----:B------:R-:W-:Y:S02]  /*0ca0*/  HFMA2 R13, -RZ, RZ, 1.0087890625, -0.000686168670654296875 ;  /* 0x3c09919fff0d7431 */ /* 0x000fe400000001ff */
[----:B------:R-:W-:Y:S02]  /*0cb0*/  IMAD.MOV.U32 R15, RZ, RZ, 0x3d24d99a ;  /* 0x3d24d99aff0f7424 */ /* 0x000fe400078e00ff */
        /* <DEDUP_REMOVED lines=10> */
[----:B------:R-:W-:Y:S01]  /*0d60*/  FFMA.FTZ R14, R7, R14, R16 ;  /* 0x0000000e070e7223 */ /* 0x000fe20000010010 */
[----:B------:R-:W-:-:S03]  /*0d70*/  MOV R16, 0x3e235519 ;  /* 0x3e23551900107802 */ /* 0x000fc60000000f00 */
[C---:B------:R-:W-:Y:S01]  /*0d80*/  FFMA.FTZ R14, R7.reuse, R14, R13 ;  /* 0x0000000e070e7223 */ /* 0x040fe2000001000d */
[----:B------:R-:W-:Y:S02]  /*0d90*/  FSEL R13, R16, 0.11284004896879196167, P1 ;  /* 0x3de718af100d7808 */ /* 0x000fe40000800000 */
[----:B------:R-:W-:Y:S01]  /*0da0*/  MOV R16, 0x3f210a14 ;  /* 0x3f210a1400107802 */ /* 0x000fe20000000f00 */
[----:B------:R-:W-:Y:S01]  /*0db0*/  FFMA.FTZ R14, R7, R14, R15 ;  /* 0x0000000e070e7223 */ /* 0x000fe2000001000f */
[----:B------:R-:W-:Y:S01]  /*0dc0*/  FSEL R15, R17, -0.37612664699554443359, P1 ;  /* 0xbec093ac110f7808 */ /* 0x000fe20000800000 */
[C---:B------:R-:W-:Y:S02]  /*0dd0*/  FADD.FTZ R17, -R7.reuse, -RZ ;  /* 0x800000ff07117221 */ /* 0x040fe40000010100 */
        /* <DEDUP_REMOVED lines=19> */
.L_x_863:
[----:B------:R-:W-:Y:S05]  /*0f10*/  BSYNC.RECONVERGENT B0 ;  /* 0x0000000000007941 */ /* 0x000fea0003800200 */
.L_x_862:
[----:B------:R0:W-:Y:S01]  /*0f20*/  @!P0 STG.E.U16 desc[UR4][R2.64], R4 ;  /* 0x0000000402008986 */ /* 0x0001e2000c101504 */
[----:B------:R-:W-:Y:S04]  /*0f30*/  BSSY.RECONVERGENT B0, `(.L_x_864) ;  /* 0x000000c000007945 */ /* 0x000fe80003800200 */
[----:B------:R-:W-:Y:S05]  /*0f40*/  @P3 BRA `(.L_x_865) ;  /* 0x0000000000283947 */ /* 0x000fea0003800000 */
[----:B0-----:R-:W0:Y:S01]  /*0f50*/  LDC.64 R2, c[0x0][0x388] ;  /* 0x0000e200ff027b82 */ /* 0x001e220000000a00 */
[----:B------:R-:W-:Y:S01]  /*0f60*/  IMAD R7, R11, 0x200, R8 ;  /* 0x000002000b077824 */ /* 0x000fe200078e0208 */
[----:B------:R-:W-:-:S04]  /*0f70*/  IADD3 R8, PT, PT, R8, 0x80, RZ ;  /* 0x0000008008087810 */ /* 0x000fc80007ffe0ff */
[----:B------:R-:W-:-:S13]  /*0f80*/  ISETP.GE.AND P0, PT, R8, R9, PT ;  /* 0x000000090800720c */ /* 0x000fda0003f06270 */
[----:B-----5:R-:W-:Y:S02]  /*0f90*/  @!P0 LEA R13, R11, R8, 0x9 ;  /* 0x000000080b0d8211 */ /* 0x020fe400078e48ff */
[----:B------:R-:W-:Y:S01]  /*0fa0*/  @!P0 IADD3 R8, PT, PT, R8, 0x80, RZ ;  /* 0x0000008008088810 */ /* 0x000fe20007ffe0ff */
[----:B0-----:R-:W-:-:S04]  /*0fb0*/  IMAD.WIDE.U32 R6, R7, 0x2, R2 ;  /* 0x0000000207067825 */ /* 0x001fc800078e0002 */
[----:B------:R-:W-:Y:S01]  /*0fc0*/  @!P0 IMAD.WIDE.U32 R2, R13, 0x2, R2 ;  /* 0x000000020d028825 */ /* 0x000fe200078e0002 */
[----:B------:R1:W-:Y:S04]  /*0fd0*/  STG.E.U16 desc[UR4][R6.64], R0 ;  /* 0x0000000006007986 */ /* 0x0003e8000c101504 */
[----:B------:R1:W-:Y:S02]  /*0fe0*/  @!P0 STG.E.U16 desc[UR4][R2.64], R5 ;  /* 0x0000000502008986 */ /* 0x0003e4000c101504 */
.L_x_865:
[----:B------:R-:W-:Y:S05]  /*0ff0*/  BSYNC.RECONVERGENT B0 ;  /* 0x0000000000007941 */ /* 0x000fea0003800200 */
.L_x_864:
[----:B------:R-:W-:-:S13]  /*1000*/  ISETP.GE.AND P0, PT, R8, R9, PT ;  /* 0x000000090800720c */ /* 0x000fda0003f06270 */
[----:B------:R-:W-:Y:S05]  /*1010*/  @P0 EXIT ;  /* 0x000000000000094d */ /* 0x000fea0003800000 */
[----:B01----:R-:W0:Y:S01]  /*1020*/  LDC.64 R2, c[0x0][0x388] ;  /* 0x0000e200ff027b82 */ /* 0x003e220000000a00 */
[----:B------:R-:W-:-:S05]  /*1030*/  LEA R11, R11, R8, 0x9 ;  /* 0x000000080b0b7211 */ /* 0x000fca00078e48ff */
[----:B0-----:R-:W-:-:S05]  /*1040*/  IMAD.WIDE.U32 R2, R11, 0x2, R2 ;  /* 0x000000020b027825 */ /* 0x001fca00078e0002 */
[----:B-----5:R-:W-:Y:S01]  /*1050*/  STG.E.U16 desc[UR4][R2.64], R10 ;  /* 0x0000000a02007986 */ /* 0x020fe2000c101504 */
[----:B------:R-:W-:Y:S05]  /*1060*/  EXIT ;  /* 0x000000000000794d */ /* 0x000fea0003800000 */
.L_x_866:
        /* <DEDUP_REMOVED lines=9> */
.L_x_12361:


//--------------------- .text._ZN2at6native29vectorized_elementwise_kernelILi2EZZZNS0_26GeluBackwardCUDAKernelImplERNS_18TensorIteratorBaseENS0_8GeluTypeEENKUlvE0_clEvENKUlvE2_clEvEUlN3c108BFloat16ES8_E_St5arrayIPcLm3EEEEviT0_T1_ --------------------------
	.section	.text._ZN2at6native29vectorized_elementwise_kernelILi2EZZZNS0_26GeluBackwardCUDAKernelImplERNS_18TensorIteratorBaseENS0_8GeluTypeEENKUlvE0_clEvENKUlvE2_clEvEUlN3c108BFloat16ES8_E_St5arrayIPcLm3EEEEviT0_T1_,"ax",@progbits
	.align	128
        .global         _ZN2at6native29vectorized_elementwise_kernelILi2EZZZNS0_26GeluBackwardCUDAKernelImplERNS_18TensorIteratorBaseENS0_8GeluTypeEENKUlvE0_clEvENKUlvE2_clEvEUlN3c108BFloat16ES8_E_St5arrayIPcLm3EEEEviT0_T1_
        .type           _ZN2at6native29vectorized_elementwise_kernelILi2EZZZNS0_26GeluBackwardCUDAKernelImplERNS_18TensorIteratorBaseENS0_8GeluTypeEENKUlvE0_clEvENKUlvE2_clEvEUlN3c108BFloat16ES8_E_St5arrayIPcLm3EEEEviT0_T1_,@function
        .size           _ZN2at6native29vectorized_elementwise_kernelILi2EZZZNS0_26GeluBackwardCUDAKernelImplERNS_18TensorIteratorBaseENS0_8GeluTypeEENKUlvE0_clEvENKUlvE2_clEvEUlN3c108BFloat16ES8_E_St5arrayIPcLm3EEEEviT0_T1_,(.L_x_12362 - _ZN2at6native29vectorized_elementwise_kernelILi2EZZZNS0_26GeluBackwardCUDAKernelImplERNS_18TensorIteratorBaseENS0_8GeluTypeEENKUlvE0_clEvENKUlvE2_clEvEUlN3c108BFloat16ES8_E_St5arrayIPcLm3EEEEviT0_T1_)
        .other          _ZN2at6native29vectorized_elementwise_kernelILi2EZZZNS0_26GeluBackwardCUDAKernelImplERNS_18TensorIteratorBaseENS0_8GeluTypeEENKUlvE0_clEvENKUlvE2_clEvEUlN3c108BFloat16ES8_E_St5arrayIPcLm3EEEEviT0_T1_,@"STO_CUDA_ENTRY STV_DEFAULT"
_ZN2at6native29vectorized_elementwise_kernelILi2EZZZNS0_26GeluBackwardCUDAKernelImplERNS_18TensorIteratorBaseENS0_8GeluTypeEENKUlvE0_clEvENKUlvE2_clEvEUlN3c108BFloat16ES8_E_St5arrayIPcLm3EEEEviT0_T1_:
.text._ZN2at6native29vectorized_elementwise_kernelILi2EZZZNS0_26GeluBackwardCUDAKernelImplERNS_18TensorIteratorBaseENS0_8GeluTypeEENKUlvE0_clEvENKUlvE2_clEvEUlN3c108BFloat16ES8_E_St5arrayIPcLm3EEEEviT0_T1_:
[----:B------:R-:W-:Y:S01]  /*0000*/  LDC R1, c[0x0][0x37c] ;  /* 0x0000df00ff017b82 */ /* 0x000fe20000000800 */
[----:B------:R-:W0:Y:S01]  /*0010*/  S2R R0, SR_CTAID.X ;  /* 0x0000000000007919 */ /* 0x000e220000002500 */
[----:B------:R-:W1:Y:S01]  /*0020*/  LDCU UR6, c[0x0][0x380] ;  /* 0x00007000ff0677ac */ /* 0x000e620008000800 */
[----:B------:R-:W2:Y:S01]  /*0030*/  LDCU.64 UR4, c[0x0][0x358] ;  /* 0x00006b00ff0477ac */ /* 0x000ea20008000a00 */
[----:B0-----:R-:W-:-:S04]  /*0040*/  SHF.L.U32 R0, R0, 0xa, RZ ;  /* 0x0000000a00007819 */ /* 0x001fc800000006ff */
[----:B-1----:R-:W-:-:S04]  /*0050*/  IADD3 R2, PT, PT, -R0, UR6, RZ ;  /* 0x0000000600027c10 */ /* 0x002fc8000fffe1ff */
[----:B------:R-:W-:-:S13]  /*0060*/  ISETP.GT.U32.AND P0, PT, R2, 0x3ff, PT ;  /* 0x000003ff0200780c */ /* 0x000fda0003f04070 */
[----:B--2---:R-:W-:Y:S05]  /*0070*/  @P0 BRA `(.L_x_867) ;  /* 0x00000020002c0947 */ /* 0x004fea0003800000 */
[----:B------:R-:W0:Y:S01]  /*0080*/  S2R R23, SR_TID.X ;  /* 0x0000000000177919 */ /* 0x000e220000002100 */
[----:B------:R-:W1:Y:S01]  /*0090*/  LDC.64 R18, c[0x0][0x390] ;  /* 0x0000e400ff127b82 */ /* 0x000e620000000a00 */
[----:B------:R-:W-:-:S07]  /*00a0*/  PRMT R4, RZ, 0x7610, R4 ;  /* 0x00007610ff047816 */ /* 0x000fce0000000004 */
[----:B------:R-:W2:Y:S08]  /*00b0*/  LDC.64 R14, c[0x0][0x398] ;  /* 0x0000e600ff0e7b82 */ /* 0x000eb00000000a00 */
[----:B------:R-:W3:Y:S08]  /*00c0*/  LDC.64 R6, c[0x0][0x390] ;  /* 0x0000e400ff067b82 */ /* 0x000ef00000000a00 */
[----:B------:R-:W4:Y:S01]  /*00d0*/  LDC.64 R16, c[0x0][0x398] ;  /* 0x0000e600ff107b82 */ /* 0x000f220000000a00 */
[----:B0-----:R-:W-:-:S07]  /*00e0*/  ISETP.GE.U32.AND P0, PT, R23, R2, PT ;  /* 0x000000021700720c */ /* 0x001fce0003f06070 */
[----:B------:R-:W0:Y:S01]  /*00f0*/  LDC.64 R12, c[0x0][0x390] ;  /* 0x0000e400ff0c7b82 */ /* 0x000e220000000a00 */
[----:B------:R-:W-:-:S07]  /*0100*/  MOV R3, R23 ;  /* 0x0000001700037202 */ /* 0x000fce0000000f00 */
[----:B------:R-:W0:Y:S01]  /*0110*/  LDC.64 R24, c[0x0][0x390] ;  /* 0x0000e400ff187b82 */ /* 0x000e220000000a00 */
[----:B------:R-:W-:-:S04]  /*0120*/  @!P0 IADD3 R23, PT, PT, R3, 0x80, RZ ;  /* 0x0000008003178810 */ /* 0x000fc80007ffe0ff */
[----:B------:R-:W-:-:S03]  /*0130*/  ISETP.GE.U32.AND P1, PT, R23, R2, PT ;  /* 0x000000021700720c */ /* 0x000fc60003f26070 */
[----:B------:R-:W0:Y:S10]  /*0140*/  LDC.64 R20, c[0x0][0x398] ;  /* 0x0000e600ff147b82 */ /* 0x000e340000000a00 */
[----:B------:R-:W-:-:S02]  /*0150*/  @!P1 IADD3 R5, PT, PT, R0, R23, RZ ;  /* 0x0000001700059210 */ /* 0x000fc40007ffe0ff */
[----:B------:R-:W-:-:S03]  /*0160*/  @!P1 IADD3 R23, PT, PT, R23, 0x80, RZ ;  /* 0x0000008017179810 */ /* 0x000fc60007ffe0ff */
[----:B-1----:R-:W-:Y:S01]  /*0170*/  @!P1 IMAD.WIDE.U32 R18, R5, 0x2, R18 ;  /* 0x0000000205129825 */ /* 0x002fe200078e0012 */
[----:B------:R-:W-:-:S03]  /*0180*/  ISETP.GE.U32.AND P2, PT, R23, R2, PT ;  /* 0x000000021700720c */ /* 0x000fc60003f46070 */
[----:B--2---:R-:W-:Y:S01]  /*0190*/  @!P1 IMAD.WIDE.U32 R14, R5, 0x2, R14 ;  /* 0x00000002050e9825 */ /* 0x004fe200078e000e */
[----:B------:R1:W5:Y:S09]  /*01a0*/  @!P1 LDG.E.U16 R4, desc[UR4][R18.64] ;  /* 0x0000000412049981 */ /* 0x000372000c1e1500 */
[----:B------:R-:W-:Y:S01]  /*01b0*/  @!P2 IADD3 R11, PT, PT, R0, R23, RZ ;  /* 0x00000017000ba210 */ /* 0x000fe20007ffe0ff */
[----:B-1----:R-:W1:Y:S01]  /*01c0*/  LDC.64 R18, c[0x0][0x398] ;  /* 0x0000e600ff127b82 */ /* 0x002e620000000a00 */
[----:B------:R-:W-:-:S04]  /*01d0*/  @!P2 IADD3 R23, PT, PT, R23, 0x80, RZ ;  /* 0x000000801717a810 */ /* 0x000fc80007ffe0ff */
[----:B------:R-:W-:-:S13]  /*01e0*/  ISETP.GE.U32.AND P3, PT, R23, R2, PT ;  /* 0x000000021700720c */ /* 0x000fda0003f66070 */
[----:B------:R-:W-:Y:S02]  /*01f0*/  @!P3 IADD3 R9, PT, PT, R0, R23, RZ ;  /* 0x000000170009b210 */ /* 0x000fe40007ffe0ff */
[----:B------:R-:W-:-:S04]  /*0200*/  @!P3 IADD3 R23, PT, PT, R23, 0x80, RZ ;  /* 0x000000801717b810 */ /* 0x000fc80007ffe0ff */
[----:B------:R-:W-:Y:S01]  /*0210*/  ISETP.GE.U32.AND P4, PT, R23, R2, PT ;  /* 0x000000021700720c */ /* 0x000fe20003f86070 */
[----:B---3--:R-:W-:Y:S01]  /*0220*/  @!P2 IMAD.WIDE.U32 R26, R11, 0x2, R6 ;  /* 0x000000020b1aa825 */ /* 0x008fe200078e0006 */
[----:B------:R-:W-:-:S03]  /*0230*/  PRMT R5, RZ, 0x7610, R5 ;  /* 0x00007610ff057816 */ /* 0x000fc60000000005 */
[----:B----4-:R-:W-:Y:S01]  /*0240*/  @!P2 IMAD.WIDE.U32 R16, R11, 0x2, R16 ;  /* 0x000000020b10a825 */ /* 0x010fe200078e0010 */
[----:B------:R-:W-:Y:S02]  /*0250*/  PRMT R6, RZ, 0x7610, R6 ;  /* 0x00007610ff067816 */ /* 0x000fe40000000006 */
[----:B------:R2:W5:Y:S04]  /*0260*/  @!P1 LDG.E.U16 R5, desc[UR4][R14.64] ;  /* 0x000000040e059981 */ /* 0x000568000c1e1500 */
[----:B------:R3:W5:Y:S01]  /*0270*/  @!P2 LDG.E.U16 R6, desc[UR4][R26.64] ;  /* 0x000000041a06a981 */ /* 0x000762000c1e1500 */
[----:B------:R-:W-:Y:S02]  /*0280*/  @!P4 IADD3 R11, PT, PT, R0, R23, RZ ;  /* 0x00000017000bc210 */ /* 0x000fe40007ffe0ff */
[----:B------:R-:W-:Y:S01]  /*0290*/  @!P4 IADD3 R23, PT, PT, R23, 0x80, RZ ;  /* 0x000000801717c810 */ /* 0x000fe20007ffe0ff */
[----:B--2---:R-:W2:Y:S03]  /*02a0*/  LDC.64 R14, c[0x0][0x398] ;  /* 0x0000e600ff0e7b82 */ /* 0x004ea60000000a00 */
[----:B------:R-:W-:-:S02]  /*02b0*/  ISETP.GE.U32.AND P1, PT, R23, R2, PT ;  /* 0x000000021700720c */ /* 0x000fc40003f26070 */
[----:B------:R-:W-:-:S03]  /*02c0*/  PRMT R7, RZ, 0x7610, R7 ;  /* 0x00007610ff077816 */ /* 0x000fc60000000007 */
[----:B---3--:R-:W3:Y:S03]  /*02d0*/  LDC.64 R26, c[0x0][0x390] ;  /* 0x0000e400ff1a7b82 */ /* 0x008ee60000000a00 */
[----:B------:R4:W5:Y:S01]  /*02e0*/  @!P2 LDG.E.U16 R7, desc[UR4][R16.64] ;  /* 0x000000041007a981 */ /* 0x000962000c1e1500 */
[----:B------:R-:W-:-:S04]  /*02f0*/  PRMT R10, RZ, 0x7610, R10 ;  /* 0x00007610ff0a7816 */ /* 0x000fc8000000000a */
[----:B------:R-:W-:Y:S02]  /*0300*/  @!P1 IADD3 R29, PT, PT, R0, R23, RZ ;  /* 0x00000017001d9210 */ /* 0x000fe40007ffe0ff */
[----:B------:R-:W-:Y:S01]  /*0310*/  @!P1 IADD3 R23, PT, PT, R23, 0x80, RZ ;  /* 0x0000008017179810 */ /* 0x000fe20007ffe0ff */
[----:B0-----:R-:W-:Y:S01]  /*0320*/  @!P4 IMAD.WIDE.U32 R12, R11, 0x2, R12 ;  /* 0x000000020b0cc825 */ /* 0x001fe200078e000c */
[----:B------:R-:W-:Y:S01]  /*0330*/  PRMT R8, RZ, 0x7610, R8 ;  /* 0x00007610ff087816 */ /* 0x000fe20000000008 */
[----:B----4-:R-:W0:Y:S01]  /*0340*/  LDC.64 R16, c[0x0][0x390] ;  /* 0x0000e400ff107b82 */ /* 0x010e220000000a00 */
[----:B------:R-:W-:Y:S01]  /*0350*/  ISETP.GE.U32.AND P2, PT, R23, R2, PT ;  /* 0x000000021700720c */ /* 0x000fe20003f46070 */
[C---:B------:R-:W-:Y:S01]  /*0360*/  @!P3 IMAD.WIDE.U32 R24, R9.reuse, 0x2, R24 ;  /* 0x000000020918b825 */ /* 0x040fe200078e0018 */
[----:B------:R4:W5:Y:S03]  /*0370*/  @!P4 LDG.E.U16 R10, desc[UR4][R12.64] ;  /* 0x000000040c0ac981 */ /* 0x000966000c1e1500 */
[----:B------:R-:W-:Y:S01]  /*0380*/  @!P3 IMAD.WIDE.U32 R20, R9, 0x2, R20 ;  /* 0x000000020914b825 */ /* 0x000fe200078e0014 */
[----:B------:R-:W-:Y:S01]  /*0390*/  PRMT R9, RZ, 0x7610, R9 ;  /* 0x00007610ff097816 */ /* 0x000fe20000000009 */
[----:B------:R3:W5:Y:S02]  /*03a0*/  @!P3 LDG.E.U16 R8, desc[UR4][R24.64] ;  /* 0x000000041808b981 */ /* 0x000764000c1e1500 */
[----:B-1----:R-:W-:Y:S01]  /*03b0*/  @!P4 IMAD.WIDE.U32 R18, R11, 0x2, R18 ;  /* 0x000000020b12c825 */ /* 0x002fe200078e0012 */
[----:B------:R-:W-:Y:S01]  /*03c0*/  PRMT R11, RZ, 0x7610, R11 ;  /* 0x00007610ff0b7816 */ /* 0x000fe2000000000b */
[----:B----4-:R-:W1:Y:S01]  /*03d0*/  LDC.64 R12, c[0x0][0x398] ;  /* 0x0000e600ff0c7b82 */ /* 0x010e620000000a00 */
[----:B------:R4:W5:Y:S01]  /*03e0*/  @!P3 LDG.E.U16 R9, desc[UR4][R20.64] ;  /* 0x000000041409b981 */ /* 0x000962000c1e1500 */
[----:B------:R-:W-:Y:S01]  /*03f0*/  PRMT R22, RZ, 0x7610, R22 ;  /* 0x00007610ff167816 */ /* 0x000fe20000000016 */
[----:B---3--:R-:W-:-:S02]  /*0400*/  @!P1 IMAD.WIDE.U32 R26, R29, 0x2, R26 ;  /* 0x000000021d1a9825 */ /* 0x008fc400078e001a */
[----:B------:R3:W5:Y:S01]  /*0410*/  @!P4 LDG.E.U16 R11, desc[UR4][R18.64] ;  /* 0x00000004120bc981 */ /* 0x000762000c1e1500 */
[----:B------:R-:W-:Y:S01]  /*0420*/  PRMT R24, RZ, 0x7610, R24 ;  /* 0x00007610ff187816 */ /* 0x000fe20000000018 */
[----:B--2---:R-:W-:Y:S01]  /*0430*/  @!P1 IMAD.WIDE.U32 R14, R29, 0x2, R14 ;  /* 0x000000021d0e9825 */ /* 0x004fe200078e000e */
[----:B------:R-:W-:Y:S01]  /*0440*/  @!P2 IADD3 R25, PT, PT, R0, R23, RZ ;  /* 0x000000170019a210 */ /* 0x000fe20007ffe0ff */
[----:B------:R-:W5:Y:S01]  /*0450*/  @!P1 LDG.E.U16 R22, desc[UR4][R26.64] ;  /* 0x000000041a169981 */ /* 0x000f62000c1e1500 */
[----:B----4-:R-:W2:Y:S01]  /*0460*/  LDC.64 R20, c[0x0][0x398] ;  /* 0x0000e600ff147b82 */ /* 0x010ea20000000a00 */
[----:B------:R-:W-:Y:S02]  /*0470*/  @!P2 IADD3 R23, PT, PT, R23, 0x80, RZ ;  /* 0x000000801717a810 */ /* 0x000fe40007ffe0ff */
[----:B------:R4:W5:Y:S05]  /*0480*/  @!P1 LDG.E.U16 R24, desc[UR4][R14.64] ;  /* 0x000000040e189981 */ /* 0x00096a000c1e1500 */
[----:B---3--:R-:W3:Y:S01]  /*0490*/  LDC.64 R18, c[0x0][0x390] ;  /* 0x0000e400ff127b82 */ /* 0x008ee20000000a00 */
[----:B------:R-:W-:Y:S01]  /*04a0*/  ISETP.GE.U32.AND P1, PT, R23, R2, PT ;  /* 0x000000021700720c */ /* 0x000fe20003f26070 */
[----:B0-----:R-:W-:Y:S01]  /*04b0*/  @!P2 IMAD.WIDE.U32 R16, R25, 0x2, R16 ;  /* 0x000000021910a825 */ /* 0x001fe200078e0010 */
[----:B------:R-:W-:-:S03]  /*04c0*/  PRMT R28, RZ, 0x7610, R28 ;  /* 0x00007610ff1c7816 */ /* 0x000fc6000000001c */
[----:B-1----:R-:W-:Y:S02]  /*04d0*/  @!P2 IMAD.WIDE.U32 R12, R25, 0x2, R12 ;  /* 0x00000002190ca825 */ /* 0x002fe400078e000c */
[----:B----4-:R-:W0:Y:S01]  /*04e0*/  LDC.64 R14, c[0x0][0x390] ;  /* 0x0000e400ff0e7b82 */ /* 0x010e220000000a00 */
[----:B------:R1:W5:Y:S05]  /*04f0*/  @!P2 LDG.E.U16 R28, desc[UR4][R16.64] ;  /* 0x00000004101ca981 */ /* 0x00036a000c1e1500 */
[----:B------:R-:W-:Y:S02]  /*0500*/  @!P1 IADD3 R25, PT, PT, R0, R23, RZ ;  /* 0x0000001700199210 */ /* 0x000fe40007ffe0ff */
[----:B-1----:R-:W-:-:S03]  /*0510*/  PRMT R16, RZ, 0x7610, R16 ;  /* 0x00007610ff107816 */ /* 0x002fc60000000010 */
[----:B--2---:R-:W-:Y:S01]  /*0520*/  @!P1 IMAD.WIDE.U32 R20, R25, 0x2, R20 ;  /* 0x0000000219149825 */ /* 0x004fe200078e0014 */
[----:B------:R-:W-:-:S03]  /*0530*/  PRMT R17, RZ, 0x7610, R17 ;  /* 0x00007610ff117816 */ /* 0x000fc60000000011 */
[----:B---3--:R-:W-:-:S03]  /*0540*/  @!P1 IMAD.WIDE.U32 R18, R25, 0x2, R18 ;  /* 0x0000000219129825 */ /* 0x008fc600078e0012 */
[----:B------:R-:W5:Y:S04]  /*0550*/  @!P1 LDG.E.U16 R17, desc[UR4][R20.64] ;  /* 0x0000000414119981 */ /* 0x000f68000c1e1500 */
[----:B------:R-:W5:Y:S01]  /*0560*/  @!P1 LDG.E.U16 R16, desc[UR4][R18.64] ;  /* 0x0000000412109981 */ /* 0x000f62000c1e1500 */
[----:B------:R-:W-:-:S06]  /*0570*/  PRMT R23, RZ, 0x7610, R23 ;  /* 0x00007610ff177816 */ /* 0x000fcc0000000017 */
[----:B------:R1:W5:Y:S02]  /*0580*/  @!P2 LDG.E.U16 R23, desc[UR4][R12.64] ;  /* 0x000000040c17a981 */ /* 0x000364000c1e1500 */
[----:B-1----:R-:W1:Y:S01]  /*0590*/  LDC.64 R12, c[0x0][0x398] ;  /* 0x0000e600ff0c7b82 */ /* 0x002e620000000a00 */
[----:B------:R-:W-:Y:S02]  /*05a0*/  @!P0 IADD3 R27, PT, PT, R0, R3, RZ ;  /* 0x00000003001b8210 */ /* 0x000fe40007ffe0ff */
[----:B------:R-:W-:Y:S02]  /*05b0*/  PRMT R25, RZ, 0x7610, R25 ;  /* 0x00007610ff197816 */ /* 0x000fe40000000019 */
[----:B------:R-:W-:Y:S01]  /*05c0*/  PRMT R26, RZ, 0x7610, R26 ;  /* 0x00007610ff1a7816 */ /* 0x000fe2000000001a */
[----:B0-----:R-:W-:-:S05]  /*05d0*/  @!P0 IMAD.WIDE.U32 R14, R27, 0x2, R14 ;  /* 0x000000021b0e8825 */ /* 0x001fca00078e000e */
[----:B------:R0:W5:Y:S01]  /*05e0*/  @!P0 LDG.E.U16 R25, desc[UR4][R14.64] ;  /* 0x000000040e198981 */ /* 0x000162000c1e1500 */
[----:B-1----:R-:W-:-:S05]  /*05f0*/  @!P0 IMAD.WIDE.U32 R12, R27, 0x2, R12 ;  /* 0x000000021b0c8825 */ /* 0x002fca00078e000c */
[----:B------:R0:W5:Y:S01]  /*0600*/  @!P0 LDG.E.U16 R26, desc[UR4][R12.64] ;  /* 0x000000040c1a8981 */ /* 0x000162000c1e1500 */
[----:B------:R-:W-:Y:S01]  /*0610*/  ISETP.GE.U32.AND P0, PT, R3, R2, PT ;  /* 0x000000020300720c */ /* 0x000fe20003f06070 */
[----:B------:R-:W-:-:S12]  /*0620*/  BSSY.RECONVERGENT B0, `(.L_x_868) ;  /* 0x000002c000007945 */ /* 0x000fd80003800200 */
[----:B0-----:R-:W-:Y:S05]  /*0630*/  @P0 BRA `(.L_x_869) ;  /* 0x0000000000a80947 */ /* 0x001fea0003800000 */
[----:B-----5:R-:W-:Y:S01]  /*0640*/  SHF.L.U32 R12, R26, 0x10, RZ ;  /* 0x000000101a0c7819 */ /* 0x020fe200000006ff */
[----:B------:R-:W-:Y:S01]  /*0650*/  HFMA2 R15, -RZ, RZ, 0.61474609375, 16.90625 ;  /* 0x38eb4c3aff0f7431 */ /* 0x000fe200000001ff */
[----:B------:R-:W-:Y:S01]  /*0660*/  MOV R19, 0x3aae005b ;  /* 0x3aae005b00137802 */ /* 0x000fe20000000f00 */
[----:B------:R-:W-:Y:S01]  /*0670*/  HFMA2 R18, -RZ, RZ, 1.0087890625, -0.000686168670654296875 ;  /* 0x3c09919fff127431 */ /* 0x000fe200000001ff */
[----:B------:R-:W-:Y:S01]  /*0680*/  SHF.L.U32 R25, R25, 0x10, RZ ;  /* 0x0000001019197819 */ /* 0x000fe200000006ff */
[----:B------:R-:W-:-:S04]  /*0690*/  FMUL.FTZ R13, R12, 0.70710676908493041992 ;  /* 0x3f3504f30c0d7820 */ /* 0x000fc80000410000 */
[C---:B------:R-:W-:Y:S01]  /*06a0*/  FADD.FTZ R14, |R13|.reuse, -RZ ;  /* 0x800000ff0d0e7221 */ /* 0x040fe20000010200 */
[----:B------:R-:W-:-:S04]  /*06b0*/  FSETP.GE.FTZ.AND P1, PT, |R13|, 1.0029599666595458984, PT ;  /* 0x3f8060fe0d00780b */ /* 0x000fc80003f36200 */
[----:B------:R-:W-:Y:S02]  /*06c0*/  FSEL R15, R15, 8.4834944573231041431e-05, P1 ;  /* 0x38b1e96a0f0f7808 */ /* 0x000fe40000800000 */
[----:B------:R-:W-:Y:S02]  /*06d0*/  FSEL R19, -R19, -0.00082130916416645050049, P1 ;  /* 0xba574d2013137808 */ /* 0x000fe40000800100 */
[----:B------:R-:W-:-:S05]  /*06e0*/  FSEL R18, R18, 0.0052134888246655464172, P1 ;  /* 0x3baad5ea12127808 */ /* 0x000fca0000800000 */
[----:B------:R-:W-:-:S04]  /*06f0*/  @!P1 FMUL.FTZ R14, R13, R13 ;  /* 0x0000000d0d0e9220 */ /* 0x000fc80000410000 */
[C---:B------:R-:W-:Y:S01]  /*0700*/  FFMA.FTZ R15, R14.reuse, R15, R19 ;  /* 0x0000000f0e0f7223 */ /* 0x040fe20000010013 */
[----:B------:R-:W-:Y:S01]  /*0710*/  MOV R19, 0x3d24d99a ;  /* 0x3d24d99a00137802 */ /* 0x000fe20000000f00 */
[C---:B------:R-:W-:Y:S02]  /*0720*/  FADD.FTZ R20, -R14.reuse, -RZ ;  /* 0x800000ff0e147221 */ /* 0x040fe40000010100 */
[----:B------:R-:W-:Y:S01]  /*0730*/  FFMA.FTZ R15, R14, R15, R18 ;  /* 0x0000000f0e0f7223 */ /* 0x000fe20000010012 */
[----:B------:R-:W-:Y:S01]  /*0740*/  HFMA2 R18, -RZ, RZ, 1.5341796875, 81.5625 ;  /* 0x3e235519ff127431 */ /* 0x000fe200000001ff */
[----:B------:R-:W-:Y:S02]  /*0750*/  FSEL R19, -R19, -0.026868773624300956726, P1 ;  /* 0xbcdc1be713137808 */ /* 0x000fe40000800100 */
[----:B------:R-:W-:Y:S02]  /*0760*/  FSEL R20, R20, R13, P1 ;  /* 0x0000000d14147208 */ /* 0x000fe40000800000 */
[----:B------:R-:W-:Y:S01]  /*0770*/  FSEL R18, R18, 0.11284004896879196167, P1 ;  /* 0x3de718af12127808 */ /* 0x000fe20000800000 */
[----:B------:R-:W-:Y:S01]  /*0780*/  FFMA.FTZ R15, R14, R15, R19 ;  /* 0x0000000f0e0f7223 */ /* 0x000fe20000010013 */
[----:B------:R-:W-:-:S03]  /*0790*/  MOV R19, 0x3f69b4f9 ;  /* 0x3f69b4f900137802 */ /* 0x000fc60000000f00 */
[----:B------:R-:W-:Y:S01]  /*07a0*/  FFMA.FTZ R15, R14, R15, R18 ;  /* 0x0000000f0e0f7223 */ /* 0x000fe20000010012 */
[----:B------:R-:W-:Y:S01]  /*07b0*/  HFMA2 R18, -RZ, RZ, 1.7822265625, 0.000185489654541015625 ;  /* 0x3f210a14ff127431 */ /* 0x000fe200000001ff */
[----:B------:R-:W-:-:S04]  /*07c0*/  FSEL R19, R19, -0.37612664699554443359, P1 ;  /* 0xbec093ac13137808 */ /* 0x000fc80000800000 */
[----:B------:R-:W-:Y:S01]  /*07d0*/  FSEL R18, R18, 0.12837915122509002686, P1 ;  /* 0x3e0375d312127808 */ /* 0x000fe20000800000 */
        /* <DEDUP_REMOVED lines=16> */
.L_x_869:
[----:B------:R-:W-:Y:S05]  /*08e0*/  BSYNC.RECONVERGENT B0 ;  /* 0x0000000000007941 */ /* 0x000fea0003800200 */
.L_x_868:
[----:B------:R-:W-:Y:S01]  /*08f0*/  IADD3 R13, PT, PT, R3, 0x80, RZ ;  /* 0x00000080030d7810 */ /* 0x000fe20007ffe0ff */
[----:B------:R-:W-:Y:S03]  /*0900*/  BSSY.RECONVERGENT B0, `(.L_x_870) ;  /* 0x000002d000007945 */ /* 0x000fe60003800200 */
[----:B------:R-:W-:-:S13]  /*0910*/  ISETP.GE.U32.AND P1, PT, R13, R2, PT ;  /* 0x000000020d00720c */ /* 0x000fda0003f26070 */
[----:B------:R-:W-:Y:S05]  /*0920*/  @P1 BRA `(.L_x_871) ;  /* 0x0000000000a81947 */ /* 0x000fea0003800000 */
[----:B-----5:R-:W-:Y:S01]  /*0930*/  SHF.L.U32 R5, R5, 0x10, RZ ;  /* 0x0000001005057819 */ /* 0x020fe200000006ff */
[----:B------:R-:W-:Y:S01]  /*0940*/  HFMA2 R20, -RZ, RZ, 0.8349609375, 5.424022674560546875e-06 ;  /* 0x3aae005bff147431 */ /* 0x000fe200000001ff */
[----:B------:R-:W-:Y:S02]  /*0950*/  MOV R18, 0x38eb4c3a ;  /* 0x38eb4c3a00127802 */ /* 0x000fe40000000f00 */
[----:B------:R-:W-:Y:S01]  /*0960*/  MOV R19, 0x3c09919f ;  /* 0x3c09919f00137802 */ /* 0x000fe20000000f00 */
[----:B------:R-:W-:Y:S01]  /*0970*/  FMUL.FTZ R14, R5, 0.70710676908493041992 ;  /* 0x3f3504f3050e7820 */ /* 0x000fe20000410000 */
[----:B------:R-:W-:-:S03]  /*0980*/  SHF.L.U32 R4, R4, 0x10, RZ ;  /* 0x0000001004047819 */ /* 0x000fc600000006ff */
[C---:B------:R-:W-:Y:S01]  /*0990*/  FADD.FTZ R15, |R14|.reuse, -RZ ;  /* 0x800000ff0e0f7221 */ /* 0x040fe20000010200 */
[----:B------:R-:W-:-:S04]  /*09a0*/  FSETP.GE.FTZ.AND P1, PT, |R14|, 1.0029599666595458984, PT ;  /* 0x3f8060fe0e00780b */ /* 0x000fc80003f36200 */
[----:B------:R-:W-:Y:S02]  /*09b0*/  FSEL R18, R18, 8.4834944573231041431e-05, P1 ;  /* 0x38b1e96a12127808 */ /* 0x000fe40000800000 */
[----:B------:R-:W-:Y:S02]  /*09c0*/  FSEL R20, -R20, -0.00082130916416645050049, P1 ;  /* 0xba574d2014147808 */ /* 0x000fe40000800100 */
[----:B------:R-:W-:-:S05]  /*09d0*/  FSEL R19, R19, 0.0052134888246655464172, P1 ;  /* 0x3baad5ea13137808 */ /* 0x000fca0000800000 */
[----:B------:R-:W-:-:S04]  /*09e0*/  @!P1 FMUL.FTZ R15, R14, R14 ;  /* 0x0000000e0e0f9220 */ /* 0x000fc80000410000 */
[C---:B------:R-:W-:Y:S01]  /*09f0*/  FFMA.FTZ R18, R15.reuse, R18, R20 ;  /* 0x000000120f127223 */ /* 0x040fe20000010014 */
[----:B------:R-:W-:Y:S02]  /*0a00*/  HFMA2 R20, -RZ, RZ, 1.28515625, -179.25 ;  /* 0x3d24d99aff147431 */ /* 0x000fe400000001ff */
[C---:B------:R-:W-:Y:S01]  /*0a10*/  FADD.FTZ R21, -R15.reuse, -RZ ;  /* 0x800000ff0f157221 */ /* 0x040fe20000010100 */
[----:B------:R-:W-:Y:S01]  /*0a20*/  FFMA.FTZ R18, R15, R18, R19 ;  /* 0x000000120f127223 */ /* 0x000fe20000010013 */
[----:B------:R-:W-:Y:S02]  /*0a30*/  MOV R19, 0x3e235519 ;  /* 0x3e23551900137802 */ /* 0x000fe40000000f00 */
[----:B------:R-:W-:Y:S02]  /*0a40*/  FSEL R20, -R20, -0.026868773624300956726, P1 ;  /* 0xbcdc1be714147808 */ /* 0x000fe40000800100 */
[----:B------:R-:W-:Y:S02]  /*0a50*/  FSEL R19, R19, 0.11284004896879196167, P1 ;  /* 0x3de718af13137808 */ /* 0x000fe40000800000 */
[----:B------:R-:W-:Y:S01]  /*0a60*/  FSEL R21, R21, R14, P1 ;  /* 0x0000000e15157208 */ /* 0x000fe20000800000 */
[----:B------:R-:W-:Y:S01]  /*0a70*/  FFMA.FTZ R18, R15, R18, R20 ;  /* 0x000000120f127223 */ /* 0x000fe20000010014 */
[----:B------:R-:W-:-:S03]  /*0a80*/  HFMA2 R20, -RZ, RZ, 1.8525390625, -0.310791015625 ;  /* 0x3f69b4f9ff147431 */ /* 0x000fc600000001ff */
[----:B------:R-:W-:Y:S01]  /*0a90*/  FFMA.FTZ R18, R15, R18, R19 ;  /* 0x000000120f127223 */ /* 0x000fe20000010013 */
[----:B------:R-:W-:Y:S02]  /*0aa0*/  MOV R19, 0x3f210a14 ;  /* 0x3f210a1400137802 */ /* 0x000fe40000000f00 */
[----:B------:R-:W-:Y:S02]  /*0ab0*/  FSEL R20, R20, -0.37612664699554443359, P1 ;  /* 0xbec093ac14147808 */ /* 0x000fe40000800000 */
        /* <DEDUP_REMOVED lines=17> */
.L_x_871:
[----:B------:R-:W-:Y:S05]  /*0bd0*/  BSYNC.RECONVERGENT B0 ;  /* 0x0000000000007941 */ /* 0x000fea0003800200 */
.L_x_870:
[----:B-----5:R-:W0:Y:S01]  /*0be0*/  @!P0 LDC.64 R4, c[0x0][0x388] ;  /* 0x0000e200ff048b82 */ /* 0x020e220000000a00 */
[C---:B------:R-:W-:Y:S01]  /*0bf0*/  IADD3 R15, PT, PT, R3.reuse, 0x100, RZ ;  /* 0x00000100030f7810 */ /* 0x040fe20007ffe0ff */
[----:B------:R-:W-:Y:S01]  /*0c00*/  BSSY.RECONVERGENT B0, `(.L_x_872) ;  /* 0x0000039000007945 */ /* 0x000fe20003800200 */
[----:B------:R-:W-:Y:S02]  /*0c10*/  IADD3 R19, PT, PT, R3, 0x180, RZ ;  /* 0x0000018003137810 */ /* 0x000fe40007ffe0ff */
[-C--:B------:R-:W-:Y:S02]  /*0c20*/  ISETP.GE.U32.AND P6, PT, R15, R2.reuse, PT ;  /* 0x000000020f00720c */ /* 0x080fe40003fc6070 */
[C---:B------:R-:W-:Y:S02]  /*0c30*/  IADD3 R15, PT, PT, R3.reuse, 0x280, RZ ;  /* 0x00000280030f7810 */ /* 0x040fe40007ffe0ff */
[----:B------:R-:W-:Y:S02]  /*0c40*/  IADD3 R21, PT, PT, R3, 0x200, RZ ;  /* 0x0000020003157810 */ /* 0x000fe40007ffe0ff */
[----:B------:R-:W-:-:S02]  /*0c50*/  ISETP.GE.U32.AND P3, PT, R15, R2, PT ;  /* 0x000000020f00720c */ /* 0x000fc40003f66070 */
[-C--:B------:R-:W-:Y:S02]  /*0c60*/  ISETP.GE.U32.AND P1, PT, R19, R2.reuse, PT ;  /* 0x000000021300720c */ /* 0x080fe40003f26070 */
[-C--:B------:R-:W-:Y:S02]  /*0c70*/  ISETP.GE.U32.AND P2, PT, R21, R2.reuse, PT ;  /* 0x000000021500720c */ /* 0x080fe40003f46070 */
[----:B------:R-:W-:Y:S02]  /*0c80*/  @!P0 IADD3 R15, PT, PT, R0, R3, RZ ;  /* 0x00000003000f8210 */ /* 0x000fe40007ffe0ff */
[C---:B------:R-:W-:Y:S02]  /*0c90*/  IADD3 R19, PT, PT, R3.reuse, 0x300, RZ ;  /* 0x0000030003137810 */ /* 0x040fe40007ffe0ff */
[----:B------:R-:W-:Y:S02]  /*0ca0*/  IADD3 R21, PT, PT, R3, 0x380, RZ ;  /* 0x0000038003157810 */ /* 0x000fe40007ffe0ff */
[-C--:B------:R-:W-:Y:S01]  /*0cb0*/  ISETP.GE.U32.AND P4, PT, R19, R2.reuse, PT ;  /* 0x000000021300720c */ /* 0x080fe20003f86070 */
[----:B0-----:R-:W-:Y:S01]  /*0cc0*/  @!P0 IMAD.WIDE.U32 R4, R15, 0x2, R4 ;  /* 0x000000020f048825 */ /* 0x001fe200078e0004 */
[----:B------:R-:W-:Y:S01]  /*0cd0*/  ISETP.GE.U32.AND P5, PT, R21, R2, PT ;  /* 0x000000021500720c */ /* 0x000fe20003fa6070 */
[----:B------:R-:W-:-:S12]  /*0ce0*/  @P6 BRA `(.L_x_873) ;  /* 0x0000000000a86947 */ /* 0x000fd80003800000 */
[----:B------:R-:W-:Y:S01]  /*0cf0*/  SHF.L.U32 R7, R7, 0x10, RZ ;  /* 0x0000001007077819 */ /* 0x000fe200000006ff */
        /* <DEDUP_REMOVED lines=25> */
[----:B------:R-:W-:-:S04]  /*0e90*/  FFMA.FTZ R19, R18, R19, R21 ;  /* 0x0000001312137223 */ /* 0x000fc80000010015 */
[----:B------:R-:W-:Y:S01]  /*0ea0*/  FFMA.FTZ R19, R18, R19, R20 ;  /* 0x0000001312137223 */ /* 0x000fe20000010014 */
[----:B------:R-:W-:-:S03]  /*0eb0*/  FMUL.FTZ R18, R7, -0.5 ;  /* 0xbf00000007127820 */ /* 0x000fc60000410000 */
[----:B------:R-:W-:Y:S01]  /*0ec0*/  FFMA.FTZ R19, R19, R26, R26 ;  /* 0x0000001a13137223 */ /* 0x000fe2000001001a */
[----:B------:R-:W-:-:S04]  /*0ed0*/  FMUL.FTZ R18, R7, R18 ;  /* 0x0000001207127220 */ /* 0x000fc80000410000 */
[----:B------:R-:W-:Y:S02]  /*0ee0*/  FMUL.FTZ R20, R18, 1.4426950216293334961 ;  /* 0x3fb8aa3b12147820 */ /* 0x000fe40000410000 */
        /* <DEDUP_REMOVED lines=10> */
.L_x_873:
[----:B------:R-:W-:Y:S05]  /*0f90*/  BSYNC.RECONVERGENT B0 ;  /* 0x0000000000007941 */ /* 0x000fea0003800200 */
.L_x_872:
[----:B------:R-:W-:Y:S04]  /*0fa0*/  BSSY.RECONVERGENT B0, `(.L_x_874) ;  /* 0x000002c000007945 */ /* 0x000fe80003800200 */
[----:B------:R-:W-:Y:S05]  /*0fb0*/  @P1 BRA `(.L_x_875) ;  /* 0x0000000000a81947 */ /* 0x000fea0003800000 */
[----:B------:R-:W-:Y:S01]  /*0fc0*/  SHF.L.U32 R9, R9, 0x10, RZ ;  /* 0x0000001009097819 */ /* 0x000fe200000006ff */
[----:B------:R-:W-:Y:S01]  /*0fd0*/  HFMA2 R20, -RZ, RZ, 0.8349609375, 5.424022674560546875e-06 ;  /* 0x3aae005bff147431 */ /* 0x000fe200000001ff */
[----:B------:R-:W-:Y:S01]  /*0fe0*/  MOV R18, 0x38eb4c3a ;  /* 0x38eb4c3a00127802 */ /* 0x000fe20000000f00 */
[----:B------:R-:W-:Y:S01]  /*0ff0*/  HFMA2 R21, -RZ, RZ, 1.28515625, -179.25 ;  /* 0x3d24d99aff157431 */ /* 0x000fe200000001ff */
[----:B------:R-:W-:Y:S01]  /*1000*/  MOV R19, 0x3c09919f ;  /* 0x3c09919f00137802 */ /* 0x000fe20000000f00 */
[----:B------:R-:W-:Y:S01]  /*1010*/  FMUL.FTZ R7, R9, 0.70710676908493041992 ;  /* 0x3f3504f309077820 */ /* 0x000fe20000410000 */
[----:B------:R-:W-:Y:S01]  /*1020*/  HFMA2 R25, -RZ, RZ, 1.8525390625, -0.310791015625 ;  /* 0x3f69b4f9ff197431 */ /* 0x000fe200000001ff */
[----:B------:R-:W-:Y:S02]  /*1030*/  MOV R26, 0x3f210a14 ;  /* 0x3f210a14001a7802 */ /* 0x000fe40000000f00 */
[C---:B------:R-:W-:Y:S01]  /*1040*/  FADD.FTZ R15, |R7|.reuse, -RZ ;  /* 0x800000ff070f7221 */ /* 0x040fe20000010200 */
[----:B------:R-:W-:-:S02]  /*1050*/  FSETP.GE.FTZ.AND P1, PT, |R7|, 1.0029599666595458984, PT ;  /* 0x3f8060fe0700780b */ /* 0x000fc40003f36200 */
[----:B------:R-:W-:Y:S02]  /*1060*/  SHF.L.U32 R8, R8, 0x10, RZ ;  /* 0x0000001008087819 */ /* 0x000fe400000006ff */
        /* <DEDUP_REMOVED lines=8> */
[----:B------:R-:W-:Y:S01]  /*10f0*/  FSEL R19, R20, 0.11284004896879196167, P1 ;  /* 0x3de718af14137808 */ /* 0x000fe20000800000 */
[C---:B------:R-:W-:Y:S02]  /*1100*/  FADD.FTZ R20, -R15.reuse, -RZ ;  /* 0x800000ff0f147221 */ /* 0x040fe40000010100 */
[----:B------:R-:W-:Y:S01]  /*1110*/  FFMA.FTZ R18, R15, R18, R21 ;  /* 0x000000120f127223 */ /* 0x000fe20000010015 */
[----:B------:R-:W-:-:S03]  /*1120*/  FSEL R21, R25, -0.37612664699554443359, P1 ;  /* 0xbec093ac19157808 */ /* 0x000fc60000800000 */
[----:B------:R-:W-:Y:S01]  /*1130*/  FFMA.FTZ R18, R15, R18, R19 ;  /* 0x000000120f127223 */ /* 0x000fe20000010013 */
[----:B------:R-:W-:Y:S01]  /*1140*/  FSEL R19, R26, 0.12837915122509002686, P1 ;  /* 0x3e0375d31a137808 */ /* 0x000fe20000800000 */
[----:B------:R-:W-:Y:S02]  /*1150*/  FMUL.FTZ R26, R9, -0.5 ;  /* 0xbf000000091a7820 */ /* 0x000fe40000410000 */
[----:B------:R-:W-:Y:S01]  /*1160*/  FFMA.FTZ R18, R15, R18, R21 ;  /* 0x000000120f127223 */ /* 0x000fe20000010015 */
[----:B------:R-:W-:Y:S01]  /*1170*/  FSEL R21, R20, R7, P1 ;  /* 0x0000000714157208 */ /* 0x000fe20000800000 */
        /* <DEDUP_REMOVED lines=14> */
.L_x_875:
[----:B------:R-:W-:Y:S05]  /*1260*/  BSYNC.RECONVERGENT B0 ;  /* 0x0000000000007941 */ /* 0x000fea0003800200 */
.L_x_874:
[----:B------:R-:W-:Y:S04]  /*1270*/  BSSY.RECONVERGENT B0, `(.L_x_876) ;  /* 0x000002c000007945 */ /* 0x000fe80003800200 */
[----:B------:R-:W-:Y:S05]  /*1280*/  @P2 BRA `(.L_x_877) ;  /* 0x0000000000a82947 */ /* 0x000fea0003800000 */
[----:B------:R-:W-:Y:S01]  /*1290*/  SHF.L.U32 R11, R11, 0x10, RZ ;  /* 0x000000100b0b7819 */ /* 0x000fe200000006ff */
[----:B------:R-:W-:Y:S01]  /*12a0*/  HFMA2 R18, -RZ, RZ, 0.61474609375, 16.90625 ;  /* 0x38eb4c3aff127431 */ /* 0x000fe200000001ff */
[----:B------:R-:W-:Y:S01]  /*12b0*/  MOV R20, 0x3aae005b ;  /* 0x3aae005b00147802 */ /* 0x000fe20000000f00 */
[----:B------:R-:W-:Y:S01]  /*12c0*/  HFMA2 R15, -RZ, RZ, 1.0087890625, -0.000686168670654296875 ;  /* 0x3c09919fff0f7431 */ /* 0x000fe200000001ff */
[----:B------:R-:W-:Y:S01]  /*12d0*/  MOV R19, 0x3d24d99a ;  /* 0x3d24d99a00137802 */ /* 0x000fe20000000f00 */
[C---:B------:R-:W-:Y:S01]  /*12e0*/  FMUL.FTZ R8, R11.reuse, 0.70710676908493041992 ;  /* 0x3f3504f30b087820 */ /* 0x040fe20000410000 */
[----:B------:R-:W-:Y:S02]  /*12f0*/  HFMA2 R21, -RZ, RZ, 1.8525390625, -0.310791015625 ;  /* 0x3f69b4f9ff157431 */ /* 0x000fe400000001ff */
[C---:B------:R-:W-:Y:S01]  /*1300*/  FMUL.FTZ R26, R11.reuse, -0.5 ;  /* 0xbf0000000b1a7820 */ /* 0x040fe20000410000 */
[----:B------:R-:W-:Y:S01]  /*1310*/  SHF.L.U32 R10, R10, 0x10, RZ ;  /* 0x000000100a0a7819 */ /* 0x000fe200000006ff */
[C---:B------:R-:W-:Y:S01]  /*1320*/  FADD.FTZ R9, |R8|.reuse, -RZ ;  /* 0x800000ff08097221 */ /* 0x040fe20000010200 */
[----:B------:R-:W-:Y:S01]  /*1330*/  FSETP.GE.FTZ.AND P1, PT, |R8|, 1.0029599666595458984, PT ;  /* 0x3f8060fe0800780b */ /* 0x000fe20003f36200 */
[----:B------:R-:W-:-:S03]  /*1340*/  FMUL.FTZ R26, R11, R26 ;  /* 0x0000001a0b1a7220 */ /* 0x000fc60000410000 */
[----:B------:R-:W-:Y:S01]  /*1350*/  FSEL R18, R18, 8.4834944573231041431e-05, P1 ;  /* 0x38b1e96a12127808 */ /* 0x000fe20000800000 */
[----:B------:R-:W-:Y:S01]  /*1360*/  FMUL.FTZ R26, R26, 1.4426950216293334961 ;  /* 0x3fb8aa3b1a1a7820 */ /* 0x000fe20000410000 */
[----:B------:R-:W-:Y:S02]  /*1370*/  FSEL R20, -R20, -0.00082130916416645050049, P1 ;  /* 0xba574d2014147808 */ /* 0x000fe40000800100 */
[----:B------:R-:W-:Y:S02]  /*1380*/  FSEL R15, R15, 0.0052134888246655464172, P1 ;  /* 0x3baad5ea0f0f7808 */ /* 0x000fe40000800000 */
[----:B------:R-:W-:Y:S01]  /*1390*/  FSEL R19, -R19, -0.026868773624300956726, P1 ;  /* 0xbcdc1be713137808 */ /* 0x000fe20000800100 */
[----:B------:R-:W0:Y:S02]  /*13a0*/  MUFU.EX2 R26, R26 ;  /* 0x0000001a001a7308 */ /* 0x000e240000000800 */
[----:B------:R-:W-:-:S04]  /*13b0*/  @!P1 FMUL.FTZ R9, R8, R8 ;  /* 0x0000000808099220 */ /* 0x000fc80000410000 */
[----:B------:R-:W-:Y:S01]  /*13c0*/  FFMA.FTZ R18, R9, R18, R20 ;  /* 0x0000001209127223 */ /* 0x000fe20000010014 */
[----:B------:R-:W-:-:S03]  /*13d0*/  IMAD.MOV.U32 R20, RZ, RZ, 0x3e235519 ;  /* 0x3e235519ff147424 */ /* 0x000fc600078e00ff */
[C---:B------:R-:W-:Y:S02]  /*13e0*/  FFMA.FTZ R18, R9.reuse, R18, R15 ;  /* 0x0000001209127223 */ /* 0x040fe4000001000f */
[----:B------:R-:W-:Y:S02]  /*13f0*/  FSEL R15, R20, 0.11284004896879196167, P1 ;  /* 0x3de718af140f7808 */ /* 0x000fe40000800000 */
[----:B------:R-:W-:Y:S01]  /*1400*/  FFMA.FTZ R18, R9, R18, R19 ;  /* 0x0000001209127223 */ /* 0x000fe20000010013 */
[----:B------:R-:W-:Y:S02]  /*1410*/  MOV R20, 0x3f210a14 ;  /* 0x3f210a1400147802 */ /* 0x000fe40000000f00 */
[----:B------:R-:W-:Y:S01]  /*1420*/  FSEL R19, R21, -0.37612664699554443359, P1 ;  /* 0xbec093ac15137808 */ /* 0x000fe20000800000 */
[C---:B------:R-:W-:Y:S01]  /*1430*/  FFMA.FTZ R18, R9.reuse, R18, R15 ;  /* 0x0000001209127223 */ /* 0x040fe2000001000f */
[----:B------:R-:W-:Y:S01]  /*1440*/  FADD.FTZ R21, -R9, -RZ ;  /* 0x800000ff09157221 */ /* 0x000fe20000010100 */
[----:B------:R-:W-:-:S02]  /*1450*/  FSEL R15, R20, 0.12837915122509002686, P1 ;  /* 0x3e0375d3140f7808 */ /* 0x000fc40000800000 */
[----:B------:R-:W-:Y:S02]  /*1460*/  FFMA.FTZ R18, R9, R18, R19 ;  /* 0x0000001209127223 */ /* 0x000fe40000010013 */
[----:B------:R-:W-:Y:S02]  /*1470*/  FSEL R20, R21, R8, P1 ;  /* 0x0000000815147208 */ /* 0x000fe40000800000 */
[----:B------:R-:W-:Y:S01]  /*1480*/  FFMA.FTZ R15, R9, R18, R15 ;  /* 0x00000012090f7223 */ /* 0x000fe2000001000f */
[----:B0-----:R-:W-:-:S03]  /*1490*/  FMUL.FTZ R18, R26, 0.3989422917366027832 ;  /* 0x3ecc422a1a127820 */ /* 0x001fc60000410000 */
[----:B------:R-:W-:Y:S01]  /*14a0*/  FFMA.FTZ R15, R15, R20, R20 ;  /* 0x000000140f0f7223 */ /* 0x000fe20000010014 */
[----:B------:R-:W-:-:S03]  /*14b0*/  FMUL.FTZ R11, R11, R18 ;  /* 0x000000120b0b7220 */ /* 0x000fc60000410000 */
[----:B------:R-:W0:Y:S02]  /*14c0*/  @P1 MUFU.EX2 R9, R15 ;  /* 0x0000000f00091308 */ /* 0x000e240000000800 */
[----:B0-----:R-:W-:-:S05]  /*14d0*/  @P1 FADD.FTZ R9, -R9, 1 ;  /* 0x3f80000009091421 */ /* 0x001fca0000010100 */
[----:B------:R-:W-:-:S05]  /*14e0*/  @P1 LOP3.LUT R15, R9, 0x80000000, R8, 0xb8, !PT ;  /* 0x80000000090f1812 */ /* 0x000fca00078eb808 */
[----:B------:R-:W-:-:S04]  /*14f0*/  FADD.FTZ R8, R15, 1 ;  /* 0x3f8000000f087421 */ /* 0x000fc80000010000 */
[----:B------:R-:W-:-:S04]  /*1500*/  FFMA.FTZ R11, R8, 0.5, R11 ;  /* 0x3f000000080b7823 */ /* 0x000fc8000001000b */
[----:B------:R-:W-:-:S05]  /*1510*/  FMUL.FTZ R8, R10, R11 ;  /* 0x0000000b0a087220 */ /* 0x000fca0000410000 */
[----:B------:R-:W-:-:S07]  /*1520*/  F2FP.BF16.F32.PACK_AB R8, RZ, R8 ;  /* 0x00000008ff08723e */ /* 0x000fce00000010ff */
.L_x_877:
[----:B------:R-:W-:Y:S05]  /*1530*/  BSYNC.RECONVERGENT B0 ;  /* 0x0000000000007941 */ /* 0x000fea0003800200 */
.L_x_876:
[----:B------:R-:W-:Y:S04]  /*1540*/  BSSY.RECONVERGENT B0, `(.L_x_878) ;  /* 0x000002c000007945 */ /* 0x000fe80003800200 */
[----:B------:R-:W-:Y:S05]  /*1550*/  @P3 BRA `(.L_x_879) ;  /* 0x0000000000a83947 */ /* 0x000fea0003800000 */
[----:B------:R-:W-:Y:S01]  /*1560*/  SHF.L.U32 R24, R24, 0x10, RZ ;  /* 0x0000001018187819 */ /* 0x000fe200000006ff */
[----:B------:R-:W-:Y:S01]  /*1570*/  HFMA2 R11, -RZ, RZ, 0.61474609375, 16.90625 ;  /* 0x38eb4c3aff0b7431 */ /* 0x000fe200000001ff */
[----:B------:R-:W-:Y:S01]  /*1580*/  MOV R15, 0x3aae005b ;  /* 0x3aae005b000f7802 */ /* 0x000fe20000000f00 */
[----:B------:R-:W-:Y:S01]  /*1590*/  HFMA2 R18, -RZ, RZ, 1.0087890625, -0.000686168670654296875 ;  /* 0x3c09919fff127431 */ /* 0x000fe200000001ff */
[----:B------:R-:W-:Y:S01]  /*15a0*/  MOV R20, 0x3d24d99a ;  /* 0x3d24d99a00147802 */ /* 0x000fe20000000f00 */
[----:B------:R-:W-:Y:S01]  /*15b0*/  FMUL.FTZ R9, R24, 0.70710676908493041992 ;  /* 0x3f3504f318097820 */ /* 0x000fe20000410000 */
[----:B------:R-:W-:Y:S02]  /*15c0*/  MOV R19, 0x3f69b4f9 ;  /* 0x3f69b4f900137802 */ /* 0x000fe40000000f00 */
[----:B------:R-:W-:Y:S01]  /*15d0*/  SHF.L.U32 R22, R22, 0x10, RZ ;  /* 0x0000001016167819 */ /* 0x000fe200000006ff */
        /* <DEDUP_REMOVED lines=8> */
[----:B------:R-:W-:Y:S02]  /*1660*/  HFMA2 R15, -RZ, RZ, 1.5341796875, 81.5625 ;  /* 0x3e235519ff0f7431 */ /* 0x000fe400000001ff */
[C---:B------:R-:W-:Y:S01]  /*1670*/  FADD.FTZ R26, -R10.reuse, -RZ ;  /* 0x800000ff0a1a7221 */ /* 0x040fe20000010100 */
[C---:B------:R-:W-:Y:S02]  /*1680*/  FFMA.FTZ R11, R10.reuse, R11, R18 ;  /* 0x0000000b0a0b7223 */ /* 0x040fe40000010012 */
[----:B------:R-:W-:Y:S01]  /*1690*/  FSEL R18, R15, 0.11284004896879196167, P1 ;  /* 0x3de718af0f127808 */ /* 0x000fe20000800000 */
[----:B------:R-:W-:Y:S02]  /*16a0*/  HFMA2 R15, -RZ, RZ, 1.7822265625, 0.000185489654541015625 ;  /* 0x3f210a14ff0f7431 */ /* 0x000fe400000001ff */
        /* <DEDUP_REMOVED lines=21> */
.L_x_879:
[----:B------:R-:W-:Y:S05]  /*1800*/  BSYNC.RECONVERGENT B0 ;  /* 0x0000000000007941 */ /* 0x000fea0003800200 */
.L_x_878:
[----:B------:R-:W-:Y:S04]  /*1810*/  BSSY.RECONVERGENT B0, `(.L_x_880) ;  /* 0x000002c000007945 */ /* 0x000fe80003800200 */
[----:B------:R-:W-:Y:S05]  /*1820*/  @P4 BRA `(.L_x_881) ;  /* 0x0000000000a84947 */ /* 0x000fea0003800000 */
[----:B------:R-:W-:Y:S01]  /*1830*/  SHF.L.U32 R23, R23, 0x10, RZ ;  /* 0x0000001017177819 */ /* 0x000fe200000006ff */
[----:B------:R-:W-:Y:S01]  /*1840*/  HFMA2 R20, -RZ, RZ, 0.8349609375, 5.424022674560546875e-06 ;  /* 0x3aae005bff147431 */ /* 0x000fe200000001ff */
[----:B------:R-:W-:Y:S01]  /*1850*/  MOV R18, 0x38eb4c3a ;  /* 0x38eb4c3a00127802 */ /* 0x000fe20000000f00 */
[----:B------:R-:W-:Y:S01]  /*1860*/  HFMA2 R19, -RZ, RZ, 1.28515625, -179.25 ;  /* 0x3d24d99aff137431 */ /* 0x000fe200000001ff */
        /* <DEDUP_REMOVED lines=26> */
[----:B------:R-:W-:-:S04]  /*1a10*/  FFMA.FTZ R18, R11, R18, R19 ;  /* 0x000000120b127223 */ /* 0x000fc80000010013 */
        /* <DEDUP_REMOVED lines=11> */
.L_x_881:
[----:B------:R-:W-:Y:S05]  /*1ad0*/  BSYNC.RECONVERGENT B0 ;  /* 0x0000000000007941 */ /* 0x000fea0003800200 */
.L_x_880:
        /* <DEDUP_REMOVED lines=8> */
[----:B------:R-:W-:Y:S01]  /*1b60*/  MOV R22, 0x3f69b4f9 ;  /* 0x3f69b4f900167802 */ /* 0x000fe20000000f00 */
[----:B------:R-:W-:Y:S01]  /*1b70*/  HFMA2 R23, -RZ, RZ, 1.7822265625, 0.000185489654541015625 ;  /* 0x3f210a14ff177431 */ /* 0x000fe200000001ff */
        /* <DEDUP_REMOVED lines=9> */
[----:B------:R-:W-:-:S03]  /*1c10*/  HFMA2 R20, -RZ, RZ, 1.5341796875, 81.5625 ;  /* 0x3e235519ff147431 */ /* 0x000fc600000001ff */
[C---:B------:R-:W-:Y:S02]  /*1c20*/  FFMA.FTZ R18, R15.reuse, R18, R19 ;  /* 0x000000120f127223 */ /* 0x040fe40000010013 */
[----:B------:R-:W-:Y:S01]  /*1c30*/  FSEL R19, R20, 0.11284004896879196167, P1 ;  /* 0x3de718af14137808 */ /* 0x000fe20000800000 */
[C---:B------:R-:W-:Y:S01]  /*1c40*/  FADD.FTZ R20, -R15.reuse, -RZ ;  /* 0x800000ff0f147221 */ /* 0x040fe20000010100 */
[----:B------:R-:W-:Y:S01]  /*1c50*/  FFMA.FTZ R18, R15, R18, R21 ;  /* 0x000000120f127223 */ /* 0x000fe20000010015 */
[----:B------:R-:W-:Y:S01]  /*1c60*/  FSEL R21, R22, -0.37612664699554443359, P1 ;  /* 0xbec093ac16157808 */ /* 0x000fe20000800000 */
[----:B------:R-:W-:Y:S02]  /*1c70*/  FMUL.FTZ R22, R17, -0.5 ;  /* 0xbf00000011167820 */ /* 0x000fe40000410000 */
[----:B------:R-:W-:Y:S01]  /*1c80*/  FFMA.FTZ R18, R15, R18, R19 ;  /* 0x000000120f127223 */ /* 0x000fe20000010013 */
[----:B------:R-:W-:Y:S01]  /*1c90*/  FSEL R19, R23, 0.12837915122509002686, P1 ;  /* 0x3e0375d317137808 */ /* 0x000fe20000800000 */
[----:B------:R-:W-:-:S02]  /*1ca0*/  FMUL.FTZ R22, R17, R22 ;  /* 0x0000001611167220 */ /* 0x000fc40000410000 */
[C---:B------:R-:W-:Y:S01]  /*1cb0*/  FFMA.FTZ R18, R15.reuse, R18, R21 ;  /* 0x000000120f127223 */ /* 0x040fe20000010015 */
[----:B------:R-:W-:Y:S01]  /*1cc0*/  FSEL R21, R20, R11, P1 ;  /* 0x0000000b14157208 */ /* 0x000fe20000800000 */
        /* <DEDUP_REMOVED lines=8> */
[----:B------:R-:W-:-:S05]  /*1d50*/  @P1 LOP3.LUT R18, R20, 0x80000000, R11, 0xb8, !PT ;  /* 0x8000000014121812 */ /* 0x000fca00078eb80b */
[----:B------:R-:W-:-:S04]  /*1d60*/  FADD.FTZ R11, R18, 1 ;  /* 0x3f800000120b7421 */ /* 0x000fc80000010000 */
[----:B------:R-:W-:-:S04]  /*1d70*/  FFMA.FTZ R11, R11, 0.5, R24 ;  /* 0x3f0000000b0b7823 */ /* 0x000fc80000010018 */
[----:B------:R-:W-:-:S05]  /*1d80*/  FMUL.FTZ R11, R16, R11 ;  /* 0x0000000b100b7220 */ /* 0x000fca0000410000 */
[----:B------:R-:W-:-:S07]  /*1d90*/  F2FP.BF16.F32.PACK_AB R11, RZ, R11 ;  /* 0x0000000bff0b723e */ /* 0x000fce00000010ff */
.L_x_883:
[----:B------:R-:W-:Y:S05]  /*1da0*/  BSYNC.RECONVERGENT B0 ;  /* 0x0000000000007941 */ /* 0x000fea0003800200 */
.L_x_882:
[----:B------:R-:W-:Y:S01]  /*1db0*/  @!P0 MOV R3, R13 ;  /* 0x0000000d00038202 */ /* 0x000fe20000000f00 */
[----:B------:R0:W-:Y:S01]  /*1dc0*/  @!P0 STG.E.U16 desc[UR4][R4.64], R12 ;  /* 0x0000000c04008986 */ /* 0x0001e2000c101504 */
[----:B------:R-:W-:Y:S04]  /*1dd0*/  BSSY.RECONVERGENT B0, `(.L_x_884) ;  /* 0x000002d000007945 */ /* 0x000fe80003800200 */
[----:B------:R-:W-:Y:S01]  /*1de0*/  BSSY.RELIABLE B1, `(.L_x_885) ;  /* 0x0000025000017945 */ /* 0x000fe20003800100 */
[----:B------:R-:W-:-:S13]  /*1df0*/  ISETP.GE.U32.AND P0, PT, R3, R2, PT ;  /* 0x000000020300720c */ /* 0x000fda0003f06070 */
[----:B0-----:R-:W-:Y:S05]  /*1e00*/  @P0 BRA `(.L_x_886) ;  /* 0x0000000000300947 */ /* 0x001fea0003800000 */
[----:B------:R-:W0:Y:S01]  /*1e10*/  LDC.64 R4, c[0x0][0x388] ;  /* 0x0000e200ff047b82 */ /* 0x000e220000000a00 */
[----:B------:R-:W-:Y:S02]  /*1e20*/  IADD3 R13, PT, PT, R0, R3, RZ ;  /* 0x00000003000d7210 */ /* 0x000fe40007ffe0ff */
[----:B------:R-:W-:-:S04]  /*1e30*/  IADD3 R3, PT, PT, R3, 0x80, RZ ;  /* 0x0000008003037810 */ /* 0x000fc80007ffe0ff */
[----:B------:R-:W-:Y:S01]  /*1e40*/  ISETP.GE.U32.AND P0, PT, R3, R2, PT ;  /* 0x000000020300720c */ /* 0x000fe20003f06070 */
[----:B0-----:R-:W-:-:S05]  /*1e50*/  IMAD.WIDE.U32 R4, R13, 0x2, R4 ;  /* 0x000000020d047825 */ /* 0x001fca00078e0004 */
[----:B------:R0:W-:Y:S07]  /*1e60*/  STG.E.U16 desc[UR4][R4.64], R14 ;  /* 0x0000000e04007986 */ /* 0x0001ee000c101504 */
[----:B------:R-:W-:Y:S05]  /*1e70*/  @P0 BRA `(.L_x_887) ;  /* 0x0000000000300947 */ /* 0x000fea0003800000 */
[----:B0-----:R-:W0:Y:S01]  /*1e80*/  LDC.64 R4, c[0x0][0x388] ;  /* 0x0000e200ff047b82 */ /* 0x001e220000000a00 */
[----:B------:R-:W-:Y:S01]  /*1e90*/  IMAD.IADD R13, R0, 0x1, R3 ;  /* 0x00000001000d7824 */ /* 0x000fe200078e0203 */
[----:B------:R-:W-:-:S03]  /*1ea0*/  IADD3 R3, PT, PT, R3, 0x80, RZ ;  /* 0x0000008003037810 */ /* 0x000fc60007ffe0ff */
[----:B0-----:R-:W-:-:S05]  /*1eb0*/  IMAD.WIDE.U32 R4, R13, 0x2, R4 ;  /* 0x000000020d047825 */ /* 0x001fca00078e0004 */
[----:B------:R0:W-:Y:S02]  /*1ec0*/  STG.E.U16 desc[UR4][R4.64], R6 ;  /* 0x0000000604007986 */ /* 0x0001e4000c101504 */
.L_x_886:
[----:B------:R-:W-:-:S13]  /*1ed0*/  ISETP.GE.U32.AND P0, PT, R3, R2, PT ;  /* 0x000000020300720c */ /* 0x000fda0003f06070 */
[----:B------:R-:W-:Y:S05]  /*1ee0*/  @P0 BRA `(.L_x_888) ;  /* 0x0000000000300947 */ /* 0x000fea0003800000 */
[----:B0-----:R-:W0:Y:S01]  /*1ef0*/  LDC.64 R4, c[0x0][0x388] ;  /* 0x0000e200ff047b82 */ /* 0x001e220000000a00 */
[----:B------:R-:W-:Y:S02]  /*1f00*/  IADD3 R13, PT, PT, R0, R3, RZ ;  /* 0x00000003000d7210 */ /* 0x000fe40007ffe0ff */
[----:B------:R-:W-:-:S03]  /*1f10*/  IADD3 R3, PT, PT, R3, 0x80, RZ ;  /* 0x0000008003037810 */ /* 0x000fc60007ffe0ff */
[----:B0-----:R-:W-:-:S05]  /*1f20*/  IMAD.WIDE.U32 R4, R13, 0x2, R4 ;  /* 0x000000020d047825 */ /* 0x001fca00078e0004 */
[----:B------:R1:W-:Y:S02]  /*1f30*/  STG.E.U16 desc[UR4][R4.64], R7 ;  /* 0x0000000704007986 */ /* 0x0003e4000c101504 */
.L_x_887:
[----:B------:R-:W-:-:S13]  /*1f40*/  ISETP.GE.U32.AND P0, PT, R3, R2, PT ;  /* 0x000000020300720c */ /* 0x000fda0003f06070 */
[----:B------:R-:W-:Y:S05]  /*1f50*/  @P0 BRA `(.L_x_889) ;  /* 0x0000000000340947 */ /* 0x000fea0003800000 */
[----:B01----:R-:W0:Y:S01]  /*1f60*/  LDC.64 R4, c[0x0][0x388] ;  /* 0x0000e200ff047b82 */ /* 0x003e220000000a00 */
[----:B------:R-:W-:Y:S02]  /*1f70*/  IADD3 R7, PT, PT, R0, R3, RZ ;  /* 0x0000000300077210 */ /* 0x000fe40007ffe0ff */
[----:B------:R-:W-:-:S03]  /*1f80*/  IADD3 R3, PT, PT, R3, 0x80, RZ ;  /* 0x0000008003037810 */ /* 0x000fc60007ffe0ff */
[----:B0-----:R-:W-:-:S05]  /*1f90*/  IMAD.WIDE.U32 R4, R7, 0x2, R4 ;  /* 0x0000000207047825 */ /* 0x001fca00078e0004 */
[----:B------:R1:W-:Y:S02]  /*1fa0*/  STG.E.U16 desc[UR4][R4.64], R8 ;  /* 0x0000000804007986 */ /* 0x0003e4000c101504 */
.L_x_888:
[----:B------:R-:W-:-:S13]  /*1fb0*/  ISETP.GE.U32.AND P0, PT, R3, R2, PT ;  /* 0x000000020300720c */ /* 0x000fda0003f06070 */
[----:B------:R-:W-:Y:S05]  /*1fc0*/  @P0 BREAK.RELIABLE B1 ;  /* 0x0000000000010942 */ /* 0x000fea0003800100 */
[----:B------:R-:W-:Y:S05]  /*1fd0*/  @P0 BRA `(.L_x_890) ;  /* 0x0000000000300947 */ /* 0x000fea0003800000 */
[----:B01----:R-:W0:Y:S01]  /*1fe0*/  LDC.64 R4, c[0x0][0x388] ;  /* 0x0000e200ff047b82 */ /* 0x003e220000000a00 */
[----:B------:R-:W-:Y:S02]  /*1ff0*/  IADD3 R7, PT, PT, R0, R3, RZ ;  /* 0x0000000300077210 */ /* 0x000fe40007ffe0ff */
[----:B------:R-:W-:-:S03]  /*2000*/  IADD3 R3, PT, PT, R3, 0x80, RZ ;  /* 0x0000008003037810 */ /* 0x000fc60007ffe0ff */
[----:B0-----:R-:W-:-:S05]  /*2010*/  IMAD.WIDE.U32 R4, R7, 0x2, R4 ;  /* 0x0000000207047825 */ /* 0x001fca00078e0004 */
[----:B------:R2:W-:Y:S02]  /*2020*/  STG.E.U16 desc[UR4][R4.64], R9 ;  /* 0x0000000904007986 */ /* 0x0005e4000c101504 */
.L_x_889:
[----:B------:R-:W-:Y:S05]  /*2030*/  BSYNC.RELIABLE B1 ;  /* 0x0000000000017941 */ /* 0x000fea0003800100 */
.L_x_885:
[----:B------:R-:W-:-:S13]  /*2040*/  ISETP.GE.U32.AND P0, PT, R3, R2, PT ;  /* 0x000000020300720c */ /* 0x000fda0003f06070 */
[----:B012---:R-:W0:Y:S01]  /*2050*/  @!P0 LDC.64 R4, c[0x0][0x388] ;  /* 0x0000e200ff048b82 */ /* 0x007e220000000a00 */
[----:B------:R-:W-:Y:S02]  /*2060*/  @!P0 IADD3 R7, PT, PT, R0, R3, RZ ;  /* 0x0000000300078210 */ /* 0x000fe40007ffe0ff */
[----:B------:R-:W-:-:S03]  /*2070*/  @!P0 IADD3 R3, PT, PT, R3, 0x80, RZ ;  /* 0x0000008003038810 */ /* 0x000fc60007ffe0ff */
[----:B0-----:R-:W-:-:S05]  /*2080*/  @!P0 IMAD.WIDE.U32 R4, R7, 0x2, R4 ;  /* 0x0000000207048825 */ /* 0x001fca00078e0004 */
[----:B------:R2:W-:Y:S02]  /*2090*/  @!P0 STG.E.U16 desc[UR4][R4.64], R10 ;  /* 0x0000000a04008986 */ /* 0x0005e4000c101504 */
.L_x_890:
[----:B------:R-:W-:Y:S05]  /*20a0*/  BSYNC.RECONVERGENT B0 ;  /* 0x0000000000007941 */ /* 0x000fea0003800200 */
.L_x_884:
[----:B------:R-:W-:Y:S05]  /*20b0*/  WARPSYNC.ALL ;  /* 0x0000000000007948 */ /* 0x000fea0003800000 */
[----:B------:R-:W-:-:S13]  /*20c0*/  ISETP.GE.U32.AND P0, PT, R3, R2, PT ;  /* 0x000000020300720c */ /* 0x000fda0003f06070 */
[----:B------:R-:W-:Y:S05]  /*20d0*/  @P0 EXIT ;  /* 0x000000000000094d */ /* 0x000fea0003800000 */
[----:B012---:R-:W0:Y:S01]  /*20e0*/  LDC.64 R4, c[0x0][0x388] ;  /* 0x0000e200ff047b82 */ /* 0x007e220000000a00 */
[----:B------:R-:W-:-:S05]  /*20f0*/  IADD3 R3, PT, PT, R0, R3, RZ ;  /* 0x0000000300037210 */ /* 0x000fca0007ffe0ff */
[----:B0-----:R-:W-:-:S05]  /*2100*/  IMAD.WIDE.U32 R2, R3, 0x2, R4 ;  /* 0x0000000203027825 */ /* 0x001fca00078e0004 */
[----:B------:R-:W-:Y:S01]  /*2110*/  STG.E.U16 desc[UR4][R2.64], R11 ;  /* 0x0000000b02007986 */ /* 0x000fe2000c101504 */
[----:B------:R-:W-:Y:S05]  /*2120*/  EXIT ;  /* 0x000000000000794d */ /* 0x000fea0003800000 */
.L_x_867:
[----:B------:R-:W0:Y:S01]  /*2130*/  S2R R5, SR_TID.X ;  /* 0x0000000000057919 */ /* 0x000e220000002100 */
[----:B------:R-:W1:Y:S02]  /*2140*/  LDC.64 R2, c[0x0][0x398] ;  /* 0x0000e600ff027b82 */ /* 0x000e640000000a00 */
[----:B-1----:R-:W-:-:S04]  /*2150*/  IMAD.WIDE.U32 R2, R0, 0x2, R2 ;  /* 0x0000000200027825 */ /* 0x002fc800078e0002 */
[----:B0-----:R-:W-:-:S05]  /*2160*/  IMAD.WIDE.U32 R6, R5, 0x4, R2 ;  /* 0x0000000405067825 */ /* 0x001fca00078e0002 */
[----:B------:R-:W2:Y:S04]  /*2170*/  LDG.E R2, desc[UR4][R6.64] ;  /* 0x0000000406027981 */ /* 0x000ea8000c1e1900 */
[----:B------:R-:W3:Y:S04]  /*2180*/  LDG.E R17, desc[UR4][R6.64+0x200] ;  /* 0x0002000406117981 */ /* 0x000ee8000c1e1900 */
[----:B------:R-:W4:Y:S04]  /*2190*/  LDG.E R12, desc[UR4][R6.64+0x400] ;  /* 0x00040004060c7981 */ /* 0x000f28000c1e1900 */
[----:B------:R0:W5:Y:S01]  /*21a0*/  LDG.E R18, desc[UR4][R6.64+0x600] ;  /* 0x0006000406127981 */ /* 0x000162000c1e1900 */
[----:B------:R-:W-:Y:S01]  /*21b0*/  MOV R3, 0x3aae005b ;  /* 0x3aae005b00037802 */ /* 0x000fe20000000f00 */
[----:B------:R-:W-:-:S02]  /*21c0*/  HFMA2 R24, -RZ, RZ, 1.0087890625, -0.000686168670654296875 ;  /* 0x3c09919fff187431 */ /* 0x000fc400000001ff */
[----:B0-----:R-:W-:Y:S01]  /*21d0*/  HFMA2 R6, -RZ, RZ, 1.5341796875, 81.5625 ;  /* 0x3e235519ff067431 */ /* 0x001fe200000001ff */
[C---:B--2---:R-:W-:Y:S02]  /*21e0*/  SHF.L.U32 R13, R2.reuse, 0x10, RZ ;  /* 0x00000010020d7819 */ /* 0x044fe400000006ff */
[----:B------:R-:W-:-:S03]  /*21f0*/  PRMT R14, R2, 0x7632, R14 ;  /* 0x00007632020e7816 */ /* 0x000fc6000000000e */
[----:B------:R-:W-:Y:S01]  /*2200*/  FMUL.FTZ R11, R13, 0.70710676908493041992 ;  /* 0x3f3504f30d0b7820 */ /* 0x000fe20000410000 */
[----:B------:R-:W-:-:S04]  /*2210*/  SHF.L.U32 R14, R14, 0x10, RZ ;  /* 0x000000100e0e7819 */ /* 0x000fc800000006ff */
[C---:B------:R-:W-:Y:S01]  /*2220*/  FSETP.GE.FTZ.AND P0, PT, |R11|.reuse, 1.0029599666595458984, PT ;  /* 0x3f8060fe0b00780b */ /* 0x040fe20003f16200 */
[----:B------:R-:W-:Y:S01]  /*2230*/  FMUL.FTZ R9, R14, 0.70710676908493041992 ;  /* 0x3f3504f30e097820 */ /* 0x000fe20000410000 */
[----:B------:R-:W-:Y:S02]  /*2240*/  HFMA2 R2, -RZ, RZ, 0.61474609375, 16.90625 ;  /* 0x38eb4c3aff027431 */ /* 0x000fe400000001ff */
[----:B------:R-:W-:Y:S02]  /*2250*/  FADD.FTZ R15, |R11|, -RZ ;  /* 0x800000ff0b0f7221 */ /* 0x000fe40000010200 */
[----:B------:R-:W-:Y:S02]  /*2260*/  FSETP.GE.FTZ.AND P1, PT, |R9|, 1.0029599666595458984, PT ;  /* 0x3f8060fe0900780b */ /* 0x000fe40003f36200 */
[----:B------:R-:W-:Y:S02]  /*2270*/  FSEL R4, R2, 8.4834944573231041431e-05, P0 ;  /* 0x38b1e96a02047808 */ /* 0x000fe40000000000 */
[----:B------:R-:W-:-:S03]  /*2280*/  FSEL R8, -R3, -0.00082130916416645050049, P0 ;  /* 0xba574d2003087808 */ /* 0x000fc60000000100 */
[----:B------:R-:W-:Y:S01]  /*2290*/  @!P0 FMUL.FTZ R15, R11, R11 ;  /* 0x0000000b0b0f8220 */ /* 0x000fe20000410000 */
[----:B------:R-:W-:-:S03]  /*22a0*/  FSEL R10, R24, 0.0052134888246655464172, P0 ;  /* 0x3baad5ea180a7808 */ /* 0x000fc60000000000 */
[----:B------:R-:W-:Y:S01]  /*22b0*/  FFMA.FTZ R8, R15, R4, R8 ;  /* 0x000000040f087223 */ /* 0x000fe20000010008 */
[----:B------:R-:W-:Y:S01]  /*22c0*/  MOV R4, 0x3d24d99a ;  /* 0x3d24d99a00047802 */ /* 0x000fe20000000f00 */
[C---:B------:R-:W-:Y:S01]  /*22d0*/  FADD.FTZ R16, |R9|.reuse, -RZ ;  /* 0x800000ff09107221 */ /* 0x040fe20000010200 */
[----:B------:R-:W-:Y:S01]  /*22e0*/  FSEL R7, R2, 8.4834944573231041431e-05, P1 ;  /* 0x38b1e96a02077808 */ /* 0x000fe20000800000 */
[----:B------:R-:W-:Y:S01]  /*22f0*/  @!P1 FMUL.FTZ R16, R9, R9 ;  /* 0x0000000909109220 */ /* 0x000fe20000410000 */
[----:B------:R-:W-:Y:S01]  /*2300*/  FSEL R19, -R3, -0.00082130916416645050049, P1 ;  /* 0xba574d2003137808 */ /* 0x000fe20000800100 */
[C---:B------:R-:W-:Y:S01]  /*2310*/  FFMA.FTZ R8, R15.reuse, R8, R10 ;  /* 0x000000080f087223 */ /* 0x040fe2000001000a */
[----:B------:R-:W-:Y:S02]  /*2320*/  FSEL R20, -R4, -0.026868773624300956726, P0 ;  /* 0xbcdc1be704147808 */ /* 0x000fe40000000100 */
[----:B------:R-:W-:Y:S01]  /*2330*/  FSEL R21, R24, 0.0052134888246655464172, P1 ;  /* 0x3baad5ea18157808 */ /* 0x000fe20000800000 */
[----:B------:R-:W-:Y:S01]  /*2340*/  FFMA.FTZ R7, R16, R7, R19 ;  /* 0x0000000710077223 */ /* 0x000fe20000010013 */
[----:B------:R-:W-:Y:S01]  /*2350*/  FSEL R10, R6, 0.11284004896879196167, P0 ;  /* 0x3de718af060a7808 */ /* 0x000fe20000000000 */
[----:B------:R-:W-:Y:S01]  /*2360*/  FFMA.FTZ R8, R15, R8, R20 ;  /* 0x000000080f087223 */ /* 0x000fe20000010014 */
[----:B---3--:R-:W-:Y:S01]  /*2370*/  SHF.L.U32 R19, R17, 0x10, RZ ;  /* 0x0000001011137819 */ /* 0x008fe200000006ff */
[----:B------:R-:W-:Y:S01]  /*2380*/  FFMA.FTZ R21, R16, R7, R21 ;  /* 0x0000000710157223 */ /* 0x000fe20000010015 */
[----:B------:R-:W-:Y:S01]  /*2390*/  FSEL R23, -R4, -0.026868773624300956726, P1 ;  /* 0xbcdc1be704177808 */ /* 0x000fe20000800100 */
[----:B------:R-:W-:Y:S01]  /*23a0*/  FFMA.FTZ R20, R15, R8, R10 ;  /* 0x000000080f147223 */ /* 0x000fe2000001000a */
[----:B------:R-:W-:Y:S01]  /*23b0*/  MOV R7, 0x3f69b4f9 ;  /* 0x3f69b4f900077802 */ /* 0x000fe20000000f00 */
[----:B------:R-:W-:-:S02]  /*23c0*/  FMUL.FTZ R10, R19, 0.70710676908493041992 ;  /* 0x3f3504f3130a7820 */ /* 0x000fc40000410000 */
[----:B------:R-:W-:Y:S01]  /*23d0*/  FFMA.FTZ R21, R16, R21, R23 ;  /* 0x0000001510157223 */ /* 0x000fe20000010017 */
[----:B------:R-:W-:Y:S01]  /*23e0*/  FSEL R23, R6, 0.11284004896879196167, P1 ;  /* 0x3de718af06177808 */ /* 0x000fe20000800000 */
[----:B------:R-:W-:Y:S01]  /*23f0*/  HFMA2 R8, -RZ, RZ, 1.7822265625, 0.000185489654541015625 ;  /* 0x3f210a14ff087431 */ /* 0x000fe200000001ff */
[C---:B------:R-:W-:Y:S02]  /*2400*/  FSEL R22, R7.reuse, -0.37612664699554443359, P0 ;  /* 0xbec093ac07167808 */ /* 0x040fe40000000000 */
[----:B------:R-:W-:Y:S01]  /*2410*/  FSETP.GE.FTZ.AND P2, PT, |R10|, 1.0029599666595458984, PT ;  /* 0x3f8060fe0a00780b */ /* 0x000fe20003f56200 */
[----:B------:R-:W-:Y:S01]  /*2420*/  FFMA.FTZ R23, R16, R21, R23 ;  /* 0x0000001510177223 */ /* 0x000fe20000010017 */
[----:B------:R-:W-:Y:S01]  /*2430*/  FSEL R25, R7, -0.37612664699554443359, P1 ;  /* 0xbec093ac07197808 */ /* 0x000fe20000800000 */
[----:B------:R-:W-:Y:S01]  /*2440*/  FFMA.FTZ R20, R15, R20, R22 ;  /* 0x000000140f147223 */ /* 0x000fe20000010016 */
[C---:B------:R-:W-:Y:S02]  /*2450*/  FSEL R21, R8.reuse, 0.12837915122509002686, P0 ;  /* 0x3e0375d308157808 */ /* 0x040fe40000000000 */
[----:B------:R-:W-:Y:S01]  /*2460*/  FSEL R22, R8, 0.12837915122509002686, P1 ;  /* 0x3e0375d308167808 */ /* 0x000fe20000800000 */
[----:B------:R-:W-:Y:S01]  /*2470*/  FFMA.FTZ R23, R16, R23, R25 ;  /* 0x0000001710177223 */ /* 0x000fe20000010019 */
[----:B------:R-:W-:Y:S01]  /*2480*/  FSEL R25, -R3, -0.00082130916416645050049, P2 ;  /* 0xba574d2003197808 */ /* 0x000fe20001000100 */
[----:B------:R-:W-:Y:S01]  /*2490*/  FFMA.FTZ R21, R15, R20, R21 ;  /* 0x000000140f157223 */ /* 0x000fe20000010015 */
[----:B------:R-:W-:Y:S01]  /*24a0*/  FADD.FTZ R20, |R10|, -RZ ;  /* 0x800000ff0a147221 */ /* 0x000fe20000010200 */
[----:B------:R-:W-:Y:S01]  /*24b0*/  FFMA.FTZ R22, R16, R23, R22 ;  /* 0x0000001710167223 */ /* 0x000fe20000010016 */
[----:B------:R-:W-:Y:S01]  /*24c0*/  FSEL R23, R2, 8.4834944573231041431e-05, P2 ;  /* 0x38b1e96a02177808 */ /* 0x000fe20001000000 */
[----:B------:R-:W-:Y:S01]  /*24d0*/  @!P2 FMUL.FTZ R20, R10, R10 ;  /* 0x0000000a0a14a220 */ /* 0x000fe20000410000 */
[----:B------:R-:W-:-:S03]  /*24e0*/  FSEL R26, R24, 0.0052134888246655464172, P2 ;  /* 0x3baad5ea181a7808 */ /* 0x000fc60001000000 */
[----:B------:R-:W-:-:S04]  /*24f0*/  FFMA.FTZ R23, R20, R23, R25 ;  /* 0x0000001714177223 */ /* 0x000fc80000010019 */
[----:B------:R-:W-:Y:S01]  /*2500*/  FFMA.FTZ R23, R20, R23, R26 ;  /* 0x0000001714177223 */ /* 0x000fe2000001001a */
[----:B------:R-:W-:-:S05]  /*2510*/  FSEL R26, -R4, -0.026868773624300956726, P2 ;  /* 0xbcdc1be7041a7808 */ /* 0x000fca0001000100 */
[----:B------:R-:W-:Y:S01]  /*2520*/  FFMA.FTZ R23, R20, R23, R26 ;  /* 0x0000001714177223 */ /* 0x000fe2000001001a */
[----:B------:R-:W-:Y:S01]  /*2530*/  FSEL R26, R6, 0.11284004896879196167, P2 ;  /* 0x3de718af061a7808 */ /* 0x000fe20001000000 */
[----:B------:R-:W-:Y:S01]  /*2540*/  FADD.FTZ R16, -R16, -RZ ;  /* 0x800000ff10107221 */ /* 0x000fe20000010100 */
[----:B------:R-:W-:-:S03]  /*2550*/  FSEL R25, R7, -0.37612664699554443359, P2 ;  /* 0xbec093ac07197808 */ /* 0x000fc60001000000 */
[----:B------:R-:W-:Y:S01]  /*2560*/  FFMA.FTZ R23, R20, R23, R26 ;  /* 0x0000001714177223 */ /* 0x000fe2000001001a */
[----:B------:R-:W-:-:S03]  /*2570*/  FADD.FTZ R26, -R15, -RZ ;  /* 0x800000ff0f1a7221 */ /* 0x000fc60000010100 */
[----:B------:R-:W-:Y:S02]  /*2580*/  FFMA.FTZ R25, R20, R23, R25 ;  /* 0x0000001714197223 */ /* 0x000fe40000010019 */
[----:B------:R-:W-:Y:S02]  /*2590*/  FSEL R26, R26, R11, P0 ;  /* 0x0000000b1a1a7208 */ /* 0x000fe40000000000 */
[----:B------:R-:W-:Y:S02]  /*25a0*/  FSEL R23, R16, R9, P1 ;  /* 0x0000000910177208 */ /* 0x000fe40000800000 */
[----:B------:R-:W-:Y:S01]  /*25b0*/  FSEL R27, R8, 0.12837915122509002686, P2 ;  /* 0x3e0375d3081b7808 */ /* 0x000fe20001000000 */
[----:B------:R-:W-:Y:S01]  /*25c0*/  FFMA.FTZ R15, R21, R26, R26 ;  /* 0x0000001a150f7223 */ /* 0x000fe2000001001a */
[----:B------:R-:W-:Y:S01]  /*25d0*/  PRMT R21, R17, 0x7632, R21 ;  /* 0x0000763211157816 */ /* 0x000fe20000000015 */
[----:B------:R-:W-:Y:S01]  /*25e0*/  FADD.FTZ R17, -R20, -RZ ;  /* 0x800000ff14117221 */ /* 0x000fe20000010100 */
[----:B------:R-:W-:Y:S01]  /*25f0*/  FFMA.FTZ R16, R22, R23, R23 ;  /* 0x0000001716107223 */ /* 0x000fe20000010017 */
[----:B------:R-:W-:Y:S01]  /*2600*/  FFMA.FTZ R27, R20, R25, R27 ;  /* 0x00000019141b7223 */ /* 0x000fe2000001001b */
[----:B------:R-:W-:Y:S01]  /*2610*/  SHF.L.U32 R21, R21, 0x10, RZ ;  /* 0x0000001015157819 */ /* 0x000fe200000006ff */
[----:B------:R-:W0:Y:S01]  /*2620*/  @P0 MUFU.EX2 R23, R15 ;  /* 0x0000000f00170308 */ /* 0x000e220000000800 */
[----:B------:R-:W-:-:S03]  /*2630*/  FSEL R22, R17, R10, P2 ;  /* 0x0000000a11167208 */ /* 0x000fc60001000000 */
[----:B------:R-:W1:Y:S01]  /*2640*/  @P1 MUFU.EX2 R25, R16 ;  /* 0x0000001000191308 */ /* 0x000e620000000800 */
[----:B------:R-:W-:Y:S01]  /*2650*/  FMUL.FTZ R17, R21, 0.70710676908493041992 ;  /* 0x3f3504f315117820 */ /* 0x000fe20000410000 */
[----:B------:R-:W-:-:S04]  /*2660*/  FFMA.FTZ R22, R27, R22, R22 ;  /* 0x000000161b167223 */ /* 0x000fc80000010016 */
[----:B------:R-:W-:Y:S01]  /*2670*/  FSETP.GE.FTZ.AND P3, PT, |R17|, 1.0029599666595458984, PT ;  /* 0x3f8060fe1100780b */ /* 0x000fe20003f76200 */
[----:B------:R-:W2:Y:S01]  /*2680*/  @P2 MUFU.EX2 R20, R22 ;  /* 0x0000001600142308 */ /* 0x000ea20000000800 */
[----:B0-----:R-:W-:Y:S01]  /*2690*/  @P0 FADD.FTZ R26, -R23, 1 ;  /* 0x3f800000171a0421 */ /* 0x001fe20000010100 */
[----:B-1----:R-:W-:-:S04]  /*26a0*/  @P1 FADD.FTZ R28, -R25, 1 ;  /* 0x3f800000191c1421 */ /* 0x002fc80000010100 */
[----:B------:R-:W-:Y:S01]  /*26b0*/  @P0 LOP3.LUT R15, R26, 0x80000000, R11, 0xb8, !PT ;  /* 0x800000001a0f0812 */ /* 0x000fe200078eb80b */
[C---:B------:R-:W-:Y:S01]  /*26c0*/  FADD.FTZ R11, |R17|.reuse, -RZ ;  /* 0x800000ff110b7221 */ /* 0x040fe20000010200 */
[----:B------:R-:W-:Y:S02]  /*26d0*/  FSEL R26, R2, 8.4834944573231041431e-05, P3 ;  /* 0x38b1e96a021a7808 */ /* 0x000fe40001800000 */
[----:B------:R-:W-:Y:S02]  /*26e0*/  @P1 LOP3.LUT R16, R28, 0x80000000, R9, 0xb8, !PT ;  /* 0x800000001c101812 */ /* 0x000fe400078eb809 */
[----:B------:R-:W-:Y:S01]  /*26f0*/  @!P3 FMUL.FTZ R11, R17, R17 ;  /* 0x00000011110bb220 */ /* 0x000fe20000410000 */
[----:B------:R-:W-:Y:S01]  /*2700*/  FSEL R28, -R3, -0.00082130916416645050049, P3 ;  /* 0xba574d20031c7808 */ /* 0x000fe20001800100 */
[----:B--2---:R-:W-:Y:S01]  /*2710*/  @P2 FADD.FTZ R23, -R20, 1 ;  /* 0x3f80000014172421 */ /* 0x004fe20000010100 */
[----:B------:R-:W-:Y:S02]  /*2720*/  FSEL R20, R24, 0.0052134888246655464172, P3 ;  /* 0x3baad5ea18147808 */ /* 0x000fe40001800000 */
[----:B----4-:R-:W-:Y:S01]  /*2730*/  SHF.L.U32 R9, R12, 0x10, RZ ;  /* 0x000000100c097819 */ /* 0x010fe200000006ff */
[----:B------:R-:W-:Y:S01]  /*2740*/  FFMA.FTZ R26, R11, R26, R28 ;  /* 0x0000001a0b1a7223 */ /* 0x000fe2000001001c */
[----:B------:R-:W-:-:S02]  /*2750*/  @P2 LOP3.LUT R22, R23, 0x80000000, R10, 0xb8, !PT ;  /* 0x8000000017162812 */ /* 0x000fc400078eb80a */
[----:B------:R-:W-:Y:S01]  /*2760*/  FSEL R25, -R4, -0.026868773624300956726, P3 ;  /* 0xbcdc1be704197808 */ /* 0x000fe20001800100 */
[----:B------:R-:W-:Y:S01]  /*2770*/  FFMA.FTZ R20, R11, R26, R20 ;  /* 0x0000001a0b147223 */ /* 0x000fe20000010014 */
[----:B------:R-:W-:Y:S01]  /*2780*/  FMUL.FTZ R23, R9, 0.70710676908493041992 ;  /* 0x3f3504f309177820 */ /* 0x000fe20000410000 */
[----:B------:R-:W-:Y:S02]  /*2790*/  FSEL R10, R6, 0.11284004896879196167, P3 ;  /* 0x3de718af060a7808 */ /* 0x000fe40001800000 */
[----:B------:R-:W-:Y:S02]  /*27a0*/  FFMA.FTZ R20, R11, R20, R25 ;  /* 0x000000140b147223 */ /* 0x000fe40000010019 */
[----:B------:R-:W-:Y:S02]  /*27b0*/  FSETP.GE.FTZ.AND P0, PT, |R23|, 1.0029599666595458984, PT ;  /* 0x3f8060fe1700780b */ /* 0x000fe40003f16200 */
[----:B------:R-:W-:Y:S01]  /*27c0*/  FSEL R25, R7, -0.37612664699554443359, P3 ;  /* 0xbec093ac07197808 */ /* 0x000fe20001800000 */
[----:B------:R-:W-:Y:S01]  /*27d0*/  FFMA.FTZ R10, R11, R20, R10 ;  /* 0x000000140b0a7223 */ /* 0x000fe2000001000a */
[----:B------:R-:W-:-:S03]  /*27e0*/  FSEL R27, R8, 0.12837915122509002686, P3 ;  /* 0x3e0375d3081b7808 */ /* 0x000fc60001800000 */
[----:B------:R-:W-:Y:S01]  /*27f0*/  FFMA.FTZ R20, R11, R10, R25 ;  /* 0x0000000a0b147223 */ /* 0x000fe20000010019 */
[----:B------:R-:W-:Y:S01]  /*2800*/  FADD.FTZ R10, |R23|, -RZ ;  /* 0x800000ff170a7221 */ /* 0x000fe20000010200 */
[----:B------:R-:W-:Y:S02]  /*2810*/  FSEL R25, R2, 8.4834944573231041431e-05, P0 ;  /* 0x38b1e96a02197808 */ /* 0x000fe40000000000 */
[----:B------:R-:W-:Y:S01]  /*2820*/  FFMA.FTZ R20, R11, R20, R27 ;  /* 0x000000140b147223 */ /* 0x000fe2000001001b */
[----:B------:R-:W-:Y:S01]  /*2830*/  FSEL R27, -R3, -0.00082130916416645050049, P0 ;  /* 0xba574d20031b7808 */ /* 0x000fe20000000100 */
[----:B------:R-:W-:Y:S01]  /*2840*/  @!P0 FMUL.FTZ R10, R23, R23 ;  /* 0x00000017170a8220 */ /* 0x000fe20000410000 */
[----:B------:R-:W-:-:S03]  /*2850*/  FSEL R26, R24, 0.0052134888246655464172, P0 ;  /* 0x3baad5ea181a7808 */ /* 0x000fc60000000000 */
[----:B------:R-:W-:-:S04]  /*2860*/  FFMA.FTZ R25, R10, R25, R27 ;  /* 0x000000190a197223 */ /* 0x000fc8000001001b */
[----:B------:R-:W-:Y:S01]  /*2870*/  FFMA.FTZ R25, R10, R25, R26 ;  /* 0x000000190a197223 */ /* 0x000fe2000001001a */
[----:B------:R-:W-:-:S05]  /*2880*/  FSEL R26, -R4, -0.026868773624300956726, P0 ;  /* 0xbcdc1be7041a7808 */ /* 0x000fca0000000100 */
[----:B------:R-:W-:Y:S01]  /*2890*/  FFMA.FTZ R25, R10, R25, R26 ;  /* 0x000000190a197223 */ /* 0x000fe2000001001a */
[----:B------:R-:W-:-:S05]  /*28a0*/  FSEL R26, R6, 0.11284004896879196167, P0 ;  /* 0x3de718af061a7808 */ /* 0x000fca0000000000 */
[----:B------:R-:W-:Y:S01]  /*28b0*/  FFMA.FTZ R25, R10, R25, R26 ;  /* 0x000000190a197223 */ /* 0x000fe2000001001a */
[----:B------:R-:W-:Y:S02]  /*28c0*/  FSEL R26, R7, -0.37612664699554443359, P0 ;  /* 0xbec093ac071a7808 */ /* 0x000fe40000000000 */
[----:B------:R-:W-:-:S03]  /*28d0*/  FSEL R28, R8, 0.12837915122509002686, P0 ;  /* 0x3e0375d3081c7808 */ /* 0x000fc60000000000 */
[----:B------:R-:W-:Y:S01]  /*28e0*/  FFMA.FTZ R25, R10, R25, R26 ;  /* 0x000000190a197223 */ /* 0x000fe2000001001a */
[----:B------:R-:W-:-:S03]  /*28f0*/  FADD.FTZ R26, -R11, -RZ ;  /* 0x800000ff0b1a7221 */ /* 0x000fc60000010100 */
[C---:B------:R-:W-:Y:S01]  /*2900*/  FFMA.FTZ R25, R10.reuse, R25, R28 ;  /* 0x000000190a197223 */ /* 0x040fe2000001001c */
[----:B------:R-:W-:Y:S01]  /*2910*/  FADD.FTZ R10, -R10, -RZ ;  /* 0x800000ff0a0a7221 */ /* 0x000fe20000010100 */
[----:B------:R-:W-:-:S04]  /*2920*/  FSEL R11, R26, R17, P3 ;  /* 0x000000111a0b7208 */ /* 0x000fc80001800000 */
[----:B------:R-:W-:Y:S01]  /*2930*/  FSEL R26, R10, R23, P0 ;  /* 0x000000170a1a7208 */ /* 0x000fe20000000000 */
[----:B------:R-:W-:Y:S01]  /*2940*/  FFMA.FTZ R10, R20, R11, R11 ;  /* 0x0000000b140a7223 */ /* 0x000fe2000001000b */
[----:B------:R-:W-:-:S03]  /*2950*/  PRMT R12, R12, 0x7632, R12 ;  /* 0x000076320c0c7816 */ /* 0x000fc6000000000c */
[----:B------:R-:W-:Y:S02]  /*2960*/  FFMA.FTZ R11, R25, R26, R26 ;  /* 0x0000001a190b7223 */ /* 0x000fe4000001001a */
[----:B------:R-:W0:Y:S01]  /*2970*/  @P3 MUFU.EX2 R25, R10 ;  /* 0x0000000a00193308 */ /* 0x000e220000000800 */
[----:B------:R-:W-:-:S03]  /*2980*/  SHF.L.U32 R12, R12, 0x10, RZ ;  /* 0x000000100c0c7819 */ /* 0x000fc600000006ff */
[----:B------:R-:W1:Y:S02]  /*2990*/  @P0 MUFU.EX2 R27, R11 ;  /* 0x0000000b001b0308 */ /* 0x000e640000000800 */
[----:B------:R-:W-:-:S05]  /*29a0*/  FMUL.FTZ R20, R12, 0.70710676908493041992 ;  /* 0x3f3504f30c147820 */ /* 0x000fca0000410000 */
[----:B------:R-:W-:Y:S01]  /*29b0*/  FSETP.GE.FTZ.AND P1, PT, |R20|, 1.0029599666595458984, PT ;  /* 0x3f8060fe1400780b */ /* 0x000fe20003f36200 */
[----:B0-----:R-:W-:Y:S01]  /*29c0*/  @P3 FADD.FTZ R26, -R25, 1 ;  /* 0x3f800000191a3421 */ /* 0x001fe20000010100 */
[----:B-1----:R-:W-:-:S04]  /*29d0*/  @P0 FADD.FTZ R28, -R27, 1 ;  /* 0x3f8000001b1c0421 */ /* 0x002fc80000010100 */
[----:B------:R-:W-:Y:S01]  /*29e0*/  @P3 LOP3.LUT R10, R26, 0x80000000, R17, 0xb8, !PT ;  /* 0x800000001a0a3812 */ /* 0x000fe200078eb811 */
[C---:B------:R-:W-:Y:S01]  /*29f0*/  FMUL.FTZ R26, R13.reuse, -0.5 ;  /* 0xbf0000000d1a7820 */ /* 0x040fe20000410000 */
[----:B------:R-:W-:Y:S01]  /*2a00*/  FADD.FTZ R17, |R20|, -RZ ;  /* 0x800000ff14117221 */ /* 0x000fe20000010200 */
[----:B------:R-:W-:Y:S02]  /*2a10*/  @P0 LOP3.LUT R11, R28, 0x80000000, R23, 0xb8, !PT ;  /* 0x800000001c0b0812 */ /* 0x000fe400078eb817 */
[----:B------:R-:W-:Y:S01]  /*2a20*/  FMUL.FTZ R26, R13, R26 ;  /* 0x0000001a0d1a7220 */ /* 0x000fe20000410000 */
[----:B------:R-:W-:Y:S01]  /*2a30*/  FSEL R28, R2, 8.4834944573231041431e-05, P1 ;  /* 0x38b1e96a021c7808 */ /* 0x000fe20000800000 */
[----:B------:R-:W-:Y:S01]  /*2a40*/  @!P1 FMUL.FTZ R17, R20, R20 ;  /* 0x0000001414119220 */ /* 0x000fe20000410000 */
[----:B------:R-:W-:Y:S01]  /*2a50*/  FSEL R23, -R3, -0.00082130916416645050049, P1 ;  /* 0xba574d2003177808 */ /* 0x000fe20000800100 */
[----:B------:R-:W-:-:S04]  /*2a60*/  FMUL.FTZ R26, R26, 1.4426950216293334961 ;  /* 0x3fb8aa3b1a1a7820 */ /* 0x000fc80000410000 */
[C---:B------:R-:W-:Y:S01]  /*2a70*/  FFMA.FTZ R28, R17.reuse, R28, R23 ;  /* 0x0000001c111c7223 */ /* 0x040fe20000010017 */
[----:B------:R-:W-:Y:S01]  /*2a80*/  FSEL R23, R24, 0.0052134888246655464172, P1 ;  /* 0x3baad5ea18177808 */ /* 0x000fe20000800000 */
[----:B------:R-:W0:Y:S04]  /*2a90*/  MUFU.EX2 R26, R26 ;  /* 0x0000001a001a7308 */ /* 0x000e280000000800 */
[----:B------:R-:W-:Y:S01]  /*2aa0*/  FFMA.FTZ R28, R17, R28, R23 ;  /* 0x0000001c111c7223 */ /* 0x000fe20000010017 */
[----:B------:R-:W-:-:S05]  /*2ab0*/  FSEL R23, -R4, -0.026868773624300956726, P1 ;  /* 0xbcdc1be704177808 */ /* 0x000fca0000800100 */
[----:B------:R-:W-:Y:S01]  /*2ac0*/  FFMA.FTZ R28, R17, R28, R23 ;  /* 0x0000001c111c7223 */ /* 0x000fe20000010017 */
[----:B------:R-:W-:Y:S02]  /*2ad0*/  FSEL R23, R6, 0.11284004896879196167, P1 ;  /* 0x3de718af06177808 */ /* 0x000fe40000800000 */
[----:B------:R-:W-:-:S03]  /*2ae0*/  FSEL R27, R7, -0.37612664699554443359, P1 ;  /* 0xbec093ac071b7808 */ /* 0x000fc60000800000 */
[----:B------:R-:W-:Y:S01]  /*2af0*/  FFMA.FTZ R25, R17, R28, R23 ;  /* 0x0000001c11197223 */ /* 0x000fe20000010017 */
[----:B0-----:R-:W-:-:S04]  /*2b00*/  FMUL.FTZ R28, R26, 0.3989422917366027832 ;  /* 0x3ecc422a1a1c7820 */ /* 0x001fc80000410000 */
[----:B------:R-:W-:Y:S01]  /*2b10*/  FMUL.FTZ R23, R13, R28 ;  /* 0x0000001c0d177220 */ /* 0x000fe20000410000 */
[----:B------:R-:W-:Y:S01]  /*2b20*/  FMUL.FTZ R13, R14, -0.5 ;  /* 0xbf0000000e0d7820 */ /* 0x000fe20000410000 */
[----:B------:R-:W-:Y:S01]  /*2b30*/  FFMA.FTZ R28, R17, R25, R27 ;  /* 0x00000019111c7223 */ /* 0x000fe2000001001b */
[----:B------:R-:W-:Y:S02]  /*2b40*/  FSEL R25, R8, 0.12837915122509002686, P1 ;  /* 0x3e0375d308197808 */ /* 0x000fe40000800000 */
[----:B------:R-:W-:-:S03]  /*2b50*/  FMUL.FTZ R13, R14, R13 ;  /* 0x0000000d0e0d7220 */ /* 0x000fc60000410000 */
[----:B------:R-:W-:Y:S01]  /*2b60*/  FFMA.FTZ R25, R17, R28, R25 ;  /* 0x0000001c11197223 */ /* 0x000fe20000010019 */
[----:B------:R-:W-:Y:S01]  /*2b70*/  FMUL.FTZ R26, R13, 1.4426950216293334961 ;  /* 0x3fb8aa3b0d1a7820 */ /* 0x000fe20000410000 */
[----:B------:R-:W-:-:S05]  /*2b80*/  FADD.FTZ R17, -R17, -RZ ;  /* 0x800000ff11117221 */ /* 0x000fca0000010100 */
[----:B------:R-:W0:Y:S01]  /*2b90*/  MUFU.EX2 R26, R26 ;  /* 0x0000001a001a7308 */ /* 0x000e220000000800 */
[----:B------:R-:W-:-:S05]  /*2ba0*/  FSEL R28, R17, R20, P1 ;  /* 0x00000014111c7208 */ /* 0x000fca0000800000 */
[----:B------:R-:W-:-:S04]  /*2bb0*/  FFMA.FTZ R13, R25, R28, R28 ;  /* 0x0000001c190d7223 */ /* 0x000fc8000001001c */
[----:B------:R-:W1:Y:S01]  /*2bc0*/  @P1 MUFU.EX2 R25, R13 ;  /* 0x0000000d00191308 */ /* 0x000e620000000800 */
[----:B------:R-:W-:Y:S01]  /*2bd0*/  FMUL.FTZ R28, R19, -0.5 ;  /* 0xbf000000131c7820 */ /* 0x000fe20000410000 */
[----:B0-----:R-:W-:-:S03]  /*2be0*/  FMUL.FTZ R17, R26, 0.3989422917366027832 ;  /* 0x3ecc422a1a117820 */ /* 0x001fc60000410000 */
[----:B------:R-:W-:Y:S01]  /*2bf0*/  FMUL.FTZ R28, R19, R28 ;  /* 0x0000001c131c7220 */ /* 0x000fe20000410000 */
[----:B------:R-:W-:Y:S01]  /*2c00*/  FMUL.FTZ R17, R14, R17 ;  /* 0x000000110e117220 */ /* 0x000fe20000410000 */
[----:B------:R-:W-:Y:S01]  /*2c10*/  FADD.FTZ R14, R15, 1 ;  /* 0x3f8000000f0e7421 */ /* 0x000fe20000010000 */
[----:B------:R-:W-:-:S03]  /*2c20*/  FMUL.FTZ R15, R21, -0.5 ;  /* 0xbf000000150f7820 */ /* 0x000fc60000410000 */
[----:B------:R-:W-:Y:S01]  /*2c30*/  FFMA.FTZ R14, R14, 0.5, R23 ;  /* 0x3f0000000e0e7823 */ /* 0x000fe20000010017 */
[----:B-1----:R-:W-:Y:S01]  /*2c40*/  @P1 FADD.FTZ R25, -R25, 1 ;  /* 0x3f80000019191421 */ /* 0x002fe20000010100 */
[----:B------:R-:W-:Y:S01]  /*2c50*/  FMUL.FTZ R23, R28, 1.4426950216293334961 ;  /* 0x3fb8aa3b1c177820 */ /* 0x000fe20000410000 */
[----:B------:R-:W-:-:S03]  /*2c60*/  FMUL.FTZ R15, R21, R15 ;  /* 0x0000000f150f7220 */ /* 0x000fc60000410000 */
[----:B------:R-:W-:Y:S01]  /*2c70*/  @P1 LOP3.LUT R13, R25, 0x80000000, R20, 0xb8, !PT ;  /* 0x80000000190d1812 */ /* 0x000fe200078eb814 */
[----:B------:R-:W-:Y:S01]  /*2c80*/  FMUL.FTZ R20, R15, 1.4426950216293334961 ;  /* 0x3fb8aa3b0f147820 */ /* 0x000fe20000410000 */
[----:B------:R-:W0:Y:S01]  /*2c90*/  MUFU.EX2 R23, R23 ;  /* 0x0000001700177308 */ /* 0x000e220000000800 */
[----:B-----5:R-:W-:-:S04]  /*2ca0*/  SHF.L.U32 R15, R18, 0x10, RZ ;  /* 0x00000010120f7819 */ /* 0x020fc800000006ff */
[----:B------:R-:W1:Y:S01]  /*2cb0*/  MUFU.EX2 R20, R20 ;  /* 0x0000001400147308 */ /* 0x000e620000000800 */
[----:B------:R-:W-:Y:S01]  /*2cc0*/  FADD.FTZ R26, R16, 1 ;  /* 0x3f800000101a7421 */ /* 0x000fe20000010000 */
[----:B------:R-:W-:Y:S01]  /*2cd0*/  PRMT R18, R18, 0x7632, R18 ;  /* 0x0000763212127816 */ /* 0x000fe20000000012 */
[----:B------:R-:W-:Y:S02]  /*2ce0*/  FMUL.FTZ R16, R15, 0.70710676908493041992 ;  /* 0x3f3504f30f107820 */ /* 0x000fe40000410000 */
[----:B------:R-:W-:Y:S01]  /*2cf0*/  FFMA.FTZ R17, R26, 0.5, R17 ;  /* 0x3f0000001a117823 */ /* 0x000fe20000010011 */
[----:B------:R-:W-:Y:S01]  /*2d00*/  SHF.L.U32 R18, R18, 0x10, RZ ;  /* 0x0000001012127819 */ /* 0x000fe200000006ff */
[----:B0-----:R-:W-:Y:S01]  /*2d10*/  FMUL.FTZ R26, R23, 0.3989422917366027832 ;  /* 0x3ecc422a171a7820 */ /* 0x001fe20000410000 */
[----:B------:R-:W-:-:S03]  /*2d20*/  FSETP.GE.FTZ.AND P0, PT, |R16|, 1.0029599666595458984, PT ;  /* 0x3f8060fe1000780b */ /* 0x000fc60003f16200 */
[----:B------:R-:W-:Y:S01]  /*2d30*/  FMUL.FTZ R23, R19, R26 ;  /* 0x0000001a13177220 */ /* 0x000fe20000410000 */
[----:B-1----:R-:W-:Y:S01]  /*2d40*/  FMUL.FTZ R26, R20, 0.3989422917366027832 ;  /* 0x3ecc422a141a7820 */ /* 0x002fe20000410000 */
[----:B------:R-:W-:-:S05]  /*2d50*/  FMUL.FTZ R20, R18, 0.70710676908493041992 ;  /* 0x3f3504f312147820 */ /* 0x000fca0000410000 */
[----:B------:R-:W-:Y:S01]  /*2d60*/  FSETP.GE.FTZ.AND P1, PT, |R20|, 1.0029599666595458984, PT ;  /* 0x3f8060fe1400780b */ /* 0x000fe20003f36200 */
[----:B------:R-:W-:Y:S01]  /*2d70*/  FMUL.FTZ R21, R21, R26 ;  /* 0x0000001a15157220 */ /* 0x000fe20000410000 */
[----:B------:R-:W-:Y:S01]  /*2d80*/  FADD.FTZ R19, |R16|, -RZ ;  /* 0x800000ff10137221 */ /* 0x000fe20000010200 */
[----:B------:R-:W-:Y:S01]  /*2d90*/  FSEL R26, R2, 8.4834944573231041431e-05, P0 ;  /* 0x38b1e96a021a7808 */ /* 0x000fe20000000000 */
[----:B------:R-:W-:Y:S01]  /*2da0*/  @!P0 FMUL.FTZ R19, R16, R16 ;  /* 0x0000001010138220 */ /* 0x000fe20000410000 */
[C---:B------:R-:W-:Y:S01]  /*2db0*/  FSEL R28, -R3.reuse, -0.00082130916416645050049, P0 ;  /* 0xba574d20031c7808 */ /* 0x040fe20000000100 */
[----:B------:R-:W-:Y:S01]  /*2dc0*/  FADD.FTZ R22, R22, 1 ;  /* 0x3f80000016167421 */ /* 0x000fe20000010000 */
[----:B------:R-:W-:-:S03]  /*2dd0*/  FSEL R3, -R3, -0.00082130916416645050049, P1 ;  /* 0xba574d2003037808 */ /* 0x000fc60000800100 */
[----:B------:R-:W-:Y:S01]  /*2de0*/  FFMA.FTZ R26, R19, R26, R28 ;  /* 0x0000001a131a7223 */ /* 0x000fe2000001001c */
[----:B------:R-:W-:Y:S01]  /*2df0*/  FFMA.FTZ R22, R22, 0.5, R23 ;  /* 0x3f00000016167823 */ /* 0x000fe20000010017 */
[----:B------:R-:W-:Y:S01]  /*2e00*/  FSEL R28, R2, 8.4834944573231041431e-05, P1 ;  /* 0x38b1e96a021c7808 */ /* 0x000fe20000800000 */
[----:B------:R-:W-:Y:S01]  /*2e10*/  FADD.FTZ R23, |R20|, -RZ ;  /* 0x800000ff14177221 */ /* 0x000fe20000010200 */
[----:B------:R-:W-:Y:S01]  /*2e20*/  FSEL R2, R24, 0.0052134888246655464172, P0 ;  /* 0x3baad5ea18027808 */ /* 0x000fe20000000000 */
[----:B------:R-:W-:-:S04]  /*2e30*/  @!P1 FMUL.FTZ R23, R20, R20 ;  /* 0x0000001414179220 */ /* 0x000fc80000410000 */
[----:B------:R-:W-:Y:S01]  /*2e40*/  FFMA.FTZ R28, R23, R28, R3 ;  /* 0x0000001c171c7223 */ /* 0x000fe20000010003 */
[----:B------:R-:W-:Y:S02]  /*2e50*/  FFMA.FTZ R26, R19, R26, R2 ;  /* 0x0000001a131a7223 */ /* 0x000fe40000010002 */
[----:B------:R-:W0:Y:S01]  /*2e60*/  LDC.64 R2, c[0x0][0x390] ;  /* 0x0000e400ff027b82 */ /* 0x000e220000000a00 */
[----:B------:R-:W-:-:S05]  /*2e70*/  FSEL R24, R24, 0.0052134888246655464172, P1 ;  /* 0x3baad5ea18187808 */ /* 0x000fca0000800000 */
[----:B------:R-:W-:Y:S01]  /*2e80*/  FFMA.FTZ R24, R23, R28, R24 ;  /* 0x0000001c17187223 */ /* 0x000fe20000010018 */
[C---:B------:R-:W-:Y:S02]  /*2e90*/  FSEL R28, -R4.reuse, -0.026868773624300956726, P0 ;  /* 0xbcdc1be7041c7808 */ /* 0x040fe40000000100 */
[----:B------:R-:W-:-:S05]  /*2ea0*/  FSEL R4, -R4, -0.026868773624300956726, P1 ;  /* 0xbcdc1be704047808 */ /* 0x000fca0000800100 */
[----:B------:R-:W-:Y:S01]  /*2eb0*/  FFMA.FTZ R27, R23, R24, R4 ;  /* 0x00000018171b7223 */ /* 0x000fe20000010004 */
[----:B0-----:R-:W-:-:S04]  /*2ec0*/  IMAD.WIDE.U32 R2, R0, 0x2, R2 ;  /* 0x0000000200027825 */ /* 0x001fc800078e0002 */
[----:B------:R-:W-:-:S04]  /*2ed0*/  IMAD.WIDE.U32 R2, R5, 0x4, R2 ;  /* 0x0000000405027825 */ /* 0x000fc800078e0002 */
[----:B------:R-:W-:Y:S01]  /*2ee0*/  FFMA.FTZ R26, R19, R26, R28 ;  /* 0x0000001a131a7223 */ /* 0x000fe2000001001c */
[----:B------:R-:W2:Y:S01]  /*2ef0*/  LDG.E R4, desc[UR4][R2.64] ;  /* 0x0000000402047981 */ /* 0x000ea2000c1e1900 */
[----:B------:R-:W-:-:S03]  /*2f00*/  FSEL R28, R6, 0.11284004896879196167, P0 ;  /* 0x3de718af061c7808 */ /* 0x000fc60000000000 */
[----:B------:R-:W3:Y:S02]  /*2f10*/  LDG.E R24, desc[UR4][R2.64+0x400] ;  /* 0x0004000402187981 */ /* 0x000ee4000c1e1900 */
[----:B------:R-:W-:Y:S02]  /*2f20*/  FFMA.FTZ R28, R19, R26, R28 ;  /* 0x0000001a131c7223 */ /* 0x000fe4000001001c */
[----:B------:R-:W4:Y:S04]  /*2f30*/  LDG.E R25, desc[UR4][R2.64+0x200] ;  /* 0x0002000402197981 */ /* 0x000f28000c1e1900 */
[----:B------:R0:W5:Y:S01]  /*2f40*/  LDG.E R26, desc[UR4][R2.64+0x600] ;  /* 0x00060004021a7981 */ /* 0x000162000c1e1900 */
[----:B------:R-:W-:Y:S01]  /*2f50*/  FSEL R6, R6, 0.11284004896879196167, P1 ;  /* 0x3de718af06067808 */ /* 0x000fe20000800000 */
[----:B------:R-:W-:-:S04]  /*2f60*/  FADD.FTZ R10, R10, 1 ;  /* 0x3f8000000a0a7421 */ /* 0x000fc80000010000 */
[----:B------:R-:W-:Y:S01]  /*2f70*/  FFMA.FTZ R6, R23, R27, R6 ;  /* 0x0000001b17067223 */ /* 0x000fe20000010006 */
[C---:B------:R-:W-:Y:S02]  /*2f80*/  FSEL R27, R7.reuse, -0.37612664699554443359, P0 ;  /* 0xbec093ac071b7808 */ /* 0x040fe40000000000 */
[----:B------:R-:W-:Y:S01]  /*2f90*/  FSEL R7, R7, -0.37612664699554443359, P1 ;  /* 0xbec093ac07077808 */ /* 0x000fe20000800000 */
[----:B------:R-:W-:Y:S01]  /*2fa0*/  FFMA.FTZ R21, R10, 0.5, R21 ;  /* 0x3f0000000a157823 */ /* 0x000fe20000010015 */
[----:B------:R-:W-:Y:S01]  /*2fb0*/  FMUL.FTZ R10, R9, -0.5 ;  /* 0xbf000000090a7820 */ /* 0x000fe20000410000 */
[----:B------:R-:W-:Y:S02]  /*2fc0*/  FFMA.FTZ R28, R19, R28, R27 ;  /* 0x0000001c131c7223 */ /* 0x000fe4000001001b */
[----:B------:R-:W-:Y:S01]  /*2fd0*/  FFMA.FTZ R6, R23, R6, R7 ;  /* 0x0000000617067223 */ /* 0x000fe20000010007 */
[----:B------:R-:W-:Y:S01]  /*2fe0*/  FSEL R7, R8, 0.12837915122509002686, P0 ;  /* 0x3e0375d308077808 */ /* 0x000fe20000000000 */
[----:B------:R-:W-:-:S04]  /*2ff0*/  FMUL.FTZ R10, R9, R10 ;  /* 0x0000000a090a7220 */ /* 0x000fc80000410000 */
[----:B------:R-:W-:Y:S01]  /*3000*/  FFMA.FTZ R7, R19, R28, R7 ;  /* 0x0000001c13077223 */ /* 0x000fe20000010007 */
[----:B0-----:R-:W-:Y:S01]  /*3010*/  FMUL.FTZ R2, R10, 1.4426950216293334961 ;  /* 0x3fb8aa3b0a027820 */ /* 0x001fe20000410000 */
[----:B------:R-:W-:Y:S01]  /*3020*/  FSEL R28, R8, 0.12837915122509002686, P1 ;  /* 0x3e0375d3081c7808 */ /* 0x000fe20000800000 */
[----:B------:R-:W-:Y:S01]  /*3030*/  FMUL.FTZ R8, R15, -0.5 ;  /* 0xbf0000000f087820 */ /* 0x000fe20000410000 */
[C---:B------:R-:W-:Y:S01]  /*3040*/  FMUL.FTZ R3, R12.reuse, -0.5 ;  /* 0xbf0000000c037820 */ /* 0x040fe20000410000 */
[----:B------:R-:W-:Y:S02]  /*3050*/  FADD.FTZ R19, -R19, -RZ ;  /* 0x800000ff13137221 */ /* 0x000fe40000010100 */
[----:B------:R-:W-:Y:S01]  /*3060*/  FMUL.FTZ R8, R15, R8 ;  /* 0x000000080f087220 */ /* 0x000fe20000410000 */
[----:B------:R-:W0:Y:S01]  /*3070*/  MUFU.EX2 R2, R2 ;  /* 0x0000000200027308 */ /* 0x000e220000000800 */
[C---:B------:R-:W-:Y:S01]  /*3080*/  FADD.FTZ R27, -R23.reuse, -RZ ;  /* 0x800000ff171b7221 */ /* 0x040fe20000010100 */
[----:B------:R-:W-:Y:S01]  /*3090*/  FFMA.FTZ R6, R23, R6, R28 ;  /* 0x0000000617067223 */ /* 0x000fe2000001001c */
[----:B------:R-:W-:Y:S01]  /*30a0*/  FMUL.FTZ R3, R12, R3 ;  /* 0x000000030c037220 */ /* 0x000fe20000410000 */
[----:B------:R-:W-:Y:S01]  /*30b0*/  FMUL.FTZ R23, R8, 1.4426950216293334961 ;  /* 0x3fb8aa3b08177820 */ /* 0x000fe20000410000 */
[----:B------:R-:W-:-:S02]  /*30c0*/  FSEL R8, R19, R16, P0 ;  /* 0x0000001013087208 */ /* 0x000fc40000000000 */
[----:B------:R-:W-:Y:S01]  /*30d0*/  FSEL R27, R27, R20, P1 ;  /* 0x000000141b1b7208 */ /* 0x000fe20000800000 */
[----:B------:R-:W-:Y:S02]  /*30e0*/  FMUL.FTZ R19, R3, 1.4426950216293334961 ;  /* 0x3fb8aa3b03137820 */ /* 0x000fe40000410000 */
[----:B------:R-:W-:Y:S01]  /*30f0*/  FFMA.FTZ R7, R7, R8, R8 ;  /* 0x0000000807077223 */ /* 0x000fe20000010008 */
[----:B------:R-:W1:Y:S01]  /*3100*/  MUFU.EX2 R3, R23 ;  /* 0x0000001700037308 */ /* 0x000e620000000800 */
[----:B------:R-:W-:Y:S01]  /*3110*/  FFMA.FTZ R6, R6, R27, R27 ;  /* 0x0000001b06067223 */ /* 0x000fe2000001001b */
[----:B------:R-:W-:Y:S01]  /*3120*/  FMUL.FTZ R27, R18, -0.5 ;  /* 0xbf000000121b7820 */ /* 0x000fe20000410000 */
[----:B0-----:R-:W-:Y:S01]  /*3130*/  FMUL.FTZ R2, R2, 0.3989422917366027832 ;  /* 0x3ecc422a02027820 */ /* 0x001fe20000410000 */
[----:B------:R-:W0:Y:S04]  /*3140*/  MUFU.EX2 R19, R19 ;  /* 0x0000001300137308 */ /* 0x000e280000000800 */
[----:B------:R-:W0:Y:S01]  /*3150*/  @P0 MUFU.EX2 R10, R7 ;  /* 0x00000007000a0308 */ /* 0x000e220000000800 */
[----:B------:R-:W-:Y:S01]  /*3160*/  FMUL.FTZ R27, R18, R27 ;  /* 0x0000001b121b7220 */ /* 0x000fe20000410000 */
[----:B------:R-:W-:-:S02]  /*3170*/  FMUL.FTZ R9, R9, R2 ;  /* 0x0000000209097220 */ /* 0x000fc40000410000 */
[----:B------:R-:W0:Y:S01]  /*3180*/  @P1 MUFU.EX2 R2, R6 ;  /* 0x0000000600021308 */ /* 0x000e220000000800 */
[----:B------:R-:W-:Y:S01]  /*3190*/  FMUL.FTZ R8, R27, 1.4426950216293334961 ;  /* 0x3fb8aa3b1b087820 */ /* 0x000fe20000410000 */
[----:B-1----:R-:W-:Y:S01]  /*31a0*/  FMUL.FTZ R28, R3, 0.3989422917366027832 ;  /* 0x3ecc422a031c7820 */ /* 0x002fe20000410000 */
[----:B0-----:R-:W-:-:S04]  /*31b0*/  FMUL.FTZ R3, R19, 0.3989422917366027832 ;  /* 0x3ecc422a13037820 */ /* 0x001fc80000410000 */
[----:B------:R-:W0:Y:S01]  /*31c0*/  MUFU.EX2 R8, R8 ;  /* 0x0000000800087308 */ /* 0x000e220000000800 */
[----:B------:R-:W-:Y:S01]  /*31d0*/  @P0 FADD.FTZ R19, -R10, 1 ;  /* 0x3f8000000a130421 */ /* 0x000fe20000010100 */
[----:B------:R-:W-:Y:S01]  /*31e0*/  FADD.FTZ R11, R11, 1 ;  /* 0x3f8000000b0b7421 */ /* 0x000fe20000010000 */
[----:B------:R-:W-:Y:S01]  /*31f0*/  FMUL.FTZ R28, R15, R28 ;  /* 0x0000001c0f1c7220 */ /* 0x000fe20000410000 */
[----:B------:R-:W-:Y:S01]  /*3200*/  FMUL.FTZ R12, R12, R3 ;  /* 0x000000030c0c7220 */ /* 0x000fe20000410000 */
[----:B------:R-:W-:Y:S01]  /*3210*/  @P1 FADD.FTZ R15, -R2, 1 ;  /* 0x3f800000020f1421 */ /* 0x000fe20000010100 */
[----:B------:R-:W-:Y:S01]  /*3220*/  @P0 LOP3.LUT R7, R19, 0x80000000, R16, 0xb8, !PT ;  /* 0x8000000013070812 */ /* 0x000fe200078eb810 */
[----:B------:R-:W1:Y:S01]  /*3230*/  LDC.64 R2, c[0x0][0x388] ;  /* 0x0000e200ff027b82 */ /* 0x000e620000000a00 */
[----:B------:R-:W-:Y:S02]  /*3240*/  FFMA.FTZ R9, R11, 0.5, R9 ;  /* 0x3f0000000b097823 */ /* 0x000fe40000010009 */
[----:B------:R-:W-:Y:S01]  /*3250*/  @P1 LOP3.LUT R6, R15, 0x80000000, R20, 0xb8, !PT ;  /* 0x800000000f061812 */ /* 0x000fe200078eb814 */
[----:B------:R-:W-:Y:S01]  /*3260*/  FADD.FTZ R11, R7, 1 ;  /* 0x3f800000070b7421 */ /* 0x000fe20000010000 */
[----:B0-----:R-:W-:-:S03]  /*3270*/  FMUL.FTZ R19, R8, 0.3989422917366027832 ;  /* 0x3ecc422a08137820 */ /* 0x001fc60000410000 */
[----:B------:R-:W-:Y:S01]  /*3280*/  FFMA.FTZ R8, R11, 0.5, R28 ;  /* 0x3f0000000b087823 */ /* 0x000fe2000001001c */
[----:B------:R-:W-:Y:S01]  /*3290*/  FADD.FTZ R13, R13, 1 ;  /* 0x3f8000000d0d7421 */ /* 0x000fe20000010000 */
[----:B------:R-:W-:-:S03]  /*32a0*/  FMUL.FTZ R19, R18, R19 ;  /* 0x0000001312137220 */ /* 0x000fc60000410000 */
[----:B------:R-:W-:Y:S01]  /*32b0*/  FFMA.FTZ R7, R13, 0.5, R12 ;  /* 0x3f0000000d077823 */ /* 0x000fe2000001000c */
[----:B-1----:R-:W-:-:S04]  /*32c0*/  IMAD.WIDE.U32 R2, R0, 0x2, R2 ;  /* 0x0000000200027825 */ /* 0x002fc800078e0002 */
[----:B------:R-:W-:Y:S01]  /*32d0*/  IMAD.WIDE.U32 R2, R5, 0x4, R2 ;  /* 0x0000000405027825 */ /* 0x000fe200078e0002 */
[C---:B--2---:R-:W-:Y:S02]  /*32e0*/  PRMT R10, R4.reuse, 0x7632, R10 ;  /* 0x00007632040a7816 */ /* 0x044fe4000000000a */
[----:B------:R-:W-:Y:S01]  /*32f0*/  SHF.L.U32 R11, R4, 0x10, RZ ;  /* 0x00000010040b7819 */ /* 0x000fe200000006ff */
[----:B------:R-:W-:Y:S01]  /*3300*/  FADD.FTZ R4, R6, 1 ;  /* 0x3f80000006047421 */ /* 0x000fe20000010000 */
[----:B------:R-:W-:-:S05]  /*3310*/  SHF.L.U32 R6, R10, 0x10, RZ ;  /* 0x000000100a067819 */ /* 0x000fca00000006ff */
[----:B------:R-:W-:Y:S01]  /*3320*/  FMUL.FTZ R17, R6, R17 ;  /* 0x0000001106117220 */ /* 0x000fe20000410000 */
[----:B---3--:R-:W-:Y:S02]  /*3330*/  PRMT R6, R24, 0x7632, R6 ;  /* 0x0000763218067816 */ /* 0x008fe40000000006 */
[----:B----4-:R-:W-:Y:S02]  /*3340*/  PRMT R12, R25, 0x7632, R12 ;  /* 0x00007632190c7816 */ /* 0x010fe4000000000c */
[----:B-----5:R-:W-:Y:S01]  /*3350*/  PRMT R13, R26, 0x7632, R13 ;  /* 0x000076321a0d7816 */ /* 0x020fe2000000000d */
[----:B------:R-:W-:Y:S01]  /*3360*/  FMUL.FTZ R14, R11, R14 ;  /* 0x0000000e0b0e7220 */ /* 0x000fe20000410000 */
[----:B------:R-:W-:Y:S02]  /*3370*/  SHF.L.U32 R24, R24, 0x10, RZ ;  /* 0x0000001018187819 */ /* 0x000fe400000006ff */
[----:B------:R-:W-:Y:S01]  /*3380*/  SHF.L.U32 R6, R6, 0x10, RZ ;  /* 0x0000001006067819 */ /* 0x000fe200000006ff */
[----:B------:R-:W-:Y:S01]  /*3390*/  FFMA.FTZ R4, R4, 0.5, R19 ;  /* 0x3f00000004047823 */ /* 0x000fe20000010013 */
[----:B------:R-:W-:-:S02]  /*33a0*/  SHF.L.U32 R25, R25, 0x10, RZ ;  /* 0x0000001019197819 */ /* 0x000fc400000006ff */
[----:B------:R-:W-:Y:S02]  /*33b0*/  SHF.L.U32 R10, R12, 0x10, RZ ;  /* 0x000000100c0a7819 */ /* 0x000fe400000006ff */
[----:B------:R-:W-:Y:S02]  /*33c0*/  SHF.L.U32 R11, R26, 0x10, RZ ;  /* 0x000000101a0b7819 */ /* 0x000fe400000006ff */
[----:B------:R-:W-:Y:S01]  /*33d0*/  SHF.L.U32 R13, R13, 0x10, RZ ;  /* 0x000000100d0d7819 */ /* 0x000fe200000006ff */
[----:B------:R-:W-:Y:S01]  /*33e0*/  FMUL.FTZ R9, R24, R9 ;  /* 0x0000000918097220 */ /* 0x000fe20000410000 */
[----:B------:R-:W-:Y:S01]  /*33f0*/  FMUL.FTZ R6, R6, R7 ;  /* 0x0000000706067220 */ /* 0x000fe20000410000 */
[----:B------:R-:W-:Y:S01]  /*3400*/  FMUL.FTZ R22, R25, R22 ;  /* 0x0000001619167220 */ /* 0x000fe20000410000 */
[----:B------:R-:W-:Y:S01]  /*3410*/  FMUL.FTZ R21, R10, R21 ;  /* 0x000000150a157220 */ /* 0x000fe20000410000 */
[----:B------:R-:W-:Y:S01]  /*3420*/  FMUL.FTZ R11, R11, R8 ;  /* 0x000000080b0b7220 */ /* 0x000fe20000410000 */
[----:B------:R-:W-:Y:S01]  /*3430*/  FMUL.FTZ R4, R13, R4 ;  /* 0x000000040d047220 */ /* 0x000fe20000410000 */
[----:B------:R-:W-:-:S02]  /*3440*/  F2FP.BF16.F32.PACK_AB R7, R6, R9 ;  /* 0x000000090607723e */ /* 0x000fc400000010ff */
[----:B------:R-:W-:Y:S02]  /*3450*/  F2FP.BF16.F32.PACK_AB R17, R17, R14 ;  /* 0x0000000e1111723e */ /* 0x000fe400000010ff */
[----:B------:R-:W-:Y:S02]  /*3460*/  F2FP.BF16.F32.PACK_AB R5, R21, R22 ;  /* 0x000000161505723e */ /* 0x000fe400000010ff */
[----:B------:R-:W-:Y:S01]  /*3470*/  F2FP.BF16.F32.PACK_AB R9, R4, R11 ;  /* 0x0000000b0409723e */ /* 0x000fe200000010ff */
[----:B------:R-:W-:Y:S04]  /*3480*/  STG.E desc[UR4][R2.64], R17 ;  /* 0x0000001102007986 */ /* 0x000fe8000c101904 */
[----:B------:R-:W-:Y:S04]  /*3490*/  STG.E desc[UR4][R2.64+0x200], R5 ;  /* 0x0002000502007986 */ /* 0x000fe8000c101904 */
[----:B------:R-:W-:Y:S04]  /*34a0*/  STG.E desc[UR4][R2.64+0x400], R7 ;  /* 0x0004000702007986 */ /* 0x000fe8000c101904 */
[----:B------:R-:W-:Y:S01]  /*34b0*/  STG.E desc[UR4][R2.64+0x600], R9 ;  /* 0x0006000902007986 */ /* 0x000fe2000c101904 */
[----:B------:R-:W-:Y:S05]  /*34c0*/  EXIT ;  /* 0x000000000000794d */ /* 0x000fea0003800000 */
.L_x_891:
        /* <DEDUP_REMOVED lines=11> */
.L_x_12362:


//--------------------- .text._ZN2at6native29vectorized_elementwise_kernelILi4EZZZNS0_26GeluBackwardCUDAKernelImplERNS_18TensorIteratorBaseENS0_8GeluTypeEENKUlvE0_clEvENKUlvE2_clEvEUlN3c108BFloat16ES8_E_St5arrayIPcLm3EEEEviT0_T1_ --------------------------
	.section	.text._ZN2at6native29vectorized_elementwise_kernelILi4EZZZNS0_26GeluBackwardCUDAKernelImplERNS_18TensorIteratorBaseENS0_8GeluTypeEENKUlvE0_clEvENKUlvE2_clEvEUlN3c108BFloat16ES8_E_St5arrayIPcLm3EEEEviT0_T1_,"ax",@progbits
	.align	128
        .global         _ZN2at6native29vectorized_elementwise_kernelILi4EZZZNS0_26GeluBackwardCUDAKernelImplERNS_18TensorIteratorBaseENS0_8GeluTypeEENKUlvE0_clEvENKUlvE2_clEvEUlN3c108BFloat16ES8_E_St5arrayIPcLm3EEEEviT0_T1_
        .type           _ZN2at6native29vectorized_elementwise_kernelILi4EZZZNS0_26GeluBackwardCUDAKernelImplERNS_18TensorIteratorBaseENS0_8GeluTypeEENKUlvE0_clEvENKUlvE2_clEvEUlN3c108BFloat16ES8_E_St5arrayIPcLm3EEEEviT0_T1_,@function
        .size           _ZN2at6native29vectorized_elementwise_kernelILi4EZZZNS0_26GeluBackwardCUDAKernelImplERNS_18TensorIteratorBaseENS0_8GeluTypeEENKUlvE0_clEvENKUlvE2_clEvEUlN3c108BFloat16ES8_E_St5arrayIPcLm3EEEEviT0_T1_,(.L_x_12363 - _ZN2at6native29vectorized_elementwise_kernelILi4EZZZNS0_26GeluBackwardCUDAKernelImplERNS_18TensorIteratorBaseENS0_8GeluTypeEENKUlvE0_clEvENKUlvE2_clEvEUlN3c108BFloat16ES8_E_St5arrayIPcLm3EEEEviT0_T1_)
        .other          _ZN2at6native29vectorized_elementwise_kernelILi4EZZZNS0_26GeluBackwardCUDAKernelImplERNS_18TensorIteratorBaseENS0_8GeluTypeEENKUlvE0_clEvENKUlvE2_clEvEUlN3c108BFloat16ES8_E_St5arrayIPcLm3EEEEviT0_T1_,@"STO_CUDA_ENTRY STV_DEFAULT"
_ZN2at6native29vectorized_elementwise_kernelILi4EZZZNS0_26GeluBackwardCUDAKernelImplERNS_18TensorIteratorBaseENS0_8GeluTypeEENKUlvE0_clEvENKUlvE2_clEvEUlN3c108BFloat16ES8_E_St5arrayIPcLm3EEEEviT0_T1_:
.text._ZN2at6native29vectorized_elementwise_kernelILi4EZZZNS0_26GeluBackwardCUDAKernelImplERNS_18TensorIteratorBaseENS0_8GeluTypeEENKUlvE0_clEvENKUlvE2_clEvEUlN3c108BFloat16ES8_E_St5arrayIPcLm3EEEEviT0_T1_:
        /* <DEDUP_REMOVED lines=22> */
[----:B------:R-:W-:Y:S02]  /*0160*/  @!P1 IADD3 R13, PT, PT, R13, 0x80, RZ ;  /* 0x000000800d0d9810 */ /* 0x000fe40007ffe0ff */
[----:B------:R-:W-:Y:S01]  /*0170*/  PRMT R4, RZ, 0x7610, R4 ;  /* 0x00007610ff047816 */ /* 0x000fe20000000004 */
[----:B-1----:R-:W-:Y:S01]  /*0180*/  @!P1 IMAD.WIDE.U32 R20, R5, 0x2, R20 ;  /* 0x0000000205149825 */ /* 0x002fe200078e0014 */
[----:B------:R-:W-:-:S03]  /*0190*/  ISETP.GE.U32.AND P2, PT, R13, R0, PT ;  /* 0x000000000d00720c */ /* 0x000fc60003f46070 */
[----:B--2---:R-:W-:Y:S01]  /*01a0*/  @!P1 IMAD.WIDE.U32 R8, R5, 0x2, R8 ;  /* 0x0000000205089825 */ /* 0x004fe200078e0008 */
[----:B------:R1:W5:Y:S09]  /*01b0*/  @!P1 LDG.E.U16 R2, desc[UR4][R20.64] ;  /* 0x0000000414029981 */ /* 0x000372000c1e1500 */
[----:B------:R-:W-:Y:S01]  /*01c0*/  @!P2 IADD3 R11, PT, PT, R12, R13, RZ ;  /* 0x0000000d0c0ba210 */ /* 0x000fe20007ffe0ff */
[----:B------:R-:W5:Y:S01]  /*01d0*/  @!P1 LDG.E.U16 R4, desc[UR4][R8.64] ;  /* 0x0000000408049981 */ /* 0x000f62000c1e1500 */
[----:B------:R-:W-:Y:S01]  /*01e0*/  @!P2 IADD3 R13, PT, PT, R13, 0x80, RZ ;  /* 0x000000800d0da810 */ /* 0x000fe20007ffe0ff */
[----:B-1----:R-:W1:Y:S03]  /*01f0*/  LDC.64 R20, c[0x0][0x398] ;  /* 0x0000e600ff147b82 */ /* 0x002e660000000a00 */
[----:B------:R-:W-:-:S13]  /*0200*/  ISETP.GE.U32.AND P3, PT, R13, R0, PT ;  /* 0x000000000d00720c */ /* 0x000fda0003f66070 */
[----:B------:R-:W-:Y:S02]  /*0210*/  @!P3 IADD3 R17, PT, PT, R12, R13, RZ ;  /* 0x0000000d0c11b210 */ /* 0x000fe40007ffe0ff */
[----:B------:R-:W-:-:S04]  /*0220*/  @!P3 IADD3 R13, PT, PT, R13, 0x80, RZ ;  /* 0x000000800d0db810 */ /* 0x000fc80007ffe0ff */
[----:B------:R-:W-:Y:S01]  /*0230*/  ISETP.GE.U32.AND P4, PT, R13, R0, PT ;  /* 0x000000000d00720c */ /* 0x000fe20003f86070 */
[----:B---3--:R-:W-:-:S04]  /*0240*/  @!P2 IMAD.WIDE.U32 R26, R11, 0x2, R6 ;  /* 0x000000020b1aa825 */ /* 0x008fc800078e0006 */
[----:B----4-:R-:W-:Y:S01]  /*0250*/  @!P2 IMAD.WIDE.U32 R18, R11, 0x2, R18 ;  /* 0x000000020b12a825 */ /* 0x010fe200078e0012 */
[----:B------:R-:W-:-:S03]  /*0260*/  PRMT R5, RZ, 0x7610, R5 ;  /* 0x00007610ff057816 */ /* 0x000fc60000000005 */
[----:B0-----:R-:W-:-:S03]  /*0270*/  @!P3 IMAD.WIDE.U32 R24, R17, 0x2, R24 ;  /* 0x000000021118b825 */ /* 0x001fc600078e0018 */
[----:B------:R0:W5:Y:S01]  /*0280*/  @!P2 LDG.E.U16 R5, desc[UR4][R26.64] ;  /* 0x000000041a05a981 */ /* 0x000162000c1e1500 */
[----:B------:R-:W-:Y:S02]  /*0290*/  @!P4 IADD3 R11, PT, PT, R12, R13, RZ ;  /* 0x0000000d0c0bc210 */ /* 0x000fe40007ffe0ff */
[----:B------:R-:W-:-:S04]  /*02a0*/  @!P4 IADD3 R13, PT, PT, R13, 0x80, RZ ;  /* 0x000000800d0dc810 */ /* 0x000fc80007ffe0ff */
[----:B------:R-:W-:Y:S01]  /*02b0*/  ISETP.GE.U32.AND P1, PT, R13, R0, PT ;  /* 0x000000000d00720c */ /* 0x000fe20003f26070 */
[----:B------:R-:W-:Y:S01]  /*02c0*/  @!P3 IMAD.WIDE.U32 R22, R17, 0x2, R22 ;  /* 0x000000021116b825 */ /* 0x000fe200078e0016 */
[----:B0-----:R-:W0:Y:S01]  /*02d0*/  LDC.64 R26, c[0x0][0x390] ;  /* 0x0000e400ff1a7b82 */ /* 0x001e220000000a00 */
[----:B------:R-:W-:Y:S02]  /*02e0*/  PRMT R6, RZ, 0x7610, R6 ;  /* 0x00007610ff067816 */ /* 0x000fe40000000006 */
[----:B------:R-:W-:Y:S01]  /*02f0*/  @!P4 IMAD.WIDE.U32 R14, R11, 0x2, R14 ;  /* 0x000000020b0ec825 */ /* 0x000fe200078e000e */
[----:B------:R-:W-:-:S03]  /*0300*/  PRMT R9, RZ, 0x7610, R9 ;  /* 0x00007610ff097816 */ /* 0x000fc60000000009 */
[----:B------:R2:W5:Y:S01]  /*0310*/  @!P2 LDG.E.U16 R6, desc[UR4][R18.64] ;  /* 0x000000041206a981 */ /* 0x000562000c1e1500 */
[----:B------:R-:W3:Y:S03]  /*0320*/  LDC.64 R16, c[0x0][0x398] ;  /* 0x0000e600ff107b82 */ /* 0x000ee60000000a00 */
[----:B------:R-:W-:Y:S01]  /*0330*/  @!P1 IADD3 R29, PT, PT, R12, R13, RZ ;  /* 0x0000000d0c1d9210 */ /* 0x000fe20007ffe0ff */
[----:B------:R4:W5:Y:S01]  /*0340*/  @!P4 LDG.E.U16 R9, desc[UR4][R14.64] ;  /* 0x000000040e09c981 */ /* 0x000962000c1e1500 */
[----:B------:R-:W-:-:S04]  /*0350*/  @!P1 IADD3 R13, PT, PT, R13, 0x80, RZ ;  /* 0x000000800d0d9810 */ /* 0x000fc80007ffe0ff */
[----:B------:R-:W-:Y:S01]  /*0360*/  ISETP.GE.U32.AND P2, PT, R13, R0, PT ;  /* 0x000000000d00720c */ /* 0x000fe20003f46070 */
[----:B--2---:R-:W2:Y:S01]  /*0370*/  LDC.64 R18, c[0x0][0x390] ;  /* 0x0000e400ff127b82 */ /* 0x004ea20000000a00 */
[----:B------:R-:W-:Y:S01]  /*0380*/  PRMT R7, RZ, 0x7610, R7 ;  /* 0x00007610ff077816 */ /* 0x000fe20000000007 */
[----:B-1----:R-:W-:Y:S01]  /*0390*/  @!P4 IMAD.WIDE.U32 R20, R11, 0x2, R20 ;  /* 0x000000020b14c825 */ /* 0x002fe200078e0014 */
[----:B------:R-:W-:Y:S02]  /*03a0*/  PRMT R8, RZ, 0x7610, R8 ;  /* 0x00007610ff087816 */ /* 0x000fe40000000008 */
[----:B------:R-:W-:Y:S02]  /*03b0*/  PRMT R10, RZ, 0x7610, R10 ;  /* 0x00007610ff0a7816 */ /* 0x000fe4000000000a */
[----:B------:R1:W5:Y:S01]  /*03c0*/  @!P3 LDG.E.U16 R7, desc[UR4][R24.64] ;  /* 0x000000041807b981 */ /* 0x000362000c1e1500 */
[----:B----4-:R-:W4:Y:S01]  /*03d0*/  LDC.64 R14, c[0x0][0x398] ;  /* 0x0000e600ff0e7b82 */ /* 0x010f220000000a00 */
[----:B------:R-:W-:Y:S01]  /*03e0*/  PRMT R11, RZ, 0x7610, R11 ;  /* 0x00007610ff0b7816 */ /* 0x000fe2000000000b */
[C---:B0-----:R-:W-:Y:S01]  /*03f0*/  @!P1 IMAD.WIDE.U32 R26, R29.reuse, 0x2, R26 ;  /* 0x000000021d1a9825 */ /* 0x041fe200078e001a */
[----:B------:R0:W5:Y:S04]  /*0400*/  @!P3 LDG.E.U16 R8, desc[UR4][R22.64] ;  /* 0x000000041608b981 */ /* 0x000168000c1e1500 */
[----:B------:R2:W5:Y:S01]  /*0410*/  @!P4 LDG.E.U16 R10, desc[UR4][R20.64] ;  /* 0x00000004140ac981 */ /* 0x000562000c1e1500 */
[----:B---3--:R-:W-:Y:S01]  /*0420*/  @!P1 IMAD.WIDE.U32 R16, R29, 0x2, R16 ;  /* 0x000000021d109825 */ /* 0x008fe200078e0010 */
[----:B-1----:R-:W-:-:S02]  /*0430*/  PRMT R24, RZ, 0x7610, R24 ;  /* 0x00007610ff187816 */ /* 0x002fc40000000018 */
[----:B------:R-:W-:Y:S01]  /*0440*/  @!P2 IADD3 R25, PT, PT, R12, R13, RZ ;  /* 0x0000000d0c19a210 */ /* 0x000fe20007ffe0ff */
[----:B------:R-:W5:Y:S01]  /*0450*/  @!P1 LDG.E.U16 R11, desc[UR4][R26.64] ;  /* 0x000000041a0b9981 */ /* 0x000f62000c1e1500 */
[----:B0-----:R-:W0:Y:S01]  /*0460*/  LDC.64 R22, c[0x0][0x398] ;  /* 0x0000e600ff167b82 */ /* 0x001e220000000a00 */
[----:B------:R-:W-:Y:S02]  /*0470*/  @!P2 IADD3 R13, PT, PT, R13, 0x80, RZ ;  /* 0x000000800d0da810 */ /* 0x000fe40007ffe0ff */
[----:B------:R1:W5:Y:S05]  /*0480*/  @!P1 LDG.E.U16 R24, desc[UR4][R16.64] ;  /* 0x0000000410189981 */ /* 0x00036a000c1e1500 */
[----:B--2---:R-:W2:Y:S01]  /*0490*/  LDC.64 R20, c[0x0][0x390] ;  /* 0x0000e400ff147b82 */ /* 0x004ea20000000a00 */
[----:B------:R-:W-:Y:S01]  /*04a0*/  ISETP.GE.U32.AND P1, PT, R13, R0, PT ;  /* 0x000000000d00720c */ /* 0x000fe20003f26070 */
[----:B------:R-:W-:Y:S01]  /*04b0*/  @!P2 IMAD.WIDE.U32 R18, R25, 0x2, R18 ;  /* 0x000000021912a825 */ /* 0x000fe200078e0012 */
[----:B------:R-:W-:-:S03]  /*04c0*/  PRMT R28, RZ, 0x7610, R28 ;  /* 0x00007610ff1c7816 */ /* 0x000fc6000000001c */
[----:B----4-:R-:W-:Y:S02]  /*04d0*/  @!P2 IMAD.WIDE.U32 R14, R25, 0x2, R14 ;  /* 0x00000002190ea825 */ /* 0x010fe400078e000e */
[----:B-1----:R-:W1:Y:S01]  /*04e0*/  LDC.64 R16, c[0x0][0x390] ;  /* 0x0000e400ff107b82 */ /* 0x002e620000000a00 */
[----:B------:R3:W5:Y:S05]  /*04f0*/  @!P2 LDG.E.U16 R28, desc[UR4][R18.64] ;  /* 0x00000004121ca981 */ /* 0x00076a000c1e1500 */
[----:B------:R-:W-:Y:S02]  /*0500*/  @!P1 IADD3 R25, PT, PT, R12, R13, RZ ;  /* 0x0000000d0c199210 */ /* 0x000fe40007ffe0ff */
[----:B---3--:R-:W-:-:S03]  /*0510*/  PRMT R18, RZ, 0x7610, R18 ;  /* 0x00007610ff127816 */ /* 0x008fc60000000012 */
[----:B0-----:R-:W-:Y:S01]  /*0520*/  @!P1 IMAD.WIDE.U32 R22, R25, 0x2, R22 ;  /* 0x0000000219169825 */ /* 0x001fe200078e0016 */
[----:B------:R-:W-:-:S03]  /*0530*/  PRMT R19, RZ, 0x7610, R19 ;  /* 0x00007610ff137816 */ /* 0x000fc60000000013 */
[----:B--2---:R-:W-:-:S03]  /*0540*/  @!P1 IMAD.WIDE.U32 R20, R25, 0x2, R20 ;  /* 0x0000000219149825 */ /* 0x004fc600078e0014 */
[----:B------:R-:W5:Y:S04]  /*0550*/  @!P1 LDG.E.U16 R19, desc[UR4][R22.64] ;  /* 0x0000000416139981 */ /* 0x000f68000c1e1500 */
[----:B------:R-:W5:Y:S01]  /*0560*/  @!P1 LDG.E.U16 R18, desc[UR4][R20.64] ;  /* 0x0000000414129981 */ /* 0x000f62000c1e1500 */
[----:B------:R-:W-:-:S06]  /*0570*/  PRMT R13, RZ, 0x7610, R13 ;  /* 0x00007610ff0d7816 */ /* 0x000fcc000000000d */
[----:B------:R0:W5:Y:S02]  /*0580*/  @!P2 LDG.E.U16 R13, desc[UR4][R14.64] ;  /* 0x000000040e0da981 */ /* 0x000164000c1e1500 */
[----:B0-----:R-:W0:Y:S01]  /*0590*/  LDC.64 R14, c[0x0][0x398] ;  /* 0x0000e600ff0e7b82 */ /* 0x001e220000000a00 */
[----:B------:R-:W-:Y:S02]  /*05a0*/  @!P0 IADD3 R27, PT, PT, R12, R3, RZ ;  /* 0x000000030c1b8210 */ /* 0x000fe40007ffe0ff */
[----:B------:R-:W-:Y:S02]  /*05b0*/  PRMT R25, RZ, 0x7610, R25 ;  /* 0x00007610ff197816 */ /* 0x000fe40000000019 */
[----:B------:R-:W-:Y:S01]  /*05c0*/  PRMT R26, RZ, 0x7610, R26 ;  /* 0x00007610ff1a7816 */ /* 0x000fe2000000001a */
[----:B-1----:R-:W-:-:S05]  /*05d0*/  @!P0 IMAD.WIDE.U32 R16, R27, 0x2, R16 ;  /* 0x000000021b108825 */ /* 0x002fca00078e0010 */
[----:B------:R1:W5:Y:S01]  /*05e0*/  @!P0 LDG.E.U16 R25, desc[UR4][R16.64] ;  /* 0x0000000410198981 */ /* 0x000362000c1e1500 */
[----:B0-----:R-:W-:-:S05]  /*05f0*/  @!P0 IMAD.WIDE.U32 R14, R27, 0x2, R14 ;  /* 0x000000021b0e8825 */ /* 0x001fca00078e000e */
[----:B------:R1:W5:Y:S01]  /*0600*/  @!P0 LDG.E.U16 R26, desc[UR4][R14.64] ;  /* 0x000000040e1a8981 */ /* 0x000362000c1e1500 */
[----:B------:R-:W-:Y:S01]  /*0610*/  ISETP.GE.U32.AND P0, PT, R3, R0, PT ;  /* 0x000000000300720c */ /* 0x000fe20003f06070 */
[----:B------:R-:W-:-:S12]  /*0620*/  BSSY.RECONVERGENT B0, `(.L_x_893) ;  /* 0x000002c000007945 */ /* 0x000fd80003800200 */
[----:B-1----:R-:W-:Y:S05]  /*0630*/  @P0 BRA `(.L_x_894) ;  /* 0x0000000000a80947 */ /* 0x002fea0003800000 */
        /* <DEDUP_REMOVED lines=42> */
.L_x_894:
[----:B------:R-:W-:Y:S05]  /*08e0*/  BSYNC.RECONVERGENT B0 ;  /* 0x0000000000007941 */ /* 0x000fea0003800200 */
.L_x_893:
        /* <DEDUP_REMOVED lines=46> */
.L_x_896:
[----:B------:R-:W-:Y:S05]  /*0bd0*/  BSYNC.RECONVERGENT B0 ;  /* 0x0000000000007941 */ /* 0x000fea0003800200 */
.L_x_895:
[----:B------:R-:W0:Y:S01]  /*0be0*/  @!P0 LDC.64 R14, c[0x0][0x388] ;  /* 0x0000e200ff0e8b82 */ /* 0x000e220000000a00 */
[C---:B------:R-:W-:Y:S01]  /*0bf0*/  IADD3 R21, PT, PT, R3.reuse, 0x100, RZ ;  /* 0x0000010003157810 */ /* 0x040fe20007ffe0ff */
[----:B------:R-:W-:Y:S01]  /*0c00*/  BSSY.RECONVERGENT B0, `(.L_x_897) ;  /* 0x0000039000007945 */ /* 0x000fe20003800200 */
[----:B------:R-:W-:Y:S02]  /*0c10*/  IADD3 R23, PT, PT, R3, 0x180, RZ ;  /* 0x0000018003177810 */ /* 0x000fe40007ffe0ff */
[-C--:B------:R-:W-:Y:S02]  /*0c20*/  ISETP.GE.U32.AND P6, PT, R21, R0.reuse, PT ;  /* 0x000000001500720c */ /* 0x080fe40003fc6070 */
[C---:B------:R-:W-:Y:S02]  /*0c30*/  IADD3 R21, PT, PT, R3.reuse, 0x280, RZ ;  /* 0x0000028003157810 */ /* 0x040fe40007ffe0ff */
[----:B-----5:R-:W-:Y:S02]  /*0c40*/  IADD3 R25, PT, PT, R3, 0x200, RZ ;  /* 0x0000020003197810 */ /* 0x020fe40007ffe0ff */
        /* <DEDUP_REMOVED lines=15> */
[C---:B------:R-:W-:Y:S01]  /*0d40*/  FMUL.FTZ R4, R6.reuse, 0.70710676908493041992 ;  /* 0x3f3504f306047820 */ /* 0x040fe20000410000 */
[----:B------:R-:W-:-:S03]  /*0d50*/  FMUL.FTZ R25, R6, -0.5 ;  /* 0xbf00000006197820 */ /* 0x000fc60000410000 */
[C---:B------:R-:W-:Y:S01]  /*0d60*/  FADD.FTZ R20, |R4|.reuse, -RZ ;  /* 0x800000ff04147221 */ /* 0x040fe20000010200 */
[----:B------:R-:W-:Y:S01]  /*0d70*/  FSETP.GE.FTZ.AND P6, PT, |R4|, 1.0029599666595458984, PT ;  /* 0x3f8060fe0400780b */ /* 0x000fe20003fd6200 */
[----:B------:R-:W-:-:S03]  /*0d80*/  FMUL.FTZ R25, R6, R25 ;  /* 0x0000001906197220 */ /* 0x000fc60000410000 */
[----:B------:R-:W-:Y:S01]  /*0d90*/  FSEL R21, R21, 8.4834944573231041431e-05, P6 ;  /* 0x38b1e96a15157808 */ /* 0x000fe20003000000 */
[----:B------:R-:W-:Y:S01]  /*0da0*/  FMUL.FTZ R25, R25, 1.4426950216293334961 ;  /* 0x3fb8aa3b19197820 */ /* 0x000fe20000410000 */
[----:B------:R-:W-:Y:S02]  /*0db0*/  FSEL R23, -R23, -0.00082130916416645050049, P6 ;  /* 0xba574d2017177808 */ /* 0x000fe40003000100 */
[----:B------:R-:W-:-:S03]  /*0dc0*/  FSEL R22, R22, 0.0052134888246655464172, P6 ;  /* 0x3baad5ea16167808 */ /* 0x000fc60003000000 */
[----:B------:R-:W0:Y:S02]  /*0dd0*/  MUFU.EX2 R25, R25 ;  /* 0x0000001900197308 */ /* 0x000e240000000800 */
[----:B------:R-:W-:-:S04]  /*0de0*/  @!P6 FMUL.FTZ R20, R4, R4 ;  /* 0x000000040414e220 */ /* 0x000fc80000410000 */
[----:B------:R-:W-:Y:S01]  /*0df0*/  FFMA.FTZ R21, R20, R21, R23 ;  /* 0x0000001514157223 */ /* 0x000fe20000010017 */
[----:B------:R-:W-:-:S03]  /*0e00*/  MOV R23, 0x3d24d99a ;  /* 0x3d24d99a00177802 */ /* 0x000fc60000000f00 */
[----:B------:R-:W-:Y:S01]  /*0e10*/  FFMA.FTZ R21, R20, R21, R22 ;  /* 0x0000001514157223 */ /* 0x000fe20000010016 */
[----:B------:R-:W-:Y:S01]  /*0e20*/  HFMA2 R22, -RZ, RZ, 1.5341796875, 81.5625 ;  /* 0x3e235519ff167431 */ /* 0x000fe200000001ff */
[----:B------:R-:W-:-:S04]  /*0e30*/  FSEL R23, -R23, -0.026868773624300956726, P6 ;  /* 0xbcdc1be717177808 */ /* 0x000fc80003000100 */
[----:B------:R-:W-:Y:S01]  /*0e40*/  FSEL R22, R22, 0.11284004896879196167, P6 ;  /* 0x3de718af16167808 */ /* 0x000fe20003000000 */
[----:B------:R-:W-:Y:S01]  /*0e50*/  FFMA.FTZ R21, R20, R21, R23 ;  /* 0x0000001514157223 */ /* 0x000fe20000010017 */
[----:B------:R-:W-:-:S03]  /*0e60*/  MOV R23, 0x3f69b4f9 ;  /* 0x3f69b4f900177802 */ /* 0x000fc60000000f00 */
[----:B------:R-:W-:Y:S01]  /*0e70*/  FFMA.FTZ R21, R20, R21, R22 ;  /* 0x0000001514157223 */ /* 0x000fe20000010016 */
[----:B------:R-:W-:Y:S01]  /*0e80*/  HFMA2 R22, -RZ, RZ, 1.7822265625, 0.000185489654541015625 ;  /* 0x3f210a14ff167431 */ /* 0x000fe200000001ff */
[----:B------:R-:W-:-:S04]  /*0e90*/  FSEL R23, R23, -0.37612664699554443359, P6 ;  /* 0xbec093ac17177808 */ /* 0x000fc80003000000 */
[----:B------:R-:W-:Y:S01]  /*0ea0*/  FSEL R22, R22, 0.12837915122509002686, P6 ;  /* 0x3e0375d316167808 */ /* 0x000fe20003000000 */
[C---:B------:R-:W-:Y:S01]  /*0eb0*/  FFMA.FTZ R21, R20.reuse, R21, R23 ;  /* 0x0000001514157223 */ /* 0x040fe20000010017 */
[----:B------:R-:W-:-:S03]  /*0ec0*/  FADD.FTZ R23, -R20, -RZ ;  /* 0x800000ff14177221 */ /* 0x000fc60000010100 */
[----:B------:R-:W-:Y:S02]  /*0ed0*/  FFMA.FTZ R21, R20, R21, R22 ;  /* 0x0000001514157223 */ /* 0x000fe40000010016 */
[----:B------:R-:W-:Y:S01]  /*0ee0*/  FSEL R20, R23, R4, P6 ;  /* 0x0000000417147208 */ /* 0x000fe20003000000 */
[----:B0-----:R-:W-:-:S04]  /*0ef0*/  FMUL.FTZ R23, R25, 0.3989422917366027832 ;  /* 0x3ecc422a19177820 */ /* 0x001fc80000410000 */
        /* <DEDUP_REMOVED lines=9> */
.L_x_898:
[----:B------:R-:W-:Y:S05]  /*0f90*/  BSYNC.RECONVERGENT B0 ;  /* 0x0000000000007941 */ /* 0x000fea0003800200 */
.L_x_897:
        /* <DEDUP_REMOVED lines=44> */
.L_x_900:
[----:B------:R-:W-:Y:S05]  /*1260*/  BSYNC.RECONVERGENT B0 ;  /* 0x0000000000007941 */ /* 0x000fea0003800200 */
.L_x_899:
        /* <DEDUP_REMOVED lines=44> */
.L_x_902:
[----:B------:R-:W-:Y:S05]  /*1530*/  BSYNC.RECONVERGENT B0 ;  /* 0x0000000000007941 */ /* 0x000fea0003800200 */
.L_x_901:
        /* <DEDUP_REMOVED lines=21> */
[----:B------:R-:W-:Y:S02]  /*1690*/  HFMA2 R21, -RZ, RZ, 1.7822265625, 0.000185489654541015625 ;  /* 0x3f210a14ff157431 */ /* 0x000fe400000001ff */
[----:B------:R-:W-:Y:S01]  /*16a0*/  FFMA.FTZ R9, R8, R9, R20 ;  /* 0x0000000908097223 */ /* 0x000fe20000010014 */
[----:B------:R-:W-:Y:S01]  /*16b0*/  FSEL R20, R22, -0.37612664699554443359, P1 ;  /* 0xbec093ac16147808 */ /* 0x000fe20000800000 */
[C---:B------:R-:W-:Y:S02]  /*16c0*/  FADD.FTZ R22, -R8.reuse, -RZ ;  /* 0x800000ff08167221 */ /* 0x040fe40000010100 */
[----:B------:R-:W-:Y:S01]  /*16d0*/  FFMA.FTZ R9, R8, R9, R10 ;  /* 0x0000000908097223 */ /* 0x000fe2000001000a */
[----:B------:R-:W-:Y:S01]  /*16e0*/  FSEL R10, R21, 0.12837915122509002686, P1 ;  /* 0x3e0375d3150a7808 */ /* 0x000fe20000800000 */
[----:B------:R-:W-:Y:S01]  /*16f0*/  FMUL.FTZ R21, R24, -0.5 ;  /* 0xbf00000018157820 */ /* 0x000fe20000410000 */
[----:B------:R-:W-:Y:S01]  /*1700*/  FSEL R22, R22, R7, P1 ;  /* 0x0000000716167208 */ /* 0x000fe20000800000 */
[----:B------:R-:W-:-:S02]  /*1710*/  FFMA.FTZ R9, R8, R9, R20 ;  /* 0x0000000908097223 */ /* 0x000fc40000010014 */
        /* <DEDUP_REMOVED lines=14> */
.L_x_904:
[----:B------:R-:W-:Y:S05]  /*1800*/  BSYNC.RECONVERGENT B0 ;  /* 0x0000000000007941 */ /* 0x000fea0003800200 */
.L_x_903:
        /* <DEDUP_REMOVED lines=44> */
.L_x_906:
[----:B------:R-:W-:Y:S05]  /*1ad0*/  BSYNC.RECONVERGENT B0 ;  /* 0x0000000000007941 */ /* 0x000fea0003800200 */
.L_x_905:
        /* <DEDUP_REMOVED lines=44> */
.L_x_908:
[----:B------:R-:W-:Y:S05]  /*1da0*/  BSYNC.RECONVERGENT B0 ;  /* 0x0000000000007941 */ /* 0x000fea0003800200 */
.L_x_907:
        /* <DEDUP_REMOVED lines=18> */
.L_x_911:
[----:B------:R-:W-:-:S13]  /*1ed0*/  ISETP.GE.U32.AND P0, PT, R3, R0, PT ;  /* 0x000000000300720c */ /* 0x000fda0003f06070 */
[----:B------:R-:W-:Y:S05]  /*1ee0*/  @P0 BRA `(.L_x_913) ;  /* 0x0000000000300947 */ /* 0x000fea0003800000 */
[----:B0-----:R-:W0:Y:S01]  /*1ef0*/  LDC.64 R10, c[0x0][0x388] ;  /* 0x0000e200ff0a7b82 */ /* 0x001e220000000a00 */
[----:B------:R-:W-:Y:S02]  /*1f00*/  IADD3 R13, PT, PT, R12, R3, RZ ;  /* 0x000000030c0d7210 */ /* 0x000fe40007ffe0ff */
[----:B------:R-:W-:-:S03]  /*1f10*/  IADD3 R3, PT, PT, R3, 0x80, RZ ;  /* 0x0000008003037810 */ /* 0x000fc60007ffe0ff */
[----:B0-----:R-:W-:-:S05]  /*1f20*/  IMAD.WIDE.U32 R10, R13, 0x2, R10 ;  /* 0x000000020d0a7825 */ /* 0x001fca00078e000a */
[----:B------:R1:W-:Y:S02]  /*1f30*/  STG.E.U16 desc[UR4][R10.64], R5 ;  /* 0x000000050a007986 */ /* 0x0003e4000c101504 */
.L_x_912:
[----:B------:R-:W-:-:S13]  /*1f40*/  ISETP.GE.U32.AND P0, PT, R3, R0, PT ;  /* 0x000000000300720c */ /* 0x000fda0003f06070 */
[----:B------:R-:W-:Y:S05]  /*1f50*/  @P0 BRA `(.L_x_914) ;  /* 0x0000000000340947 */ /* 0x000fea0003800000 */
[----:B-1----:R-:W1:Y:S01]  /*1f60*/  LDC.64 R4, c[0x0][0x388] ;  /* 0x0000e200ff047b82 */ /* 0x002e620000000a00 */
[----:B0-----:R-:W-:Y:S02]  /*1f70*/  IADD3 R11, PT, PT, R12, R3, RZ ;  /* 0x000000030c0b7210 */ /* 0x001fe40007ffe0ff */
[----:B------:R-:W-:-:S03]  /*1f80*/  IADD3 R3, PT, PT, R3, 0x80, RZ ;  /* 0x0000008003037810 */ /* 0x000fc60007ffe0ff */
[----:B-1----:R-:W-:-:S05]  /*1f90*/  IMAD.WIDE.U32 R4, R11, 0x2, R4 ;  /* 0x000000020b047825 */ /* 0x002fca00078e0004 */
[----:B------:R1:W-:Y:S02]  /*1fa0*/  STG.E.U16 desc[UR4][R4.64], R6 ;  /* 0x0000000604007986 */ /* 0x0003e4000c101504 */
.L_x_913:
        /* <DEDUP_REMOVED lines=8> */
.L_x_914:
[----:B------:R-:W-:Y:S05]  /*2030*/  BSYNC.RELIABLE B1 ;  /* 0x0000000000017941 */ /* 0x000fea0003800100 */
.L_x_910:
[----:B------:R-:W-:-:S13]  /*2040*/  ISETP.GE.U32.AND P0, PT, R3, R0, PT ;  /* 0x000000000300720c */ /* 0x000fda0003f06070 */
[----:B-12---:R-:W1:Y:S01]  /*2050*/  @!P0 LDC.64 R4, c[0x0][0x388] ;  /* 0x0000e200ff048b82 */ /* 0x006e620000000a00 */
[----:B------:R-:W-:Y:S02]  /*2060*/  @!P0 IADD3 R7, PT, PT, R12, R3, RZ ;  /* 0x000000030c078210 */ /* 0x000fe40007ffe0ff */
[----:B------:R-:W-:-:S03]  /*2070*/  @!P0 IADD3 R3, PT, PT, R3, 0x80, RZ ;  /* 0x0000008003038810 */ /* 0x000fc60007ffe0ff */
[----:B-1----:R-:W-:-:S05]  /*2080*/  @!P0 IMAD.WIDE.U32 R4, R7, 0x2, R4 ;  /* 0x0000000207048825 */ /* 0x002fca00078e0004 */
[----:B------:R2:W-:Y:S02]  /*2090*/  @!P0 STG.E.U16 desc[UR4][R4.64], R8 ;  /* 0x0000000804008986 */ /* 0x0005e4000c101504 */
.L_x_915:
[----:B------:R-:W-:Y:S05]  /*20a0*/  BSYNC.RECONVERGENT B0 ;  /* 0x0000000000007941 */ /* 0x000fea0003800200 */
.L_x_909:
        /* <DEDUP_REMOVED lines=8> */
.L_x_892:
[----:B------:R-:W0:Y:S01]  /*2130*/  S2R R8, SR_TID.X ;  /* 0x0000000000087919 */ /* 0x000e220000002100 */
[----:B------:R-:W1:Y:S02]  /*2140*/  LDC.64 R2, c[0x0][0x398] ;  /* 0x0000e600ff027b82 */ /* 0x000e640000000a00 */
[----:B-1----:R-:W-:-:S04]  /*2150*/  IMAD.WIDE.U32 R2, R12, 0x2, R2 ;  /* 0x000000020c027825 */ /* 0x002fc800078e0002 */
[----:B0-----:R-:W-:-:S05]  /*2160*/  IMAD.WIDE.U32 R14, R8, 0x8, R2 ;  /* 0x00000008080e7825 */ /* 0x001fca00078e0002 */
[----:B------:R-:W2:Y:S04]  /*2170*/  LDG.E.64 R2, desc[UR4][R14.64] ;  /* 0x000000040e027981 */ /* 0x000ea8000c1e1b00 */
[----:B------:R0:W3:Y:S01]  /*2180*/  LDG.E.64 R4, desc[UR4][R14.64+0x400] ;  /* 0x000400040e047981 */ /* 0x0000e2000c1e1b00 */
[----:B------:R-:W-:Y:S01]  /*2190*/  HFMA2 R17, -RZ, RZ, 0.61474609375, 16.90625 ;  /* 0x38eb4c3aff117431 */ /* 0x000fe200000001ff */
[----:B------:R-:W-:Y:S01]  /*21a0*/  MOV R18, 0x3d24d99a ;  /* 0x3d24d99a00127802 */ /* 0x000fe20000000f00 */
[----:B------:R-:W-:Y:S02]  /*21b0*/  HFMA2 R16, -RZ, RZ, 1.0087890625, -0.000686168670654296875 ;  /* 0x3c09919fff107431 */ /* 0x000fe400000001ff */
[----:B------:R-:W-:Y:S01]  /*21c0*/  HFMA2 R22, -RZ, RZ, 1.7822265625, 0.000185489654541015625 ;  /* 0x3f210a14ff167431 */ /* 0x000fe200000001ff */
[----:B0-----:R-:W-:-:S02]  /*21d0*/  MOV R15, 0x3aae005b ;  /* 0x3aae005b000f7802 */ /* 0x001fc40000000f00 */
[C---:B--2---:R-:W-:Y:S02]  /*21e0*/  SHF.L.U32 R21, R2.reuse, 0x10, RZ ;  /* 0x0000001002157819 */ /* 0x044fe400000006ff */
[----:B------:R-:W-:Y:S02]  /*21f0*/  SHF.L.U32 R7, R3, 0x10, RZ ;  /* 0x0000001003077819 */ /* 0x000fe400000006ff */
[----:B------:R-:W-:Y:S01]  /*2200*/  PRMT R19, R2, 0x7632, R19 ;  /* 0x0000763202137816 */ /* 0x000fe20000000013 */
[----:B------:R-:W-:Y:S02]  /*2210*/  FMUL.FTZ R13, R21, 0.70710676908493041992 ;  /* 0x3f3504f3150d7820 */ /* 0x000fe40000410000 */
[----:B------:R-:W-:Y:S01]  /*2220*/  FMUL.FTZ R9, R7, 0.70710676908493041992 ;  /* 0x3f3504f307097820 */ /* 0x000fe20000410000 */
[----:B------:R-:W-:Y:S01]  /*2230*/  SHF.L.U32 R19, R19, 0x10, RZ ;  /* 0x0000001013137819 */ /* 0x000fe200000006ff */
[C---:B------:R-:W-:Y:S01]  /*2240*/  FADD.FTZ R0, |R13|.reuse, -RZ ;  /* 0x800000ff0d007221 */ /* 0x040fe20000010200 */
[----:B------:R-:W-:Y:S01]  /*2250*/  FSETP.GE.FTZ.AND P0, PT, |R13|, 1.0029599666595458984, PT ;  /* 0x3f8060fe0d00780b */ /* 0x000fe20003f16200 */
[C---:B------:R-:W-:Y:S01]  /*2260*/  FADD.FTZ R14, |R9|.reuse, -RZ ;  /* 0x800000ff090e7221 */ /* 0x040fe20000010200 */
[----:B------:R-:W-:Y:S01]  /*2270*/  FSETP.GE.FTZ.AND P2, PT, |R9|, 1.0029599666595458984, PT ;  /* 0x3f8060fe0900780b */ /* 0x000fe20003f56200 */
[----:B------:R-:W-:Y:S01]  /*2280*/  FMUL.FTZ R10, R19, 0.70710676908493041992 ;  /* 0x3f3504f3130a7820 */ /* 0x000fe20000410000 */
[----:B------:R-:W-:-:S02]  /*2290*/  FSEL R11, R17, 8.4834944573231041431e-05, P0 ;  /* 0x38b1e96a110b7808 */ /* 0x000fc40000000000 */
[----:B------:R-:W-:Y:S01]  /*22a0*/  FSEL R23, -R15, -0.00082130916416645050049, P0 ;  /* 0xba574d200f177808 */ /* 0x000fe20000000100 */
[C---:B------:R-:W-:Y:S01]  /*22b0*/  FADD.FTZ R6, |R10|.reuse, -RZ ;  /* 0x800000ff0a067221 */ /* 0x040fe20000010200 */
[----:B------:R-:W-:Y:S02]  /*22c0*/  FSETP.GE.FTZ.AND P1, PT, |R10|, 1.0029599666595458984, PT ;  /* 0x3f8060fe0a00780b */ /* 0x000fe40003f36200 */
[----:B------:R-:W-:Y:S02]  /*22d0*/  FSEL R25, R17, 8.4834944573231041431e-05, P2 ;  /* 0x38b1e96a11197808 */ /* 0x000fe40001000000 */
[----:B------:R-:W-:Y:S01]  /*22e0*/  FSEL R2, -R15, -0.00082130916416645050049, P2 ;  /* 0xba574d200f027808 */ /* 0x000fe20001000100 */
[----:B------:R-:W-:Y:S01]  /*22f0*/  @!P0 FMUL.FTZ R0, R13, R13 ;  /* 0x0000000d0d008220 */ /* 0x000fe20000410000 */
[----:B------:R-:W-:Y:S01]  /*2300*/  FSEL R27, R17, 8.4834944573231041431e-05, P1 ;  /* 0x38b1e96a111b7808 */ /* 0x000fe20000800000 */
[----:B------:R-:W-:Y:S01]  /*2310*/  @!P2 FMUL.FTZ R14, R9, R9 ;  /* 0x00000009090ea220 */ /* 0x000fe20000410000 */
[----:B------:R-:W-:Y:S01]  /*2320*/  FSEL R29, -R15, -0.00082130916416645050049, P1 ;  /* 0xba574d200f1d7808 */ /* 0x000fe20000800100 */
[----:B------:R-:W-:Y:S01]  /*2330*/  FFMA.FTZ R11, R0, R11, R23 ;  /* 0x0000000b000b7223 */ /* 0x000fe20000010017 */
[----:B------:R-:W-:Y:S01]  /*2340*/  FSEL R23, R16, 0.0052134888246655464172, P0 ;  /* 0x3baad5ea10177808 */ /* 0x000fe20000000000 */
[----:B------:R-:W-:Y:S01]  /*2350*/  FFMA.FTZ R2, R14, R25, R2 ;  /* 0x000000190e027223 */ /* 0x000fe20000010002 */
[----:B------:R-:W-:Y:S01]  /*2360*/  FSEL R25, -R18, -0.026868773624300956726, P0 ;  /* 0xbcdc1be712197808 */ /* 0x000fe20000000100 */
[----:B------:R-:W-:Y:S01]  /*2370*/  @!P1 FMUL.FTZ R6, R10, R10 ;  /* 0x0000000a0a069220 */ /* 0x000fe20000410000 */
[----:B------:R-:W-:Y:S01]  /*2380*/  FSEL R20, R16, 0.0052134888246655464172, P2 ;  /* 0x3baad5ea10147808 */ /* 0x000fe20001000000 */
[----:B------:R-:W-:Y:S01]  /*2390*/  FFMA.FTZ R23, R0, R11, R23 ;  /* 0x0000000b00177223 */ /* 0x000fe20000010017 */
[----:B------:R-:W-:-:S02]  /*23a0*/  HFMA2 R11, -RZ, RZ, 1.5341796875, 81.5625 ;  /* 0x3e235519ff0b7431 */ /* 0x000fc400000001ff */
[----:B------:R-:W-:Y:S01]  /*23b0*/  FFMA.FTZ R27, R6, R27, R29 ;  /* 0x0000001b061b7223 */ /* 0x000fe2000001001d */
[----:B------:R-:W-:Y:S01]  /*23c0*/  FSEL R29, R16, 0.0052134888246655464172, P1 ;  /* 0x3baad5ea101d7808 */ /* 0x000fe20000800000 */
[----:B------:R-:W-:Y:S01]  /*23d0*/  FFMA.FTZ R23, R0, R23, R25 ;  /* 0x0000001700177223 */ /* 0x000fe20000010019 */
[----:B------:R-:W-:Y:S01]  /*23e0*/  FFMA.FTZ R2, R14, R2, R20 ;  /* 0x000000020e027223 */ /* 0x000fe20000010014 */
[C---:B------:R-:W-:Y:S02]  /*23f0*/  FSEL R25, R11.reuse, 0.11284004896879196167, P0 ;  /* 0x3de718af0b197808 */ /* 0x040fe40000000000 */
[----:B------:R-:W-:Y:S01]  /*2400*/  FSEL R20, -R18, -0.026868773624300956726, P2 ;  /* 0xbcdc1be712147808 */ /* 0x000fe20001000100 */
[----:B------:R-:W-:Y:S02]  /*2410*/  FFMA.FTZ R27, R6, R27, R29 ;  /* 0x0000001b061b7223 */ /* 0x000fe4000001001d */
[----:B------:R-:W-:Y:S01]  /*2420*/  FFMA.FTZ R25, R0, R23, R25 ;  /* 0x0000001700197223 */ /* 0x000fe20000010019 */
[----:B------:R-:W-:Y:S01]  /*2430*/  FSEL R23, -R18, -0.026868773624300956726, P1 ;  /* 0xbcdc1be712177808 */ /* 0x000fe20000800100 */
[----:B------:R-:W-:Y:S01]  /*2440*/  FFMA.FTZ R29, R14, R2, R20 ;  /* 0x000000020e1d7223 */ /* 0x000fe20000010014 */
[----:B------:R-:W-:-:S02]  /*2450*/  FSEL R20, R11, 0.11284004896879196167, P2 ;  /* 0x3de718af0b147808 */ /* 0x000fc40001000000 */
[----:B------:R-:W-:Y:S01]  /*2460*/  MOV R2, 0x3f69b4f9 ;  /* 0x3f69b4f900027802 */ /* 0x000fe20000000f00 */
[----:B------:R-:W-:Y:S02]  /*2470*/  FFMA.FTZ R27, R6, R27, R23 ;  /* 0x0000001b061b7223 */ /* 0x000fe40000010017 */
[----:B------:R-:W-:Y:S01]  /*2480*/  FFMA.FTZ R20, R14, R29, R20 ;  /* 0x0000001d0e147223 */ /* 0x000fe20000010014 */
[C---:B------:R-:W-:Y:S02]  /*2490*/  FSEL R23, R2.reuse, -0.37612664699554443359, P0 ;  /* 0xbec093ac02177808 */ /* 0x040fe40000000000 */
[----:B------:R-:W-:Y:S02]  /*24a0*/  FSEL R29, R11, 0.11284004896879196167, P1 ;  /* 0x3de718af0b1d7808 */ /* 0x000fe40000800000 */
[----:B------:R-:W-:Y:S01]  /*24b0*/  FSEL R24, R2, -0.37612664699554443359, P2 ;  /* 0xbec093ac02187808 */ /* 0x000fe20001000000 */
[----:B------:R-:W-:Y:S02]  /*24c0*/  FFMA.FTZ R25, R0, R25, R23 ;  /* 0x0000001900197223 */ /* 0x000fe40000010017 */
[----:B------:R-:W-:Y:S01]  /*24d0*/  FFMA.FTZ R23, R6, R27, R29 ;  /* 0x0000001b06177223 */ /* 0x000fe2000001001d */
[----:B------:R-:W-:Y:S01]  /*24e0*/  FSEL R27, R22, 0.12837915122509002686, P0 ;  /* 0x3e0375d3161b7808 */ /* 0x000fe20000000000 */
[----:B------:R-:W-:Y:S01]  /*24f0*/  FFMA.FTZ R29, R14, R20, R24 ;  /* 0x000000140e1d7223 */ /* 0x000fe20000010018 */
[----:B------:R-:W-:-:S03]  /*2500*/  FSEL R20, R22, 0.12837915122509002686, P2 ;  /* 0x3e0375d316147808 */ /* 0x000fc60001000000 */
[----:B------:R-:W-:Y:S01]  /*2510*/  FFMA.FTZ R24, R0, R25, R27 ;  /* 0x0000001900187223 */ /* 0x000fe2000001001b */
[----:B------:R-:W-:Y:S01]  /*2520*/  FSEL R25, R2, -0.37612664699554443359, P1 ;  /* 0xbec093ac02197808 */ /* 0x000fe20000800000 */
[----:B------:R-:W-:Y:S01]  /*2530*/  FADD.FTZ R0, -R0, -RZ ;  /* 0x800000ff00007221 */ /* 0x000fe20000010100 */
[C---:B------:R-:W-:Y:S01]  /*2540*/  FFMA.FTZ R20, R14.reuse, R29, R20 ;  /* 0x0000001d0e147223 */ /* 0x040fe20000010014 */
[----:B------:R-:W-:Y:S01]  /*2550*/  FADD.FTZ R14, -R14, -RZ ;  /* 0x800000ff0e0e7221 */ /* 0x000fe20000010100 */
[----:B------:R-:W-:Y:S01]  /*2560*/  FSEL R27, R22, 0.12837915122509002686, P1 ;  /* 0x3e0375d3161b7808 */ /* 0x000fe20000800000 */
[----:B------:R-:W-:Y:S01]  /*2570*/  FFMA.FTZ R25, R6, R23, R25 ;  /* 0x0000001706197223 */ /* 0x000fe20000010019 */
[----:B------:R-:W-:Y:S02]  /*2580*/  FSEL R23, R0, R13, P0 ;  /* 0x0000000d00177208 */ /* 0x000fe40000000000 */
[----:B------:R-:W-:-:S03]  /*2590*/  FSEL R29, R14, R9, P2 ;  /* 0x000000090e1d7208 */ /* 0x000fc60001000000 */
        /* <DEDUP_REMOVED lines=13> */
[----:B0-----:R-:W-:Y:S02]  /*2670*/  @P0 FADD.FTZ R26, -R25, 1 ;  /* 0x3f800000191a0421 */ /* 0x001fe40000010100 */
[----:B------:R-:W-:Y:S01]  /*2680*/  FSEL R25, R22, 0.12837915122509002686, P3 ;  /* 0x3e0375d316197808 */ /* 0x000fe20001800000 */
[----:B-1----:R-:W-:Y:S02]  /*2690*/  @P2 FADD.FTZ R28, -R27, 1 ;  /* 0x3f8000001b1c2421 */ /* 0x002fe40000010100 */
[----:B------:R-:W-:Y:S01]  /*26a0*/  @P0 LOP3.LUT R0, R26, 0x80000000, R13, 0xb8, !PT ;  /* 0x800000001a000812 */ /* 0x000fe200078eb80d */
[----:B------:R-:W-:Y:S01]  /*26b0*/  FADD.FTZ R13, |R3|, -RZ ;  /* 0x800000ff030d7221 */ /* 0x000fe20000010200 */
[----:B------:R-:W-:Y:S02]  /*26c0*/  FSEL R26, R17, 8.4834944573231041431e-05, P3 ;  /* 0x38b1e96a111a7808 */ /* 0x000fe40001800000 */
[----:B------:R-:W-:-:S02]  /*26d0*/  @P2 LOP3.LUT R14, R28, 0x80000000, R9, 0xb8, !PT ;  /* 0x800000001c0e2812 */ /* 0x000fc400078eb809 */
[----:B------:R-:W-:Y:S01]  /*26e0*/  @!P3 FMUL.FTZ R13, R3, R3 ;  /* 0x00000003030db220 */ /* 0x000fe20000410000 */
[----:B------:R-:W-:Y:S01]  /*26f0*/  FSEL R28, -R15, -0.00082130916416645050049, P3 ;  /* 0xba574d200f1c7808 */ /* 0x000fe20001800100 */
[----:B--2---:R-:W-:Y:S01]  /*2700*/  @P1 FADD.FTZ R23, -R20, 1 ;  /* 0x3f80000014171421 */ /* 0x004fe20000010100 */
[----:B------:R-:W-:Y:S01]  /*2710*/  FSEL R20, R16, 0.0052134888246655464172, P3 ;  /* 0x3baad5ea10147808 */ /* 0x000fe20001800000 */
[----:B------:R-:W-:Y:S01]  /*2720*/  FADD.FTZ R0, R0, 1 ;  /* 0x3f80000000007421 */ /* 0x000fe20000010000 */
[----:B---3--:R-:W-:Y:S01]  /*2730*/  SHF.L.U32 R9, R4, 0x10, RZ ;  /* 0x0000001004097819 */ /* 0x008fe200000006ff */
[----:B------:R-:W-:Y:S01]  /*2740*/  FFMA.FTZ R26, R13, R26, R28 ;  /* 0x0000001a0d1a7223 */ /* 0x000fe2000001001c */
[----:B------:R-:W-:Y:S01]  /*2750*/  @P1 LOP3.LUT R6, R23, 0x80000000, R10, 0xb8, !PT ;  /* 0x8000000017061812 */ /* 0x000fe200078eb80a */
[----:B------:R-:W-:Y:S01]  /*2760*/  FADD.FTZ R14, R14, 1 ;  /* 0x3f8000000e0e7421 */ /* 0x000fe20000010000 */
[----:B------:R-:W-:Y:S01]  /*2770*/  FSEL R23, -R18, -0.026868773624300956726, P3 ;  /* 0xbcdc1be712177808 */ /* 0x000fe20001800100 */
[----:B------:R-:W-:Y:S01]  /*2780*/  FFMA.FTZ R26, R13, R26, R20 ;  /* 0x0000001a0d1a7223 */ /* 0x000fe20000010014 */
[----:B------:R-:W-:Y:S01]  /*2790*/  FMUL.FTZ R20, R9, 0.70710676908493041992 ;  /* 0x3f3504f309147820 */ /* 0x000fe20000410000 */
[----:B------:R-:W-:Y:S01]  /*27a0*/  FSEL R10, R11, 0.11284004896879196167, P3 ;  /* 0x3de718af0b0a7808 */ /* 0x000fe20001800000 */
[----:B------:R-:W-:Y:S01]  /*27b0*/  FADD.FTZ R6, R6, 1 ;  /* 0x3f80000006067421 */ /* 0x000fe20000010000 */
[----:B------:R-:W-:Y:S01]  /*27c0*/  FFMA.FTZ R26, R13, R26, R23 ;  /* 0x0000001a0d1a7223 */ /* 0x000fe20000010017 */
[----:B------:R-:W-:-:S02]  /*27d0*/  FSEL R23, R2, -0.37612664699554443359, P3 ;  /* 0xbec093ac02177808 */ /* 0x000fc40001800000 */
[----:B------:R-:W-:Y:S01]  /*27e0*/  FSETP.GE.FTZ.AND P0, PT, |R20|, 1.0029599666595458984, PT ;  /* 0x3f8060fe1400780b */ /* 0x000fe20003f16200 */
[----:B------:R-:W-:-:S03]  /*27f0*/  FFMA.FTZ R10, R13, R26, R10 ;  /* 0x0000001a0d0a7223 */ /* 0x000fc6000001000a */
[----:B------:R-:W-:Y:S01]  /*2800*/  FSEL R27, -R15, -0.00082130916416645050049, P0 ;  /* 0xba574d200f1b7808 */ /* 0x000fe20000000100 */
[C---:B------:R-:W-:Y:S01]  /*2810*/  FFMA.FTZ R26, R13.reuse, R10, R23 ;  /* 0x0000000a0d1a7223 */ /* 0x040fe20000010017 */
[----:B------:R-:W-:Y:S01]  /*2820*/  FADD.FTZ R10, |R20|, -RZ ;  /* 0x800000ff140a7221 */ /* 0x000fe20000010200 */
[----:B------:R-:W-:Y:S02]  /*2830*/  FSEL R28, R22, 0.12837915122509002686, P0 ;  /* 0x3e0375d3161c7808 */ /* 0x000fe40000000000 */
[----:B------:R-:W-:Y:S01]  /*2840*/  FFMA.FTZ R23, R13, R26, R25 ;  /* 0x0000001a0d177223 */ /* 0x000fe20000010019 */
[----:B------:R-:W-:Y:S02]  /*2850*/  FSEL R25, R17, 8.4834944573231041431e-05, P0 ;  /* 0x38b1e96a11197808 */ /* 0x000fe40000000000 */
[----:B------:R-:W-:Y:S01]  /*2860*/  FSEL R26, R16, 0.0052134888246655464172, P0 ;  /* 0x3baad5ea101a7808 */ /* 0x000fe20000000000 */
[----:B------:R-:W-:-:S04]  /*2870*/  @!P0 FMUL.FTZ R10, R20, R20 ;  /* 0x00000014140a8220 */ /* 0x000fc80000410000 */
[----:B------:R-:W-:-:S04]  /*2880*/  FFMA.FTZ R25, R10, R25, R27 ;  /* 0x000000190a197223 */ /* 0x000fc8000001001b */
[----:B------:R-:W-:Y:S01]  /*2890*/  FFMA.FTZ R25, R10, R25, R26 ;  /* 0x000000190a197223 */ /* 0x000fe2000001001a */
[----:B------:R-:W-:-:S05]  /*28a0*/  FSEL R26, -R18, -0.026868773624300956726, P0 ;  /* 0xbcdc1be7121a7808 */ /* 0x000fca0000000100 */
[----:B------:R-:W-:Y:S01]  /*28b0*/  FFMA.FTZ R25, R10, R25, R26 ;  /* 0x000000190a197223 */ /* 0x000fe2000001001a */
[----:B------:R-:W-:-:S05]  /*28c0*/  FSEL R26, R11, 0.11284004896879196167, P0 ;  /* 0x3de718af0b1a7808 */ /* 0x000fca0000000000 */
[----:B------:R-:W-:Y:S01]  /*28d0*/  FFMA.FTZ R25, R10, R25, R26 ;  /* 0x000000190a197223 */ /* 0x000fe2000001001a */
[----:B------:R-:W-:-:S05]  /*28e0*/  FSEL R26, R2, -0.37612664699554443359, P0 ;  /* 0xbec093ac021a7808 */ /* 0x000fca0000000000 */
[C---:B------:R-:W-:Y:S01]  /*28f0*/  FFMA.FTZ R25, R10.reuse, R25, R26 ;  /* 0x000000190a197223 */ /* 0x040fe2000001001a */
[----:B------:R-:W-:Y:S01]  /*2900*/  FADD.FTZ R26, -R13, -RZ ;  /* 0x800000ff0d1a7221 */ /* 0x000fe20000010100 */
[C---:B------:R-:W-:Y:S02]  /*2910*/  FADD.FTZ R13, -R10.reuse, -RZ ;  /* 0x800000ff0a0d7221 */ /* 0x040fe40000010100 */
[----:B------:R-:W-:Y:S02]  /*2920*/  FFMA.FTZ R25, R10, R25, R28 ;  /* 0x000000190a197223 */ /* 0x000fe4000001001c */
[----:B------:R-:W-:Y:S02]  /*2930*/  FSEL R26, R26, R3, P3 ;  /* 0x000000031a1a7208 */ /* 0x000fe40001800000 */
[----:B------:R-:W-:-:S03]  /*2940*/  FSEL R28, R13, R20, P0 ;  /* 0x000000140d1c7208 */ /* 0x000fc60000000000 */
[--C-:B------:R-:W-:Y:S01]  /*2950*/  FFMA.FTZ R10, R23, R26, R26.reuse ;  /* 0x0000001a170a7223 */ /* 0x100fe2000001001a */
[----:B------:R-:W-:Y:S01]  /*2960*/  PRMT R26, R4, 0x7632, R26 ;  /* 0x00007632041a7816 */ /* 0x000fe2000000001a */
[----:B------:R-:W-:Y:S02]  /*2970*/  FFMA.FTZ R13, R25, R28, R28 ;  /* 0x0000001c190d7223 */ /* 0x000fe4000001001c */
[----:B------:R-:W0:Y:S01]  /*2980*/  @P3 MUFU.EX2 R23, R10 ;  /* 0x0000000a00173308 */ /* 0x000e220000000800 */
[----:B------:R-:W-:-:S03]  /*2990*/  SHF.L.U32 R26, R26, 0x10, RZ ;  /* 0x000000101a1a7819 */ /* 0x000fc600000006ff */
[----:B------:R-:W1:Y:S02]  /*29a0*/  @P0 MUFU.EX2 R25, R13 ;  /* 0x0000000d00190308 */ /* 0x000e640000000800 */
[----:B------:R-:W-:-:S05]  /*29b0*/  FMUL.FTZ R4, R26, 0.70710676908493041992 ;  /* 0x3f3504f31a047820 */ /* 0x000fca0000410000 */
[----:B------:R-:W-:Y:S01]  /*29c0*/  FSETP.GE.FTZ.AND P1, PT, |R4|, 1.0029599666595458984, PT ;  /* 0x3f8060fe0400780b */ /* 0x000fe20003f36200 */
[----:B0-----:R-:W-:-:S03]  /*29d0*/  @P3 FADD.FTZ R28, -R23, 1 ;  /* 0x3f800000171c3421 */ /* 0x001fc60000010100 */
[----:B------:R-:W-:Y:S01]  /*29e0*/  FSEL R23, R16, 0.0052134888246655464172, P1 ;  /* 0x3baad5ea10177808 */ /* 0x000fe20000800000 */
[----:B-1----:R-:W-:Y:S01]  /*29f0*/  @P0 FADD.FTZ R25, -R25, 1 ;  /* 0x3f80000019190421 */ /* 0x002fe20000010100 */
[----:B------:R-:W-:Y:S01]  /*2a00*/  @P3 LOP3.LUT R10, R28, 0x80000000, R3, 0xb8, !PT ;  /* 0x800000001c0a3812 */ /* 0x000fe200078eb803 */
[----:B------:R-:W-:Y:S01]  /*2a10*/  FADD.FTZ R3, |R4|, -RZ ;  /* 0x800000ff04037221 */ /* 0x000fe20000010200 */
[----:B------:R-:W-:Y:S02]  /*2a20*/  FSEL R28, -R15, -0.00082130916416645050049, P1 ;  /* 0xba574d200f1c7808 */ /* 0x000fe40000800100 */
[----:B------:R-:W-:-:S03]  /*2a30*/  @P0 LOP3.LUT R13, R25, 0x80000000, R20, 0xb8, !PT ;  /* 0x80000000190d0812 */ /* 0x000fc600078eb814 */
[----:B------:R-:W-:Y:S01]  /*2a40*/  @!P1 FMUL.FTZ R3, R4, R4 ;  /* 0x0000000404039220 */ /* 0x000fe20000410000 */
[----:B------:R-:W-:-:S05]  /*2a50*/  FSEL R20, R17, 8.4834944573231041431e-05, P1 ;  /* 0x38b1e96a11147808 */ /* 0x000fca0000800000 */
[----:B------:R-:W-:-:S04]  /*2a60*/  FFMA.FTZ R20, R3, R20, R28 ;  /* 0x0000001403147223 */ /* 0x000fc8000001001c */
[----:B------:R-:W-:Y:S01]  /*2a70*/  FFMA.FTZ R20, R3, R20, R23 ;  /* 0x0000001403147223 */ /* 0x000fe20000010017 */
[----:B------:R-:W-:-:S05]  /*2a80*/  FSEL R23, -R18, -0.026868773624300956726, P1 ;  /* 0xbcdc1be712177808 */ /* 0x000fca0000800100 */
[----:B------:R-:W-:Y:S01]  /*2a90*/  FFMA.FTZ R20, R3, R20, R23 ;  /* 0x0000001403147223 */ /* 0x000fe20000010017 */
[----:B------:R-:W-:-:S05]  /*2aa0*/  FSEL R23, R11, 0.11284004896879196167, P1 ;  /* 0x3de718af0b177808 */ /* 0x000fca0000800000 */
[----:B------:R-:W-:Y:S01]  /*2ab0*/  FFMA.FTZ R28, R3, R20, R23 ;  /* 0x00000014031c7223 */ /* 0x000fe20000010017 */
[----:B------:R-:W-:Y:S01]  /*2ac0*/  FMUL.FTZ R20, R21, -0.5 ;  /* 0xbf00000015147820 */ /* 0x000fe20000410000 */
[----:B------:R-:W-:-:S03]  /*2ad0*/  FSEL R23, R2, -0.37612664699554443359, P1 ;  /* 0xbec093ac02177808 */ /* 0x000fc60000800000 */
[----:B------:R-:W-:Y:S02]  /*2ae0*/  FMUL.FTZ R20, R21, R20 ;  /* 0x0000001415147220 */ /* 0x000fe40000410000 */
[----:B------:R-:W-:Y:S02]  /*2af0*/  FFMA.FTZ R28, R3, R28, R23 ;  /* 0x0000001c031c7223 */ /* 0x000fe40000010017 */
[----:B------:R-:W-:Y:S01]  /*2b00*/  FMUL.FTZ R25, R20, 1.4426950216293334961 ;  /* 0x3fb8aa3b14197820 */ /* 0x000fe20000410000 */
[----:B------:R-:W-:-:S03]  /*2b10*/  FSEL R20, R22, 0.12837915122509002686, P1 ;  /* 0x3e0375d316147808 */ /* 0x000fc60000800000 */
[----:B------:R0:W1:Y:S02]  /*2b20*/  MUFU.EX2 R23, R25 ;  /* 0x0000001900177308 */ /* 0x0000640000000800 */
[C---:B------:R-:W-:Y:S01]  /*2b30*/  FFMA.FTZ R20, R3.reuse, R28, R20 ;  /* 0x0000001c03147223 */ /* 0x040fe20000010014 */
[----:B------:R-:W-:-:S05]  /*2b40*/  FADD.FTZ R3, -R3, -RZ ;  /* 0x800000ff03037221 */ /* 0x000fca0000010100 */
[----:B------:R-:W-:Y:S02]  /*2b50*/  FSEL R3, R3, R4, P1 ;  /* 0x0000000403037208 */ /* 0x000fe40000800000 */
[----:B0-----:R-:W-:-:S03]  /*2b60*/  PRMT R25, R5, 0x7632, R25 ;  /* 0x0000763205197816 */ /* 0x001fc60000000019 */
[----:B------:R-:W-:Y:S01]  /*2b70*/  FFMA.FTZ R20, R20, R3, R3 ;  /* 0x0000000314147223 */ /* 0x000fe20000010003 */
[----:B-1----:R-:W-:Y:S01]  /*2b80*/  FMUL.FTZ R28, R23, 0.3989422917366027832 ;  /* 0x3ecc422a171c7820 */ /* 0x002fe20000410000 */
[----:B------:R-:W-:Y:S02]  /*2b90*/  SHF.L.U32 R25, R25, 0x10, RZ ;  /* 0x0000001019197819 */ /* 0x000fe400000006ff */
[----:B------:R-:W0:Y:S01]  /*2ba0*/  @P1 MUFU.EX2 R3, R20 ;  /* 0x0000001400031308 */ /* 0x000e220000000800 */
[----:B------:R-:W-:Y:S01]  /*2bb0*/  FMUL.FTZ R23, R21, R28 ;  /* 0x0000001c15177220 */ /* 0x000fe20000410000 */
[----:B------:R-:W-:Y:S01]  /*2bc0*/  FMUL.FTZ R28, R19, -0.5 ;  /* 0xbf000000131c7820 */ /* 0x000fe20000410000 */
[----:B------:R-:W-:Y:S02]  /*2bd0*/  SHF.L.U32 R21, R5, 0x10, RZ ;  /* 0x0000001005157819 */ /* 0x000fe400000006ff */
[----:B------:R-:W-:Y:S01]  /*2be0*/  FFMA.FTZ R0, R0, 0.5, R23 ;  /* 0x3f00000000007823 */ /* 0x000fe20000010017 */
[----:B------:R-:W-:-:S04]  /*2bf0*/  FMUL.FTZ R28, R19, R28 ;  /* 0x0000001c131c7220 */ /* 0x000fc80000410000 */
[----:B------:R-:W-:Y:S01]  /*2c00*/  FMUL.FTZ R28, R28, 1.4426950216293334961 ;  /* 0x3fb8aa3b1c1c7820 */ /* 0x000fe20000410000 */
[----:B0-----:R-:W-:-:S05]  /*2c10*/  @P1 FADD.FTZ R3, -R3, 1 ;  /* 0x3f80000003031421 */ /* 0x001fca0000010100 */
[----:B------:R-:W0:Y:S01]  /*2c20*/  MUFU.EX2 R28, R28 ;  /* 0x0000001c001c7308 */ /* 0x000e220000000800 */
[----:B------:R-:W-:Y:S01]  /*2c30*/  @P1 LOP3.LUT R20, R3, 0x80000000, R4, 0xb8, !PT ;  /* 0x8000000003141812 */ /* 0x000fe200078eb804 */
[----:B------:R-:W-:-:S04]  /*2c40*/  FMUL.FTZ R3, R21, 0.70710676908493041992 ;  /* 0x3f3504f315037820 */ /* 0x000fc80000410000 */
[C---:B------:R-:W-:Y:S01]  /*2c50*/  FADD.FTZ R5, |R3|.reuse, -RZ ;  /* 0x800000ff03057221 */ /* 0x040fe20000010200 */
[----:B------:R-:W-:Y:S01]  /*2c60*/  FSETP.GE.FTZ.AND P0, PT, |R3|, 1.0029599666595458984, PT ;  /* 0x3f8060fe0300780b */ /* 0x000fe20003f16200 */
[----:B0-----:R-:W-:-:S03]  /*2c70*/  FMUL.FTZ R4, R28, 0.3989422917366027832 ;  /* 0x3ecc422a1c047820 */ /* 0x001fc60000410000 */
[----:B------:R-:W-:Y:S01]  /*2c80*/  FSEL R28, -R15, -0.00082130916416645050049, P0 ;  /* 0xba574d200f1c7808 */ /* 0x000fe20000000100 */
[----:B------:R-:W-:Y:S01]  /*2c90*/  FMUL.FTZ R19, R19, R4 ;  /* 0x0000000413137220 */ /* 0x000fe20000410000 */
[----:B------:R-:W-:-:S07]  /*2ca0*/  FSEL R4, R17, 8.4834944573231041431e-05, P0 ;  /* 0x38b1e96a11047808 */ /* 0x000fce0000000000 */
[----:B------:R-:W-:Y:S01]  /*2cb0*/  @!P0 FMUL.FTZ R5, R3, R3 ;  /* 0x0000000303058220 */ /* 0x000fe20000410000 */
[----:B------:R-:W-:Y:S01]  /*2cc0*/  FFMA.FTZ R6, R6, 0.5, R19 ;  /* 0x3f00000006067823 */ /* 0x000fe20000010013 */
[----:B------:R-:W-:Y:S02]  /*2cd0*/  FSEL R19, R16, 0.0052134888246655464172, P0 ;  /* 0x3baad5ea10137808 */ /* 0x000fe40000000000 */
[----:B------:R-:W-:Y:S01]  /*2ce0*/  FFMA.FTZ R28, R5, R4, R28 ;  /* 0x00000004051c7223 */ /* 0x000fe2000001001c */
[----:B------:R-:W-:-:S03]  /*2cf0*/  FMUL.FTZ R4, R25, 0.70710676908493041992 ;  /* 0x3f3504f319047820 */ /* 0x000fc60000410000 */
[----:B------:R-:W-:Y:S01]  /*2d00*/  FFMA.FTZ R28, R5, R28, R19 ;  /* 0x0000001c051c7223 */ /* 0x000fe20000010013 */
[C---:B------:R-:W-:Y:S01]  /*2d10*/  FADD.FTZ R23, |R4|.reuse, -RZ ;  /* 0x800000ff04177221 */ /* 0x040fe20000010200 */
[----:B------:R-:W-:Y:S02]  /*2d20*/  FSETP.GE.FTZ.AND P1, PT, |R4|, 1.0029599666595458984, PT ;  /* 0x3f8060fe0400780b */ /* 0x000fe40003f36200 */
[----:B------:R-:W-:Y:S02]  /*2d30*/  FSEL R19, -R18, -0.026868773624300956726, P0 ;  /* 0xbcdc1be712137808 */ /* 0x000fe40000000100 */
[----:B------:R-:W-:Y:S02]  /*2d40*/  FSEL R17, R17, 8.4834944573231041431e-05, P1 ;  /* 0x38b1e96a11117808 */ /* 0x000fe40000800000 */
[----:B------:R-:W-:Y:S01]  /*2d50*/  FSEL R15, -R15, -0.00082130916416645050049, P1 ;  /* 0xba574d200f0f7808 */ /* 0x000fe20000800100 */
[----:B------:R-:W-:Y:S01]  /*2d60*/  FFMA.FTZ R28, R5, R28, R19 ;  /* 0x0000001c051c7223 */ /* 0x000fe20000010013 */
[----:B------:R-:W-:-:S02]  /*2d70*/  FSEL R16, R16, 0.0052134888246655464172, P1 ;  /* 0x3baad5ea10107808 */ /* 0x000fc40000800000 */
[----:B------:R-:W-:-:S03]  /*2d80*/  FSEL R18, -R18, -0.026868773624300956726, P1 ;  /* 0xbcdc1be712127808 */ /* 0x000fc60000800100 */
[----:B------:R-:W-:-:S04]  /*2d90*/  @!P1 FMUL.FTZ R23, R4, R4 ;  /* 0x0000000404179220 */ /* 0x000fc80000410000 */
[----:B------:R-:W-:Y:S01]  /*2da0*/  FFMA.FTZ R17, R23, R17, R15 ;  /* 0x0000001117117223 */ /* 0x000fe2000001000f */
[----:B------:R-:W-:-:S04]  /*2db0*/  FMUL.FTZ R15, R7, -0.5 ;  /* 0xbf000000070f7820 */ /* 0x000fc80000410000 */
[----:B------:R-:W-:-:S04]  /*2dc0*/  FMUL.FTZ R15, R7, R15 ;  /* 0x0000000f070f7220 */ /* 0x000fc80000410000 */
[----:B------:R-:W-:-:S06]  /*2dd0*/  FMUL.FTZ R15, R15, 1.4426950216293334961 ;  /* 0x3fb8aa3b0f0f7820 */ /* 0x000fcc0000410000 */
[----:B------:R-:W0:Y:S02]  /*2de0*/  MUFU.EX2 R15, R15 ;  /* 0x0000000f000f7308 */ /* 0x000e240000000800 */
[----:B0-----:R-:W-:-:S04]  /*2df0*/  FMUL.FTZ R19, R15, 0.3989422917366027832 ;  /* 0x3ecc422a0f137820 */ /* 0x001fc80000410000 */
[----:B------:R-:W-:Y:S01]  /*2e00*/  FMUL.FTZ R7, R7, R19 ;  /* 0x0000001307077220 */ /* 0x000fe20000410000 */
[----:B------:R-:W-:-:S03]  /*2e10*/  FMUL.FTZ R19, R24, -0.5 ;  /* 0xbf00000018137820 */ /* 0x000fc60000410000 */
[----:B------:R-:W-:Y:S01]  /*2e20*/  FFMA.FTZ R7, R14, 0.5, R7 ;  /* 0x3f0000000e077823 */ /* 0x000fe20000010007 */
[----:B------:R-:W-:Y:S01]  /*2e30*/  FMUL.FTZ R19, R24, R19 ;  /* 0x0000001318137220 */ /* 0x000fe20000410000 */
[----:B------:R-:W0:Y:S03]  /*2e40*/  LDC.64 R14, c[0x0][0x390] ;  /* 0x0000e400ff0e7b82 */ /* 0x000e260000000a00 */
[----:B------:R-:W-:-:S06]  /*2e50*/  FMUL.FTZ R19, R19, 1.4426950216293334961 ;  /* 0x3fb8aa3b13137820 */ /* 0x000fcc0000410000 */
[----:B------:R-:W1:Y:S02]  /*2e60*/  MUFU.EX2 R19, R19 ;  /* 0x0000001300137308 */ /* 0x000e640000000800 */
[----:B-1----:R-:W-:Y:S01]  /*2e70*/  FMUL.FTZ R27, R19, 0.3989422917366027832 ;  /* 0x3ecc422a131b7820 */ /* 0x002fe20000410000 */
[----:B0-----:R-:W-:-:S04]  /*2e80*/  IMAD.WIDE.U32 R14, R12, 0x2, R14 ;  /* 0x000000020c0e7825 */ /* 0x001fc800078e000e */
[----:B------:R-:W-:Y:S01]  /*2e90*/  FMUL.FTZ R24, R24, R27 ;  /* 0x0000001b18187220 */ /* 0x000fe20000410000 */
[----:B------:R-:W-:Y:S01]  /*2ea0*/  FFMA.FTZ R27, R23, R17, R16 ;  /* 0x00000011171b7223 */ /* 0x000fe20000010010 */
[----:B------:R-:W-:Y:S01]  /*2eb0*/  IMAD.WIDE.U32 R16, R8, 0x8, R14 ;  /* 0x0000000808107825 */ /* 0x000fe200078e000e */
[----:B------:R-:W-:-:S03]  /*2ec0*/  FSEL R14, R11, 0.11284004896879196167, P0 ;  /* 0x3de718af0b0e7808 */ /* 0x000fc60000000000 */
[----:B------:R-:W-:Y:S02]  /*2ed0*/  FFMA.FTZ R27, R23, R27, R18 ;  /* 0x0000001b171b7223 */ /* 0x000fe40000010012 */
[----:B------:R-:W2:Y:S01]  /*2ee0*/  LDG.E.64 R18, desc[UR4][R16.64+0x400] ;  /* 0x0004000410127981 */ /* 0x000ea2000c1e1b00 */
[----:B------:R-:W-:-:S03]  /*2ef0*/  FFMA.FTZ R28, R5, R28, R14 ;  /* 0x0000001c051c7223 */ /* 0x000fc6000001000e */
[----:B------:R0:W3:Y:S01]  /*2f00*/  LDG.E.64 R14, desc[UR4][R16.64] ;  /* 0x00000004100e7981 */ /* 0x0000e2000c1e1b00 */
[----:B------:R-:W-:-:S05]  /*2f10*/  FSEL R11, R11, 0.11284004896879196167, P1 ;  /* 0x3de718af0b0b7808 */ /* 0x000fca0000800000 */
[----:B------:R-:W-:Y:S01]  /*2f20*/  FFMA.FTZ R27, R23, R27, R11 ;  /* 0x0000001b171b7223 */ /* 0x000fe2000001000b */
[C---:B------:R-:W-:Y:S02]  /*2f30*/  FSEL R11, R2.reuse, -0.37612664699554443359, P0 ;  /* 0xbec093ac020b7808 */ /* 0x040fe40000000000 */
[----:B------:R-:W-:Y:S02]  /*2f40*/  FSEL R2, R2, -0.37612664699554443359, P1 ;  /* 0xbec093ac02027808 */ /* 0x000fe40000800000 */
[C---:B------:R-:W-:Y:S01]  /*2f50*/  FSEL R29, R22.reuse, 0.12837915122509002686, P1 ;  /* 0x3e0375d3161d7808 */ /* 0x040fe20000800000 */
[----:B------:R-:W-:Y:S02]  /*2f60*/  FFMA.FTZ R28, R5, R28, R11 ;  /* 0x0000001c051c7223 */ /* 0x000fe4000001000b */
[----:B------:R-:W-:Y:S01]  /*2f70*/  FFMA.FTZ R27, R23, R27, R2 ;  /* 0x0000001b171b7223 */ /* 0x000fe20000010002 */
[----:B------:R-:W-:Y:S01]  /*2f80*/  FSEL R2, R22, 0.12837915122509002686, P0 ;  /* 0x3e0375d316027808 */ /* 0x000fe20000000000 */
[----:B------:R-:W-:-:S04]  /*2f90*/  FADD.FTZ R22, -R5, -RZ ;  /* 0x800000ff05167221 */ /* 0x000fc80000010100 */
[----:B------:R-:W-:Y:S01]  /*2fa0*/  FFMA.FTZ R11, R5, R28, R2 ;  /* 0x0000001c050b7223 */ /* 0x000fe20000010002 */
[----:B------:R-:W-:Y:S01]  /*2fb0*/  FMUL.FTZ R2, R9, -0.5 ;  /* 0xbf00000009027820 */ /* 0x000fe20000410000 */
[C---:B------:R-:W-:Y:S01]  /*2fc0*/  FFMA.FTZ R5, R23.reuse, R27, R29 ;  /* 0x0000001b17057223 */ /* 0x040fe2000001001d */
[----:B------:R-:W-:Y:S01]  /*2fd0*/  FADD.FTZ R23, -R23, -RZ ;  /* 0x800000ff17177221 */ /* 0x000fe20000010100 */
[----:B0-----:R-:W-:Y:S01]  /*2fe0*/  FMUL.FTZ R16, R21, -0.5 ;  /* 0xbf00000015107820 */ /* 0x001fe20000410000 */
[----:B------:R-:W-:Y:S01]  /*2ff0*/  FMUL.FTZ R2, R9, R2 ;  /* 0x0000000209027220 */ /* 0x000fe20000410000 */
[----:B------:R-:W-:Y:S02]  /*3000*/  FSEL R22, R22, R3, P0 ;  /* 0x0000000316167208 */ /* 0x000fe40000000000 */
[----:B------:R-:W-:Y:S01]  /*3010*/  FSEL R28, R23, R4, P1 ;  /* 0x00000004171c7208 */ /* 0x000fe20000800000 */
[----:B------:R-:W-:Y:S01]  /*3020*/  FMUL.FTZ R23, R2, 1.4426950216293334961 ;  /* 0x3fb8aa3b02177820 */ /* 0x000fe20000410000 */
[----:B------:R-:W-:Y:S01]  /*3030*/  FMUL.FTZ R16, R21, R16 ;  /* 0x0000001015107220 */ /* 0x000fe20000410000 */
[----:B------:R-:W-:Y:S01]  /*3040*/  FMUL.FTZ R17, R26, -0.5 ;  /* 0xbf0000001a117820 */ /* 0x000fe20000410000 */
[----:B------:R-:W-:Y:S01]  /*3050*/  FMUL.FTZ R2, R25, -0.5 ;  /* 0xbf00000019027820 */ /* 0x000fe20000410000 */
[----:B------:R-:W-:Y:S01]  /*3060*/  FFMA.FTZ R11, R11, R22, R22 ;  /* 0x000000160b0b7223 */ /* 0x000fe20000010016 */
[----:B------:R-:W-:Y:S01]  /*3070*/  FMUL.FTZ R22, R16, 1.4426950216293334961 ;  /* 0x3fb8aa3b10167820 */ /* 0x000fe20000410000 */
[----:B------:R-:W-:Y:S01]  /*3080*/  FMUL.FTZ R17, R26, R17 ;  /* 0x000000111a117220 */ /* 0x000fe20000410000 */
[----:B------:R-:W-:-:S02]  /*3090*/  FMUL.FTZ R27, R25, R2 ;  /* 0x00000002191b7220 */ /* 0x000fc40000410000 */
[----:B------:R-:W0:Y:S01]  /*30a0*/  @P0 MUFU.EX2 R2, R11 ;  /* 0x0000000b00020308 */ /* 0x000e220000000800 */
[----:B------:R-:W-:Y:S01]  /*30b0*/  FMUL.FTZ R16, R17, 1.4426950216293334961 ;  /* 0x3fb8aa3b11107820 */ /* 0x000fe20000410000 */
[----:B------:R-:W-:Y:S02]  /*30c0*/  FADD.FTZ R17, R10, 1 ;  /* 0x3f8000000a117421 */ /* 0x000fe40000010000 */
[----:B------:R-:W1:Y:S01]  /*30d0*/  MUFU.EX2 R23, R23 ;  /* 0x0000001700177308 */ /* 0x000e620000000800 */
[----:B------:R-:W-:Y:S01]  /*30e0*/  FFMA.FTZ R5, R5, R28, R28 ;  /* 0x0000001c05057223 */ /* 0x000fe2000001001c */
[----:B------:R-:W-:Y:S02]  /*30f0*/  FMUL.FTZ R27, R27, 1.4426950216293334961 ;  /* 0x3fb8aa3b1b1b7820 */ /* 0x000fe40000410000 */
[----:B------:R-:W4:Y:S01]  /*3100*/  MUFU.EX2 R22, R22 ;  /* 0x0000001600167308 */ /* 0x000f220000000800 */
[----:B------:R-:W-:-:S03]  /*3110*/  FFMA.FTZ R24, R17, 0.5, R24 ;  /* 0x3f00000011187823 */ /* 0x000fc60000010018 */
[----:B------:R-:W5:Y:S04]  /*3120*/  MUFU.EX2 R16, R16 ;  /* 0x0000001000107308 */ /* 0x000f680000000800 */
[----:B------:R-:W5:Y:S04]  /*3130*/  @P1 MUFU.EX2 R17, R5 ;  /* 0x0000000500111308 */ /* 0x000f680000000800 */
[----:B------:R-:W5:Y:S01]  /*3140*/  MUFU.EX2 R10, R27 ;  /* 0x0000001b000a7308 */ /* 0x000f620000000800 */
[----:B0-----:R-:W-:Y:S01]  /*3150*/  @P0 FADD.FTZ R2, -R2, 1 ;  /* 0x3f80000002020421 */ /* 0x001fe20000010100 */
[----:B-1----:R-:W-:Y:S01]  /*3160*/  FMUL.FTZ R28, R23, 0.3989422917366027832 ;  /* 0x3ecc422a171c7820 */ /* 0x002fe20000410000 */
[----:B----4-:R-:W-:-:S03]  /*3170*/  FMUL.FTZ R23, R22, 0.3989422917366027832 ;  /* 0x3ecc422a16177820 */ /* 0x010fc60000410000 */
[----:B------:R-:W-:Y:S01]  /*3180*/  @P0 LOP3.LUT R11, R2, 0x80000000, R3, 0xb8, !PT ;  /* 0x80000000020b0812 */ /* 0x000fe200078eb803 */
[----:B------:R-:W-:Y:S01]  /*3190*/  FMUL.FTZ R22, R9, R28 ;  /* 0x0000001c09167220 */ /* 0x000fe20000410000 */
[----:B------:R-:W0:Y:S01]  /*31a0*/  LDC.64 R2, c[0x0][0x388] ;  /* 0x0000e200ff027b82 */ /* 0x000e220000000a00 */
[----:B------:R-:W-:Y:S01]  /*31b0*/  FMUL.FTZ R9, R21, R23 ;  /* 0x0000001715097220 */ /* 0x000fe20000410000 */
[----:B-----5:R-:W-:Y:S01]  /*31c0*/  FMUL.FTZ R21, R16, 0.3989422917366027832 ;  /* 0x3ecc422a10157820 */ /* 0x020fe20000410000 */
[----:B------:R-:W-:Y:S01]  /*31d0*/  @P1 FADD.FTZ R17, -R17, 1 ;  /* 0x3f80000011111421 */ /* 0x000fe20000010100 */
[----:B------:R-:W-:Y:S01]  /*31e0*/  FMUL.FTZ R16, R10, 0.3989422917366027832 ;  /* 0x3ecc422a0a107820 */ /* 0x000fe20000410000 */
[----:B------:R-:W-:-:S03]  /*31f0*/  FADD.FTZ R10, R11, 1 ;  /* 0x3f8000000b0a7421 */ /* 0x000fc60000010000 */
[----:B------:R-:W-:Y:S01]  /*3200*/  @P1 LOP3.LUT R5, R17, 0x80000000, R4, 0xb8, !PT ;  /* 0x8000000011051812 */ /* 0x000fe200078eb804 */
[----:B------:R-:W-:Y:S01]  /*3210*/  FADD.FTZ R13, R13, 1 ;  /* 0x3f8000000d0d7421 */ /* 0x000fe20000010000 */
[----:B------:R-:W-:Y:S01]  /*3220*/  FMUL.FTZ R25, R25, R16 ;  /* 0x0000001019197220 */ /* 0x000fe20000410000 */
[----:B------:R-:W-:Y:S01]  /*3230*/  FFMA.FTZ R9, R10, 0.5, R9 ;  /* 0x3f0000000a097823 */ /* 0x000fe20000010009 */
[----:B------:R-:W-:Y:S01]  /*3240*/  FMUL.FTZ R26, R26, R21 ;  /* 0x000000151a1a7220 */ /* 0x000fe20000410000 */
[----:B------:R-:W-:Y:S01]  /*3250*/  FFMA.FTZ R4, R13, 0.5, R22 ;  /* 0x3f0000000d047823 */ /* 0x000fe20000010016 */
[----:B------:R-:W-:-:S04]  /*3260*/  FADD.FTZ R13, R20, 1 ;  /* 0x3f800000140d7421 */ /* 0x000fc80000010000 */
[----:B------:R-:W-:Y:S01]  /*3270*/  FFMA.FTZ R26, R13, 0.5, R26 ;  /* 0x3f0000000d1a7823 */ /* 0x000fe2000001001a */
[----:B0-----:R-:W-:-:S04]  /*3280*/  IMAD.WIDE.U32 R2, R12, 0x2, R2 ;  /* 0x000000020c027825 */ /* 0x001fc800078e0002 */
[----:B------:R-:W-:Y:S01]  /*3290*/  IMAD.WIDE.U32 R2, R8, 0x8, R2 ;  /* 0x0000000808027825 */ /* 0x000fe200078e0002 */
[C---:B---3--:R-:W-:Y:S02]  /*32a0*/  SHF.L.U32 R11, R14.reuse, 0x10, RZ ;  /* 0x000000100e0b7819 */ /* 0x048fe400000006ff */
[----:B------:R-:W-:Y:S02]  /*32b0*/  PRMT R16, R14, 0x7632, R16 ;  /* 0x000076320e107816 */ /* 0x000fe40000000010 */
[----:B------:R-:W-:Y:S01]  /*32c0*/  SHF.L.U32 R10, R15, 0x10, RZ ;  /* 0x000000100f0a7819 */ /* 0x000fe200000006ff */
[----:B------:R-:W-:Y:S01]  /*32d0*/  FADD.FTZ R14, R5, 1 ;  /* 0x3f800000050e7421 */ /* 0x000fe20000010000 */
[----:B------:R-:W-:Y:S01]  /*32e0*/  SHF.L.U32 R5, R16, 0x10, RZ ;  /* 0x0000001010057819 */ /* 0x000fe200000006ff */
[----:B------:R-:W-:Y:S01]  /*32f0*/  FMUL.FTZ R0, R11, R0 ;  /* 0x000000000b007220 */ /* 0x000fe20000410000 */
[----:B------:R-:W-:Y:S01]  /*3300*/  PRMT R11, R15, 0x7632, R11 ;  /* 0x000076320f0b7816 */ /* 0x000fe2000000000b */
[----:B------:R-:W-:Y:S01]  /*3310*/  FMUL.FTZ R7, R10, R7 ;  /* 0x000000070a077220 */ /* 0x000fe20000410000 */
[----:B--2---:R-:W-:-:S02]  /*3320*/  PRMT R15, R18, 0x7632, R15 ;  /* 0x00007632120f7816 */ /* 0x004fc4000000000f */
[----:B------:R-:W-:Y:S01]  /*3330*/  PRMT R10, R19, 0x7632, R10 ;  /* 0x00007632130a7816 */ /* 0x000fe2000000000a */
[----:B------:R-:W-:Y:S01]  /*3340*/  FMUL.FTZ R5, R5, R6 ;  /* 0x0000000605057220 */ /* 0x000fe20000410000 */
[----:B------:R-:W-:Y:S01]  /*3350*/  SHF.L.U32 R11, R11, 0x10, RZ ;  /* 0x000000100b0b7819 */ /* 0x000fe200000006ff */
[----:B------:R-:W-:Y:S01]  /*3360*/  FFMA.FTZ R25, R14, 0.5, R25 ;  /* 0x3f0000000e197823 */ /* 0x000fe20000010019 */
[----:B------:R-:W-:Y:S02]  /*3370*/  SHF.L.U32 R13, R18, 0x10, RZ ;  /* 0x00000010120d7819 */ /* 0x000fe400000006ff */
        /* <DEDUP_REMOVED lines=12> */
[----:B------:R-:W-:Y:S04]  /*3440*/  STG.E.64 desc[UR4][R2.64], R6 ;  /* 0x0000000602007986 */ /* 0x000fe8000c101b04 */
[----:B------:R-:W-:Y:S01]  /*3450*/  STG.E.64 desc[UR4][R2.64+0x400], R4 ;  /* 0x0004000402007986 */ /* 0x000fe2000c101b04 */
[----:B------:R-:W-:Y:S05]  /*3460*/  EXIT ;  /* 0x000000000000794d */ /* 0x000fea0003800000 */
.L_x_916:
        /* <DEDUP_REMOVED lines=9> */
.L_x_12363:


//--------------------- .text._ZN2at6native29vectorized_elementwise_kernelILi8EZZZNS0_26GeluBackwardCUDAKernelImplERNS_18TensorIteratorBaseENS0_8GeluTypeEENKUlvE0_clEvENKUlvE2_clEvEUlN3c108BFloat16ES8_E_St5arrayIPcLm3EEEEviT0_T1_ --------------------------
	.section	.text._ZN2at6native29vectorized_elementwise_kernelILi8EZZZNS0_26GeluBackwardCUDAKernelImplERNS_18TensorIteratorBaseENS0_8GeluTypeEENKUlvE0_clEvENKUlvE2_clEvEUlN3c108BFloat16ES8_E_St5arrayIPcLm3EEEEviT0_T1_,"ax",@progbits
	.align	128
        .global         _ZN2at6native29vectorized_elementwise_kernelILi8EZZZNS0_26GeluBackwardCUDAKernelImplERNS_18TensorIteratorBaseENS0_8GeluTypeEENKUlvE0_clEvENKUlvE2_clEvEUlN3c108BFloat16ES8_E_St5arrayIPcLm3EEEEviT0_T1_
        .type           _ZN2at6native29vectorized_elementwise_kernelILi8EZZZNS0_26GeluBackwardCUDAKernelImplERNS_18TensorIteratorBaseENS0_8GeluTypeEENKUlvE0_clEvENKUlvE2_clEvEUlN3c108BFloat16ES8_E_St5arrayIPcLm3EEEEviT0_T1_,@function
        .size           _ZN2at6native29vectorized_elementwise_kernelILi8EZZZNS0_26GeluBackwardCUDAKernelImplERNS_18TensorIteratorBaseENS0_8GeluTypeEENKUlvE0_clEvENKUlvE2_clEvEUlN3c108BFloat16ES8_E_St5arrayIPcLm3EEEEviT0_T1_,(.L_x_12364 - _ZN2at6native29vectorized_elementwise_kernelILi8EZZZNS0_26GeluBackwardCUDAKernelImplERNS_18TensorIteratorBaseENS0_8GeluTypeEENKUlvE0_clEvENKUlvE2_clEvEUlN3c108BFloat16ES8_E_St5arrayIPcLm3EEEEviT0_T1_)
        .other          _ZN2at6native29vectorized_elementwise_kernelILi8EZZZNS0_26GeluBackwardCUDAKernelImplERNS_18TensorIteratorBaseENS0_8GeluTypeEENKUlvE0_clEvENKUlvE2_clEvEUlN3c108BFloat16ES8_E_St5arrayIPcLm3EEEEviT0_T1_,@"STO_CUDA_ENTRY STV_DEFAULT"
_ZN2at6native29vectorized_elementwise_kernelILi8EZZZNS0_26GeluBackwardCUDAKernelImplERNS_18TensorIteratorBaseENS0_8GeluTypeEENKUlvE0_clEvENKUlvE2_clEvEUlN3c108BFloat16ES8_E_St5arrayIPcLm3EEEEviT0_T1_:
.text._ZN2at6native29vectorized_elementwise_kernelILi8EZZZNS0_26GeluBackwardCUDAKernelImplERNS_18TensorIteratorBaseENS0_8GeluTypeEENKUlvE0_clEvENKUlvE2_clEvEUlN3c108BFloat16ES8_E_St5arrayIPcLm3EEEEviT0_T1_:
[----:B------:R-:W-:Y:S01]  /*0000*/  LDC R1, c[0x0][0x37c] ;  /* 0x0000df00ff017b82 */ /* 0x000fe20000000800 */
[----:B------:R-:W-:Y:S05]  /*0010*/  EXIT ;  /* 0x000000000000794d */ /* 0x000fea0003800000 */
.L_x_917:
        /* <DEDUP_REMOVED lines=14> */
.L_x_12364:


//--------------------- .text._ZN2at6native18elementwise_kernelILi128ELi4EZNS0_15gpu_kernel_implIZZZNS0_26GeluBackwardCUDAKernelImplERNS_18TensorIteratorBaseENS0_8GeluTypeEENKUlvE0_clEvENKUlvE1_clEvEUlN3c104HalfES9_E_EEvS4_RKT_EUliE_EEviT1_ --------------------------
	.section	.text._ZN2at6native18elementwise_kernelILi128ELi4EZNS0_15gpu_kernel_implIZZZNS0_26GeluBackwardCUDAKernelImplERNS_18TensorIteratorBaseENS0_8GeluTypeEENKUlvE0_clEvENKUlvE1_clEvEUlN3c104HalfES9_E_EEvS4_RKT_EUliE_EEviT1_,"ax",@progbits
	.align	128
        .global         _ZN2at6native18elementwise_kernelILi128ELi4EZNS0_15gpu_kernel_implIZZZNS0_26GeluBackwardCUDAKernelImplERNS_18TensorIteratorBaseENS0_8GeluTypeEENKUlvE0_clEvENKUlvE1_clEvEUlN3c104HalfES9_E_EEvS4_RKT_EUliE_EEviT1_
        .type           _ZN2at6native18elementwise_kernelILi128ELi4EZNS0_15gpu_kernel_implIZZZNS0_26GeluBackwardCUDAKernelImplERNS_18TensorIteratorBaseENS0_8GeluTypeEENKUlvE0_clEvENKUlvE1_clEvEUlN3c104HalfES9_E_EEvS4_RKT_EUliE_EEviT1_,@function
        .size           _ZN2at6native18elementwise_kernelILi128ELi4EZNS0_15gpu_kernel_implIZZZNS0_26GeluBackwardCUDAKernelImplERNS_18TensorIteratorBaseENS0_8GeluTypeEENKUlvE0_clEvENKUlvE1_clEvEUlN3c104HalfES9_E_EEvS4_RKT_EUliE_EEviT1_,(.L_x_12365 - _ZN2at6native18elementwise_kernelILi128ELi4EZNS0_15gpu_kernel_implIZZZNS0_26GeluBackwardCUDAKernelImplERNS_18TensorIteratorBaseENS0_8GeluTypeEENKUlvE0_clEvENKUlvE1_clEvEUlN3c104HalfES9_E_EEvS4_RKT_EUliE_EEviT1_)
        .other          _ZN2at6native18elementwise_kernelILi128ELi4EZNS0_15gpu_kernel_implIZZZNS0_26GeluBackwardCUDAKernelImplERNS_18TensorIteratorBaseENS0_8GeluTypeEENKUlvE0_clEvENKUlvE1_clEvEUlN3c104HalfES9_E_EEvS4_RKT_EUliE_EEviT1_,@"STO_CUDA_ENTRY STV_DEFAULT"
_ZN2at6native18elementwise_kernelILi128ELi4EZNS0_15gpu_kernel_implIZZZNS0_26GeluBackwardCUDAKernelImplERNS_18TensorIteratorBaseENS0_8GeluTypeEENKUlvE0_clEvENKUlvE1_clEvEUlN3c104HalfES9_E_EEvS4_RKT_EUliE_EEviT1_:
.text._ZN2at6native18elementwise_kernelILi128ELi4EZNS0_15gpu_kernel_implIZZZNS0_26GeluBackwardCUDAKernelImplERNS_18TensorIteratorBaseENS0_8GeluTypeEENKUlvE0_clEvENKUlvE1_clEvEUlN3c104HalfES9_E_EEvS4_RKT_EUliE_EEviT1_:
        /* <DEDUP_REMOVED lines=371> */
.L_x_920:
        /* <DEDUP_REMOVED lines=16> */
[----:B0-----:R-:W-:-:S04]  /*1830*/  F2FP.F16.F32.PACK_AB R0, RZ, R0 ;  /* 0x00000000ff00723e */ /* 0x001fc800000000ff */
[----:B------:R-:W-:Y:S01]  /*1840*/  PRMT R19, R0, 0x7610, R19 ;  /* 0x0000761000137816 */ /* 0x000fe20000000013 */
[----:B------:R-:W-:Y:S06]  /*1850*/  BRA `(.L_x_926) ;  /* 0x0000000c00e87947 */ /* 0x000fec0003800000 */
.L_x_924:
[----:B------:R-:W2:Y:S02]  /*1860*/  LDG.E.U8 R2, desc[UR36][R2.64] ;  /* 0x0000002402027981 */ /* 0x000ea4000c1e1100 */
[----:B--2---:R-:W-:-:S04]  /*1870*/  I2FP.F32.U32 R0, R2 ;  /* 0x0000000200007245 */ /* 0x004fc80000201000 */
[----:B------:R-:W-:-:S04]  /*1880*/  F2FP.F16.F32.PACK_AB R0, RZ, R0 ;  /* 0x00000000ff00723e */ /* 0x000fc800000000ff */
[----:B------:R-:W-:Y:S01]  /*1890*/  PRMT R19, R0, 0x7610, R19 ;  /* 0x0000761000137816 */ /* 0x000fe20000000013 */
[----:B------:R-:W-:Y:S06]  /*18a0*/  BRA `(.L_x_926) ;  /* 0x0000000c00d47947 */ /* 0x000fec0003800000 */
.L_x_923:
        /* <DEDUP_REMOVED lines=8> */
[----:B0-----:R-:W-:-:S04]  /*1930*/  F2FP.F16.F32.PACK_AB R0, RZ, R0 ;  /* 0x00000000ff00723e */ /* 0x001fc800000000ff */
[----:B------:R-:W-:Y:S01]  /*1940*/  PRMT R19, R0, 0x7610, R19 ;  /* 0x0000761000137816 */ /* 0x000fe20000000013 */
[----:B------:R-:W-:Y:S06]  /*1950*/  BRA `(.L_x_926) ;  /* 0x0000000c00a87947 */ /* 0x000fec0003800000 */
.L_x_928:
[----:B------:R-:W2:Y:S02]  /*1960*/  LDG.E R2, desc[UR36][R2.64] ;  /* 0x0000002402027981 */ /* 0x000ea4000c1e1900 */
[----:B--2---:R-:W-:-:S04]  /*1970*/  I2FP.F32.S32 R0, R2 ;  /* 0x0000000200007245 */ /* 0x004fc80000201400 */
[----:B------:R-:W-:-:S04]  /*1980*/  F2FP.F16.F32.PACK_AB R0, RZ, R0 ;  /* 0x00000000ff00723e */ /* 0x000fc800000000ff */
[----:B------:R-:W-:Y:S01]  /*1990*/  PRMT R19, R0, 0x7610, R19 ;  /* 0x0000761000137816 */ /* 0x000fe20000000013 */
[----:B------:R-:W-:Y:S06]  /*19a0*/  BRA `(.L_x_926) ;  /* 0x0000000c00947947 */ /* 0x000fec0003800000 */
.L_x_927:
[----:B------:R-:W2:Y:S02]  /*19b0*/  LDG.E.U16 R2, desc[UR36][R2.64] ;  /* 0x0000002402027981 */ /* 0x000ea4000c1e1500 */
[----:B--2---:R-:W0:Y:S02]  /*19c0*/  I2F.S16 R0, R2 ;  /* 0x0000000200007306 */ /* 0x004e240000101400 */
[----:B0-----:R-:W-:-:S04]  /*19d0*/  F2FP.F16.F32.PACK_AB R0, RZ, R0 ;  /* 0x00000000ff00723e */ /* 0x001fc800000000ff */
[----:B------:R-:W-:Y:S01]  /*19e0*/  PRMT R19, R0, 0x7610, R19 ;  /* 0x0000761000137816 */ /* 0x000fe20000000013 */
[----:B------:R-:W-:Y:S06]  /*19f0*/  BRA `(.L_x_926) ;  /* 0x0000000c00807947 */ /* 0x000fec0003800000 */
.L_x_922:
[----:B------:R-:W-:-:S09]  /*1a00*/  UISETP.GT.AND UP0, UPT, UR4, 0x6, UPT ;  /* 0x000000060400788c */ /* 0x000fd2000bf04270 */
[----:B------:R-:W-:Y:S05]  /*1a10*/  BRA.U UP0, `(.L_x_929) ;  /* 0x0000000100247547 */ /* 0x000fea000b800000 */
[----:B------:R-:W-:-:S09]  /*1a20*/  UISETP.NE.AND UP0, UPT, UR4, 0x5, UPT ;  /* 0x000000050400788c */ /* 0x000fd2000bf05270 */
[----:B------:R-:W-:Y:S05]  /*1a30*/  BRA.U !UP0, `(.L_x_930) ;  /* 0x0000000108147547 */ /* 0x000fea000b800000 */
[----:B------:R-:W-:-:S09]  /*1a40*/  UISETP.NE.AND UP0, UPT, UR4, 0x6, UPT ;  /* 0x000000060400788c */ /* 0x000fd2000bf05270 */
[----:B------:R-:W-:Y:S05]  /*1a50*/  BRA.U UP0, `(.L_x_925) ;  /* 0x0000000900cc7547 */ /* 0x000fea000b800000 */
[----:B------:R-:W2:Y:S02]  /*1a60*/  LDG.E R2, desc[UR36][R2.64] ;  /* 0x0000002402027981 */ /* 0x000ea4000c1e1900 */
[----:B--2---:R-:W-:Y:S01]  /*1a70*/  F2FP.F16.F32.PACK_AB R19, RZ, R2 ;  /* 0x00000002ff13723e */ /* 0x004fe200000000ff */
[----:B------:R-:W-:Y:S06]  /*1a80*/  BRA `(.L_x_926) ;  /* 0x0000000c005c7947 */ /* 0x000fec0003800000 */
.L_x_930:
[----:B------:R0:W5:Y:S01]  /*1a90*/  LDG.E.U16 R19, desc[UR36][R2.64] ;  /* 0x0000002402137981 */ /* 0x000162000c1e1500 */
[----:B------:R-:W-:Y:S05]  /*1aa0*/  BRA `(.L_x_926) ;  /* 0x0000000c00547947 */ /* 0x000fea0003800000 */
.L_x_929:
[----:B------:R-:W-:-:S09]  /*1ab0*/  UISETP.NE.AND UP0, UPT, UR4, 0x7, UPT ;  /* 0x000000070400788c */ /* 0x000fd2000bf05270 */
[----:B------:R-:W-:Y:S05]  /*1ac0*/  BRA.U !UP0, `(.L_x_931) ;  /* 0x0000000108247547 */ /* 0x000fea000b800000 */
[----:B------:R-:W-:-:S09]  /*1ad0*/  UISETP.NE.AND UP0, UPT, UR4, 0x8, UPT ;  /* 0x000000080400788c */ /* 0x000fd2000bf05270 */
[----:B------:R-:W-:Y:S05]  /*1ae0*/  BRA.U !UP0, `(.L_x_932) ;  /* 0x0000000108147547 */ /* 0x000fea000b800000 */
[----:B------:R-:W-:-:S09]  /*1af0*/  UISETP.NE.AND UP0, UPT, UR4, 0x9, UPT ;  /* 0x000000090400788c */ /* 0x000fd2000bf05270 */
[----:B------:R-:W-:Y:S05]  /*1b00*/  BRA.U UP0, `(.L_x_925) ;  /* 0x0000000900a07547 */ /* 0x000fea000b800000 */
[----:B------:R-:W2:Y:S02]  /*1b10*/  LDG.E R2, desc[UR36][R2.64] ;  /* 0x0000002402027981 */ /* 0x000ea4000c1e1900 */
[----:B--2---:R-:W-:Y:S01]  /*1b20*/  F2FP.F16.F32.PACK_AB R19, RZ, R2 ;  /* 0x00000002ff13723e */ /* 0x004fe200000000ff */
[----:B------:R-:W-:Y:S06]  /*1b30*/  BRA `(.L_x_926) ;  /* 0x0000000c00307947 */ /* 0x000fec0003800000 */
.L_x_932:
[----:B------:R1:W5:Y:S01]  /*1b40*/  LDG.E.U16 R19, desc[UR36][R2.64] ;  /* 0x0000002402137981 */ /* 0x000362000c1e1500 */
[----:B------:R-:W-:Y:S05]  /*1b50*/  BRA `(.L_x_926) ;  /* 0x0000000c00287947 */ /* 0x000fea0003800000 */
.L_x_931:
        /* <DEDUP_REMOVED lines=10> */
[----:B------:R-:W-:-:S04]  /*1c00*/  F2FP.F16.F32.PACK_AB R0, RZ, R0 ;  /* 0x00000000ff00723e */ /* 0x000fc800000000ff */
[----:B------:R-:W-:Y:S01]  /*1c10*/  PRMT R19, R0, 0x7610, R19 ;  /* 0x0000761000137816 */ /* 0x000fe20000000013 */
[----:B------:R-:W-:Y:S06]  /*1c20*/  BRA `(.L_x_926) ;  /* 0x0000000800f47947 */ /* 0x000fec0003800000 */
.L_x_921:
        /* <DEDUP_REMOVED lines=11> */
[----:B------:R-:W-:-:S04]  /*1ce0*/  F2FP.F16.F32.PACK_AB R0, RZ, R0 ;  /* 0x00000000ff00723e */ /* 0x000fc800000000ff */
[----:B------:R-:W-:Y:S01]  /*1cf0*/  PRMT R19, R0, 0x7610, R19 ;  /* 0x0000761000137816 */ /* 0x000fe20000000013 */
[----:B------:R-:W-:Y:S06]  /*1d00*/  BRA `(.L_x_926) ;  /* 0x0000000800bc7947 */ /* 0x000fec0003800000 */
.L_x_935:
        /* <DEDUP_REMOVED lines=13> */
.L_x_934:
        /* <DEDUP_REMOVED lines=24> */
[----:B------:R-:W-:-:S04]  /*1f60*/  F2FP.F16.F32.PACK_AB R5, RZ, R5 ;  /* 0x00000005ff05723e */ /* 0x000fc800000000ff */
[----:B------:R-:W-:Y:S01]  /*1f70*/  PRMT R19, R5, 0x7610, R19 ;  /* 0x0000761005137816 */ /* 0x000fe20000000013 */
[----:B------:R-:W-:Y:S06]  /*1f80*/  BRA `(.L_x_926) ;  /* 0x00000008001c7947 */ /* 0x000fec0003800000 */
.L_x_937:
        /* <DEDUP_REMOVED lines=11> */
[----:B------:R-:W-:-:S04]  /*2040*/  F2FP.F16.F32.PACK_AB R0, RZ, R0 ;  /* 0x00000000ff00723e */ /* 0x000fc800000000ff */
[----:B------:R-:W-:Y:S01]  /*2050*/  PRMT R19, R0, 0x7610, R19 ;  /* 0x0000761000137816 */ /* 0x000fe20000000013 */
[----:B------:R-:W-:Y:S06]  /*2060*/  BRA `(.L_x_926) ;  /* 0x0000000400e47947 */ /* 0x000fec0003800000 */
.L_x_936:
[----:B------:R-:W2:Y:S02]  /*2070*/  LDG.E.U16 R0, desc[UR36][R2.64] ;  /* 0x0000002402007981 */ /* 0x000ea4000c1e1500 */
[----:B--2---:R-:W-:-:S05]  /*2080*/  IMAD.U32 R0, R0, 0x10000, RZ ;  /* 0x0001000000007824 */ /* 0x004fca00078e00ff */
[----:B------:R-:W-:-:S04]  /*2090*/  F2FP.F16.F32.PACK_AB R0, RZ, R0 ;  /* 0x00000000ff00723e */ /* 0x000fc800000000ff */
[----:B------:R-:W-:Y:S01]  /*20a0*/  PRMT R19, R0, 0x7610, R19 ;  /* 0x0000761000137816 */ /* 0x000fe20000000013 */
[----:B------:R-:W-:Y:S06]  /*20b0*/  BRA `(.L_x_926) ;  /* 0x0000000400d07947 */ /* 0x000fec0003800000 */
.L_x_933:
        /* <DEDUP_REMOVED lines=10> */
[----:B------:R-:W-:-:S04]  /*2160*/  F2FP.F16.F32.PACK_AB R0, RZ, R0 ;  /* 0x00000000ff00723e */ /* 0x000fc800000000ff */
[----:B------:R-:W-:Y:S01]  /*2170*/  PRMT R19, R0, 0x7610, R19 ;  /* 0x0000761000137816 */ /* 0x000fe20000000013 */
[----:B------:R-:W-:Y:S06]  /*2180*/  BRA `(.L_x_926) ;  /* 0x00000004009c7947 */ /* 0x000fec0003800000 */
.L_x_940:
        /* <DEDUP_REMOVED lines=21> */
.L_x_944:
[----:B------:R-:W-:Y:S05]  /*22e0*/  BSYNC.RECONVERGENT B1 ;  /* 0x0000000000017941 */ /* 0x000fea0003800200 */
.L_x_943:
[----:B------:R-:W-:Y:S01]  /*22f0*/  IMAD.SHL.U32 R0, R0, 0x100000, RZ ;  /* 0x0010000000007824 */ /* 0x000fe200078e00ff */
[----:B------:R-:W-:-:S04]  /*2300*/  LEA R2, R2, 0x3b800000, 0x17 ;  /* 0x3b80000002027811 */ /* 0x000fc800078eb8ff */
[----:B------:R-:W-:-:S07]  /*2310*/  LOP3.LUT R0, R2, R0, R7, 0xfe, !PT ;  /* 0x0000000002007212 */ /* 0x000fce00078efe07 */
.L_x_942:
[----:B------:R-:W-:Y:S05]  /*2320*/  BSYNC.RECONVERGENT B0 ;  /* 0x0000000000007941 */ /* 0x000fea0003800200 */
.L_x_941:
[----:B------:R-:W-:-:S04]  /*2330*/  F2FP.F16.F32.PACK_AB R0, RZ, R0 ;  /* 0x00000000ff00723e */ /* 0x000fc800000000ff */
[----:B------:R-:W-:Y:S01]  /*2340*/  PRMT R19, R0, 0x7610, R19 ;  /* 0x0000761000137816 */ /* 0x000fe20000000013 */
[----:B------:R-:W-:Y:S06]  /*2350*/  BRA `(.L_x_926) ;  /* 0x0000000400287947 */ /* 0x000fec0003800000 */
.L_x_939:
        /* <DEDUP_REMOVED lines=21> */
.L_x_948:
[----:B------:R-:W-:Y:S05]  /*24b0*/  BSYNC.RECONVERGENT B1 ;  /* 0x0000000000017941 */ /* 0x000fea0003800200 */
.L_x_947:
[----:B------:R-:W-:Y:S01]  /*24c0*/  IMAD.SHL.U32 R0, R0, 0x200000, RZ ;  /* 0x0020000000007824 */ /* 0x000fe200078e00ff */
[----:B------:R-:W-:-:S04]  /*24d0*/  LEA R2, R2, 0x37800000, 0x17 ;  /* 0x3780000002027811 */ /* 0x000fc800078eb8ff */
[----:B------:R-:W-:-:S07]  /*24e0*/  LOP3.LUT R0, R2, R0, R7, 0xfe, !PT ;  /* 0x0000000002007212 */ /* 0x000fce00078efe07 */
.L_x_946:
[----:B------:R-:W-:Y:S05]  /*24f0*/  BSYNC.RECONVERGENT B0 ;  /* 0x0000000000007941 */ /* 0x000fea0003800200 */
.L_x_945:
[----:B------:R-:W-:-:S04]  /*2500*/  F2FP.F16.F32.PACK_AB R0, RZ, R0 ;  /* 0x00000000ff00723e */ /* 0x000fc800000000ff */
[----:B------:R-:W-:Y:S01]  /*2510*/  PRMT R19, R0, 0x7610, R19 ;  /* 0x0000761000137816 */ /* 0x000fe20000000013 */
[----:B------:R-:W-:Y:S06]  /*2520*/  BRA `(.L_x_926) ;  /* 0x0000000000b47947 */ /* 0x000fec0003800000 */
.L_x_938:
[----:B------:R-:W-:-:S09]  /*2530*/  UISETP.NE.AND UP0, UPT, UR4, 0x1c, UPT ;  /* 0x0000001c0400788c */ /* 0x000fd2000bf05270 */
[----:B------:R-:W-:Y:S05]  /*2540*/  BRA.U !UP0, `(.L_x_949) ;  /* 0x00000001089c7547 */ /* 0x000fea000b800000 */
[----:B------:R-:W-:-:S09]  /*2550*/  UISETP.NE.AND UP0, UPT, UR4, 0x1d, UPT ;  /* 0x0000001d0400788c */ /* 0x000fd2000bf05270 */
[----:B------:R-:W-:Y:S05]  /*2560*/  BRA.U !UP0, `(.L_x_950) ;  /* 0x0000000108807547 */ /* 0x000fea000b800000 */
[----:B------:R-:W-:-:S09]  /*2570*/  UISETP.NE.AND UP0, UPT, UR4, 0x2c, UPT ;  /* 0x0000002c0400788c */ /* 0x000fd2000bf05270 */
[----:B------:R-:W-:Y:S05]  /*2580*/  BRA.U !UP0, `(.L_x_951) ;  /* 0x0000000108487547 */ /* 0x000fea000b800000 */
.L_x_925:
        /* <DEDUP_REMOVED lines=15> */
[----:B--2---:R-:W-:Y:S05]  /*2680*/  CALL.ABS.NOINC R2 ;  /* 0x0000000002007343 */ /* 0x004fea0003c00000 */
.L_x_952:
[----:B------:R-:W-:Y:S01]  /*2690*/  PRMT R19, RZ, 0x7610, R19 ;  /* 0x00007610ff137816 */ /* 0x000fe20000000013 */
[----:B------:R-:W-:Y:S06]  /*26a0*/  BRA `(.L_x_926) ;  /* 0x0000000000547947 */ /* 0x000fec0003800000 */
.L_x_951:
[----:B------:R-:W2:Y:S01]  /*26b0*/  LDG.E.U8 R2, desc[UR36][R2.64] ;  /* 0x0000002402027981 */ /* 0x000ea2000c1e1100 */
[----:B------:R-:W-:Y:S01]  /*26c0*/  BSSY.RECONVERGENT B0, `(.L_x_953) ;  /* 0x0000007000007945 */ /* 0x000fe20003800200 */
[----:B------:R-:W-:Y:S01]  /*26d0*/  IMAD.MOV.U32 R0, RZ, RZ, 0x400000 ;  /* 0x00400000ff007424 */ /* 0x000fe200078e00ff */
[----:B--2---:R-:W-:-:S13]  /*26e0*/  ISETP.NE.AND P0, PT, R2, RZ, PT ;  /* 0x000000ff0200720c */ /* 0x004fda0003f05270 */
[----:B------:R-:W-:Y:S05]  /*26f0*/  @!P0 BRA `(.L_x_954) ;  /* 0x00000000000c8947 */ /* 0x000fea0003800000 */
[----:B------:R-:W-:-:S13]  /*2700*/  ISETP.NE.AND P0, PT, R2, 0xff, PT ;  /* 0x000000ff0200780c */ /* 0x000fda0003f05270 */
[----:B------:R-:W-:Y:S01]  /*2710*/  @!P0 MOV R0, 0x7f800001 ;  /* 0x7f80000100008802 */ /* 0x000fe20000000f00 */
[----:B------:R-:W-:-:S07]  /*2720*/  @P0 IMAD.SHL.U32 R0, R2, 0x800000, RZ ;  /* 0x0080000002000824 */ /* 0x000fce00078e00ff */
.L_x_954:
[----:B------:R-:W-:Y:S05]  /*2730*/  BSYNC.RECONVERGENT B0 ;  /* 0x0000000000007941 */ /* 0x000fea0003800200 */
.L_x_953:
[----:B------:R-:W-:-:S04]  /*2740*/  F2FP.F16.F32.PACK_AB R0, RZ, R0 ;  /* 0x00000000ff00723e */ /* 0x000fc800000000ff */
[----:B------:R-:W-:Y:S01]  /*2750*/  PRMT R19, R0, 0x7610, R19 ;  /* 0x0000761000137816 */ /* 0x000fe20000000013 */
[----:B------:R-:W-:Y:S06]  /*2760*/  BRA `(.L_x_926) ;  /* 0x0000000000247947 */ /* 0x000fec0003800000 */
.L_x_950:
[----:B------:R-:W2:Y:S02]  /*2770*/  LDG.E.64 R2, desc[UR36][R2.64] ;  /* 0x0000002402027981 */ /* 0x000ea4000c1e1b00 */
[----:B--2---:R-:W0:Y:S02]  /*2780*/  I2F.U64 R0, R2 ;  /* 0x0000000200007312 */ /* 0x004e240000301000 */
[----:B0-----:R-:W-:-:S04]  /*2790*/  F2FP.F16.F32.PACK_AB R0, RZ, R0 ;  /* 0x00000000ff00723e */ /* 0x001fc800000000ff */
[----:B------:R-:W-:Y:S01]  /*27a0*/  PRMT R19, R0, 0x7610, R19 ;  /* 0x0000761000137816 */ /* 0x000fe20000000013 */
[----:B------:R-:W-:Y:S06]  /*27b0*/  BRA `(.L_x_926) ;  /* 0x0000000000107947 */ /* 0x000fec0003800000 */
.L_x_949:
[----:B------:R-:W2:Y:S02]  /*27c0*/  LDG.E R2, desc[UR36][R2.64] ;  /* 0x0000002402027981 */ /* 0x000ea4000c1e1900 */
[----:B--2---:R-:W-:-:S04]  /*27d0*/  I2FP.F32.U32 R0, R2 ;  /* 0x0000000200007245 */ /* 0x004fc80000201000 */
[----:B------:R-:W-:-:S04]  /*27e0*/  F2FP.F16.F32.PACK_AB R0, RZ, R0 ;  /* 0x00000000ff00723e */ /* 0x000fc800000000ff */
[----:B------:R-:W-:-:S07]  /*27f0*/  PRMT R19, R0, 0x7610, R19 ;  /* 0x0000761000137816 */ /* 0x000fce0000000013 */
.L_x_926:
[----:B------:R-:W0:Y:S01]  /*2800*/  LDCU.64 UR6, c[0x0][0x5f8] ;  /* 0x0000bf00ff0677ac */ /* 0x000e220008000a00 */
[----:B------:R-:W-:-:S04]  /*2810*/  UPRMT UR4, UR42, 0x9910, URZ ;  /* 0x000099102a047896 */ /* 0x000fc800080000ff */
[----:B------:R-:W-:Y:S01]  /*2820*/  UISETP.GT.AND UP0, UPT, UR4, 0x9, UPT ;  /* 0x000000090400788c */ /* 0x000fe2000bf04270 */
[----:B01----:R-:W-:-:S05]  /*2830*/  IADD3 R2, P0, PT, R18, UR6, RZ ;  /* 0x0000000612027c10 */ /* 0x003fca000ff1e0ff */
        /* <DEDUP_REMOVED lines=12> */
[----:B0-----:R-:W-:Y:S01]  /*2900*/  F2FP.F16.F32.PACK_AB R0, RZ, R0 ;  /* 0x00000000ff00723e */ /* 0x001fe200000000ff */
[----:B------:R-:W-:Y:S06]  /*2910*/  BRA `(.L_x_960) ;  /* 0x0000000c00ac7947 */ /* 0x000fec0003800000 */
.L_x_958:
[----:B------:R-:W2:Y:S02]  /*2920*/  LDG.E.U8 R2, desc[UR36][R2.64] ;  /* 0x0000002402027981 */ /* 0x000ea4000c1e1100 */
[----:B--2---:R-:W-:-:S04]  /*2930*/  I2FP.F32.U32 R0, R2 ;  /* 0x0000000200007245 */ /* 0x004fc80000201000 */
[----:B------:R-:W-:Y:S01]  /*2940*/  F2FP.F16.F32.PACK_AB R0, RZ, R0 ;  /* 0x00000000ff00723e */ /* 0x000fe200000000ff */
[----:B------:R-:W-:Y:S06]  /*2950*/  BRA `(.L_x_960) ;  /* 0x0000000c009c7947 */ /* 0x000fec0003800000 */
.L_x_957:
        /* <DEDUP_REMOVED lines=8> */
[----:B0-----:R-:W-:Y:S01]  /*29e0*/  F2FP.F16.F32.PACK_AB R0, RZ, R0 ;  /* 0x00000000ff00723e */ /* 0x001fe200000000ff */
[----:B------:R-:W-:Y:S06]  /*29f0*/  BRA `(.L_x_960) ;  /* 0x0000000c00747947 */ /* 0x000fec0003800000 */
.L_x_962:
[----:B------:R-:W2:Y:S02]  /*2a00*/  LDG.E R2, desc[UR36][R2.64] ;  /* 0x0000002402027981 */ /* 0x000ea4000c1e1900 */
[----:B--2---:R-:W-:-:S04]  /*2a10*/  I2FP.F32.S32 R0, R2 ;  /* 0x0000000200007245 */ /* 0x004fc80000201400 */
[----:B------:R-:W-:Y:S01]  /*2a20*/  F2FP.F16.F32.PACK_AB R0, RZ, R0 ;  /* 0x00000000ff00723e */ /* 0x000fe200000000ff */
[----:B------:R-:W-:Y:S06]  /*2a30*/  BRA `(.L_x_960) ;  /* 0x0000000c00647947 */ /* 0x000fec0003800000 */
.L_x_961:
[----:B------:R-:W2:Y:S02]  /*2a40*/  LDG.E.U16 R2, desc[UR36][R2.64] ;  /* 0x0000002402027981 */ /* 0x000ea4000c1e1500 */
[----:B--2---:R-:W0:Y:S02]  /*2a50*/  I2F.S16 R0, R2 ;  /* 0x0000000200007306 */ /* 0x004e240000101400 */
[----:B0-----:R-:W-:Y:S01]  /*2a60*/  F2FP.F16.F32.PACK_AB R0, RZ, R0 ;  /* 0x00000000ff00723e */ /* 0x001fe200000000ff */
[----:B------:R-:W-:Y:S06]  /*2a70*/  BRA `(.L_x_960) ;  /* 0x0000000c00547947 */ /* 0x000fec0003800000 */
.L_x_956:
        /* <DEDUP_REMOVED lines=9> */
.L_x_964:
[----:B------:R1:W5:Y:S01]  /*2b10*/  LDG.E.U16 R0, desc[UR36][R2.64] ;  /* 0x0000002402007981 */ /* 0x000362000c1e1500 */
[----:B------:R-:W-:Y:S05]  /*2b20*/  BRA `(.L_x_960) ;  /* 0x0000000c00287947 */ /* 0x000fea0003800000 */
.L_x_963:
        /* <DEDUP_REMOVED lines=9> */
.L_x_966:
[----:B------:R0:W5:Y:S01]  /*2bc0*/  LDG.E.U16 R0, desc[UR36][R2.64] ;  /* 0x0000002402007981 */ /* 0x000162000c1e1500 */
[----:B------:R-:W-:Y:S05]  /*2bd0*/  BRA `(.L_x_960) ;  /* 0x0000000800fc7947 */ /* 0x000fea0003800000 */
.L_x_965:
        /* <DEDUP_REMOVED lines=10> */
[----:B------:R-:W-:Y:S01]  /*2c80*/  F2FP.F16.F32.PACK_AB R0, RZ, R0 ;  /* 0x00000000ff00723e */ /* 0x000fe200000000ff */
[----:B------:R-:W-:Y:S06]  /*2c90*/  BRA `(.L_x_960) ;  /* 0x0000000800cc7947 */ /* 0x000fec0003800000 */
.L_x_955:
        /* <DEDUP_REMOVED lines=11> */
[----:B------:R-:W-:Y:S01]  /*2d50*/  F2FP.F16.F32.PACK_AB R0, RZ, R0 ;  /* 0x00000000ff00723e */ /* 0x000fe200000000ff */
[----:B------:R-:W-:Y:S06]  /*2d60*/  BRA `(.L_x_960) ;  /* 0x0000000800987947 */ /* 0x000fec0003800000 */
.L_x_969:
        /* <DEDUP_REMOVED lines=12> */
.L_x_968:
        /* <DEDUP_REMOVED lines=27> */
.L_x_971:
[----:B------:R-:W2:Y:S02]  /*2fe0*/  LDG.E.U8 R2, desc[UR36][R2.64] ;  /* 0x0000002402027981 */ /* 0x000ea4000c1e1100 */
[C---:B--2---:R-:W-:Y:S01]  /*2ff0*/  SHF.L.U32 R4, R2.reuse, 0x19, RZ ;  /* 0x0000001902047819 */ /* 0x044fe200000006ff */
        /* <DEDUP_REMOVED lines=9> */
[----:B------:R-:W-:Y:S01]  /*3090*/  F2FP.F16.F32.PACK_AB R0, RZ, R0 ;  /* 0x00000000ff00723e */ /* 0x000fe200000000ff */
[----:B------:R-:W-:Y:S06]  /*30a0*/  BRA `(.L_x_960) ;  /* 0x0000000400c87947 */ /* 0x000fec0003800000 */
.L_x_970:
[----:B------:R-:W2:Y:S02]  /*30b0*/  LDG.E.U16 R0, desc[UR36][R2.64] ;  /* 0x0000002402007981 */ /* 0x000ea4000c1e1500 */
[----:B--2---:R-:W-:-:S05]  /*30c0*/  IMAD.U32 R0, R0, 0x10000, RZ ;  /* 0x0001000000007824 */ /* 0x004fca00078e00ff */
[----:B------:R-:W-:Y:S01]  /*30d0*/  F2FP.F16.F32.PACK_AB R0, RZ, R0 ;  /* 0x00000000ff00723e */ /* 0x000fe200000000ff */
[----:B------:R-:W-:Y:S06]  /*30e0*/  BRA `(.L_x_960) ;  /* 0x0000000400b87947 */ /* 0x000fec0003800000 */
.L_x_967:
        /* <DEDUP_REMOVED lines=10> */
[----:B------:R-:W-:Y:S01]  /*3190*/  F2FP.F16.F32.PACK_AB R0, RZ, R0 ;  /* 0x00000000ff00723e */ /* 0x000fe200000000ff */
[----:B------:R-:W-:Y:S06]  /*31a0*/  BRA `(.L_x_960) ;  /* 0x0000000400887947 */ /* 0x000fec0003800000 */
.L_x_974:
        /* <DEDUP_REMOVED lines=21> */
.L_x_978:
[----:B------:R-:W-:Y:S05]  /*3300*/  BSYNC.RECONVERGENT B1 ;  /* 0x0000000000017941 */ /* 0x000fea0003800200 */
.L_x_977:
[----:B------:R-:W-:Y:S01]  /*3310*/  IMAD.SHL.U32 R0, R0, 0x100000, RZ ;  /* 0x0010000000007824 */ /* 0x000fe200078e00ff */
[----:B------:R-:W-:-:S04]  /*3320*/  LEA R2, R2, 0x3b800000, 0x17 ;  /* 0x3b80000002027811 */ /* 0x000fc800078eb8ff */
[----:B------:R-:W-:-:S07]  /*3330*/  LOP3.LUT R0, R2, R0, R7, 0xfe, !PT ;  /* 0x0000000002007212 */ /* 0x000fce00078efe07 */
.L_x_976:
[----:B------:R-:W-:Y:S05]  /*3340*/  BSYNC.RECONVERGENT B0 ;  /* 0x0000000000007941 */ /* 0x000fea0003800200 */
.L_x_975:
[----:B------:R-:W-:Y:S01]  /*3350*/  F2FP.F16.F32.PACK_AB R0, RZ, R0 ;  /* 0x00000000ff00723e */ /* 0x000fe200000000ff */
[----:B------:R-:W-:Y:S06]  /*3360*/  BRA `(.L_x_960) ;  /* 0x0000000400187947 */ /* 0x000fec0003800000 */
.L_x_973:
        /* <DEDUP_REMOVED lines=21> */
.L_x_982:
[----:B------:R-:W-:Y:S05]  /*34c0*/  BSYNC.RECONVERGENT B1 ;  /* 0x0000000000017941 */ /* 0x000fea0003800200 */
.L_x_981:
[----:B------:R-:W-:Y:S01]  /*34d0*/  IMAD.SHL.U32 R0, R0, 0x200000, RZ ;  /* 0x0020000000007824 */ /* 0x000fe200078e00ff */
[----:B------:R-:W-:-:S04]  /*34e0*/  LEA R2, R2, 0x37800000, 0x17 ;  /* 0x3780000002027811 */ /* 0x000fc800078eb8ff */
[----:B------:R-:W-:-:S07]  /*34f0*/  LOP3.LUT R0, R2, R0, R7, 0xfe, !PT ;  /* 0x0000000002007212 */ /* 0x000fce00078efe07 */
.L_x_980:
[----:B------:R-:W-:Y:S05]  /*3500*/  BSYNC.RECONVERGENT B0 ;  /* 0x0000000000007941 */ /* 0x000fea0003800200 */
.L_x_979:
[----:B------:R-:W-:Y:S01]  /*3510*/  F2FP.F16.F32.PACK_AB R0, RZ, R0 ;  /* 0x00000000ff00723e */ /* 0x000fe200000000ff */
[----:B------:R-:W-:Y:S06]  /*3520*/  BRA `(.L_x_960) ;  /* 0x0000000000a87947 */ /* 0x000fec0003800000 */
.L_x_972:
[----:B------:R-:W-:-:S09]  /*3530*/  UISETP.NE.AND UP0, UPT, UR4, 0x1c, UPT ;  /* 0x0000001c0400788c */ /* 0x000fd2000bf05270 */
[----:B------:R-:W-:Y:S05]  /*3540*/  BRA.U !UP0, `(.L_x_983) ;  /* 0x0000000108947547 */ /* 0x000fea000b800000 */
[----:B------:R-:W-:-:S09]  /*3550*/  UISETP.NE.AND UP0, UPT, UR4, 0x1d, UPT ;  /* 0x0000001d0400788c */ /* 0x000fd2000bf05270 */
[----:B------:R-:W-:Y:S05]  /*3560*/  BRA.U !UP0, `(.L_x_984) ;  /* 0x00000001087c7547 */ /* 0x000fea000b800000 */
[----:B------:R-:W-:-:S09]  /*3570*/  UISETP.NE.AND UP0, UPT, UR4, 0x2c, UPT ;  /* 0x0000002c0400788c */ /* 0x000fd2000bf05270 */
[----:B------:R-:W-:Y:S05]  /*3580*/  BRA.U !UP0, `(.L_x_985) ;  /* 0x0000000108487547 */ /* 0x000fea000b800000 */
.L_x_959:
        /* <DEDUP_REMOVED lines=16> */
.L_x_986:
[----:B------:R-:W-:Y:S01]  /*3690*/  PRMT R0, RZ, 0x7610, R0 ;  /* 0x00007610ff007816 */ /* 0x000fe20000000000 */
[----:B------:R-:W-:Y:S06]  /*36a0*/  BRA `(.L_x_960) ;  /* 0x0000000000487947 */ /* 0x000fec0003800000 */
.L_x_985:
        /* <DEDUP_REMOVED lines=8> */
.L_x_988:
[----:B------:R-:W-:Y:S05]  /*3730*/  BSYNC.RECONVERGENT B0 ;  /* 0x0000000000007941 */ /* 0x000fea0003800200 */
.L_x_987:
[----:B------:R-:W-:Y:S01]  /*3740*/  F2FP.F16.F32.PACK_AB R0, RZ, R0 ;  /* 0x00000000ff00723e */ /* 0x000fe200000000ff */
[----:B------:R-:W-:Y:S06]  /*3750*/  BRA `(.L_x_960) ;  /* 0x00000000001c7947 */ /* 0x000fec0003800000 */
.L_x_984:
[----:B------:R-:W2:Y:S02]  /*3760*/  LDG.E.64 R2, desc[UR36][R2.64] ;  /* 0x0000002402027981 */ /* 0x000ea4000c1e1b00 */
[----:B--2---:R-:W0:Y:S02]  /*3770*/  I2F.U64 R0, R2 ;  /* 0x0000000200007312 */ /* 0x004e240000301000 */
[----:B0-----:R-:W-:Y:S01]  /*3780*/  F2FP.F16.F32.PACK_AB R0, RZ, R0 ;  /* 0x00000000ff00723e */ /* 0x001fe200000000ff */
[----:B------:R-:W-:Y:S06]  /*3790*/  BRA `(.L_x_960) ;  /* 0x00000000000c7947 */ /* 0x000fec0003800000 */
.L_x_983:
[----:B------:R-:W2:Y:S02]  /*37a0*/  LDG.E R2, desc[UR36][R2.64] ;  /* 0x0000002402027981 */ /* 0x000ea4000c1e1900 */
[----:B--2---:R-:W-:-:S04]  /*37b0*/  I2FP.F32.U32 R0, R2 ;  /* 0x0000000200007245 */ /* 0x004fc80000201000 */
[----:B------:R-:W-:-:S07]  /*37c0*/  F2FP.F16.F32.PACK_AB R0, RZ, R0 ;  /* 0x00000000ff00723e */ /* 0x000fce00000000ff */
.L_x_960:
[----:B-----5:R-:W-:Y:S01]  /*37d0*/  HADD2.F32 R0, -RZ, R0.H0_H0 ;  /* 0x20000000ff007230 */ /* 0x020fe20000004100 */
[----:B------:R-:W-:Y:S01]  /*37e0*/  MOV R4, 0x38eb4c3a ;  /* 0x38eb4c3a00047802 */ /* 0x000fe20000000f00 */
[----:B------:R-:W-:Y:S01]  /*37f0*/  IMAD.MOV.U32 R6, RZ, RZ, 0x3aae005b ;  /* 0x3aae005bff067424 */ /* 0x000fe200078e00ff */
[----:B------:R-:W-:Y:S01]  /*3800*/  MOV R8, 0x3f69b4f9 ;  /* 0x3f69b4f900087802 */ /* 0x000fe20000000f00 */
[----:B------:R-:W-:Y:S02]  /*3810*/  IMAD.MOV.U32 R5, RZ, RZ, 0x3c09919f ;  /* 0x3c09919fff057424 */ /* 0x000fe400078e00ff */
[----:B01----:R-:W-:Y:S01]  /*3820*/  FMUL.FTZ R2, R0, 0.70710676908493041992 ;  /* 0x3f3504f300027820 */ /* 0x003fe20000410000 */
[----:B------:R-:W-:Y:S01]  /*3830*/  IMAD.MOV.U32 R7, RZ, RZ, 0x3d24d99a ;  /* 0x3d24d99aff077424 */ /* 0x000fe200078e00ff */
[----:B------:R-:W0:Y:S01]  /*3840*/  LDCU.64 UR6, c[0x0][0x5e8] ;  /* 0x0000bd00ff0677ac */ /* 0x000e220008000a00 */
[----:B------:R-:W-:Y:S02]  /*3850*/  HADD2.F32 R19, -RZ, R19.H0_H0 ;  /* 0x20000013ff137230 */ /* 0x000fe40000004100 */
[C---:B------:R-:W-:Y:S01]  /*3860*/  FADD.FTZ R3, |R2|.reuse, -RZ ;  /* 0x800000ff02037221 */ /* 0x040fe20000010200 */
[----:B------:R-:W-:Y:S01]  /*3870*/  FSETP.GE.FTZ.AND P0, PT, |R2|, 1.0029599666595458984, PT ;  /* 0x3f8060fe0200780b */ /* 0x000fe20003f16200 */
[----:B------:R-:W-:-:S03]  /*3880*/  UPRMT UR4, UR43, 0x9910, URZ ;  /* 0x000099102b047896 */ /* 0x000fc600080000ff */
[----:B------:R-:W-:Y:S01]  /*3890*/  FSEL R4, R4, 8.4834944573231041431e-05, P0 ;  /* 0x38b1e96a04047808 */ /* 0x000fe20000000000 */
[----:B------:R-:W-:Y:S01]  /*38a0*/  UISETP.GT.AND UP0, UPT, UR4, 0x9, UPT ;  /* 0x000000090400788c */ /* 0x000fe2000bf04270 */
        /* <DEDUP_REMOVED lines=31> */
[----:B------:R-:W-:-:S05]  /*3aa0*/  FMUL.FTZ R0, R19, R0 ;  /* 0x0000000013007220 */ /* 0x000fca0000410000 */
[----:B------:R-:W-:Y:S01]  /*3ab0*/  F2FP.F16.F32.PACK_AB R0, RZ, R0 ;  /* 0x00000000ff00723e */ /* 0x000fe200000000ff */
[----:B------:R-:W-:Y:S06]  /*3ac0*/  BRA.U UP0, `(.L_x_989) ;  /* 0x0000000500047547 */ /* 0x000fec000b800000 */
        /* <DEDUP_REMOVED lines=8> */
[----:B------:R-:W-:-:S04]  /*3b50*/  HADD2.F32 R0, -RZ, R0.H0_H0 ;  /* 0x20000000ff007230 */ /* 0x000fc80000004100 */
[----:B------:R-:W0:Y:S02]  /*3b60*/  F2I.FTZ.TRUNC.NTZ R5, R0 ;  /* 0x0000000000057305 */ /* 0x000e24000021f100 */
[----:B0-----:R0:W-:Y:S01]  /*3b70*/  STG.E.U8 desc[UR36][R2.64], R5 ;  /* 0x0000000502007986 */ /* 0x0011e2000c101124 */
[----:B------:R-:W-:Y:S05]  /*3b80*/  BRA `(.L_x_994) ;  /* 0x0000000c00807947 */ /* 0x000fea0003800000 */
.L_x_992:
[----:B------:R-:W-:-:S06]  /*3b90*/  HADD2.F32 R5, -RZ, R0.H0_H0 ;  /* 0x20000000ff057230 */ /* 0x000fcc0000004100 */
[----:B------:R-:W0:Y:S02]  /*3ba0*/  F2I.S64.TRUNC R4, R5 ;  /* 0x0000000500047311 */ /* 0x000e24000020d900 */
[----:B0-----:R1:W-:Y:S01]  /*3bb0*/  STG.E.U8 desc[UR36][R2.64], R4 ;  /* 0x0000000402007986 */ /* 0x0013e2000c101124 */
[----:B------:R-:W-:Y:S05]  /*3bc0*/  BRA `(.L_x_994) ;  /* 0x0000000c00707947 */ /* 0x000fea0003800000 */
.L_x_991:
[----:B------:R-:W-:-:S09]  /*3bd0*/  UISETP.NE.AND UP0, UPT, UR4, 0x2, UPT ;  /* 0x000000020400788c */ /* 0x000fd2000bf05270 */
[----:B------:R-:W-:Y:S05]  /*3be0*/  BRA.U !UP0, `(.L_x_995) ;  /* 0x0000000108307547 */ /* 0x000fea000b800000 */
[----:B------:R-:W-:-:S09]  /*3bf0*/  UISETP.NE.AND UP0, UPT, UR4, 0x3, UPT ;  /* 0x000000030400788c */ /* 0x000fd2000bf05270 */
[----:B------:R-:W-:Y:S05]  /*3c00*/  BRA.U !UP0, `(.L_x_996) ;  /* 0x0000000108187547 */ /* 0x000fea000b800000 */
[----:B------:R-:W-:-:S09]  /*3c10*/  UISETP.NE.AND UP0, UPT, UR4, 0x4, UPT ;  /* 0x000000040400788c */ /* 0x000fd2000bf05270 */
[----:B------:R-:W-:Y:S05]  /*3c20*/  BRA.U UP0, `(.L_x_993) ;  /* 0x0000000900b87547 */ /* 0x000fea000b800000 */
[----:B------:R-:W-:-:S06]  /*3c30*/  HADD2.F32 R4, -RZ, R0.H0_H0 ;  /* 0x20000000ff047230 */ /* 0x000fcc0000004100 */
[----:B------:R-:W0:Y:S02]  /*3c40*/  F2I.S64.TRUNC R4, R4 ;  /* 0x0000000400047311 */ /* 0x000e24000020d900 */
[----:B0-----:R4:W-:Y:S01]  /*3c50*/  STG.E.64 desc[UR36][R2.64], R4 ;  /* 0x0000000402007986 */ /* 0x0019e2000c101b24 */
[----:B------:R-:W-:Y:S05]  /*3c60*/  BRA `(.L_x_994) ;  /* 0x0000000c00487947 */ /* 0x000fea0003800000 */
.L_x_996:
[----:B------:R-:W-:-:S04]  /*3c70*/  HADD2.F32 R0, -RZ, R0.H0_H0 ;  /* 0x20000000ff007230 */ /* 0x000fc80000004100 */
[----:B------:R-:W0:Y:S02]  /*3c80*/  F2I.FTZ.TRUNC.NTZ R5, R0 ;  /* 0x0000000000057305 */ /* 0x000e24000021f100 */
[----:B0-----:R3:W-:Y:S01]  /*3c90*/  STG.E desc[UR36][R2.64], R5 ;  /* 0x0000000502007986 */ /* 0x0017e2000c101924 */
[----:B------:R-:W-:Y:S05]  /*3ca0*/  BRA `(.L_x_994) ;  /* 0x0000000c00387947 */ /* 0x000fea0003800000 */
.L_x_995:
[----:B------:R-:W-:-:S04]  /*3cb0*/  HADD2.F32 R0, -RZ, R0.H0_H0 ;  /* 0x20000000ff007230 */ /* 0x000fc80000004100 */
[----:B------:R-:W0:Y:S02]  /*3cc0*/  F2I.FTZ.TRUNC.NTZ R5, R0 ;  /* 0x0000000000057305 */ /* 0x000e24000021f100 */
[----:B0-----:R2:W-:Y:S01]  /*3cd0*/  STG.E.U16 desc[UR36][R2.64], R5 ;  /* 0x0000000502007986 */ /* 0x0015e2000c101524 */
[----:B------:R-:W-:Y:S05]  /*3ce0*/  BRA `(.L_x_994) ;  /* 0x0000000c00287947 */ /* 0x000fea0003800000 */
.L_x_990:
[----:B------:R-:W-:-:S09]  /*3cf0*/  UISETP.GT.AND UP0, UPT, UR4, 0x6, UPT ;  /* 0x000000060400788c */ /* 0x000fd2000bf04270 */
[----:B------:R-:W-:Y:S05]  /*3d00*/  BRA.U UP0, `(.L_x_997) ;  /* 0x0000000100247547 */ /* 0x000fea000b800000 */
[----:B------:R-:W-:-:S09]  /*3d10*/  UISETP.NE.AND UP0, UPT, UR4, 0x5, UPT ;  /* 0x000000050400788c */ /* 0x000fd2000bf05270 */
[----:B------:R-:W-:Y:S05]  /*3d20*/  BRA.U !UP0, `(.L_x_998) ;  /* 0x0000000108147547 */ /* 0x000fea000b800000 */
[----:B------:R-:W-:-:S09]  /*3d30*/  UISETP.NE.AND UP0, UPT, UR4, 0x6, UPT ;  /* 0x000000060400788c */ /* 0x000fd2000bf05270 */
[----:B------:R-:W-:Y:S05]  /*3d40*/  BRA.U UP0, `(.L_x_993) ;  /* 0x0000000900707547 */ /* 0x000fea000b800000 */
[----:B------:R-:W-:-:S05]  /*3d50*/  HADD2.F32 R5, -RZ, R0.H0_H0 ;  /* 0x20000000ff057230 */ /* 0x000fca0000004100 */
[----:B------:R0:W-:Y:S01]  /*3d60*/  STG.E desc[UR36][R2.64], R5 ;  /* 0x0000000502007986 */ /* 0x0001e2000c101924 */
[----:B------:R-:W-:Y:S05]  /*3d70*/  BRA `(.L_x_994) ;  /* 0x0000000c00047947 */ /* 0x000fea0003800000 */
.L_x_998:
[----:B------:R0:W-:Y:S01]  /*3d80*/  STG.E.U16 desc[UR36][R2.64], R0 ;  /* 0x0000000002007986 */ /* 0x0001e2000c101524 */
[----:B------:R-:W-:Y:S05]  /*3d90*/  BRA `(.L_x_994) ;  /* 0x0000000800fc7947 */ /* 0x000fea0003800000 */
.L_x_997:
[----:B------:R-:W-:-:S09]  /*3da0*/  UISETP.NE.AND UP0, UPT, UR4, 0x7, UPT ;  /* 0x000000070400788c */ /* 0x000fd2000bf05270 */
[----:B------:R-:W-:Y:S05]  /*3db0*/  BRA.U !UP0, `(.L_x_999) ;  /* 0x0000000108347547 */ /* 0x000fea000b800000 */
[----:B------:R-:W-:-:S09]  /*3dc0*/  UISETP.NE.AND UP0, UPT, UR4, 0x8, UPT ;  /* 0x000000080400788c */ /* 0x000fd2000bf05270 */
[----:B------:R-:W-:Y:S05]  /*3dd0*/  BRA.U !UP0, `(.L_x_1000) ;  /* 0x0000000108187547 */ /* 0x000fea000b800000 */
[----:B------:R-:W-:-:S09]  /*3de0*/  UISETP.NE.AND UP0, UPT, UR4, 0x9, UPT ;  /* 0x000000090400788c */ /* 0x000fd2000bf05270 */
[----:B------:R-:W-:Y:S05]  /*3df0*/  BRA.U UP0, `(.L_x_993) ;  /* 0x0000000900447547 */ /* 0x000fea000b800000 */
[----:B------:R-:W-:Y:S02]  /*3e00*/  HADD2.F32 R4, -RZ, R0.H0_H0 ;  /* 0x20000000ff047230 */ /* 0x000fe40000004100 */
[----:B------:R-:W-:-:S05]  /*3e10*/  IMAD.MOV.U32 R5, RZ, RZ, RZ ;  /* 0x000000ffff057224 */ /* 0x000fca00078e00ff */
[----:B------:R0:W-:Y:S01]  /*3e20*/  STG.E.64 desc[UR36][R2.64], R4 ;  /* 0x0000000402007986 */ /* 0x0001e2000c101b24 */
[----:B------:R-:W-:Y:S05]  /*3e30*/  BRA `(.L_x_994) ;  /* 0x0000000800d47947 */ /* 0x000fea0003800000 */
.L_x_1000:
[----:B------:R-:W-:-:S05]  /*3e40*/  HADD2.F32 R0, -RZ, R0.H0_H0 ;  /* 0x20000000ff007230 */ /* 0x000fca0000004100 */
[----:B------:R-:W-:-:S04]  /*3e50*/  F2FP.F16.F32.PACK_AB R0, RZ, R0 ;  /* 0x00000000ff00723e */ /* 0x000fc800000000ff */
[----:B------:R-:W-:-:S05]  /*3e60*/  PRMT R0, R0, 0x5410, RZ ;  /* 0x0000541000007816 */ /* 0x000fca00000000ff */
[----:B------:R0:W-:Y:S01]  /*3e70*/  STG.E desc[UR36][R2.64], R0 ;  /* 0x0000000002007986 */ /* 0x0001e2000c101924 */
[----:B------:R-:W-:Y:S05]  /*3e80*/  BRA `(.L_x_994) ;  /* 0x0000000800c07947 */ /* 0x000fea0003800000 */
.L_x_999:
[----:B------:R-:W-:-:S05]  /*3e90*/  HADD2.F32 R4, -RZ, R0.H0_H0 ;  /* 0x20000000ff047230 */ /* 0x000fca0000004100 */
[----:B------:R-:W-:-:S06]  /*3ea0*/  FMUL.FTZ R4, R4, 1 ;  /* 0x3f80000004047820 */ /* 0x000fcc0000410000 */
[----:B------:R-:W0:Y:S02]  /*3eb0*/  F2F.F64.F32 R4, R4 ;  /* 0x0000000400047310 */ /* 0x000e240000201800 */
[----:B0-----:R0:W-:Y:S01]  /*3ec0*/  STG.E.64 desc[UR36][R2.64], R4 ;  /* 0x0000000402007986 */ /* 0x0011e2000c101b24 */
[----:B------:R-:W-:Y:S05]  /*3ed0*/  BRA `(.L_x_994) ;  /* 0x0000000800ac7947 */ /* 0x000fea0003800000 */
.L_x_989:
        /* <DEDUP_REMOVED lines=8> */
[----:B------:R-:W-:-:S05]  /*3f60*/  HADD2.F32 R0, -RZ, R0.H0_H0 ;  /* 0x20000000ff007230 */ /* 0x000fca0000004100 */
[----:B------:R-:W-:-:S04]  /*3f70*/  FSETP.NEU.FTZ.AND P0, PT, R0, RZ, PT ;  /* 0x000000ff0000720b */ /* 0x000fc80003f1d000 */
[----:B------:R-:W-:-:S05]  /*3f80*/  SEL R5, RZ, 0x1, !P0 ;  /* 0x00000001ff057807 */ /* 0x000fca0004000000 */
[----:B------:R0:W-:Y:S01]  /*3f90*/  STG.E.U8 desc[UR36][R2.64], R5 ;  /* 0x0000000502007986 */ /* 0x0001e2000c101124 */
[----:B------:R-:W-:Y:S05]  /*3fa0*/  BRA `(.L_x_994) ;  /* 0x0000000800787947 */ /* 0x000fea0003800000 */
.L_x_1003:
[----:B------:R-:W-:Y:S01]  /*3fb0*/  HADD2.F32 R0, -RZ, R0.H0_H0 ;  /* 0x20000000ff007230 */ /* 0x000fe20000004100 */
[----:B------:R-:W-:-:S04]  /*3fc0*/  CS2R R6, SRZ ;  /* 0x0000000000067805 */ /* 0x000fc8000001ff00 */
[----:B------:R-:W-:-:S04]  /*3fd0*/  FMUL.FTZ R0, R0, 1 ;  /* 0x3f80000000007820 */ /* 0x000fc80000410000 */
[----:B------:R-:W0:Y:S02]  /*3fe0*/  F2F.F64.F32 R4, R0 ;  /* 0x0000000000047310 */ /* 0x000e240000201800 */
[----:B0-----:R0:W-:Y:S01]  /*3ff0*/  STG.E.128 desc[UR36][R2.64], R4 ;  /* 0x0000000402007986 */ /* 0x0011e2000c101d24 */
[----:B------:R-:W-:Y:S05]  /*4000*/  BRA `(.L_x_994) ;  /* 0x0000000800607947 */ /* 0x000fea0003800000 */
.L_x_1002:
[----:B------:R-:W-:-:S09]  /*4010*/  UISETP.NE.AND UP0, UPT, UR4, 0xf, UPT ;  /* 0x0000000f0400788c */ /* 0x000fd2000bf05270 */
[----:B------:R-:W-:Y:S05]  /*4020*/  BRA.U !UP0, `(.L_x_1004) ;  /* 0x0000000108a07547 */ /* 0x000fea000b800000 */
[----:B------:R-:W-:-:S09]  /*4030*/  UISETP.NE.AND UP0, UPT, UR4, 0x17, UPT ;  /* 0x000000170400788c */ /* 0x000fd2000bf05270 */
[----:B------:R-:W-:Y:S05]  /*4040*/  BRA.U !UP0, `(.L_x_1005) ;  /* 0x00000001084c7547 */ /* 0x000fea000b800000 */
[----:B------:R-:W-:-:S09]  /*4050*/  UISETP.NE.AND UP0, UPT, UR4, 0x18, UPT ;  /* 0x000000180400788c */ /* 0x000fd2000bf05270 */
[----:B------:R-:W-:Y:S05]  /*4060*/  BRA.U UP0, `(.L_x_993) ;  /* 0x0000000500a87547 */ /* 0x000fea000b800000 */
[----:B------:R-:W-:Y:S01]  /*4070*/  HADD2.F32 R7, -RZ, R0.H0_H0 ;  /* 0x20000000ff077230 */ /* 0x000fe20000004100 */
[----:B------:R-:W-:Y:S01]  /*4080*/  BSSY.RECONVERGENT B0, `(.L_x_1006) ;  /* 0x000000c000007945 */ /* 0x000fe20003800200 */
[----:B------:R-:W-:-:S03]  /*4090*/  MOV R0, 0x7f ;  /* 0x0000007f00007802 */ /* 0x000fc60000000f00 */
        /* <DEDUP_REMOVED lines=10> */
.L_x_1007:
[----:B------:R-:W-:Y:S05]  /*4140*/  BSYNC.RECONVERGENT B0 ;  /* 0x0000000000007941 */ /* 0x000fea0003800200 */
.L_x_1006:
[----:B------:R-:W-:-:S05]  /*4150*/  LOP3.LUT R5, R0, 0x80, R5, 0xf8, !PT ;  /* 0x0000008000057812 */ /* 0x000fca00078ef805 */
[----:B------:R0:W-:Y:S01]  /*4160*/  STG.E.U8 desc[UR36][R2.64], R5 ;  /* 0x0000000502007986 */ /* 0x0001e2000c101124 */
[----:B------:R-:W-:Y:S05]  /*4170*/  BRA `(.L_x_994) ;  /* 0x0000000800047947 */ /* 0x000fea0003800000 */
.L_x_1005:
[----:B------:R-:W-:Y:S01]  /*4180*/  HADD2.F32 R7, -RZ, R0.H0_H0 ;  /* 0x20000000ff077230 */ /* 0x000fe20000004100 */
        /* <DEDUP_REMOVED lines=14> */
.L_x_1009:
[----:B------:R-:W-:Y:S05]  /*4270*/  BSYNC.RECONVERGENT B0 ;  /* 0x0000000000007941 */ /* 0x000fea0003800200 */
.L_x_1008:
[----:B------:R-:W-:-:S05]  /*4280*/  LOP3.LUT R5, R0, 0x80, R5, 0xf8, !PT ;  /* 0x0000008000057812 */ /* 0x000fca00078ef805 */
[----:B------:R0:W-:Y:S01]  /*4290*/  STG.E.U8 desc[UR36][R2.64], R5 ;  /* 0x0000000502007986 */ /* 0x0001e2000c101124 */
[----:B------:R-:W-:Y:S05]  /*42a0*/  BRA `(.L_x_994) ;  /* 0x0000000400b87947 */ /* 0x000fea0003800000 */
.L_x_1004:
[----:B------:R-:W-:-:S05]  /*42b0*/  HADD2.F32 R0, -RZ, R0.H0_H0 ;  /* 0x20000000ff007230 */ /* 0x000fca0000004100 */
[----:B------:R-:W-:-:S05]  /*42c0*/  F2FP.BF16.F32.PACK_AB R0, RZ, R0 ;  /* 0x00000000ff00723e */ /* 0x000fca00000010ff */
[----:B------:R0:W-:Y:S01]  /*42d0*/  STG.E.U16 desc[UR36][R2.64], R0 ;  /* 0x0000000002007986 */ /* 0x0001e2000c101524 */
[----:B------:R-:W-:Y:S05]  /*42e0*/  BRA `(.L_x_994) ;  /* 0x0000000400a87947 */ /* 0x000fea0003800000 */
.L_x_1001:
        /* <DEDUP_REMOVED lines=8> */
[----:B------:R-:W-:-:S06]  /*4370*/  HADD2.F32 R5, -RZ, R0.H0_H0 ;  /* 0x20000000ff057230 */ /* 0x000fcc0000004100 */
[----:B------:R-:W0:Y:S02]  /*4380*/  F2I.FTZ.U32.TRUNC.NTZ R5, R5 ;  /* 0x0000000500057305 */ /* 0x000e24000021f000 */
[----:B0-----:R0:W-:Y:S01]  /*4390*/  STG.E.U16 desc[UR36][R2.64], R5 ;  /* 0x0000000502007986 */ /* 0x0011e2000c101524 */
[----:B------:R-:W-:Y:S05]  /*43a0*/  BRA `(.L_x_994) ;  /* 0x0000000400787947 */ /* 0x000fea0003800000 */
.L_x_1012:
[----:B------:R-:W-:Y:S01]  /*43b0*/  HADD2.F32 R5, -RZ, R0.H0_H0 ;  /* 0x20000000ff057230 */ /* 0x000fe20000004100 */
[----:B------:R-:W-:Y:S01]  /*43c0*/  BSSY.RECONVERGENT B0, `(.L_x_1013) ;  /* 0x0000014000007945 */ /* 0x000fe20003800200 */
[----:B------:R-:W-:-:S03]  /*43d0*/  IMAD.MOV.U32 R0, RZ, RZ, 0x80 ;  /* 0x00000080ff007424 */ /* 0x000fc600078e00ff */
        /* <DEDUP_REMOVED lines=10> */
.L_x_1015:
[----:B------:R-:W-:-:S04]  /*4480*/  SHF.R.U32.HI R0, RZ, 0x14, R5 ;  /* 0x00000014ff007819 */ /* 0x000fc80000011605 */
[----:B------:R-:W-:-:S04]  /*4490*/  LOP3.LUT R0, R0, 0x1, RZ, 0xc0, !PT ;  /* 0x0000000100007812 */ /* 0x000fc800078ec0ff */
[----:B------:R-:W-:-:S04]  /*44a0*/  IADD3 R0, PT, PT, R5, 0x487ffff, R0 ;  /* 0x0487ffff05007810 */ /* 0x000fc80007ffe000 */
[----:B------:R-:W-:-:S04]  /*44b0*/  SHF.R.U32.HI R0, RZ, 0x14, R0 ;  /* 0x00000014ff007819 */ /* 0x000fc80000011600 */
[----:B------:R-:W-:-:S07]  /*44c0*/  LOP3.LUT R4, R0, 0xff, RZ, 0xc0, !PT ;  /* 0x000000ff00047812 */ /* 0x000fce00078ec0ff */
.L_x_1016:
[----:B------:R-:W-:-:S04]  /*44d0*/  SHF.R.U32.HI R5, RZ, 0x18, R5 ;  /* 0x00000018ff057819 */ /* 0x000fc80000011605 */
[----:B------:R-:W-:-:S04]  /*44e0*/  LOP3.LUT R4, R4, 0x80, R5, 0xf8, !PT ;  /* 0x0000008004047812 */ /* 0x000fc800078ef805 */
[----:B------:R-:W-:-:S07]  /*44f0*/  PRMT R0, R4, 0x7610, R0 ;  /* 0x0000761004007816 */ /* 0x000fce0000000000 */
.L_x_1014:
[----:B------:R-:W-:Y:S05]  /*4500*/  BSYNC.RECONVERGENT B0 ;  /* 0x0000000000007941 */ /* 0x000fea0003800200 */
.L_x_1013:
[----:B------:R0:W-:Y:S01]  /*4510*/  STG.E.U8 desc[UR36][R2.64], R0 ;  /* 0x0000000002007986 */ /* 0x0001e2000c101124 */
[----:B------:R-:W-:Y:S05]  /*4520*/  BRA `(.L_x_994) ;  /* 0x0000000400187947 */ /* 0x000fea0003800000 */
.L_x_1011:
        /* <DEDUP_REMOVED lines=13> */
.L_x_1019:
[----:B------:R-:W-:-:S04]  /*4600*/  SHF.R.U32.HI R0, RZ, 0x15, R5 ;  /* 0x00000015ff007819 */ /* 0x000fc80000011605 */
[----:B------:R-:W-:-:S04]  /*4610*/  LOP3.LUT R0, R0, 0x1, RZ, 0xc0, !PT ;  /* 0x0000000100007812 */ /* 0x000fc800078ec0ff */
[----:B------:R-:W-:-:S04]  /*4620*/  IADD3 R0, PT, PT, R5, 0x88fffff, R0 ;  /* 0x088fffff05007810 */ /* 0x000fc80007ffe000 */
[----:B------:R-:W-:-:S04]  /*4630*/  SHF.R.U32.HI R0, RZ, 0x15, R0 ;  /* 0x00000015ff007819 */ /* 0x000fc80000011600 */
[----:B------:R-:W-:-:S07]  /*4640*/  LOP3.LUT R4, R0, 0xff, RZ, 0xc0, !PT ;  /* 0x000000ff00047812 */ /* 0x000fce00078ec0ff */
.L_x_1020:
[----:B------:R-:W-:-:S04]  /*4650*/  SHF.R.U32.HI R5, RZ, 0x18, R5 ;  /* 0x00000018ff057819 */ /* 0x000fc80000011605 */
[----:B------:R-:W-:-:S04]  /*4660*/  LOP3.LUT R4, R4, 0x80, R5, 0xf8, !PT ;  /* 0x0000008004047812 */ /* 0x000fc800078ef805 */
[----:B------:R-:W-:-:S07]  /*4670*/  PRMT R0, R4, 0x7610, R0 ;  /* 0x0000761004007816 */ /* 0x000fce0000000000 */
.L_x_1018:
[----:B------:R-:W-:Y:S05]  /*4680*/  BSYNC.RECONVERGENT B0 ;  /* 0x0000000000007941 */ /* 0x000fea0003800200 */
.L_x_1017:
[----:B------:R0:W-:Y:S01]  /*4690*/  STG.E.U8 desc[UR36][R2.64], R0 ;  /* 0x0000000002007986 */ /* 0x0001e2000c101124 */
[----:B------:R-:W-:Y:S05]  /*46a0*/  BRA `(.L_x_994) ;  /* 0x0000000000b87947 */ /* 0x000fea0003800000 */
.L_x_1010:
[----:B------:R-:W-:-:S09]  /*46b0*/  UISETP.NE.AND UP0, UPT, UR4, 0x1c, UPT ;  /* 0x0000001c0400788c */ /* 0x000fd2000bf05270 */
[----:B------:R-:W-:Y:S05]  /*46c0*/  BRA.U !UP0, `(.L_x_1021) ;  /* 0x0000000108a47547 */ /* 0x000fea000b800000 */
[----:B------:R-:W-:-:S09]  /*46d0*/  UISETP.NE.AND UP0, UPT, UR4, 0x1d, UPT ;  /* 0x0000001d0400788c */ /* 0x000fd2000bf05270 */
[----:B------:R-:W-:Y:S05]  /*46e0*/  BRA.U !UP0, `(.L_x_1022) ;  /* 0x00000001088c7547 */ /* 0x000fea000b800000 */
[----:B------:R-:W-:-:S09]  /*46f0*/  UISETP.NE.AND UP0, UPT, UR4, 0x2c, UPT ;  /* 0x0000002c0400788c */ /* 0x000fd2000bf05270 */
[----:B------:R-:W-:Y:S05]  /*4700*/  BRA.U !UP0, `(.L_x_1023) ;  /* 0x0000000108447547 */ /* 0x000fea000b800000 */
.L_x_993:
[----:B------:R-:W-:Y:S01]  /*4710*/  MOV R0, 0x0 ;  /* 0x0000000000007802 */ /* 0x000fe20000000f00 */
[----:B------:R-:W0:Y:S01]  /*4720*/  LDCU.64 UR6, c[0x4][0x128] ;  /* 0x01002500ff0677ac */ /* 0x000e220008000a00 */
[----:B------:R-:W-:Y:S02]  /*4730*/  HFMA2 R13, -RZ, RZ, 0, 0 ;  /* 0x00000000ff0d7431 */ /* 0x000fe400000001ff */
[----:B------:R-:W-:Y:S01]  /*4740*/  IMAD.MOV.U32 R8, RZ, RZ, 0x65 ;  /* 0x00000065ff087424 */ /* 0x000fe200078e00ff */
[----:B------:R1:W2:Y:S01]  /*4750*/  LDC.64 R2, c[0x4][R0] ;  /* 0x0100000000027b82 */ /* 0x0002a20000000a00 */
[----:B------:R-:W3:Y:S01]  /*4760*/  LDCU.64 UR8, c[0x4][0x130] ;  /* 0x01002600ff0877ac */ /* 0x000ee20008000a00 */
[----:B------:R-:W-:Y:S01]  /*4770*/  IMAD.MOV.U32 R12, RZ, RZ, 0x1 ;  /* 0x00000001ff0c7424 */ /* 0x000fe200078e00ff */
[----:B------:R-:W4:Y:S01]  /*4780*/  LDCU.64 UR4, c[0x4][0x30] ;  /* 0x01000600ff0477ac */ /* 0x000f220008000a00 */
[----:B0-----:R-:W-:Y:S01]  /*4790*/  MOV R4, UR6 ;  /* 0x0000000600047c02 */ /* 0x001fe20008000f00 */
[----:B------:R-:W-:-:S02]  /*47a0*/  IMAD.U32 R5, RZ, RZ, UR7 ;  /* 0x00000007ff057e24 */ /* 0x000fc4000f8e00ff */
[----:B---3--:R-:W-:Y:S02]  /*47b0*/  IMAD.U32 R6, RZ, RZ, UR8 ;  /* 0x00000008ff067e24 */ /* 0x008fe4000f8e00ff */
[----:B------:R-:W-:Y:S01]  /*47c0*/  IMAD.U32 R7, RZ, RZ, UR9 ;  /* 0x00000009ff077e24 */ /* 0x000fe2000f8e00ff */
[----:B----4-:R-:W-:Y:S01]  /*47d0*/  MOV R10, UR4 ;  /* 0x00000004000a7c02 */ /* 0x010fe20008000f00 */
[----:B-1----:R-:W-:-:S07]  /*47e0*/  IMAD.U32 R11, RZ, RZ, UR5 ;  /* 0x00000005ff0b7e24 */ /* 0x002fce000f8e00ff */
[----:B------:R-:W-:-:S07]  /*47f0*/  LEPC R20, `(.L_x_1024) ;  /* 0x000000001014794e */ /* 0x000fce0000000000 */
[----:B--2---:R-:W-:Y:S05]  /*4800*/  CALL.ABS.NOINC R2 ;  /* 0x0000000002007343 */ /* 0x004fea0003c00000 */
.L_x_1024:
[----:B------:R-:W-:Y:S05]  /*4810*/  BRA `(.L_x_994) ;  /* 0x00000000005c7947 */ /* 0x000fea0003800000 */
.L_x_1023:
[----:B------:R-:W-:-:S05]  /*4820*/  HADD2.F32 R5, -RZ, R0.H0_H0 ;  /* 0x20000000ff057230 */ /* 0x000fca0000004100 */
        /* <DEDUP_REMOVED lines=11> */
[----:B------:R-:W-:-:S05]  /*48e0*/  @!P0 IMAD.MOV R0, RZ, RZ, R6 ;  /* 0x000000ffff008224 */ /* 0x000fca00078e0206 */
[----:B------:R-:W-:-:S05]  /*48f0*/  @P1 MOV R5, R0 ;  /* 0x0000000000051202 */ /* 0x000fca0000000f00 */
[----:B------:R0:W-:Y:S01]  /*4900*/  STG.E.U8 desc[UR36][R2.64], R5 ;  /* 0x0000000502007986 */ /* 0x0001e2000c101124 */
[----:B------:R-:W-:Y:S05]  /*4910*/  BRA `(.L_x_994) ;  /* 0x00000000001c7947 */ /* 0x000fea0003800000 */
.L_x_1022:
[----:B------:R-:W-:-:S06]  /*4920*/  HADD2.F32 R4, -RZ, R0.H0_H0 ;  /* 0x20000000ff047230 */ /* 0x000fcc0000004100 */
[----:B------:R-:W0:Y:S02]  /*4930*/  F2I.U64.TRUNC R4, R4 ;  /* 0x0000000400047311 */ /* 0x000e24000020d800 */
[----:B0-----:R0:W-:Y:S01]  /*4940*/  STG.E.64 desc[UR36][R2.64], R4 ;  /* 0x0000000402007986 */ /* 0x0011e2000c101b24 */
[----:B------:R-:W-:Y:S05]  /*4950*/  BRA `(.L_x_994) ;  /* 0x00000000000c7947 */ /* 0x000fea0003800000 */
.L_x_1021:
[----:B------:R-:W-:-:S04]  /*4960*/  HADD2.F32 R0, -RZ, R0.H0_H0 ;  /* 0x20000000ff007230 */ /* 0x000fc80000004100 */
[----:B------:R-:W0:Y:S02]  /*4970*/  F2I.FTZ.U32.TRUNC.NTZ R5, R0 ;  /* 0x0000000000057305 */ /* 0x000e24000021f000 */
[----:B0-----:R0:W-:Y:S02]  /*4980*/  STG.E desc[UR36][R2.64], R5 ;  /* 0x0000000502007986 */ /* 0x0011e4000c101924 */
.L_x_994:
[----:B------:R-:W-:-:S07]  /*4990*/  VIADD R17, R17, 0x80 ;  /* 0x0000008011117836 */ /* 0x000fce0000000000 */
.L_x_919:
[----:B------:R-:W-:Y:S05]  /*49a0*/  BSYNC.RECONVERGENT B6 ;  /* 0x0000000000067941 */ /* 0x000fea0003800200 */
.L_x_918:
[----:B------:R-:W5:Y:S01]  /*49b0*/  LDCU UR4, c[0x0][0x380] ;  /* 0x00007000ff0477ac */ /* 0x000f620008000800 */
[----:B------:R-:W-:Y:S01]  /*49c0*/  BSSY.RECONVERGENT B6, `(.L_x_1025) ;  /* 0x000048b000067945 */ /* 0x000fe20003800200 */
[----:B-----5:R-:W-:-:S13]  /*49d0*/  ISETP.GE.AND P0, PT, R17, UR4, PT ;  /* 0x0000000411007c0c */ /* 0x020fda000bf06270 */
[----:B------:R-:W-:Y:S05]  /*49e0*/  @P0 BRA `(.L_x_1026) ;  /* 0x0000004800200947 */ /* 0x000fea0003800000 */
[----:B------:R-:W5:Y:S01]  /*49f0*/  LDCU UR4, c[0x0][0x388] ;  /* 0x00007100ff0477ac */ /* 0x000f620008000800 */
[----:B------:R-:W-:Y:S02]  /*4a00*/  HFMA2 R16, -RZ, RZ, 0, 0 ;  /* 0x00000000ff107431 */ /* 0x000fe400000001ff */
[----:B------:R-:W-:Y:S02]  /*4a10*/  IMAD.MOV.U32 R18, RZ, RZ, RZ ;  /* 0x000000ffff127224 */ /* 0x000fe400078e00ff */
[----:B0-----:R-:W-:Y:S01]  /*4a20*/  IMAD.MOV.U32 R0, RZ, RZ, RZ ;  /* 0x000000ffff007224 */ /* 0x001fe200078e00ff */
[----:B-----5:R-:W-:-:S09]  /*4a30*/  UISETP.NE.AND UP0, UPT, UR4, URZ, UPT ;  /* 0x000000ff0400728c */ /* 0x020fd2000bf05270 */
[----:B------:R-:W-:Y:S05]  /*4a40*/  BRA.U !UP0, `(.L_x_1027) ;  /* 0x0000001508707547 */ /* 0x000fea000b800000 */
[----:B------:R-:W1:Y:S01]  /*4a50*/  LDCU.64 UR4, c[0x0][0x390] ;  /* 0x00007200ff0477ac */ /* 0x000e620008000a00 */
[----:B------:R-:W-:Y:S01]  /*4a60*/  IMAD.MOV.U32 R16, RZ, RZ, RZ ;  /* 0x000000ffff107224 */ /* 0x000fe200078e00ff */
[----:B------:R-:W0:Y:S01]  /*4a70*/  LDCU UR6, c[0x0][0x38c] ;  /* 0x00007180ff0677ac */ /* 0x000e220008000800 */
[----:B------:R-:W5:Y:S01]  /*4a80*/  LDCU.64 UR8, c[0x0][0x4b8] ;  /* 0x00009700ff0877ac */ /* 0x000f620008000a00 */
[----:B------:R-:W-:Y:S01]  /*4a90*/  UISETP.NE.AND UP0, UPT, UR41, URZ, UPT ;  /* 0x000000ff2900728c */ /* 0x000fe2000bf05270 */
        /* <DEDUP_REMOVED lines=343> */
.L_x_1027:
[----:B------:R-:W1:Y:S01]  /*6010*/  LDCU.64 UR6, c[0x0][0x5f0] ;  /* 0x0000be00ff0677ac */ /* 0x000e620008000a00 */
[----:B------:R-:W-:-:S04]  /*6020*/  UPRMT UR4, UR39, 0x9910, URZ ;  /* 0x0000991027047896 */ /* 0x000fc800080000ff */
[----:B------:R-:W-:Y:S01]  /*6030*/  UISETP.GT.AND UP0, UPT, UR4, 0x9, UPT ;  /* 0x000000090400788c */ /* 0x000fe2000bf04270 */
[----:B-1234-:R-:W-:-:S05]  /*6040*/  IADD3 R2, P0, PT, R0, UR6, RZ ;  /* 0x0000000600027c10 */ /* 0x01efca000ff1e0ff */
        /* <DEDUP_REMOVED lines=15> */
.L_x_1031:
[----:B------:R-:W2:Y:S02]  /*6140*/  LDG.E.U8 R2, desc[UR36][R2.64] ;  /* 0x0000002402027981 */ /* 0x000ea4000c1e1100 */
[----:B--2---:R-:W-:-:S04]  /*6150*/  I2FP.F32.U32 R0, R2 ;  /* 0x0000000200007245 */ /* 0x004fc80000201000 */
[----:B------:R-:W-:-:S04]  /*6160*/  F2FP.F16.F32.PACK_AB R0, RZ, R0 ;  /* 0x00000000ff00723e */ /* 0x000fc800000000ff */
[----:B------:R-:W-:Y:S01]  /*6170*/  PRMT R19, R0, 0x7610, R19 ;  /* 0x0000761000137816 */ /* 0x000fe20000000013 */
[----:B------:R-:W-:Y:S06]  /*6180*/  BRA `(.L_x_1033) ;  /* 0x0000000c00d47947 */ /* 0x000fec0003800000 */
.L_x_1030:
        /* <DEDUP_REMOVED lines=11> */
.L_x_1035:
[----:B------:R-:W2:Y:S02]  /*6240*/  LDG.E R2, desc[UR36][R2.64] ;  /* 0x0000002402027981 */ /* 0x000ea4000c1e1900 */
[----:B--2---:R-:W-:-:S04]  /*6250*/  I2FP.F32.S32 R0, R2 ;  /* 0x0000000200007245 */ /* 0x004fc80000201400 */
[----:B------:R-:W-:-:S04]  /*6260*/  F2FP.F16.F32.PACK_AB R0, RZ, R0 ;  /* 0x00000000ff00723e */ /* 0x000fc800000000ff */
[----:B------:R-:W-:Y:S01]  /*6270*/  PRMT R19, R0, 0x7610, R19 ;  /* 0x0000761000137816 */ /* 0x000fe20000000013 */
[----:B------:R-:W-:Y:S06]  /*6280*/  BRA `(.L_x_1033) ;  /* 0x0000000c00947947 */ /* 0x000fec0003800000 */
.L_x_1034:
[----:B------:R-:W2:Y:S02]  /*6290*/  LDG.E.U16 R2, desc[UR36][R2.64] ;  /* 0x0000002402027981 */ /* 0x000ea4000c1e1500 */
[----:B--2---:R-:W0:Y:S02]  /*62a0*/  I2F.S16 R0, R2 ;  /* 0x0000000200007306 */ /* 0x004e240000101400 */
[----:B0-----:R-:W-:-:S04]  /*62b0*/  F2FP.F16.F32.PACK_AB R0, RZ, R0 ;  /* 0x00000000ff00723e */ /* 0x001fc800000000ff */
[----:B------:R-:W-:Y:S01]  /*62c0*/  PRMT R19, R0, 0x7610, R19 ;  /* 0x0000761000137816 */ /* 0x000fe20000000013 */
[----:B------:R-:W-:Y:S06]  /*62d0*/  BRA `(.L_x_1033) ;  /* 0x0000000c00807947 */ /* 0x000fec0003800000 */
.L_x_1029:
        /* <DEDUP_REMOVED lines=9> */
.L_x_1037:
[----:B------:R1:W5:Y:S01]  /*6370*/  LDG.E.U16 R19, desc[UR36][R2.64] ;  /* 0x0000002402137981 */ /* 0x000362000c1e1500 */
[----:B------:R-:W-:Y:S05]  /*6380*/  BRA `(.L_x_1033) ;  /* 0x0000000c00547947 */ /* 0x000fea0003800000 */
.L_x_1036:
        /* <DEDUP_REMOVED lines=9> */
.L_x_1039:
[----:B------:R0:W5:Y:S01]  /*6420*/  LDG.E.U16 R19, desc[UR36][R2.64] ;  /* 0x0000002402137981 */ /* 0x000162000c1e1500 */
[----:B------:R-:W-:Y:S05]  /*6430*/  BRA `(.L_x_1033) ;  /* 0x0000000c00287947 */ /* 0x000fea0003800000 */
.L_x_1038:
        /* <DEDUP_REMOVED lines=13> */
.L_x_1028:
        /* <DEDUP_REMOVED lines=14> */
.L_x_1042:
        /* <DEDUP_REMOVED lines=13> */
.L_x_1041:
        /* <DEDUP_REMOVED lines=27> */
.L_x_1044:
[----:B------:R-:W2:Y:S02]  /*6870*/  LDG.E.U8 R2, desc[UR36][R2.64] ;  /* 0x0000002402027981 */ /* 0x000ea4000c1e1100 */
[C---:B--2---:R-:W-:Y:S01]  /*6880*/  IMAD.SHL.U32 R0, R2.reuse, 0x2000000, RZ ;  /* 0x0200000002007824 */ /* 0x044fe200078e00ff */
[----:B------:R-:W-:-:S04]  /*6890*/  SHF.L.U32 R5, R2, 0x8, RZ ;  /* 0x0000000802057819 */ /* 0x000fc800000006ff */
        /* <DEDUP_REMOVED lines=8> */
[----:B------:R-:W-:-:S04]  /*6920*/  F2FP.F16.F32.PACK_AB R0, RZ, R0 ;  /* 0x00000000ff00723e */ /* 0x000fc800000000ff */
[----:B------:R-:W-:Y:S01]  /*6930*/  PRMT R19, R0, 0x7610, R19 ;  /* 0x0000761000137816 */ /* 0x000fe20000000013 */
[----:B------:R-:W-:Y:S06]  /*6940*/  BRA `(.L_x_1033) ;  /* 0x0000000400e47947 */ /* 0x000fec0003800000 */
.L_x_1043:
[----:B------:R-:W2:Y:S02]  /*6950*/  LDG.E.U16 R0, desc[UR36][R2.64] ;  /* 0x0000002402007981 */ /* 0x000ea4000c1e1500 */
[----:B--2---:R-:W-:-:S05]  /*6960*/  IMAD.U32 R0, R0, 0x10000, RZ ;  /* 0x0001000000007824 */ /* 0x004fca00078e00ff */
[----:B------:R-:W-:-:S04]  /*6970*/  F2FP.F16.F32.PACK_AB R0, RZ, R0 ;  /* 0x00000000ff00723e */ /* 0x000fc800000000ff */
[----:B------:R-:W-:Y:S01]  /*6980*/  PRMT R19, R0, 0x7610, R19 ;  /* 0x0000761000137816 */ /* 0x000fe20000000013 */
[----:B------:R-:W-:Y:S06]  /*6990*/  BRA `(.L_x_1033) ;  /* 0x0000000400d07947 */ /* 0x000fec0003800000 */
.L_x_1040:
        /* <DEDUP_REMOVED lines=13> */
.L_x_1047:
        /* <DEDUP_REMOVED lines=21> */
.L_x_1051:
[----:B------:R-:W-:Y:S05]  /*6bc0*/  BSYNC.RECONVERGENT B1 ;  /* 0x0000000000017941 */ /* 0x000fea0003800200 */
.L_x_1050:
[----:B------:R-:W-:Y:S01]  /*6bd0*/  IMAD.SHL.U32 R0, R0, 0x100000, RZ ;  /* 0x0010000000007824 */ /* 0x000fe200078e00ff */
[----:B------:R-:W-:-:S04]  /*6be0*/  LEA R2, R2, 0x3b800000, 0x17 ;  /* 0x3b80000002027811 */ /* 0x000fc800078eb8ff */
[----:B------:R-:W-:-:S07]  /*6bf0*/  LOP3.LUT R0, R2, R0, R7, 0xfe, !PT ;  /* 0x0000000002007212 */ /* 0x000fce00078efe07 */
.L_x_1049:
[----:B------:R-:W-:Y:S05]  /*6c00*/  BSYNC.RECONVERGENT B0 ;  /* 0x0000000000007941 */ /* 0x000fea0003800200 */
.L_x_1048:
[----:B------:R-:W-:-:S04]  /*6c10*/  F2FP.F16.F32.PACK_AB R0, RZ, R0 ;  /* 0x00000000ff00723e */ /* 0x000fc800000000ff */
[----:B------:R-:W-:Y:S01]  /*6c20*/  PRMT R19, R0, 0x7610, R19 ;  /* 0x0000761000137816 */ /* 0x000fe20000000013 */
[----:B------:R-:W-:Y:S06]  /*6c30*/  BRA `(.L_x_1033) ;  /* 0x0000000400287947 */ /* 0x000fec0003800000 */
.L_x_1046:
        /* <DEDUP_REMOVED lines=21> */
.L_x_1055:
[----:B------:R-:W-:Y:S05]  /*6d90*/  BSYNC.RECONVERGENT B1 ;  /* 0x0000000000017941 */ /* 0x000fea0003800200 */
.L_x_1054:
[----:B------:R-:W-:Y:S01]  /*6da0*/  IMAD.SHL.U32 R0, R0, 0x200000, RZ ;  /* 0x0020000000007824 */ /* 0x000fe200078e00ff */
[----:B------:R-:W-:-:S04]  /*6db0*/  LEA R2, R2, 0x37800000, 0x17 ;  /* 0x3780000002027811 */ /* 0x000fc800078eb8ff */
[----:B------:R-:W-:-:S07]  /*6dc0*/  LOP3.LUT R0, R2, R0, R7, 0xfe, !PT ;  /* 0x0000000002007212 */ /* 0x000fce00078efe07 */
.L_x_1053:
[----:B------:R-:W-:Y:S05]  /*6dd0*/  BSYNC.RECONVERGENT B0 ;  /* 0x0000000000007941 */ /* 0x000fea0003800200 */
.L_x_1052:
[----:B------:R-:W-:-:S04]  /*6de0*/  F2FP.F16.F32.PACK_AB R0, RZ, R0 ;  /* 0x00000000ff00723e */ /* 0x000fc800000000ff */
[----:B------:R-:W-:Y:S01]  /*6df0*/  PRMT R19, R0, 0x7610, R19 ;  /* 0x0000761000137816 */ /* 0x000fe20000000013 */
[----:B------:R-:W-:Y:S06]  /*6e00*/  BRA `(.L_x_1033) ;  /* 0x0000000000b47947 */ /* 0x000fec0003800000 */
.L_x_1045:
        /* <DEDUP_REMOVED lines=14> */
.L_x_1059:
[----:B------:R-:W-:Y:S05]  /*6ef0*/  BSYNC.RECONVERGENT B0 ;  /* 0x0000000000007941 */ /* 0x000fea0003800200 */
.L_x_1058:
[----:B------:R-:W-:-:S04]  /*6f00*/  F2FP.F16.F32.PACK_AB R0, RZ, R0 ;  /* 0x00000000ff00723e */ /* 0x000fc800000000ff */
[----:B------:R-:W-:Y:S01]  /*6f10*/  PRMT R19, R0, 0x7610, R19 ;  /* 0x0000761000137816 */ /* 0x000fe20000000013 */
[----:B------:R-:W-:Y:S06]  /*6f20*/  BRA `(.L_x_1033) ;  /* 0x00000000006c7947 */ /* 0x000fec0003800000 */
.L_x_1032:
        /* <DEDUP_REMOVED lines=16> */
.L_x_1060:
[----:B------:R-:W-:Y:S01]  /*7030*/  PRMT R19, RZ, 0x7610, R19 ;  /* 0x00007610ff137816 */ /* 0x000fe20000000013 */
[----:B------:R-:W-:Y:S06]  /*7040*/  BRA `(.L_x_1033) ;  /* 0x0000000000247947 */ /* 0x000fec0003800000 */
.L_x_1057:
[----:B------:R-:W2:Y:S02]  /*7050*/  LDG.E.64 R2, desc[UR36][R2.64] ;  /* 0x0000002402027981 */ /* 0x000ea4000c1e1b00 */
[----:B--2---:R-:W0:Y:S02]  /*7060*/  I2F.U64 R0, R2 ;  /* 0x0000000200007312 */ /* 0x004e240000301000 */
[----:B0-----:R-:W-:-:S04]  /*7070*/  F2FP.F16.F32.PACK_AB R0, RZ, R0 ;  /* 0x00000000ff00723e */ /* 0x001fc800000000ff */
[----:B------:R-:W-:Y:S01]  /*7080*/  PRMT R19, R0, 0x7610, R19 ;  /* 0x0000761000137816 */ /* 0x000fe20000000013 */
[----:B------:R-:W-:Y:S06]  /*7090*/  BRA `(.L_x_1033) ;  /* 0x0000000000107947 */ /* 0x000fec0003800000 */
.L_x_1056:
[----:B------:R-:W2:Y:S02]  /*70a0*/  LDG.E R2, desc[UR36][R2.64] ;  /* 0x0000002402027981 */ /* 0x000ea4000c1e1900 */
[----:B--2---:R-:W-:-:S04]  /*70b0*/  I2FP.F32.U32 R0, R2 ;  /* 0x0000000200007245 */ /* 0x004fc80000201000 */
[----:B------:R-:W-:-:S04]  /*70c0*/  F2FP.F16.F32.PACK_AB R0, RZ, R0 ;  /* 0x00000000ff00723e */ /* 0x000fc800000000ff */
[----:B------:R-:W-:-:S07]  /*70d0*/  PRMT R19, R0, 0x7610, R19 ;  /* 0x0000761000137816 */ /* 0x000fce0000000013 */
.L_x_1033:
[----:B------:R-:W0:Y:S01]  /*70e0*/  LDCU.64 UR6, c[0x0][0x5f8] ;  /* 0x0000bf00ff0677ac */ /* 0x000e220008000a00 */
[----:B------:R-:W-:-:S04]  /*70f0*/  UPRMT UR4, UR42, 0x9910, URZ ;  /* 0x000099102a047896 */ /* 0x000fc800080000ff */
[----:B------:R-:W-:Y:S01]  /*7100*/  UISETP.GT.AND UP0, UPT, UR4, 0x9, UPT ;  /* 0x000000090400788c */ /* 0x000fe2000bf04270 */
[----:B01----:R-:W-:-:S04]  /*7110*/  IADD3 R2, P0, PT, R18, UR6, RZ ;  /* 0x0000000612027c10 */ /* 0x003fc8000ff1e0ff */
        /* <DEDUP_REMOVED lines=14> */
.L_x_1064:
[----:B------:R-:W2:Y:S02]  /*7200*/  LDG.E.U8 R2, desc[UR36][R2.64] ;  /* 0x0000002402027981 */ /* 0x000ea4000c1e1100 */
[----:B--2---:R-:W-:-:S04]  /*7210*/  I2FP.F32.U32 R0, R2 ;  /* 0x0000000200007245 */ /* 0x004fc80000201000 */
[----:B------:R-:W-:Y:S01]  /*7220*/  F2FP.F16.F32.PACK_AB R0, RZ, R0 ;  /* 0x00000000ff00723e */ /* 0x000fe200000000ff */
[----:B------:R-:W-:Y:S06]  /*7230*/  BRA `(.L_x_1066) ;  /* 0x0000000c009c7947 */ /* 0x000fec0003800000 */
.L_x_1063:
        /* <DEDUP_REMOVED lines=10> */
.L_x_1068:
[----:B------:R-:W2:Y:S02]  /*72e0*/  LDG.E R2, desc[UR36][R2.64] ;  /* 0x0000002402027981 */ /* 0x000ea4000c1e1900 */
[----:B--2---:R-:W-:-:S04]  /*72f0*/  I2FP.F32.S32 R0, R2 ;  /* 0x0000000200007245 */ /* 0x004fc80000201400 */
[----:B------:R-:W-:Y:S01]  /*7300*/  F2FP.F16.F32.PACK_AB R0, RZ, R0 ;  /* 0x00000000ff00723e */ /* 0x000fe200000000ff */
[----:B------:R-:W-:Y:S06]  /*7310*/  BRA `(.L_x_1066) ;  /* 0x0000000c00647947 */ /* 0x000fec0003800000 */
.L_x_1067:
[----:B------:R-:W2:Y:S02]  /*7320*/  LDG.E.U16 R2, desc[UR36][R2.64] ;  /* 0x0000002402027981 */ /* 0x000ea4000c1e1500 */
[----:B--2---:R-:W0:Y:S02]  /*7330*/  I2F.S16 R0, R2 ;  /* 0x0000000200007306 */ /* 0x004e240000101400 */
[----:B0-----:R-:W-:Y:S01]  /*7340*/  F2FP.F16.F32.PACK_AB R0, RZ, R0 ;  /* 0x00000000ff00723e */ /* 0x001fe200000000ff */
[----:B------:R-:W-:Y:S06]  /*7350*/  BRA `(.L_x_1066) ;  /* 0x0000000c00547947 */ /* 0x000fec0003800000 */
.L_x_1062:
        /* <DEDUP_REMOVED lines=9> */
.L_x_1070:
[----:B------:R0:W5:Y:S01]  /*73f0*/  LDG.E.U16 R0, desc[UR36][R2.64] ;  /* 0x0000002402007981 */ /* 0x000162000c1e1500 */
[----:B------:R-:W-:Y:S05]  /*7400*/  BRA `(.L_x_1066) ;  /* 0x0000000c00287947 */ /* 0x000fea0003800000 */
.L_x_1069:
        /* <DEDUP_REMOVED lines=9> */
.L_x_1072:
[----:B------:R1:W5:Y:S01]  /*74a0*/  LDG.E.U16 R0, desc[UR36][R2.64] ;  /* 0x0000002402007981 */ /* 0x000362000c1e1500 */
[----:B------:R-:W-:Y:S05]  /*74b0*/  BRA `(.L_x_1066) ;  /* 0x0000000800fc7947 */ /* 0x000fea0003800000 */
.L_x_1071:
        /* <DEDUP_REMOVED lines=12> */
.L_x_1061:
        /* <DEDUP_REMOVED lines=13> */
.L_x_1075:
        /* <DEDUP_REMOVED lines=12> */
.L_x_1074:
        /* <DEDUP_REMOVED lines=27> */
.L_x_1077:
        /* <DEDUP_REMOVED lines=11> */
[----:B------:R-:W-:Y:S01]  /*7970*/  F2FP.F16.F32.PACK_AB R0, RZ, R0 ;  /* 0x00000000ff00723e */ /* 0x000fe200000000ff */
[----:B------:R-:W-:Y:S06]  /*7980*/  BRA `(.L_x_1066) ;  /* 0x0000000400c87947 */ /* 0x000fec0003800000 */
.L_x_1076:
[----:B------:R-:W2:Y:S02]  /*7990*/  LDG.E.U16 R0, desc[UR36][R2.64] ;  /* 0x0000002402007981 */ /* 0x000ea4000c1e1500 */
[----:B--2---:R-:W-:-:S05]  /*79a0*/  IMAD.U32 R0, R0, 0x10000, RZ ;  /* 0x0001000000007824 */ /* 0x004fca00078e00ff */
[----:B------:R-:W-:Y:S01]  /*79b0*/  F2FP.F16.F32.PACK_AB R0, RZ, R0 ;  /* 0x00000000ff00723e */ /* 0x000fe200000000ff */
[----:B------:R-:W-:Y:S06]  /*79c0*/  BRA `(.L_x_1066) ;  /* 0x0000000400b87947 */ /* 0x000fec0003800000 */
.L_x_1073:
        /* <DEDUP_REMOVED lines=12> */
.L_x_1080:
        /* <DEDUP_REMOVED lines=21> */
.L_x_1084:
[----:B------:R-:W-:Y:S05]  /*7be0*/  BSYNC.RECONVERGENT B1 ;  /* 0x0000000000017941 */ /* 0x000fea0003800200 */
.L_x_1083:
[----:B------:R-:W-:Y:S01]  /*7bf0*/  IMAD.SHL.U32 R0, R0, 0x100000, RZ ;  /* 0x0010000000007824 */ /* 0x000fe200078e00ff */
[----:B------:R-:W-:-:S04]  /*7c00*/  LEA R2, R2, 0x3b800000, 0x17 ;  /* 0x3b80000002027811 */ /* 0x000fc800078eb8ff */
[----:B------:R-:W-:-:S07]  /*7c10*/  LOP3.LUT R0, R2, R0, R7, 0xfe, !PT ;  /* 0x0000000002007212 */ /* 0x000fce00078efe07 */
.L_x_1082:
[----:B------:R-:W-:Y:S05]  /*7c20*/  BSYNC.RECONVERGENT B0 ;  /* 0x0000000000007941 */ /* 0x000fea0003800200 */
.L_x_1081:
[----:B------:R-:W-:Y:S01]  /*7c30*/  F2FP.F16.F32.PACK_AB R0, RZ, R0 ;  /* 0x00000000ff00723e */ /* 0x000fe200000000ff */
[----:B------:R-:W-:Y:S06]  /*7c40*/  BRA `(.L_x_1066) ;  /* 0x0000000400187947 */ /* 0x000fec0003800000 */
.L_x_1079:
        /* <DEDUP_REMOVED lines=21> */
.L_x_1088:
[----:B------:R-:W-:Y:S05]  /*7da0*/  BSYNC.RECONVERGENT B1 ;  /* 0x0000000000017941 */ /* 0x000fea0003800200 */
.L_x_1087:
[----:B------:R-:W-:Y:S02]  /*7db0*/  SHF.L.U32 R0, R0, 0x15, RZ ;  /* 0x0000001500007819 */ /* 0x000fe400000006ff */
[----:B------:R-:W-:-:S04]  /*7dc0*/  LEA R2, R2, 0x37800000, 0x17 ;  /* 0x3780000002027811 */ /* 0x000fc800078eb8ff */
[----:B------:R-:W-:-:S07]  /*7dd0*/  LOP3.LUT R0, R2, R0, R7, 0xfe, !PT ;  /* 0x0000000002007212 */ /* 0x000fce00078efe07 */
.L_x_1086:
[----:B------:R-:W-:Y:S05]  /*7de0*/  BSYNC.RECONVERGENT B0 ;  /* 0x0000000000007941 */ /* 0x000fea0003800200 */
.L_x_1085:
[----:B------:R-:W-:Y:S01]  /*7df0*/  F2FP.F16.F32.PACK_AB R0, RZ, R0 ;  /* 0x00000000ff00723e */ /* 0x000fe200000000ff */
[----:B------:R-:W-:Y:S06]  /*7e00*/  BRA `(.L_x_1066) ;  /* 0x0000000000a87947 */ /* 0x000fec0003800000 */
.L_x_1078:
        /* <DEDUP_REMOVED lines=14> */
.L_x_1092:
[----:B------:R-:W-:Y:S05]  /*7ef0*/  BSYNC.RECONVERGENT B0 ;  /* 0x0000000000007941 */ /* 0x000fea0003800200 */
.L_x_1091:
[----:B------:R-:W-:Y:S01]  /*7f00*/  F2FP.F16.F32.PACK_AB R0, RZ, R0 ;  /* 0x00000000ff00723e */ /* 0x000fe200000000ff */
[----:B------:R-:W-:Y:S06]  /*7f10*/  BRA `(.L_x_1066) ;  /* 0x0000000000647947 */ /* 0x000fec0003800000 */
.L_x_1065:
[----:B------:R-:W-:Y:S01]  /*7f20*/  MOV R2, 0x0 ;  /* 0x0000000000027802 */ /* 0x000fe20000000f00 */
[----:B------:R-:W0:Y:S01]  /*7f30*/  LDCU.64 UR4, c[0x4][0x128] ;  /* 0x01002500ff0477ac */ /* 0x000e220008000a00 */
[----:B------:R-:W-:Y:S02]  /*7f40*/  HFMA2 R13, -RZ, RZ, 0, 0 ;  /* 0x00000000ff0d7431 */ /* 0x000fe400000001ff */
[----:B------:R-:W-:Y:S01]  /*7f50*/  IMAD.MOV.U32 R8, RZ, RZ, 0x4e ;  /* 0x0000004eff087424 */ /* 0x000fe200078e00ff */
[----:B------:R-:W1:Y:S01]  /*7f60*/  LDCU.64 UR6, c[0x4][0x130] ;  /* 0x01002600ff0677ac */ /* 0x000e620008000a00 */
[----:B------:R-:W2:Y:S01]  /*7f70*/  LDC.64 R2, c[0x4][R2] ;  /* 0x0100000002027b82 */ /* 0x000ea20000000a00 */
[----:B------:R-:W-:Y:S01]  /*7f80*/  IMAD.MOV.U32 R12, RZ, RZ, 0x1 ;  /* 0x00000001ff0c7424 */ /* 0x000fe200078e00ff */
[----:B------:R-:W3:Y:S01]  /*7f90*/  LDCU.64 UR8, c[0x4][0x28] ;  /* 0x01000500ff0877ac */ /* 0x000ee20008000a00 */
[----:B0-----:R-:W-:Y:S01]  /*7fa0*/  MOV R4, UR4 ;  /* 0x0000000400047c02 */ /* 0x001fe20008000f00 */
[----:B------:R-:W-:-:S02]  /*7fb0*/  IMAD.U32 R5, RZ, RZ, UR5 ;  /* 0x00000005ff057e24 */ /* 0x000fc4000f8e00ff */
[----:B-1----:R-:W-:Y:S02]  /*7fc0*/  IMAD.U32 R6, RZ, RZ, UR6 ;  /* 0x00000006ff067e24 */ /* 0x002fe4000f8e00ff */
[----:B------:R-:W-:Y:S01]  /*7fd0*/  IMAD.U32 R7, RZ, RZ, UR7 ;  /* 0x00000007ff077e24 */ /* 0x000fe2000f8e00ff */
[----:B---3--:R-:W-:Y:S01]  /*7fe0*/  MOV R10, UR8 ;  /* 0x00000008000a7c02 */ /* 0x008fe20008000f00 */
[----:B------:R-:W-:-:S07]  /*7ff0*/  IMAD.U32 R11, RZ, RZ, UR9 ;  /* 0x00000009ff0b7e24 */ /* 0x000fce000f8e00ff */
[----:B------:R-:W-:-:S07]  /*8000*/  LEPC R20, `(.L_x_1093) ;  /* 0x000000001014794e */ /* 0x000fce0000000000 */
[----:B--2--5:R-:W-:Y:S05]  /*8010*/  CALL.ABS.NOINC R2 ;  /* 0x0000000002007343 */ /* 0x024fea0003c00000 */
.L_x_1093:
[----:B------:R-:W-:Y:S01]  /*8020*/  PRMT R0, RZ, 0x7610, R0 ;  /* 0x00007610ff007816 */ /* 0x000fe20000000000 */
[----:B------:R-:W-:Y:S06]  /*8030*/  BRA `(.L_x_1066) ;  /* 0x00000000001c7947 */ /* 0x000fec0003800000 */
.L_x_1090:
[----:B------:R-:W2:Y:S02]  /*8040*/  LDG.E.64 R2, desc[UR36][R2.64] ;  /* 0x0000002402027981 */ /* 0x000ea4000c1e1b00 */
[----:B--2---:R-:W0:Y:S02]  /*8050*/  I2F.U64 R0, R2 ;  /* 0x0000000200007312 */ /* 0x004e240000301000 */
[----:B0-----:R-:W-:Y:S01]  /*8060*/  F2FP.F16.F32.PACK_AB R0, RZ, R0 ;  /* 0x00000000ff00723e */ /* 0x001fe200000000ff */
[----:B------:R-:W-:Y:S06]  /*8070*/  BRA `(.L_x_1066) ;  /* 0x00000000000c7947 */ /* 0x000fec0003800000 */
.L_x_1089:
[----:B------:R-:W2:Y:S02]  /*8080*/  LDG.E R2, desc[UR36][R2.64] ;  /* 0x0000002402027981 */ /* 0x000ea4000c1e1900 */
[----:B--2---:R-:W-:-:S04]  /*8090*/  I2FP.F32.U32 R0, R2 ;  /* 0x0000000200007245 */ /* 0x004fc80000201000 */
[----:B------:R-:W-:-:S07]  /*80a0*/  F2FP.F16.F32.PACK_AB R0, RZ, R0 ;  /* 0x00000000ff00723e */ /* 0x000fce00000000ff */
.L_x_1066:
[----:B-----5:R-:W-:Y:S01]  /*80b0*/  HADD2.F32 R0, -RZ, R0.H0_H0 ;  /* 0x20000000ff007230 */ /* 0x020fe20000004100 */
[----:B------:R-:W-:Y:S01]  /*80c0*/  MOV R7, 0x3d24d99a ;  /* 0x3d24d99a00077802 */ /* 0x000fe20000000f00 */
[----:B------:R-:W-:Y:S01]  /*80d0*/  IMAD.MOV.U32 R4, RZ, RZ, 0x38eb4c3a ;  /* 0x38eb4c3aff047424 */ /* 0x000fe200078e00ff */
[----:B------:R-:W2:Y:S01]  /*80e0*/  LDCU.64 UR6, c[0x0][0x5e8] ;  /* 0x0000bd00ff0677ac */ /* 0x000ea20008000a00 */
[----:B------:R-:W-:Y:S02]  /*80f0*/  IMAD.MOV.U32 R6, RZ, RZ, 0x3aae005b ;  /* 0x3aae005bff067424 */ /* 0x000fe400078e00ff */
[----:B01----:R-:W-:Y:S01]  /*8100*/  FMUL.FTZ R2, R0, 0.70710676908493041992 ;  /* 0x3f3504f300027820 */ /* 0x003fe20000410000 */
[----:B------:R-:W-:Y:S01]  /*8110*/  IMAD.MOV.U32 R5, RZ, RZ, 0x3c09919f ;  /* 0x3c09919fff057424 */ /* 0x000fe200078e00ff */
[----:B------:R-:W-:Y:S01]  /*8120*/  UPRMT UR4, UR43, 0x9910, URZ ;  /* 0x000099102b047896 */ /* 0x000fe200080000ff */
[----:B------:R-:W-:Y:S02]  /*8130*/  IMAD.MOV.U32 R8, RZ, RZ, 0x3f69b4f9 ;  /* 0x3f69b4f9ff087424 */ /* 0x000fe400078e00ff */
[C---:B------:R-:W-:Y:S01]  /*8140*/  FADD.FTZ R3, |R2|.reuse, -RZ ;  /* 0x800000ff02037221 */ /* 0x040fe20000010200 */
[----:B------:R-:W-:Y:S01]  /*8150*/  FSETP.GE.FTZ.AND P0, PT, |R2|, 1.0029599666595458984, PT ;  /* 0x3f8060fe0200780b */ /* 0x000fe20003f16200 */
[----:B------:R-:W-:Y:S01]  /*8160*/  UISETP.GT.AND UP0, UPT, UR4, 0x9, UPT ;  /* 0x000000090400788c */ /* 0x000fe2000bf04270 */
[----:B------:R-:W-:-:S02]  /*8170*/  HADD2.F32 R19, -RZ, R19.H0_H0 ;  /* 0x20000013ff137230 */ /* 0x000fc40000004100 */
        /* <DEDUP_REMOVED lines=27> */
[----:B--2---:R-:W-:Y:S01]  /*8330*/  IADD3 R2, P0, PT, R16, UR6, RZ ;  /* 0x0000000610027c10 */ /* 0x004fe2000ff1e0ff */
[----:B------:R-:W-:Y:S02]  /*8340*/  FMUL.FTZ R5, R0, R5 ;  /* 0x0000000500057220 */ /* 0x000fe40000410000 */
[----:B------:R-:W-:Y:S01]  /*8350*/  FADD.FTZ R0, R4, 1 ;  /* 0x3f80000004007421 */ /* 0x000fe20000010000 */
[----:B------:R-:W-:-:S03]  /*8360*/  IADD3.X R3, PT, PT, RZ, UR7, RZ, P0, !PT ;  /* 0x00000007ff037c10 */ /* 0x000fc600087fe4ff */
        /* <DEDUP_REMOVED lines=16> */
.L_x_1097:
[----:B------:R-:W-:-:S06]  /*8470*/  HADD2.F32 R5, -RZ, R0.H0_H0 ;  /* 0x20000000ff057230 */ /* 0x000fcc0000004100 */
[----:B------:R-:W0:Y:S02]  /*8480*/  F2I.S64.TRUNC R4, R5 ;  /* 0x0000000500047311 */ /* 0x000e24000020d900 */
[----:B0-----:R0:W-:Y:S01]  /*8490*/  STG.E.U8 desc[UR36][R2.64], R4 ;  /* 0x0000000402007986 */ /* 0x0011e2000c101124 */
[----:B------:R-:W-:Y:S05]  /*84a0*/  BRA `(.L_x_1099) ;  /* 0x0000000c006c7947 */ /* 0x000fea0003800000 */
.L_x_1096:
        /* <DEDUP_REMOVED lines=10> */
.L_x_1101:
[----:B------:R-:W-:-:S04]  /*8550*/  HADD2.F32 R0, -RZ, R0.H0_H0 ;  /* 0x20000000ff007230 */ /* 0x000fc80000004100 */
[----:B------:R-:W0:Y:S02]  /*8560*/  F2I.FTZ.TRUNC.NTZ R5, R0 ;  /* 0x0000000000057305 */ /* 0x000e24000021f100 */
[----:B0-----:R0:W-:Y:S01]  /*8570*/  STG.E desc[UR36][R2.64], R5 ;  /* 0x0000000502007986 */ /* 0x0011e2000c101924 */
[----:B------:R-:W-:Y:S05]  /*8580*/  BRA `(.L_x_1099) ;  /* 0x0000000c00347947 */ /* 0x000fea0003800000 */
.L_x_1100:
[----:B------:R-:W-:-:S04]  /*8590*/  HADD2.F32 R0, -RZ, R0.H0_H0 ;  /* 0x20000000ff007230 */ /* 0x000fc80000004100 */
[----:B------:R-:W0:Y:S02]  /*85a0*/  F2I.FTZ.TRUNC.NTZ R5, R0 ;  /* 0x0000000000057305 */ /* 0x000e24000021f100 */
[----:B0-----:R0:W-:Y:S01]  /*85b0*/  STG.E.U16 desc[UR36][R2.64], R5 ;  /* 0x0000000502007986 */ /* 0x0011e2000c101524 */
[----:B------:R-:W-:Y:S05]  /*85c0*/  BRA `(.L_x_1099) ;  /* 0x0000000c00247947 */ /* 0x000fea0003800000 */
.L_x_1095:
        /* <DEDUP_REMOVED lines=9> */
.L_x_1103:
[----:B------:R0:W-:Y:S01]  /*8660*/  STG.E.U16 desc[UR36][R2.64], R0 ;  /* 0x0000000002007986 */ /* 0x0001e2000c101524 */
[----:B------:R-:W-:Y:S05]  /*8670*/  BRA `(.L_x_1099) ;  /* 0x0000000800f87947 */ /* 0x000fea0003800000 */
.L_x_1102:
        /* <DEDUP_REMOVED lines=10> */
.L_x_1105:
[----:B------:R-:W-:-:S05]  /*8720*/  HADD2.F32 R0, -RZ, R0.H0_H0 ;  /* 0x20000000ff007230 */ /* 0x000fca0000004100 */
[----:B------:R-:W-:-:S04]  /*8730*/  F2FP.F16.F32.PACK_AB R0, RZ, R0 ;  /* 0x00000000ff00723e */ /* 0x000fc800000000ff */
[----:B------:R-:W-:-:S05]  /*8740*/  PRMT R0, R0, 0x5410, RZ ;  /* 0x0000541000007816 */ /* 0x000fca00000000ff */
[----:B------:R0:W-:Y:S01]  /*8750*/  STG.E desc[UR36][R2.64], R0 ;  /* 0x0000000002007986 */ /* 0x0001e2000c101924 */
[----:B------:R-:W-:Y:S05]  /*8760*/  BRA `(.L_x_1099) ;  /* 0x0000000800bc7947 */ /* 0x000fea0003800000 */
.L_x_1104:
[----:B------:R-:W-:-:S05]  /*8770*/  HADD2.F32 R4, -RZ, R0.H0_H0 ;  /* 0x20000000ff047230 */ /* 0x000fca0000004100 */
[----:B------:R-:W-:-:S06]  /*8780*/  FMUL.FTZ R4, R4, 1 ;  /* 0x3f80000004047820 */ /* 0x000fcc0000410000 */
[----:B------:R-:W0:Y:S02]  /*8790*/  F2F.F64.F32 R4, R4 ;  /* 0x0000000400047310 */ /* 0x000e240000201800 */
[----:B0-----:R0:W-:Y:S01]  /*87a0*/  STG.E.64 desc[UR36][R2.64], R4 ;  /* 0x0000000402007986 */ /* 0x0011e2000c101b24 */
[----:B------:R-:W-:Y:S05]  /*87b0*/  BRA `(.L_x_1099) ;  /* 0x0000000800a87947 */ /* 0x000fea0003800000 */
.L_x_1094:
        /* <DEDUP_REMOVED lines=14> */
.L_x_1109:
[----:B------:R-:W-:Y:S01]  /*88a0*/  HADD2.F32 R5, -RZ, R0.H0_H0 ;  /* 0x20000000ff057230 */ /* 0x000fe20000004100 */
        /* <DEDUP_REMOVED lines=17> */
.L_x_1112:
[----:B------:R-:W-:-:S04]  /*89c0*/  SHF.R.U32.HI R5, RZ, 0x18, R5 ;  /* 0x00000018ff057819 */ /* 0x000fc80000011605 */
[----:B------:R-:W-:-:S07]  /*89d0*/  LOP3.LUT R0, R0, 0x80, R5, 0xf8, !PT ;  /* 0x0000008000007812 */ /* 0x000fce00078ef805 */
.L_x_1111:
[----:B------:R-:W-:Y:S05]  /*89e0*/  BSYNC.RECONVERGENT B0 ;  /* 0x0000000000007941 */ /* 0x000fea0003800200 */
.L_x_1110:
[----:B------:R3:W-:Y:S01]  /*89f0*/  STG.E.U8 desc[UR36][R2.64], R0 ;  /* 0x0000000002007986 */ /* 0x0007e2000c101124 */
[----:B------:R-:W-:Y:S05]  /*8a00*/  BRA `(.L_x_1099) ;  /* 0x0000000800147947 */ /* 0x000fea0003800000 */
.L_x_1108:
[----:B------:R-:W-:Y:S01]  /*8a10*/  HADD2.F32 R5, -RZ, R0.H0_H0 ;  /* 0x20000000ff057230 */ /* 0x000fe20000004100 */
[----:B------:R-:W-:Y:S01]  /*8a20*/  BSSY.RECONVERGENT B0, `(.L_x_1113) ;  /* 0x0000013000007945 */ /* 0x000fe20003800200 */
[----:B------:R-:W-:-:S03]  /*8a30*/  MOV R0, 0x80 ;  /* 0x0000008000007802 */ /* 0x000fc60000000f00 */
        /* <DEDUP_REMOVED lines=15> */
.L_x_1115:
[----:B------:R-:W-:-:S04]  /*8b30*/  SHF.R.U32.HI R5, RZ, 0x18, R5 ;  /* 0x00000018ff057819 */ /* 0x000fc80000011605 */
[----:B------:R-:W-:-:S07]  /*8b40*/  LOP3.LUT R0, R0, 0x80, R5, 0xf8, !PT ;  /* 0x0000008000007812 */ /* 0x000fce00078ef805 */
.L_x_1114:
[----:B------:R-:W-:Y:S05]  /*8b50*/  BSYNC.RECONVERGENT B0 ;  /* 0x0000000000007941 */ /* 0x000fea0003800200 */
.L_x_1113:
[----:B------:R0:W-:Y:S01]  /*8b60*/  STG.E.U8 desc[UR36][R2.64], R0 ;  /* 0x0000000002007986 */ /* 0x0001e2000c101124 */
[----:B------:R-:W-:Y:S05]  /*8b70*/  BRA `(.L_x_1099) ;  /* 0x0000000400b87947 */ /* 0x000fea0003800000 */
.L_x_1107:
[----:B------:R-:W-:-:S09]  /*8b80*/  UISETP.NE.AND UP0, UPT, UR4, 0x1c, UPT ;  /* 0x0000001c0400788c */ /* 0x000fd2000bf05270 */
[----:B------:R-:W-:Y:S05]  /*8b90*/  BRA.U !UP0, `(.L_x_1116) ;  /* 0x0000000108607547 */ /* 0x000fea000b800000 */
[----:B------:R-:W-:-:S09]  /*8ba0*/  UISETP.NE.AND UP0, UPT, UR4, 0x1d, UPT ;  /* 0x0000001d0400788c */ /* 0x000fd2000bf05270 */
[----:B------:R-:W-:Y:S05]  /*8bb0*/  BRA.U !UP0, `(.L_x_1117) ;  /* 0x0000000108487547 */ /* 0x000fea000b800000 */
[----:B------:R-:W-:-:S09]  /*8bc0*/  UISETP.NE.AND UP0, UPT, UR4, 0x2c, UPT ;  /* 0x0000002c0400788c */ /* 0x000fd2000bf05270 */
[----:B------:R-:W-:Y:S05]  /*8bd0*/  BRA.U UP0, `(.L_x_1098) ;  /* 0x0000000100bc7547 */ /* 0x000fea000b800000 */
        /* <DEDUP_REMOVED lines=16> */
.L_x_1117:
[----:B------:R-:W-:-:S06]  /*8ce0*/  HADD2.F32 R4, -RZ, R0.H0_H0 ;  /* 0x20000000ff047230 */ /* 0x000fcc0000004100 */
[----:B------:R-:W0:Y:S02]  /*8cf0*/  F2I.U64.TRUNC R4, R4 ;  /* 0x0000000400047311 */ /* 0x000e24000020d800 */
[----:B0-----:R1:W-:Y:S01]  /*8d00*/  STG.E.64 desc[UR36][R2.64], R4 ;  /* 0x0000000402007986 */ /* 0x0013e2000c101b24 */
[----:B------:R-:W-:Y:S05]  /*8d10*/  BRA `(.L_x_1099) ;  /* 0x0000000400507947 */ /* 0x000fea0003800000 */
.L_x_1116:
[----:B------:R-:W-:-:S04]  /*8d20*/  HADD2.F32 R0, -RZ, R0.H0_H0 ;  /* 0x20000000ff007230 */ /* 0x000fc80000004100 */
[----:B------:R-:W0:Y:S02]  /*8d30*/  F2I.FTZ.U32.TRUNC.NTZ R5, R0 ;  /* 0x0000000000057305 */ /* 0x000e24000021f000 */
[----:B0-----:R0:W-:Y:S01]  /*8d40*/  STG.E desc[UR36][R2.64], R5 ;  /* 0x0000000502007986 */ /* 0x0011e2000c101924 */
[----:B------:R-:W-:Y:S05]  /*8d50*/  BRA `(.L_x_1099) ;  /* 0x0000000400407947 */ /* 0x000fea0003800000 */
.L_x_1106:
        /* <DEDUP_REMOVED lines=11> */
.L_x_1119:
[----:B------:R-:W-:Y:S01]  /*8e10*/  HADD2.F32 R0, -RZ, R0.H0_H0 ;  /* 0x20000000ff007230 */ /* 0x000fe20000004100 */
[----:B------:R-:W-:-:S04]  /*8e20*/  CS2R R6, SRZ ;  /* 0x0000000000067805 */ /* 0x000fc8000001ff00 */
[----:B------:R-:W-:-:S04]  /*8e30*/  FMUL.FTZ R0, R0, 1 ;  /* 0x3f80000000007820 */ /* 0x000fc80000410000 */
[----:B------:R-:W0:Y:S02]  /*8e40*/  F2F.F64.F32 R4, R0 ;  /* 0x0000000000047310 */ /* 0x000e240000201800 */
[----:B0-----:R0:W-:Y:S01]  /*8e50*/  STG.E.128 desc[UR36][R2.64], R4 ;  /* 0x0000000402007986 */ /* 0x0011e2000c101d24 */
[----:B------:R-:W-:Y:S05]  /*8e60*/  BRA `(.L_x_1099) ;  /* 0x0000000000fc7947 */ /* 0x000fea0003800000 */
.L_x_1118:
[----:B------:R-:W-:-:S09]  /*8e70*/  UISETP.NE.AND UP0, UPT, UR4, 0xf, UPT ;  /* 0x0000000f0400788c */ /* 0x000fd2000bf05270 */
[----:B------:R-:W-:Y:S05]  /*8e80*/  BRA.U !UP0, `(.L_x_1120) ;  /* 0x0000000108e87547 */ /* 0x000fea000b800000 */
[----:B------:R-:W-:-:S09]  /*8e90*/  UISETP.NE.AND UP0, UPT, UR4, 0x17, UPT ;  /* 0x000000170400788c */ /* 0x000fd2000bf05270 */
[----:B------:R-:W-:Y:S05]  /*8ea0*/  BRA.U !UP0, `(.L_x_1121) ;  /* 0x0000000108907547 */ /* 0x000fea000b800000 */
[----:B------:R-:W-:-:S09]  /*8eb0*/  UISETP.NE.AND UP0, UPT, UR4, 0x18, UPT ;  /* 0x000000180400788c */ /* 0x000fd2000bf05270 */
[----:B------:R-:W-:Y:S05]  /*8ec0*/  BRA.U !UP0, `(.L_x_1122) ;  /* 0x0000000108447547 */ /* 0x000fea000b800000 */
.L_x_1098:
[----:B------:R-:W-:Y:S01]  /*8ed0*/  MOV R0, 0x0 ;  /* 0x0000000000007802 */ /* 0x000fe20000000f00 */
[----:B------:R-:W0:Y:S01]  /*8ee0*/  LDCU.64 UR4, c[0x4][0x128] ;  /* 0x01002500ff0477ac */ /* 0x000e220008000a00 */
[----:B------:R-:W-:Y:S02]  /*8ef0*/  HFMA2 R8, -RZ, RZ, 0, 6.020069122314453125e-06 ;  /* 0x00000065ff087431 */ /* 0x000fe400000001ff */
[----:B------:R-:W-:Y:S01]  /*8f00*/  IMAD.MOV.U32 R12, RZ, RZ, 0x1 ;  /* 0x00000001ff0c7424 */ /* 0x000fe200078e00ff */
[----:B------:R1:W2:Y:S01]  /*8f10*/  LDC.64 R2, c[0x4][R0] ;  /* 0x0100000000027b82 */ /* 0x0002a20000000a00 */
        /* <DEDUP_REMOVED lines=11> */
.L_x_1123:
[----:B------:R-:W-:Y:S05]  /*8fd0*/  BRA `(.L_x_1099) ;  /* 0x0000000000a07947 */ /* 0x000fea0003800000 */
.L_x_1122:
[----:B------:R-:W-:Y:S01]  /*8fe0*/  HADD2.F32 R7, -RZ, R0.H0_H0 ;  /* 0x20000000ff077230 */ /* 0x000fe20000004100 */
        /* <DEDUP_REMOVED lines=12> */
.L_x_1125:
[----:B------:R-:W-:Y:S05]  /*90b0*/  BSYNC.RECONVERGENT B0 ;  /* 0x0000000000007941 */ /* 0x000fea0003800200 */
.L_x_1124:
[----:B------:R-:W-:-:S05]  /*90c0*/  LOP3.LUT R5, R0, 0x80, R5, 0xf8, !PT ;  /* 0x0000008000057812 */ /* 0x000fca00078ef805 */
[----:B------:R0:W-:Y:S01]  /*90d0*/  STG.E.U8 desc[UR36][R2.64], R5 ;  /* 0x0000000502007986 */ /* 0x0001e2000c101124 */
[----:B------:R-:W-:Y:S05]  /*90e0*/  BRA `(.L_x_1099) ;  /* 0x00000000005c7947 */ /* 0x000fea0003800000 */
.L_x_1121:
[----:B------:R-:W-:Y:S01]  /*90f0*/  HADD2.F32 R5, -RZ, R0.H0_H0 ;  /* 0x20000000ff057230 */ /* 0x000fe20000004100 */
        /* <DEDUP_REMOVED lines=11> */
.L_x_1127:
[----:B------:R-:W-:Y:S02]  /*91b0*/  ISETP.GT.U32.AND P0, PT, R4, 0x7f800000, PT ;  /* 0x7f8000000400780c */ /* 0x000fe40003f04070 */
[----:B------:R-:W-:-:S04]  /*91c0*/  MOV R0, 0x7f ;  /* 0x0000007f00007802 */ /* 0x000fc80000000f00 */
[----:B------:R-:W-:-:S07]  /*91d0*/  SEL R0, R0, 0x7c, P0 ;  /* 0x0000007c00007807 */ /* 0x000fce0000000000 */
.L_x_1128:
[----:B------:R-:W-:Y:S05]  /*91e0*/  BSYNC.RECONVERGENT B0 ;  /* 0x0000000000007941 */ /* 0x000fea0003800200 */
.L_x_1126:
[----:B------:R-:W-:-:S04]  /*91f0*/  SHF.R.U32.HI R5, RZ, 0x18, R5 ;  /* 0x00000018ff057819 */ /* 0x000fc80000011605 */
[----:B------:R-:W-:-:S05]  /*9200*/  LOP3.LUT R5, R0, 0x80, R5, 0xf8, !PT ;  /* 0x0000008000057812 */ /* 0x000fca00078ef805 */
[----:B------:R0:W-:Y:S01]  /*9210*/  STG.E.U8 desc[UR36][R2.64], R5 ;  /* 0x0000000502007986 */ /* 0x0001e2000c101124 */
[----:B------:R-:W-:Y:S05]  /*9220*/  BRA `(.L_x_1099) ;  /* 0x00000000000c7947 */ /* 0x000fea0003800000 */
.L_x_1120:
[----:B------:R-:W-:-:S05]  /*9230*/  HADD2.F32 R0, -RZ, R0.H0_H0 ;  /* 0x20000000ff007230 */ /* 0x000fca0000004100 */
[----:B------:R-:W-:-:S05]  /*9240*/  F2FP.BF16.F32.PACK_AB R0, RZ, R0 ;  /* 0x00000000ff00723e */ /* 0x000fca00000010ff */
[----:B------:R0:W-:Y:S02]  /*9250*/  STG.E.U16 desc[UR36][R2.64], R0 ;  /* 0x0000000002007986 */ /* 0x0001e4000c101524 */
.L_x_1099:
[----:B------:R-:W-:-:S07]  /*9260*/  VIADD R17, R17, 0x80 ;  /* 0x0000008011117836 */ /* 0x000fce0000000000 */
.L_x_1026:
[----:B------:R-:W-:Y:S05]  /*9270*/  BSYNC.RECONVERGENT B6 ;  /* 0x0000000000067941 */ /* 0x000fea0003800200 */
.L_x_1025:
[----:B------:R-:W5:Y:S01]  /*9280*/  LDCU UR4, c[0x0][0x380] ;  /* 0x00007000ff0477ac */ /* 0x000f620008000800 */
[----:B------:R-:W-:Y:S01]  /*9290*/  BSSY.RECONVERGENT B6, `(.L_x_1129) ;  /* 0x000048b000067945 */ /* 0x000fe20003800200 */
[----:B-----5:R-:W-:-:S13]  /*92a0*/  ISETP.GE.AND P0, PT, R17, UR4, PT ;  /* 0x0000000411007c0c */ /* 0x020fda000bf06270 */
[----:B------:R-:W-:Y:S05]  /*92b0*/  @P0 BRA `(.L_x_1130) ;  /* 0x0000004800200947 */ /* 0x000fea0003800000 */
[----:B------:R-:W5:Y:S01]  /*92c0*/  LDCU UR4, c[0x0][0x388] ;  /* 0x00007100ff0477ac */ /* 0x000f620008000800 */
[----:B------:R-:W-:Y:S02]  /*92d0*/  HFMA2 R16, -RZ, RZ, 0, 0 ;  /* 0x00000000ff107431 */ /* 0x000fe400000001ff */
[----:B------:R-:W-:Y:S02]  /*92e0*/  IMAD.MOV.U32 R18, RZ, RZ, RZ ;  /* 0x000000ffff127224 */ /* 0x000fe400078e00ff */
[----:B0--3--:R-:W-:Y:S01]  /*92f0*/  IMAD.MOV.U32 R0, RZ, RZ, RZ ;  /* 0x000000ffff007224 */ /* 0x009fe200078e00ff */
[----:B-----5:R-:W-:-:S09]  /*9300*/  UISETP.NE.AND UP0, UPT, UR4, URZ, UPT ;  /* 0x000000ff0400728c */ /* 0x020fd2000bf05270 */
[----:B------:R-:W-:Y:S05]  /*9310*/  BRA.U !UP0, `(.L_x_1131) ;  /* 0x0000001508707547 */ /* 0x000fea000b800000 */
[----:B------:R-:W1:Y:S01]  /*9320*/  LDCU.64 UR4, c[0x0][0x390] ;  /* 0x00007200ff0477ac */ /* 0x000e620008000a00 */
[----:B------:R-:W-:Y:S01]  /*9330*/  IMAD.MOV.U32 R16, RZ, RZ, RZ ;  /* 0x000000ffff107224 */ /* 0x000fe200078e00ff */
[----:B------:R-:W0:Y:S01]  /*9340*/  LDCU UR6, c[0x0][0x38c] ;  /* 0x00007180ff0677ac */ /* 0x000e220008000800 */
[----:B------:R-:W3:Y:S01]  /*9350*/  LDCU.64 UR8, c[0x0][0x4b8] ;  /* 0x00009700ff0877ac */ /* 0x000ee20008000a00 */
[----:B------:R-:W-:Y:S01]  /*9360*/  UISETP.NE.AND UP0, UPT, UR41, URZ, UPT ;  /* 0x000000ff2900728c */ /* 0x000fe2000bf05270 */
[----:B-12-4-:R-:W-:Y:S01]  /*9370*/  IMAD.HI.U32 R2, R17, UR4, R16 ;  /* 0x0000000411027c27 */ /* 0x016fe2000f8e0010 */
[----:B------:R-:W1:Y:S04]  /*9380*/  LDCU UR4, c[0x0][0x4c0] ;  /* 0x00009800ff0477ac */ /* 0x000e680008000800 */
[----:B------:R-:W-:-:S05]  /*9390*/  SHF.R.U32.HI R3, RZ, UR5, R2 ;  /* 0x00000005ff037c19 */ /* 0x000fca0008011602 */
[----:B------:R-:W-:-:S04]  /*93a0*/  IMAD.MOV R18, RZ, RZ, -R3 ;  /* 0x000000ffff127224 */ /* 0x000fc800078e0a03 */
[----:B0-----:R-:W-:-:S04]  /*93b0*/  IMAD R18, R18, UR6, R17 ;  /* 0x0000000612127c24 */ /* 0x001fc8000f8e0211 */
[C---:B---3--:R-:W-:Y:S02]  /*93c0*/  IMAD R16, R18.reuse, UR8, RZ ;  /* 0x0000000812107c24 */ /* 0x048fe4000f8e02ff */
        /* <DEDUP_REMOVED lines=337> */
.L_x_1131:
[----:B------:R-:W1:Y:S01]  /*a8e0*/  LDCU.64 UR6, c[0x0][0x5f0] ;  /* 0x0000be00ff0677ac */ /* 0x000e620008000a00 */
[----:B------:R-:W-:-:S04]  /*a8f0*/  UPRMT UR4, UR39, 0x9910, URZ ;  /* 0x0000991027047896 */ /* 0x000fc800080000ff */
[----:B------:R-:W-:Y:S01]  /*a900*/  UISETP.GT.AND UP0, UPT, UR4, 0x9, UPT ;  /* 0x000000090400788c */ /* 0x000fe2000bf04270 */
[----:B-12-4-:R-:W-:-:S05]  /*a910*/  IADD3 R2, P0, PT, R0, UR6, RZ ;  /* 0x0000000600027c10 */ /* 0x016fca000ff1e0ff */
        /* <DEDUP_REMOVED lines=15> */
.L_x_1135:
[----:B------:R-:W2:Y:S02]  /*aa10*/  LDG.E.U8 R2, desc[UR36][R2.64] ;  /* 0x0000002402027981 */ /* 0x000ea4000c1e1100 */
[----:B--2---:R-:W-:-:S04]  /*aa20*/  I2FP.F32.U32 R0, R2 ;  /* 0x0000000200007245 */ /* 0x004fc80000201000 */
[----:B------:R-:W-:-:S04]  /*aa30*/  F2FP.F16.F32.PACK_AB R0, RZ, R0 ;  /* 0x00000000ff00723e */ /* 0x000fc800000000ff */
[----:B------:R-:W-:Y:S01]  /*aa40*/  PRMT R19, R0, 0x7610, R19 ;  /* 0x0000761000137816 */ /* 0x000fe20000000013 */
[----:B------:R-:W-:Y:S06]  /*aa50*/  BRA `(.L_x_1137) ;  /* 0x0000000c00d47947 */ /* 0x000fec0003800000 */
.L_x_1134:
        /* <DEDUP_REMOVED lines=11> */
.L_x_1139:
[----:B------:R-:W2:Y:S02]  /*ab10*/  LDG.E R2, desc[UR36][R2.64] ;  /* 0x0000002402027981 */ /* 0x000ea4000c1e1900 */
[----:B--2---:R-:W-:-:S04]  /*ab20*/  I2FP.F32.S32 R0, R2 ;  /* 0x0000000200007245 */ /* 0x004fc80000201400 */
[----:B------:R-:W-:-:S04]  /*ab30*/  F2FP.F16.F32.PACK_AB R0, RZ, R0 ;  /* 0x00000000ff00723e */ /* 0x000fc800000000ff */
[----:B------:R-:W-:Y:S01]  /*ab40*/  PRMT R19, R0, 0x7610, R19 ;  /* 0x0000761000137816 */ /* 0x000fe20000000013 */
[----:B------:R-:W-:Y:S06]  /*ab50*/  BRA `(.L_x_1137) ;  /* 0x0000000c00947947 */ /* 0x000fec0003800000 */
.L_x_1138:
[----:B------:R-:W2:Y:S02]  /*ab60*/  LDG.E.U16 R2, desc[UR36][R2.64] ;  /* 0x0000002402027981 */ /* 0x000ea4000c1e1500 */
[----:B--2---:R-:W0:Y:S02]  /*ab70*/  I2F.S16 R0, R2 ;  /* 0x0000000200007306 */ /* 0x004e240000101400 */
[----:B0-----:R-:W-:-:S04]  /*ab80*/  F2FP.F16.F32.PACK_AB R0, RZ, R0 ;  /* 0x00000000ff00723e */ /* 0x001fc800000000ff */
[----:B------:R-:W-:Y:S01]  /*ab90*/  PRMT R19, R0, 0x7610, R19 ;  /* 0x0000761000137816 */ /* 0x000fe20000000013 */
[----:B------:R-:W-:Y:S06]  /*aba0*/  BRA `(.L_x_1137) ;  /* 0x0000000c00807947 */ /* 0x000fec0003800000 */
.L_x_1133:
        /* <DEDUP_REMOVED lines=9> */
.L_x_1141:
[----:B------:R1:W5:Y:S01]  /*ac40*/  LDG.E.U16 R19, desc[UR36][R2.64] ;  /* 0x0000002402137981 */ /* 0x000362000c1e1500 */
[----:B------:R-:W-:Y:S05]  /*ac50*/  BRA `(.L_x_1137) ;  /* 0x0000000c00547947 */ /* 0x000fea0003800000 */
.L_x_1140:
        /* <DEDUP_REMOVED lines=9> */
.L_x_1143:
[----:B------:R0:W5:Y:S01]  /*acf0*/  LDG.E.U16 R19, desc[UR36][R2.64] ;  /* 0x0000002402137981 */ /* 0x000162000c1e1500 */
[----:B------:R-:W-:Y:S05]  /*ad00*/  BRA `(.L_x_1137) ;  /* 0x0000000c00287947 */ /* 0x000fea0003800000 */
.L_x_1142:
        /* <DEDUP_REMOVED lines=13> */
.L_x_1132:
        /* <DEDUP_REMOVED lines=14> */
.L_x_1146:
        /* <DEDUP_REMOVED lines=13> */
.L_x_1145:
        /* <DEDUP_REMOVED lines=27> */
.L_x_1148:
        /* <DEDUP_REMOVED lines=14> */
.L_x_1147:
[----:B------:R-:W2:Y:S02]  /*b220*/  LDG.E.U16 R0, desc[UR36][R2.64] ;  /* 0x0000002402007981 */ /* 0x000ea4000c1e1500 */
[----:B--2---:R-:W-:-:S05]  /*b230*/  IMAD.U32 R0, R0, 0x10000, RZ ;  /* 0x0001000000007824 */ /* 0x004fca00078e00ff */
[----:B------:R-:W-:-:S04]  /*b240*/  F2FP.F16.F32.PACK_AB R0, RZ, R0 ;  /* 0x00000000ff00723e */ /* 0x000fc800000000ff */
[----:B------:R-:W-:Y:S01]  /*b250*/  PRMT R19, R0, 0x7610, R19 ;  /* 0x0000761000137816 */ /* 0x000fe20000000013 */
[----:B------:R-:W-:Y:S06]  /*b260*/  BRA `(.L_x_1137) ;  /* 0x0000000400d07947 */ /* 0x000fec0003800000 */
.L_x_1144:
        /* <DEDUP_REMOVED lines=13> */
.L_x_1151:
        /* <DEDUP_REMOVED lines=21> */
.L_x_1155:
[----:B------:R-:W-:Y:S05]  /*b490*/  BSYNC.RECONVERGENT B1 ;  /* 0x0000000000017941 */ /* 0x000fea0003800200 */
.L_x_1154:
[----:B------:R-:W-:Y:S01]  /*b4a0*/  IMAD.SHL.U32 R0, R0, 0x100000, RZ ;  /* 0x0010000000007824 */ /* 0x000fe200078e00ff */
[----:B------:R-:W-:-:S04]  /*b4b0*/  LEA R2, R2, 0x3b800000, 0x17 ;  /* 0x3b80000002027811 */ /* 0x000fc800078eb8ff */
[----:B------:R-:W-:-:S07]  /*b4c0*/  LOP3.LUT R0, R2, R0, R7, 0xfe, !PT ;  /* 0x0000000002007212 */ /* 0x000fce00078efe07 */
.L_x_1153:
[----:B------:R-:W-:Y:S05]  /*b4d0*/  BSYNC.RECONVERGENT B0 ;  /* 0x0000000000007941 */ /* 0x000fea0003800200 */
.L_x_1152:
[----:B------:R-:W-:-:S04]  /*b4e0*/  F2FP.F16.F32.PACK_AB R0, RZ, R0 ;  /* 0x00000000ff00723e */ /* 0x000fc800000000ff */
[----:B------:R-:W-:Y:S01]  /*b4f0*/  PRMT R19, R0, 0x7610, R19 ;  /* 0x0000761000137816 */ /* 0x000fe20000000013 */
[----:B------:R-:W-:Y:S06]  /*b500*/  BRA `(.L_x_1137) ;  /* 0x0000000400287947 */ /* 0x000fec0003800000 */
.L_x_1150:
        /* <DEDUP_REMOVED lines=21> */
.L_x_1159:
[----:B------:R-:W-:Y:S05]  /*b660*/  BSYNC.RECONVERGENT B1 ;  /* 0x0000000000017941 */ /* 0x000fea0003800200 */
.L_x_1158:
[----:B------:R-:W-:Y:S01]  /*b670*/  IMAD.SHL.U32 R0, R0, 0x200000, RZ ;  /* 0x0020000000007824 */ /* 0x000fe200078e00ff */
[----:B------:R-:W-:-:S04]  /*b680*/  LEA R2, R2, 0x37800000, 0x17 ;  /* 0x3780000002027811 */ /* 0x000fc800078eb8ff */
[----:B------:R-:W-:-:S07]  /*b690*/  LOP3.LUT R0, R2, R0, R7, 0xfe, !PT ;  /* 0x0000000002007212 */ /* 0x000fce00078efe07 */
.L_x_1157:
[----:B------:R-:W-:Y:S05]  /*b6a0*/  BSYNC.RECONVERGENT B0 ;  /* 0x0000000000007941 */ /* 0x000fea0003800200 */
.L_x_1156:
[----:B------:R-:W-:-:S04]  /*b6b0*/  F2FP.F16.F32.PACK_AB R0, RZ, R0 ;  /* 0x00000000ff00723e */ /* 0x000fc800000000ff */
[----:B------:R-:W-:Y:S01]  /*b6c0*/  PRMT R19, R0, 0x7610, R19 ;  /* 0x0000761000137816 */ /* 0x000fe20000000013 */
[----:B------:R-:W-:Y:S06]  /*b6d0*/  BRA `(.L_x_1137) ;  /* 0x0000000000b47947 */ /* 0x000fec0003800000 */
.L_x_1149:
        /* <DEDUP_REMOVED lines=14> */
.L_x_1163:
[----:B------:R-:W-:Y:S05]  /*b7c0*/  BSYNC.RECONVERGENT B0 ;  /* 0x0000000000007941 */ /* 0x000fea0003800200 */
.L_x_1162:
[----:B------:R-:W-:-:S04]  /*b7d0*/  F2FP.F16.F32.PACK_AB R0, RZ, R0 ;  /* 0x00000000ff00723e */ /* 0x000fc800000000ff */
[----:B------:R-:W-:Y:S01]  /*b7e0*/  PRMT R19, R0, 0x7610, R19 ;  /* 0x0000761000137816 */ /* 0x000fe20000000013 */
[----:B------:R-:W-:Y:S06]  /*b7f0*/  BRA `(.L_x_1137) ;  /* 0x00000000006c7947 */ /* 0x000fec0003800000 */
.L_x_1136:
        /* <DEDUP_REMOVED lines=16> */
.L_x_1164:
[----:B------:R-:W-:Y:S01]  /*b900*/  PRMT R19, RZ, 0x7610, R19 ;  /* 0x00007610ff137816 */ /* 0x000fe20000000013 */
[----:B------:R-:W-:Y:S06]  /*b910*/  BRA `(.L_x_1137) ;  /* 0x0000000000247947 */ /* 0x000fec0003800000 */
.L_x_1161:
[----:B------:R-:W2:Y:S02]  /*b920*/  LDG.E.64 R2, desc[UR36][R2.64] ;  /* 0x0000002402027981 */ /* 0x000ea4000c1e1b00 */
[----:B--2---:R-:W0:Y:S02]  /*b930*/  I2F.U64 R0, R2 ;  /* 0x0000000200007312 */ /* 0x004e240000301000 */
[----:B0-----:R-:W-:-:S04]  /*b940*/  F2FP.F16.F32.PACK_AB R0, RZ, R0 ;  /* 0x00000000ff00723e */ /* 0x001fc800000000ff */
[----:B------:R-:W-:Y:S01]  /*b950*/  PRMT R19, R0, 0x7610, R19 ;  /* 0x0000761000137816 */ /* 0x000fe20000000013 */
[----:B------:R-:W-:Y:S06]  /*b960*/  BRA `(.L_x_1137) ;  /* 0x0000000000107947 */ /* 0x000fec0003800000 */
.L_x_1160:
[----:B------:R-:W2:Y:S02]  /*b970*/  LDG.E R2, desc[UR36][R2.64] ;  /* 0x0000002402027981 */ /* 0x000ea4000c1e1900 */
[----:B--2---:R-:W-:-:S04]  /*b980*/  I2FP.F32.U32 R0, R2 ;  /* 0x0000000200007245 */ /* 0x004fc80000201000 */
[----:B------:R-:W-:-:S04]  /*b990*/  F2FP.F16.F32.PACK_AB R0, RZ, R0 ;  /* 0x00000000ff00723e */ /* 0x000fc800000000ff */
[----:B------:R-:W-:-:S07]  /*b9a0*/  PRMT R19, R0, 0x7610, R19 ;  /* 0x0000761000137816 */ /* 0x000fce0000000013 */
.L_x_1137:
        /* <DEDUP_REMOVED lines=18> */
.L_x_1168:
[----:B------:R-:W2:Y:S02]  /*bad0*/  LDG.E.U8 R2, desc[UR36][R2.64] ;  /* 0x0000002402027981 */ /* 0x000ea4000c1e1100 */
[----:B--2---:R-:W-:-:S04]  /*bae0*/  I2FP.F32.U32 R0, R2 ;  /* 0x0000000200007245 */ /* 0x004fc80000201000 */
[----:B------:R-:W-:Y:S01]  /*baf0*/  F2FP.F16.F32.PACK_AB R0, RZ, R0 ;  /* 0x00000000ff00723e */ /* 0x000fe200000000ff */
[----:B------:R-:W-:Y:S06]  /*bb00*/  BRA `(.L_x_1170) ;  /* 0x0000000c009c7947 */ /* 0x000fec0003800000 */
.L_x_1167:
        /* <DEDUP_REMOVED lines=10> */
.L_x_1172:
[----:B------:R-:W2:Y:S02]  /*bbb0*/  LDG.E R2, desc[UR36][R2.64] ;  /* 0x0000002402027981 */ /* 0x000ea4000c1e1900 */
[----:B--2---:R-:W-:-:S04]  /*bbc0*/  I2FP.F32.S32 R0, R2 ;  /* 0x0000000200007245 */ /* 0x004fc80000201400 */
[----:B------:R-:W-:Y:S01]  /*bbd0*/  F2FP.F16.F32.PACK_AB R0, RZ, R0 ;  /* 0x00000000ff00723e */ /* 0x000fe200000000ff */
[----:B------:R-:W-:Y:S06]  /*bbe0*/  BRA `(.L_x_1170) ;  /* 0x0000000c00647947 */ /* 0x000fec0003800000 */
.L_x_1171:
[----:B------:R-:W2:Y:S02]  /*bbf0*/  LDG.E.U16 R2, desc[UR36][R2.64] ;  /* 0x0000002402027981 */ /* 0x000ea4000c1e1500 */
[----:B--2---:R-:W0:Y:S02]  /*bc00*/  I2F.S16 R0, R2 ;  /* 0x0000000200007306 */ /* 0x004e240000101400 */
[----:B0-----:R-:W-:Y:S01]  /*bc10*/  F2FP.F16.F32.PACK_AB R0, RZ, R0 ;  /* 0x00000000ff00723e */ /* 0x001fe200000000ff */
[----:B------:R-:W-:Y:S06]  /*bc20*/  BRA `(.L_x_1170) ;  /* 0x0000000c00547947 */ /* 0x000fec0003800000 */
.L_x_1166:
        /* <DEDUP_REMOVED lines=9> */
.L_x_1174:
[----:B------:R0:W5:Y:S01]  /*bcc0*/  LDG.E.U16 R0, desc[UR36][R2.64] ;  /* 0x0000002402007981 */ /* 0x000162000c1e1500 */
[----:B------:R-:W-:Y:S05]  /*bcd0*/  BRA `(.L_x_1170) ;  /* 0x0000000c00287947 */ /* 0x000fea0003800000 */
.L_x_1173:
        /* <DEDUP_REMOVED lines=9> */
.L_x_1176:
[----:B------:R1:W5:Y:S01]  /*bd70*/  LDG.E.U16 R0, desc[UR36][R2.64] ;  /* 0x0000002402007981 */ /* 0x000362000c1e1500 */
[----:B------:R-:W-:Y:S05]  /*bd80*/  BRA `(.L_x_1170) ;  /* 0x0000000800fc7947 */ /* 0x000fea0003800000 */
.L_x_1175:
        /* <DEDUP_REMOVED lines=12> */
.L_x_1165:
        /* <DEDUP_REMOVED lines=13> */
.L_x_1179:
        /* <DEDUP_REMOVED lines=12> */
.L_x_1178:
        /* <DEDUP_REMOVED lines=27> */
.L_x_1181:
        /* <DEDUP_REMOVED lines=13> */
.L_x_1180:
[----:B------:R-:W2:Y:S02]  /*c260*/  LDG.E.U16 R0, desc[UR36][R2.64] ;  /* 0x0000002402007981 */ /* 0x000ea4000c1e1500 */
[----:B--2---:R-:W-:-:S05]  /*c270*/  IMAD.U32 R0, R0, 0x10000, RZ ;  /* 0x0001000000007824 */ /* 0x004fca00078e00ff */
[----:B------:R-:W-:Y:S01]  /*c280*/  F2FP.F16.F32.PACK_AB R0, RZ, R0 ;  /* 0x00000000ff00723e */ /* 0x000fe200000000ff */
[----:B------:R-:W-:Y:S06]  /*c290*/  BRA `(.L_x_1170) ;  /* 0x0000000400b87947 */ /* 0x000fec0003800000 */
.L_x_1177:
        /* <DEDUP_REMOVED lines=12> */
.L_x_1184:
        /* <DEDUP_REMOVED lines=21> */
.L_x_1188:
[----:B------:R-:W-:Y:S05]  /*c4b0*/  BSYNC.RECONVERGENT B1 ;  /* 0x0000000000017941 */ /* 0x000fea0003800200 */
.L_x_1187:
[----:B------:R-:W-:Y:S01]  /*c4c0*/  IMAD.SHL.U32 R0, R0, 0x100000, RZ ;  /* 0x0010000000007824 */ /* 0x000fe200078e00ff */
[----:B------:R-:W-:-:S04]  /*c4d0*/  LEA R2, R2, 0x3b800000, 0x17 ;  /* 0x3b80000002027811 */ /* 0x000fc800078eb8ff */
[----:B------:R-:W-:-:S07]  /*c4e0*/  LOP3.LUT R0, R2, R0, R7, 0xfe, !PT ;  /* 0x0000000002007212 */ /* 0x000fce00078efe07 */
.L_x_1186:
[----:B------:R-:W-:Y:S05]  /*c4f0*/  BSYNC.RECONVERGENT B0 ;  /* 0x0000000000007941 */ /* 0x000fea0003800200 */
.L_x_1185:
[----:B------:R-:W-:Y:S01]  /*c500*/  F2FP.F16.F32.PACK_AB R0, RZ, R0 ;  /* 0x00000000ff00723e */ /* 0x000fe200000000ff */
[----:B------:R-:W-:Y:S06]  /*c510*/  BRA `(.L_x_1170) ;  /* 0x0000000400187947 */ /* 0x000fec0003800000 */
.L_x_1183:
        /* <DEDUP_REMOVED lines=21> */
.L_x_1192:
[----:B------:R-:W-:Y:S05]  /*c670*/  BSYNC.RECONVERGENT B1 ;  /* 0x0000000000017941 */ /* 0x000fea0003800200 */
.L_x_1191:
[----:B------:R-:W-:Y:S02]  /*c680*/  SHF.L.U32 R0, R0, 0x15, RZ ;  /* 0x0000001500007819 */ /* 0x000fe400000006ff */
[----:B------:R-:W-:-:S04]  /*c690*/  LEA R2, R2, 0x37800000, 0x17 ;  /* 0x3780000002027811 */ /* 0x000fc800078eb8ff */
[----:B------:R-:W-:-:S07]  /*c6a0*/  LOP3.LUT R0, R2, R0, R7, 0xfe, !PT ;  /* 0x0000000002007212 */ /* 0x000fce00078efe07 */
.L_x_1190:
[----:B------:R-:W-:Y:S05]  /*c6b0*/  BSYNC.RECONVERGENT B0 ;  /* 0x0000000000007941 */ /* 0x000fea0003800200 */
.L_x_1189:
[----:B------:R-:W-:Y:S01]  /*c6c0*/  F2FP.F16.F32.PACK_AB R0, RZ, R0 ;  /* 0x00000000ff00723e */ /* 0x000fe200000000ff */
[----:B------:R-:W-:Y:S06]  /*c6d0*/  BRA `(.L_x_1170) ;  /* 0x0000000000a87947 */ /* 0x000fec0003800000 */
.L_x_1182:
        /* <DEDUP_REMOVED lines=14> */
.L_x_1196:
[----:B------:R-:W-:Y:S05]  /*c7c0*/  BSYNC.RECONVERGENT B0 ;  /* 0x0000000000007941 */ /* 0x000fea0003800200 */
.L_x_1195:
[----:B------:R-:W-:Y:S01]  /*c7d0*/  F2FP.F16.F32.PACK_AB R0, RZ, R0 ;  /* 0x00000000ff00723e */ /* 0x000fe200000000ff */
[----:B------:R-:W-:Y:S06]  /*c7e0*/  BRA `(.L_x_1170) ;  /* 0x0000000000647947 */ /* 0x000fec0003800000 */
.L_x_1169:
        /* <DEDUP_REMOVED lines=16> */
.L_x_1197:
[----:B------:R-:W-:Y:S01]  /*c8f0*/  PRMT R0, RZ, 0x7610, R0 ;  /* 0x00007610ff007816 */ /* 0x000fe20000000000 */
[----:B------:R-:W-:Y:S06]  /*c900*/  BRA `(.L_x_1170) ;  /* 0x00000000001c7947 */ /* 0x000fec0003800000 */
.L_x_1194:
[----:B------:R-:W2:Y:S02]  /*c910*/  LDG.E.64 R2, desc[UR36][R2.64] ;  /* 0x0000002402027981 */ /* 0x000ea4000c1e1b00 */
[----:B--2---:R-:W0:Y:S02]  /*c920*/  I2F.U64 R0, R2 ;  /* 0x0000000200007312 */ /* 0x004e240000301000 */
[----:B0-----:R-:W-:Y:S01]  /*c930*/  F2FP.F16.F32.PACK_AB R0, RZ, R0 ;  /* 0x00000000ff00723e */ /* 0x001fe200000000ff */
[----:B------:R-:W-:Y:S06]  /*c940*/  BRA `(.L_x_1170) ;  /* 0x00000000000c7947 */ /* 0x000fec0003800000 */
.L_x_1193:
[----:B------:R-:W2:Y:S02]  /*c950*/  LDG.E R2, desc[UR36][R2.64] ;  /* 0x0000002402027981 */ /* 0x000ea4000c1e1900 */
[----:B--2---:R-:W-:-:S04]  /*c960*/  I2FP.F32.U32 R0, R2 ;  /* 0x0000000200007245 */ /* 0x004fc80000201000 */
[----:B------:R-:W-:-:S07]  /*c970*/  F2FP.F16.F32.PACK_AB R0, RZ, R0 ;  /* 0x00000000ff00723e */ /* 0x000fce00000000ff */
.L_x_1170:
        /* <DEDUP_REMOVED lines=60> */
.L_x_1201:
[----:B------:R-:W-:-:S06]  /*cd40*/  HADD2.F32 R5, -RZ, R0.H0_H0 ;  /* 0x20000000ff057230 */ /* 0x000fcc0000004100 */
[----:B------:R-:W0:Y:S02]  /*cd50*/  F2I.S64.TRUNC R4, R5 ;  /* 0x0000000500047311 */ /* 0x000e24000020d900 */
[----:B0-----:R0:W-:Y:S01]  /*cd60*/  STG.E.U8 desc[UR36][R2.64], R4 ;  /* 0x0000000402007986 */ /* 0x0011e2000c101124 */
[----:B------:R-:W-:Y:S05]  /*cd70*/  BRA `(.L_x_1203) ;  /* 0x0000000c006c7947 */ /* 0x000fea0003800000 */
.L_x_1200:
        /* <DEDUP_REMOVED lines=10> */
.L_x_1205:
[----:B------:R-:W-:-:S04]  /*ce20*/  HADD2.F32 R0, -RZ, R0.H0_H0 ;  /* 0x20000000ff007230 */ /* 0x000fc80000004100 */
[----:B------:R-:W0:Y:S02]  /*ce30*/  F2I.FTZ.TRUNC.NTZ R5, R0 ;  /* 0x0000000000057305 */ /* 0x000e24000021f100 */
[----:B0-----:R0:W-:Y:S01]  /*ce40*/  STG.E desc[UR36][R2.64], R5 ;  /* 0x0000000502007986 */ /* 0x0011e2000c101924 */
[----:B------:R-:W-:Y:S05]  /*ce50*/  BRA `(.L_x_1203) ;  /* 0x0000000c00347947 */ /* 0x000fea0003800000 */
.L_x_1204:
[----:B------:R-:W-:-:S04]  /*ce60*/  HADD2.F32 R0, -RZ, R0.H0_H0 ;  /* 0x20000000ff007230 */ /* 0x000fc80000004100 */
[----:B------:R-:W0:Y:S02]  /*ce70*/  F2I.FTZ.TRUNC.NTZ R5, R0 ;  /* 0x0000000000057305 */ /* 0x000e24000021f100 */
[----:B0-----:R0:W-:Y:S01]  /*ce80*/  STG.E.U16 desc[UR36][R2.64], R5 ;  /* 0x0000000502007986 */ /* 0x0011e2000c101524 */
[----:B------:R-:W-:Y:S05]  /*ce90*/  BRA `(.L_x_1203) ;  /* 0x0000000c00247947 */ /* 0x000fea0003800000 */
.L_x_1199:
        /* <DEDUP_REMOVED lines=9> */
.L_x_1207:
[----:B------:R0:W-:Y:S01]  /*cf30*/  STG.E.U16 desc[UR36][R2.64], R0 ;  /* 0x0000000002007986 */ /* 0x0001e2000c101524 */
[----:B------:R-:W-:Y:S05]  /*cf40*/  BRA `(.L_x_1203) ;  /* 0x0000000800f87947 */ /* 0x000fea0003800000 */
.L_x_1206:
        /* <DEDUP_REMOVED lines=10> */
.L_x_1209:
[----:B------:R-:W-:-:S05]  /*cff0*/  HADD2.F32 R0, -RZ, R0.H0_H0 ;  /* 0x20000000ff007230 */ /* 0x000fca0000004100 */
[----:B------:R-:W-:-:S04]  /*d000*/  F2FP.F16.F32.PACK_AB R0, RZ, R0 ;  /* 0x00000000ff00723e */ /* 0x000fc800000000ff */
[----:B------:R-:W-:-:S05]  /*d010*/  PRMT R0, R0, 0x5410, RZ ;  /* 0x0000541000007816 */ /* 0x000fca00000000ff */
[----:B------:R0:W-:Y:S01]  /*d020*/  STG.E desc[UR36][R2.64], R0 ;  /* 0x0000000002007986 */ /* 0x0001e2000c101924 */
[----:B------:R-:W-:Y:S05]  /*d030*/  BRA `(.L_x_1203) ;  /* 0x0000000800bc7947 */ /* 0x000fea0003800000 */
.L_x_1208:
[----:B------:R-:W-:-:S05]  /*d040*/  HADD2.F32 R4, -RZ, R0.H0_H0 ;  /* 0x20000000ff047230 */ /* 0x000fca0000004100 */
[----:B------:R-:W-:-:S06]  /*d050*/  FMUL.FTZ R4, R4, 1 ;  /* 0x3f80000004047820 */ /* 0x000fcc0000410000 */
[----:B------:R-:W0:Y:S02]  /*d060*/  F2F.F64.F32 R4, R4 ;  /* 0x0000000400047310 */ /* 0x000e240000201800 */
[----:B0-----:R0:W-:Y:S01]  /*d070*/  STG.E.64 desc[UR36][R2.64], R4 ;  /* 0x0000000402007986 */ /* 0x0011e2000c101b24 */
[----:B------:R-:W-:Y:S05]  /*d080*/  BRA `(.L_x_1203) ;  /* 0x0000000800a87947 */ /* 0x000fea0003800000 */
.L_x_1198:
        /* <DEDUP_REMOVED lines=14> */
.L_x_1213:
        /* <DEDUP_REMOVED lines=18> */
.L_x_1216:
[----:B------:R-:W-:-:S04]  /*d290*/  SHF.R.U32.HI R5, RZ, 0x18, R5 ;  /* 0x00000018ff057819 */ /* 0x000fc80000011605 */
[----:B------:R-:W-:-:S07]  /*d2a0*/  LOP3.LUT R0, R0, 0x80, R5, 0xf8, !PT ;  /* 0x0000008000007812 */ /* 0x000fce00078ef805 */
.L_x_1215:
[----:B------:R-:W-:Y:S05]  /*d2b0*/  BSYNC.RECONVERGENT B0 ;  /* 0x0000000000007941 */ /* 0x000fea0003800200 */
.L_x_1214:
[----:B------:R0:W-:Y:S01]  /*d2c0*/  STG.E.U8 desc[UR36][R2.64], R0 ;  /* 0x0000000002007986 */ /* 0x0001e2000c101124 */
[----:B------:R-:W-:Y:S05]  /*d2d0*/  BRA `(.L_x_1203) ;  /* 0x0000000800147947 */ /* 0x000fea0003800000 */
.L_x_1212:
        /* <DEDUP_REMOVED lines=18> */
.L_x_1219:
[----:B------:R-:W-:-:S04]  /*d400*/  SHF.R.U32.HI R5, RZ, 0x18, R5 ;  /* 0x00000018ff057819 */ /* 0x000fc80000011605 */
[----:B------:R-:W-:-:S07]  /*d410*/  LOP3.LUT R0, R0, 0x80, R5, 0xf8, !PT ;  /* 0x0000008000007812 */ /* 0x000fce00078ef805 */
.L_x_1218:
[----:B------:R-:W-:Y:S05]  /*d420*/  BSYNC.RECONVERGENT B0 ;  /* 0x0000000000007941 */ /* 0x000fea0003800200 */
.L_x_1217:
[----:B------:R0:W-:Y:S01]  /*d430*/  STG.E.U8 desc[UR36][R2.64], R0 ;  /* 0x0000000002007986 */ /* 0x0001e2000c101124 */
[----:B------:R-:W-:Y:S05]  /*d440*/  BRA `(.L_x_1203) ;  /* 0x0000000400b87947 */ /* 0x000fea0003800000 */
.L_x_1211:
        /* <DEDUP_REMOVED lines=22> */
.L_x_1221:
[----:B------:R-:W-:-:S06]  /*d5b0*/  HADD2.F32 R4, -RZ, R0.H0_H0 ;  /* 0x20000000ff047230 */ /* 0x000fcc0000004100 */
[----:B------:R-:W0:Y:S02]  /*d5c0*/  F2I.U64.TRUNC R4, R4 ;  /* 0x0000000400047311 */ /* 0x000e24000020d800 */
[----:B0-----:R0:W-:Y:S01]  /*d5d0*/  STG.E.64 desc[UR36][R2.64], R4 ;  /* 0x0000000402007986 */ /* 0x0011e2000c101b24 */
[----:B------:R-:W-:Y:S05]  /*d5e0*/  BRA `(.L_x_1203) ;  /* 0x0000000400507947 */ /* 0x000fea0003800000 */
.L_x_1220:
[----:B------:R-:W-:-:S04]  /*d5f0*/  HADD2.F32 R0, -RZ, R0.H0_H0 ;  /* 0x20000000ff007230 */ /* 0x000fc80000004100 */
[----:B------:R-:W0:Y:S02]  /*d600*/  F2I.FTZ.U32.TRUNC.NTZ R5, R0 ;  /* 0x0000000000057305 */ /* 0x000e24000021f000 */
[----:B0-----:R0:W-:Y:S01]  /*d610*/  STG.E desc[UR36][R2.64], R5 ;  /* 0x0000000502007986 */ /* 0x0011e2000c101924 */
[----:B------:R-:W-:Y:S05]  /*d620*/  BRA `(.L_x_1203) ;  /* 0x0000000400407947 */ /* 0x000fea0003800000 */
.L_x_1210:
        /* <DEDUP_REMOVED lines=11> */
.L_x_1223:
[----:B------:R-:W-:Y:S01]  /*d6e0*/  HADD2.F32 R0, -RZ, R0.H0_H0 ;  /* 0x20000000ff007230 */ /* 0x000fe20000004100 */
[----:B------:R-:W-:-:S04]  /*d6f0*/  CS2R R6, SRZ ;  /* 0x0000000000067805 */ /* 0x000fc8000001ff00 */
[----:B------:R-:W-:-:S04]  /*d700*/  FMUL.FTZ R0, R0, 1 ;  /* 0x3f80000000007820 */ /* 0x000fc80000410000 */
[----:B------:R-:W0:Y:S02]  /*d710*/  F2F.F64.F32 R4, R0 ;  /* 0x0000000000047310 */ /* 0x000e240000201800 */
[----:B0-----:R0:W-:Y:S01]  /*d720*/  STG.E.128 desc[UR36][R2.64], R4 ;  /* 0x0000000402007986 */ /* 0x0011e2000c101d24 */
[----:B------:R-:W-:Y:S05]  /*d730*/  BRA `(.L_x_1203) ;  /* 0x0000000000fc7947 */ /* 0x000fea0003800000 */
.L_x_1222:
[----:B------:R-:W-:-:S09]  /*d740*/  UISETP.NE.AND UP0, UPT, UR4, 0xf, UPT ;  /* 0x0000000f0400788c */ /* 0x000fd2000bf05270 */
[----:B------:R-:W-:Y:S05]  /*d750*/  BRA.U !UP0, `(.L_x_1224) ;  /* 0x0000000108e87547 */ /* 0x000fea000b800000 */
[----:B------:R-:W-:-:S09]  /*d760*/  UISETP.NE.AND UP0, UPT, UR4, 0x17, UPT ;  /* 0x000000170400788c */ /* 0x000fd2000bf05270 */
[----:B------:R-:W-:Y:S05]  /*d770*/  BRA.U !UP0, `(.L_x_1225) ;  /* 0x0000000108907547 */ /* 0x000fea000b800000 */
[----:B------:R-:W-:-:S09]  /*d780*/  UISETP.NE.AND UP0, UPT, UR4, 0x18, UPT ;  /* 0x000000180400788c */ /* 0x000fd2000bf05270 */
[----:B------:R-:W-:Y:S05]  /*d790*/  BRA.U !UP0, `(.L_x_1226) ;  /* 0x0000000108447547 */ /* 0x000fea000b800000 */
.L_x_1202:
        /* <DEDUP_REMOVED lines=16> */
.L_x_1227:
[----:B------:R-:W-:Y:S05]  /*d8a0*/  BRA `(.L_x_1203) ;  /* 0x0000000000a07947 */ /* 0x000fea0003800000 */
.L_x_1226:
        /* <DEDUP_REMOVED lines=13> */
.L_x_1229:
[----:B------:R-:W-:Y:S05]  /*d980*/  BSYNC.RECONVERGENT B0 ;  /* 0x0000000000007941 */ /* 0x000fea0003800200 */
.L_x_1228:
[----:B------:R-:W-:-:S05]  /*d990*/  LOP3.LUT R5, R0, 0x80, R5, 0xf8, !PT ;  /* 0x0000008000057812 */ /* 0x000fca00078ef805 */
[----:B------:R3:W-:Y:S01]  /*d9a0*/  STG.E.U8 desc[UR36][R2.64], R5 ;  /* 0x0000000502007986 */ /* 0x0007e2000c101124 */
[----:B------:R-:W-:Y:S05]  /*d9b0*/  BRA `(.L_x_1203) ;  /* 0x00000000005c7947 */ /* 0x000fea0003800000 */
.L_x_1225:
        /* <DEDUP_REMOVED lines=12> */
.L_x_1231:
[----:B------:R-:W-:Y:S02]  /*da80*/  ISETP.GT.U32.AND P0, PT, R4, 0x7f800000, PT ;  /* 0x7f8000000400780c */ /* 0x000fe40003f04070 */
[----:B------:R-:W-:-:S04]  /*da90*/  MOV R0, 0x7f ;  /* 0x0000007f00007802 */ /* 0x000fc80000000f00 */
[----:B------:R-:W-:-:S07]  /*daa0*/  SEL R0, R0, 0x7c, P0 ;  /* 0x0000007c00007807 */ /* 0x000fce0000000000 */
.L_x_1232:
[----:B------:R-:W-:Y:S05]  /*dab0*/  BSYNC.RECONVERGENT B0 ;  /* 0x0000000000007941 */ /* 0x000fea0003800200 */
.L_x_1230:
[----:B------:R-:W-:-:S04]  /*dac0*/  SHF.R.U32.HI R5, RZ, 0x18, R5 ;  /* 0x00000018ff057819 */ /* 0x000fc80000011605 */
[----:B------:R-:W-:-:S05]  /*dad0*/  LOP3.LUT R5, R0, 0x80, R5, 0xf8, !PT ;  /* 0x0000008000057812 */ /* 0x000fca00078ef805 */
[----:B------:R2:W-:Y:S01]  /*dae0*/  STG.E.U8 desc[UR36][R2.64], R5 ;  /* 0x0000000502007986 */ /* 0x0005e2000c101124 */
[----:B------:R-:W-:Y:S05]  /*daf0*/  BRA `(.L_x_1203) ;  /* 0x00000000000c7947 */ /* 0x000fea0003800000 */
.L_x_1224:
[----:B------:R-:W-:-:S05]  /*db00*/  HADD2.F32 R0, -RZ, R0.H0_H0 ;  /* 0x20000000ff007230 */ /* 0x000fca0000004100 */
[----:B------:R-:W-:-:S05]  /*db10*/  F2FP.BF16.F32.PACK_AB R0, RZ, R0 ;  /* 0x00000000ff00723e */ /* 0x000fca00000010ff */
[----:B------:R4:W-:Y:S02]  /*db20*/  STG.E.U16 desc[UR36][R2.64], R0 ;  /* 0x0000000002007986 */ /* 0x0009e4000c101524 */
.L_x_1203:
[----:B------:R-:W-:-:S07]  /*db30*/  VIADD R17, R17, 0x80 ;  /* 0x0000008011117836 */ /* 0x000fce0000000000 */
.L_x_1130:
[----:B------:R-:W-:Y:S05]  /*db40*/  BSYNC.RECONVERGENT B6 ;  /* 0x0000000000067941 */ /* 0x000fea0003800200 */
.L_x_1129:
[----:B------:R-:W5:Y:S02]  /*db50*/  LDCU UR4, c[0x0][0x380] ;  /* 0x00007000ff0477ac */ /* 0x000f640008000800 */
[----:B-----5:R-:W-:-:S13]  /*db60*/  ISETP.GE.AND P0, PT, R17, UR4, PT ;  /* 0x0000000411007c0c */ /* 0x020fda000bf06270 */
[----:B------:R-:W-:Y:S05]  /*db70*/  @P0 EXIT ;  /* 0x000000000000094d */ /* 0x000fea0003800000 */
[----:B------:R-:W5:Y:S01]  /*db80*/  LDCU UR4, c[0x0][0x388] ;  /* 0x00007100ff0477ac */ /* 0x000f620008000800 */
[----:B------:R-:W-:Y:S02]  /*db90*/  HFMA2 R16, -RZ, RZ, 0, 0 ;  /* 0x00000000ff107431 */ /* 0x000fe400000001ff */
[----:B------:R-:W-:Y:S02]  /*dba0*/  IMAD.MOV.U32 R18, RZ, RZ, RZ ;  /* 0x000000ffff127224 */ /* 0x000fe400078e00ff */
[----:B0--34-:R-:W-:Y:S01]  /*dbb0*/  IMAD.MOV.U32 R0, RZ, RZ, RZ ;  /* 0x000000ffff007224 */ /* 0x019fe200078e00ff */
[----:B-----5:R-:W-:-:S09]  /*dbc0*/  UISETP.NE.AND UP0, UPT, UR4, URZ, UPT ;  /* 0x000000ff0400728c */ /* 0x020fd2000bf05270 */
[----:B------:R-:W-:Y:S05]  /*dbd0*/  BRA.U !UP0, `(.L_x_1233) ;  /* 0x0000001508707547 */ /* 0x000fea000b800000 */
[----:B------:R-:W1:Y:S01]  /*dbe0*/  LDCU.64 UR4, c[0x0][0x390] ;  /* 0x00007200ff0477ac */ /* 0x000e620008000a00 */
[----:B------:R-:W-:Y:S01]  /*dbf0*/  IMAD.MOV.U32 R16, RZ, RZ, RZ ;  /* 0x000000ffff107224 */ /* 0x000fe200078e00ff */
[----:B------:R-:W0:Y:S01]  /*dc00*/  LDCU UR6, c[0x0][0x38c] ;  /* 0x00007180ff0677ac */ /* 0x000e220008000800 */
[----:B------:R-:W3:Y:S01]  /*dc10*/  LDCU.64 UR8, c[0x0][0x4b8] ;  /* 0x00009700ff0877ac */ /* 0x000ee20008000a00 */
[----:B------:R-:W-:Y:S01]  /*dc20*/  UISETP.NE.AND UP0, UPT, UR41, URZ, UPT ;  /* 0x000000ff2900728c */ /* 0x000fe2000bf05270 */
[----:B-12---:R-:W-:Y:S01]  /*dc30*/  IMAD.HI.U32 R2, R17, UR4, R16 ;  /* 0x0000000411027c27 */ /* 0x006fe2000f8e0010 */
        /* <DEDUP_REMOVED lines=342> */
.L_x_1233:
[----:B------:R-:W0:Y:S01]  /*f1a0*/  LDCU.64 UR6, c[0x0][0x5e8] ;  /* 0x0000bd00ff0677ac */ /* 0x000e220008000a00 */
[----:B------:R-:W1:Y:S01]  /*f1b0*/  LDCU.64 UR8, c[0x0][0x5f0] ;  /* 0x0000be00ff0877ac */ /* 0x000e620008000a00 */
[----:B------:R-:W-:-:S04]  /*f1c0*/  UPRMT UR4, UR39, 0x9910, URZ ;  /* 0x0000991027047896 */ /* 0x000fc800080000ff */
[----:B------:R-:W-:Y:S01]  /*f1d0*/  UISETP.GT.AND UP0, UPT, UR4, 0x9, UPT ;  /* 0x000000090400788c */ /* 0x000fe2000bf04270 */
[----:B0-----:R-:W-:Y:S02]  /*f1e0*/  IADD3 R16, P0, PT, R16, UR6, RZ ;  /* 0x0000000610107c10 */ /* 0x001fe4000ff1e0ff */
[----:B-12---:R-:W-:-:S03]  /*f1f0*/  IADD3 R2, P1, PT, R0, UR8, RZ ;  /* 0x0000000800027c10 */ /* 0x006fc6000ff3e0ff */
        /* <DEDUP_REMOVED lines=16> */
.L_x_1237:
[----:B------:R-:W2:Y:S02]  /*f300*/  LDG.E.U8 R2, desc[UR36][R2.64] ;  /* 0x0000002402027981 */ /* 0x000ea4000c1e1100 */
[----:B--2---:R-:W-:-:S04]  /*f310*/  I2FP.F32.U32 R0, R2 ;  /* 0x0000000200007245 */ /* 0x004fc80000201000 */
[----:B------:R-:W-:-:S04]  /*f320*/  F2FP.F16.F32.PACK_AB R0, RZ, R0 ;  /* 0x00000000ff00723e */ /* 0x000fc800000000ff */
[----:B------:R-:W-:Y:S01]  /*f330*/  PRMT R19, R0, 0x7610, R19 ;  /* 0x0000761000137816 */ /* 0x000fe20000000013 */
[----:B------:R-:W-:Y:S06]  /*f340*/  BRA `(.L_x_1239) ;  /* 0x0000000c00d47947 */ /* 0x000fec0003800000 */
.L_x_1236:
        /* <DEDUP_REMOVED lines=11> */
.L_x_1241:
[----:B------:R-:W2:Y:S02]  /*f400*/  LDG.E R2, desc[UR36][R2.64] ;  /* 0x0000002402027981 */ /* 0x000ea4000c1e1900 */
[----:B--2---:R-:W-:-:S04]  /*f410*/  I2FP.F32.S32 R0, R2 ;  /* 0x0000000200007245 */ /* 0x004fc80000201400 */
[----:B------:R-:W-:-:S04]  /*f420*/  F2FP.F16.F32.PACK_AB R0, RZ, R0 ;  /* 0x00000000ff00723e */ /* 0x000fc800000000ff */
[----:B------:R-:W-:Y:S01]  /*f430*/  PRMT R19, R0, 0x7610, R19 ;  /* 0x0000761000137816 */ /* 0x000fe20000000013 */
[----:B------:R-:W-:Y:S06]  /*f440*/  BRA `(.L_x_1239) ;  /* 0x0000000c00947947 */ /* 0x000fec0003800000 */
.L_x_1240:
[----:B------:R-:W2:Y:S02]  /*f450*/  LDG.E.U16 R2, desc[UR36][R2.64] ;  /* 0x0000002402027981 */ /* 0x000ea4000c1e1500 */
[----:B--2---:R-:W0:Y:S02]  /*f460*/  I2F.S16 R0, R2 ;  /* 0x0000000200007306 */ /* 0x004e240000101400 */
[----:B0-----:R-:W-:-:S04]  /*f470*/  F2FP.F16.F32.PACK_AB R0, RZ, R0 ;  /* 0x00000000ff00723e */ /* 0x001fc800000000ff */
[----:B------:R-:W-:Y:S01]  /*f480*/  PRMT R19, R0, 0x7610, R19 ;  /* 0x0000761000137816 */ /* 0x000fe20000000013 */
[----:B------:R-:W-:Y:S06]  /*f490*/  BRA `(.L_x_1239) ;  /* 0x0000000c00807947 */ /* 0x000fec0003800000 */
.L_x_1235:
        /* <DEDUP_REMOVED lines=9> */
.L_x_1243:
[----:B------:R0:W5:Y:S01]  /*f530*/  LDG.E.U16 R19, desc[UR36][R2.64] ;  /* 0x0000002402137981 */ /* 0x000162000c1e1500 */
[----:B------:R-:W-:Y:S05]  /*f540*/  BRA `(.L_x_1239) ;  /* 0x0000000c00547947 */ /* 0x000fea0003800000 */
.L_x_1242:
        /* <DEDUP_REMOVED lines=9> */
.L_x_1245:
[----:B------:R1:W5:Y:S01]  /*f5e0*/  LDG.E.U16 R19, desc[UR36][R2.64] ;  /* 0x0000002402137981 */ /* 0x000362000c1e1500 */
[----:B------:R-:W-:Y:S05]  /*f5f0*/  BRA `(.L_x_1239) ;  /* 0x0000000c00287947 */ /* 0x000fea0003800000 */
.L_x_1244:
        /* <DEDUP_REMOVED lines=13> */
.L_x_1234:
        /* <DEDUP_REMOVED lines=14> */
.L_x_1248:
        /* <DEDUP_REMOVED lines=13> */
.L_x_1247:
        /* <DEDUP_REMOVED lines=27> */
.L_x_1250:
        /* <DEDUP_REMOVED lines=14> */
.L_x_1249:
[----:B------:R-:W2:Y:S02]  /*fb10*/  LDG.E.U16 R0, desc[UR36][R2.64] ;  /* 0x0000002402007981 */ /* 0x000ea4000c1e1500 */
[----:B--2---:R-:W-:-:S05]  /*fb20*/  IMAD.U32 R0, R0, 0x10000, RZ ;  /* 0x0001000000007824 */ /* 0x004fca00078e00ff */
[----:B------:R-:W-:-:S04]  /*fb30*/  F2FP.F16.F32.PACK_AB R0, RZ, R0 ;  /* 0x00000000ff00723e */ /* 0x000fc800000000ff */
[----:B------:R-:W-:Y:S01]  /*fb40*/  PRMT R19, R0, 0x7610, R19 ;  /* 0x0000761000137816 */ /* 0x000fe20000000013 */
[----:B------:R-:W-:Y:S06]  /*fb50*/  BRA `(.L_x_1239) ;  /* 0x0000000400d07947 */ /* 0x000fec0003800000 */
.L_x_1246:
        /* <DEDUP_REMOVED lines=13> */
.L_x_1253:
        /* <DEDUP_REMOVED lines=21> */
.L_x_1257:
[----:B------:R-:W-:Y:S05]  /*fd80*/  BSYNC.RECONVERGENT B1 ;  /* 0x0000000000017941 */ /* 0x000fea0003800200 */
.L_x_1256:
[----:B------:R-:W-:Y:S01]  /*fd90*/  IMAD.SHL.U32 R0, R0, 0x100000, RZ ;  /* 0x0010000000007824 */ /* 0x000fe200078e00ff */
[----:B------:R-:W-:-:S04]  /*fda0*/  LEA R2, R2, 0x3b800000, 0x17 ;  /* 0x3b80000002027811 */ /* 0x000fc800078eb8ff */
[----:B------:R-:W-:-:S07]  /*fdb0*/  LOP3.LUT R0, R2, R0, R7, 0xfe, !PT ;  /* 0x0000000002007212 */ /* 0x000fce00078efe07 */
.L_x_1255:
[----:B------:R-:W-:Y:S05]  /*fdc0*/  BSYNC.RECONVERGENT B0 ;  /* 0x0000000000007941 */ /* 0x000fea0003800200 */
.L_x_1254:
[----:B------:R-:W-:-:S04]  /*fdd0*/  F2FP.F16.F32.PACK_AB R0, RZ, R0 ;  /* 0x00000000ff00723e */ /* 0x000fc800000000ff */
[----:B------:R-:W-:Y:S01]  /*fde0*/  PRMT R19, R0, 0x7610, R19 ;  /* 0x0000761000137816 */ /* 0x000fe20000000013 */
[----:B------:R-:W-:Y:S06]  /*fdf0*/  BRA `(.L_x_1239) ;  /* 0x0000000400287947 */ /* 0x000fec0003800000 */
.L_x_1252:
        /* <DEDUP_REMOVED lines=21> */
.L_x_1261:
[----:B------:R-:W-:Y:S05]  /*ff50*/  BSYNC.RECONVERGENT B1 ;  /* 0x0000000000017941 */ /* 0x000fea0003800200 */
.L_x_1260:
[----:B------:R-:W-:Y:S02]  /*ff60*/  SHF.L.U32 R0, R0, 0x15, RZ ;  /* 0x0000001500007819 */ /* 0x000fe400000006ff */
[----:B------:R-:W-:-:S04]  /*ff70*/  LEA R2, R2, 0x37800000, 0x17 ;  /* 0x3780000002027811 */ /* 0x000fc800078eb8ff */
[----:B------:R-:W-:-:S07]  /*ff80*/  LOP3.LUT R0, R2, R0, R7, 0xfe, !PT ;  /* 0x0000000002007212 */ /* 0x000fce00078efe07 */
.L_x_1259:
[----:B------:R-:W-:Y:S05]  /*ff90*/  BSYNC.RECONVERGENT B0 ;  /* 0x0000000000007941 */ /* 0x000fea0003800200 */
.L_x_1258:
[----:B------:R-:W-:-:S04]  /*ffa0*/  F2FP.F16.F32.PACK_AB R0, RZ, R0 ;  /* 0x00000000ff00723e */ /* 0x000fc800000000ff */
[----:B------:R-:W-:Y:S01]  /*ffb0*/  PRMT R19, R0, 0x7610, R19 ;  /* 0x0000761000137816 */ /* 0x000fe20000000013 */
[----:B------:R-:W-:Y:S06]  /*ffc0*/  BRA `(.L_x_1239) ;  /* 0x0000000000b47947 */ /* 0x000fec0003800000 */
.L_x_1251:
        /* <DEDUP_REMOVED lines=14> */
.L_x_1265:
[----:B------:R-:W-:Y:S05]  /*100b0*/  BSYNC.RECONVERGENT B0 ;  /* 0x0000000000007941 */ /* 0x000fea0003800200 */
.L_x_1264:
[----:B------:R-:W-:-:S04]  /*100c0*/  F2FP.F16.F32.PACK_AB R0, RZ, R0 ;  /* 0x00000000ff00723e */ /* 0x000fc800000000ff */
[----:B------:R-:W-:Y:S01]  /*100d0*/  PRMT R19, R0, 0x7610, R19 ;  /* 0x0000761000137816 */ /* 0x000fe20000000013 */
[----:B------:R-:W-:Y:S06]  /*100e0*/  BRA `(.L_x_1239) ;  /* 0x00000000006c7947 */ /* 0x000fec0003800000 */
.L_x_1238:
        /* <DEDUP_REMOVED lines=15> */
[----:B--2---:R-:W-:Y:S05]  /*101e0*/  CALL.ABS.NOINC R2 ;  /* 0x0000000002007343 */ /* 0x004fea0003c00000 */
.L_x_1266:
[----:B------:R-:W-:Y:S01]  /*101f0*/  PRMT R19, RZ, 0x7610, R19 ;  /* 0x00007610ff137816 */ /* 0x000fe20000000013 */
[----:B------:R-:W-:Y:S06]  /*10200*/  BRA `(.L_x_1239) ;  /* 0x0000000000247947 */ /* 0x000fec0003800000 */
.L_x_1263:
[----:B------:R-:W2:Y:S02]  /*10210*/  LDG.E.64 R2, desc[UR36][R2.64] ;  /* 0x0000002402027981 */ /* 0x000ea4000c1e1b00 */
[----:B--2---:R-:W0:Y:S02]  /*10220*/  I2F.U64 R0, R2 ;  /* 0x0000000200007312 */ /* 0x004e240000301000 */
[----:B0-----:R-:W-:-:S04]  /*10230*/  F2FP.F16.F32.PACK_AB R0, RZ, R0 ;  /* 0x00000000ff00723e */ /* 0x001fc800000000ff */
[----:B------:R-:W-:Y:S01]  /*10240*/  PRMT R19, R0, 0x7610, R19 ;  /* 0x0000761000137816 */ /* 0x000fe20000000013 */
[----:B------:R-:W-:Y:S06]  /*10250*/  BRA `(.L_x_1239) ;  /* 0x0000000000107947 */ /* 0x000fec0003800000 */
.L_x_1262:
[----:B------:R-:W2:Y:S02]  /*10260*/  LDG.E R2, desc[UR36][R2.64] ;  /* 0x0000002402027981 */ /* 0x000ea4000c1e1900 */
[----:B--2---:R-:W-:-:S04]  /*10270*/  I2FP.F32.U32 R0, R2 ;  /* 0x0000000200007245 */ /* 0x004fc80000201000 */
[----:B------:R-:W-:-:S04]  /*10280*/  F2FP.F16.F32.PACK_AB R0, RZ, R0 ;  /* 0x00000000ff00723e */ /* 0x000fc800000000ff */
[----:B------:R-:W-:-:S07]  /*10290*/  PRMT R19, R0, 0x7610, R19 ;  /* 0x0000761000137816 */ /* 0x000fce0000000013 */
.L_x_1239:
        /* <DEDUP_REMOVED lines=18> */
.L_x_1270:
[----:B------:R-:W2:Y:S02]  /*103c0*/  LDG.E.U8 R2, desc[UR36][R2.64] ;  /* 0x0000002402027981 */ /* 0x000ea4000c1e1100 */
[----:B--2---:R-:W-:-:S04]  /*103d0*/  I2FP.F32.U32 R0, R2 ;  /* 0x0000000200007245 */ /* 0x004fc80000201000 */
[----:B------:R-:W-:Y:S01]  /*103e0*/  F2FP.F16.F32.PACK_AB R0, RZ, R0 ;  /* 0x00000000ff00723e */ /* 0x000fe200000000ff */
[----:B------:R-:W-:Y:S06]  /*103f0*/  BRA `(.L_x_1272) ;  /* 0x0000000c009c7947 */ /* 0x000fec0003800000 */
.L_x_1269:
        /* <DEDUP_REMOVED lines=10> */
.L_x_1274:
[----:B------:R-:W2:Y:S02]  /*104a0*/  LDG.E R2, desc[UR36][R2.64] ;  /* 0x0000002402027981 */ /* 0x000ea4000c1e1900 */
[----:B--2---:R-:W-:-:S04]  /*104b0*/  I2FP.F32.S32 R0, R2 ;  /* 0x0000000200007245 */ /* 0x004fc80000201400 */
[----:B------:R-:W-:Y:S01]  /*104c0*/  F2FP.F16.F32.PACK_AB R0, RZ, R0 ;  /* 0x00000000ff00723e */ /* 0x000fe200000000ff */
[----:B------:R-:W-:Y:S06]  /*104d0*/  BRA `(.L_x_1272) ;  /* 0x0000000c00647947 */ /* 0x000fec0003800000 */
.L_x_1273:
[----:B------:R-:W2:Y:S02]  /*104e0*/  LDG.E.U16 R2, desc[UR36][R2.64] ;  /* 0x0000002402027981 */ /* 0x000ea4000c1e1500 */
[----:B--2---:R-:W0:Y:S02]  /*104f0*/  I2F.S16 R0, R2 ;  /* 0x0000000200007306 */ /* 0x004e240000101400 */
[----:B0-----:R-:W-:Y:S01]  /*10500*/  F2FP.F16.F32.PACK_AB R0, RZ, R0 ;  /* 0x00000000ff00723e */ /* 0x001fe200000000ff */
[----:B------:R-:W-:Y:S06]  /*10510*/  BRA `(.L_x_1272) ;  /* 0x0000000c00547947 */ /* 0x000fec0003800000 */
.L_x_1268:
        /* <DEDUP_REMOVED lines=9> */
.L_x_1276:
[----:B------:R1:W5:Y:S01]  /*105b0*/  LDG.E.U16 R0, desc[UR36][R2.64] ;  /* 0x0000002402007981 */ /* 0x000362000c1e1500 */
[----:B------:R-:W-:Y:S05]  /*105c0*/  BRA `(.L_x_1272) ;  /* 0x0000000c00287947 */ /* 0x000fea0003800000 */
.L_x_1275:
        /* <DEDUP_REMOVED lines=9> */
.L_x_1278:
[----:B------:R0:W5:Y:S01]  /*10660*/  LDG.E.U16 R0, desc[UR36][R2.64] ;  /* 0x0000002402007981 */ /* 0x000162000c1e1500 */
[----:B------:R-:W-:Y:S05]  /*10670*/  BRA `(.L_x_1272) ;  /* 0x0000000800fc7947 */ /* 0x000fea0003800000 */
.L_x_1277:
        /* <DEDUP_REMOVED lines=12> */
.L_x_1267:
        /* <DEDUP_REMOVED lines=13> */
.L_x_1281:
        /* <DEDUP_REMOVED lines=12> */
.L_x_1280:
        /* <DEDUP_REMOVED lines=24> */
[----:B------:R-:W-:-:S04]  /*10a50*/  F2FP.F16.F32.PACK_AB R5, RZ, R5 ;  /* 0x00000005ff05723e */ /* 0x000fc800000000ff */
[----:B------:R-:W-:Y:S01]  /*10a60*/  PRMT R0, R5, 0x7610, R0 ;  /* 0x0000761005007816 */ /* 0x000fe20000000000 */
[----:B------:R-:W-:Y:S06]  /*10a70*/  BRA `(.L_x_1272) ;  /* 0x0000000400fc7947 */ /* 0x000fec0003800000 */
.L_x_1283:
        /* <DEDUP_REMOVED lines=13> */
.L_x_1282:
[----:B------:R-:W2:Y:S02]  /*10b50*/  LDG.E.U16 R0, desc[UR36][R2.64] ;  /* 0x0000002402007981 */ /* 0x000ea4000c1e1500 */
[----:B--2---:R-:W-:-:S05]  /*10b60*/  IMAD.U32 R0, R0, 0x10000, RZ ;  /* 0x0001000000007824 */ /* 0x004fca00078e00ff */
[----:B------:R-:W-:Y:S01]  /*10b70*/  F2FP.F16.F32.PACK_AB R0, RZ, R0 ;  /* 0x00000000ff00723e */ /* 0x000fe200000000ff */
[----:B------:R-:W-:Y:S06]  /*10b80*/  BRA `(.L_x_1272) ;  /* 0x0000000400b87947 */ /* 0x000fec0003800000 */
.L_x_1279:
        /* <DEDUP_REMOVED lines=12> */
.L_x_1286:
        /* <DEDUP_REMOVED lines=21> */
.L_x_1290:
[----:B------:R-:W-:Y:S05]  /*10da0*/  BSYNC.RECONVERGENT B1 ;  /* 0x0000000000017941 */ /* 0x000fea0003800200 */
.L_x_1289:
[----:B------:R-:W-:Y:S02]  /*10db0*/  SHF.L.U32 R0, R0, 0x14, RZ ;  /* 0x0000001400007819 */ /* 0x000fe400000006ff */
[----:B------:R-:W-:-:S04]  /*10dc0*/  LEA R2, R2, 0x3b800000, 0x17 ;  /* 0x3b80000002027811 */ /* 0x000fc800078eb8ff */
[----:B------:R-:W-:-:S07]  /*10dd0*/  LOP3.LUT R0, R2, R0, R7, 0xfe, !PT ;  /* 0x0000000002007212 */ /* 0x000fce00078efe07 */
.L_x_1288:
[----:B------:R-:W-:Y:S05]  /*10de0*/  BSYNC.RECONVERGENT B0 ;  /* 0x0000000000007941 */ /* 0x000fea0003800200 */
.L_x_1287:
[----:B------:R-:W-:Y:S01]  /*10df0*/  F2FP.F16.F32.PACK_AB R0, RZ, R0 ;  /* 0x00000000ff00723e */ /* 0x000fe200000000ff */
[----:B------:R-:W-:Y:S06]  /*10e00*/  BRA `(.L_x_1272) ;  /* 0x0000000400187947 */ /* 0x000fec0003800000 */
.L_x_1285:
        /* <DEDUP_REMOVED lines=21> */
.L_x_1294:
[----:B------:R-:W-:Y:S05]  /*10f60*/  BSYNC.RECONVERGENT B1 ;  /* 0x0000000000017941 */ /* 0x000fea0003800200 */
.L_x_1293:
[----:B------:R-:W-:Y:S01]  /*10f70*/  IMAD.SHL.U32 R0, R0, 0x200000, RZ ;  /* 0x0020000000007824 */ /* 0x000fe200078e00ff */
[----:B------:R-:W-:-:S04]  /*10f80*/  LEA R2, R2, 0x37800000, 0x17 ;  /* 0x3780000002027811 */ /* 0x000fc800078eb8ff */
[----:B------:R-:W-:-:S07]  /*10f90*/  LOP3.LUT R0, R2, R0, R7, 0xfe, !PT ;  /* 0x0000000002007212 */ /* 0x000fce00078efe07 */
.L_x_1292:
[----:B------:R-:W-:Y:S05]  /*10fa0*/  BSYNC.RECONVERGENT B0 ;  /* 0x0000000000007941 */ /* 0x000fea0003800200 */
.L_x_1291:
[----:B------:R-:W-:Y:S01]  /*10fb0*/  F2FP.F16.F32.PACK_AB R0, RZ, R0 ;  /* 0x00000000ff00723e */ /* 0x000fe200000000ff */
[----:B------:R-:W-:Y:S06]  /*10fc0*/  BRA `(.L_x_1272) ;  /* 0x0000000000a87947 */ /* 0x000fec0003800000 */
.L_x_1284:
        /* <DEDUP_REMOVED lines=14> */
.L_x_1298:
[----:B------:R-:W-:Y:S05]  /*110b0*/  BSYNC.RECONVERGENT B0 ;  /* 0x0000000000007941 */ /* 0x000fea0003800200 */
.L_x_1297:
[----:B------:R-:W-:Y:S01]  /*110c0*/  F2FP.F16.F32.PACK_AB R0, RZ, R0 ;  /* 0x00000000ff00723e */ /* 0x000fe200000000ff */
[----:B------:R-:W-:Y:S06]  /*110d0*/  BRA `(.L_x_1272) ;  /* 0x0000000000647947 */ /* 0x000fec0003800000 */
.L_x_1271:
        /* <DEDUP_REMOVED lines=9> */
[----:B------:R-:W-:-:S02]  /*11170*/  IMAD.U32 R5, RZ, RZ, UR5 ;  /* 0x00000005ff057e24 */ /* 0x000fc4000f8e00ff */
[----:B-1----:R-:W-:Y:S01]  /*11180*/  IMAD.U32 R6, RZ, RZ, UR6 ;  /* 0x00000006ff067e24 */ /* 0x002fe2000f8e00ff */
[----:B------:R-:W-:Y:S01]  /*11190*/  MOV R7, UR7 ;  /* 0x0000000700077c02 */ /* 0x000fe20008000f00 */
[----:B---3--:R-:W-:Y:S02]  /*111a0*/  IMAD.U32 R10, RZ, RZ, UR8 ;  /* 0x00000008ff0a7e24 */ /* 0x008fe4000f8e00ff */
[----:B------:R-:W-:-:S07]  /*111b0*/  IMAD.U32 R11, RZ, RZ, UR9 ;  /* 0x00000009ff0b7e24 */ /* 0x000fce000f8e00ff */
[----:B------:R-:W-:-:S07]  /*111c0*/  LEPC R20, `(.L_x_1299) ;  /* 0x000000001014794e */ /* 0x000fce0000000000 */
[----:B--2--5:R-:W-:Y:S05]  /*111d0*/  CALL.ABS.NOINC R2 ;  /* 0x0000000002007343 */ /* 0x024fea0003c00000 */
.L_x_1299:
[----:B------:R-:W-:Y:S01]  /*111e0*/  PRMT R0, RZ, 0x7610, R0 ;  /* 0x00007610ff007816 */ /* 0x000fe20000000000 */
[----:B------:R-:W-:Y:S06]  /*111f0*/  BRA `(.L_x_1272) ;  /* 0x00000000001c7947 */ /* 0x000fec0003800000 */
.L_x_1296:
[----:B------:R-:W2:Y:S02]  /*11200*/  LDG.E.64 R2, desc[UR36][R2.64] ;  /* 0x0000002402027981 */ /* 0x000ea4000c1e1b00 */
[----:B--2---:R-:W0:Y:S02]  /*11210*/  I2F.U64 R0, R2 ;  /* 0x0000000200007312 */ /* 0x004e240000301000 */
[----:B0-----:R-:W-:Y:S01]  /*11220*/  F2FP.F16.F32.PACK_AB R0, RZ, R0 ;  /* 0x00000000ff00723e */ /* 0x001fe200000000ff */
[----:B------:R-:W-:Y:S06]  /*11230*/  BRA `(.L_x_1272) ;  /* 0x00000000000c7947 */ /* 0x000fec0003800000 */
.L_x_1295:
[----:B------:R-:W2:Y:S02]  /*11240*/  LDG.E R2, desc[UR36][R2.64] ;  /* 0x0000002402027981 */ /* 0x000ea4000c1e1900 */
[----:B--2---:R-:W-:-:S04]  /*11250*/  I2FP.F32.U32 R0, R2 ;  /* 0x0000000200007245 */ /* 0x004fc80000201000 */
[----:B------:R-:W-:-:S07]  /*11260*/  F2FP.F16.F32.PACK_AB R0, RZ, R0 ;  /* 0x00000000ff00723e */ /* 0x000fce00000000ff */
.L_x_1272:
[----:B-----5:R-:W-:Y:S01]  /*11270*/  HADD2.F32 R0, -RZ, R0.H0_H0 ;  /* 0x20000000ff007230 */ /* 0x020fe20000004100 */
[----:B------:R-:W-:Y:S01]  /*11280*/  MOV R5, 0x3c09919f ;  /* 0x3c09919f00057802 */ /* 0x000fe20000000f00 */
[----:B------:R-:W-:Y:S01]  /*11290*/  IMAD.MOV.U32 R4, RZ, RZ, 0x38eb4c3a ;  /* 0x38eb4c3aff047424 */ /* 0x000fe200078e00ff */
[----:B------:R-:W-:Y:S01]  /*112a0*/  UPRMT UR4, UR43, 0x9910, URZ ;  /* 0x000099102b047896 */ /* 0x000fe200080000ff */
[----:B------:R-:W-:Y:S02]  /*112b0*/  IMAD.MOV.U32 R6, RZ, RZ, 0x3aae005b ;  /* 0x3aae005bff067424 */ /* 0x000fe400078e00ff */
[----:B01----:R-:W-:Y:S01]  /*112c0*/  FMUL.FTZ R2, R0, 0.70710676908493041992 ;  /* 0x3f3504f300027820 */ /* 0x003fe20000410000 */
[----:B------:R-:W-:Y:S01]  /*112d0*/  IMAD.MOV.U32 R7, RZ, RZ, 0x3d24d99a ;  /* 0x3d24d99aff077424 */ /* 0x000fe200078e00ff */
[----:B------:R-:W-:Y:S01]  /*112e0*/  UISETP.GT.AND UP0, UPT, UR4, 0x9, UPT ;  /* 0x000000090400788c */ /* 0x000fe2000bf04270 */
[----:B------:R-:W-:Y:S02]  /*112f0*/  IMAD.MOV.U32 R8, RZ, RZ, 0x3f69b4f9 ;  /* 0x3f69b4f9ff087424 */ /* 0x000fe400078e00ff */
[C---:B------:R-:W-:Y:S01]  /*11300*/  FADD.FTZ R3, |R2|.reuse, -RZ ;  /* 0x800000ff02037221 */ /* 0x040fe20000010200 */
[----:B------:R-:W-:Y:S01]  /*11310*/  FSETP.GE.FTZ.AND P0, PT, |R2|, 1.0029599666595458984, PT ;  /* 0x3f8060fe0200780b */ /* 0x000fe20003f16200 */
[----:B------:R-:W-:-:S03]  /*11320*/  HADD2.F32 R19, -RZ, R19.H0_H0 ;  /* 0x20000013ff137230 */ /* 0x000fc60000004100 */
        /* <DEDUP_REMOVED lines=43> */
[----:B0-----:R-:W-:Y:S01]  /*115e0*/  STG.E.U8 desc[UR36][R16.64], R3 ;  /* 0x0000000310007986 */ /* 0x001fe2000c101124 */
[----:B------:R-:W-:Y:S05]  /*115f0*/  EXIT ;  /* 0x000000000000794d */ /* 0x000fea0003800000 */
.L_x_1303:
[----:B------:R-:W-:-:S06]  /*11600*/  HADD2.F32 R3, -RZ, R0.H0_H0 ;  /* 0x20000000ff037230 */ /* 0x000fcc0000004100 */
[----:B------:R-:W0:Y:S02]  /*11610*/  F2I.S64.TRUNC R2, R3 ;  /* 0x0000000300027311 */ /* 0x000e24000020d900 */
[----:B0-----:R-:W-:Y:S01]  /*11620*/  STG.E.U8 desc[UR36][R16.64], R2 ;  /* 0x0000000210007986 */ /* 0x001fe2000c101124 */
[----:B------:R-:W-:Y:S05]  /*11630*/  EXIT ;  /* 0x000000000000794d */ /* 0x000fea0003800000 */
.L_x_1302:
        /* <DEDUP_REMOVED lines=8> */
[----:B0-----:R-:W-:Y:S01]  /*116c0*/  STG.E.64 desc[UR36][R16.64], R2 ;  /* 0x0000000210007986 */ /* 0x001fe2000c101b24 */
[----:B------:R-:W-:Y:S05]  /*116d0*/  EXIT ;  /* 0x000000000000794d */ /* 0x000fea0003800000 */
.L_x_1306:
[----:B------:R-:W-:-:S04]  /*116e0*/  HADD2.F32 R0, -RZ, R0.H0_H0 ;  /* 0x20000000ff007230 */ /* 0x000fc80000004100 */
[----:B------:R-:W0:Y:S02]  /*116f0*/  F2I.FTZ.TRUNC.NTZ R3, R0 ;  /* 0x0000000000037305 */ /* 0x000e24000021f100 */
[----:B0-----:R-:W-:Y:S01]  /*11700*/  STG.E desc[UR36][R16.64], R3 ;  /* 0x0000000310007986 */ /* 0x001fe2000c101924 */
[----:B------:R-:W-:Y:S05]  /*11710*/  EXIT ;  /* 0x000000000000794d */ /* 0x000fea0003800000 */
.L_x_1305:
[----:B------:R-:W-:-:S04]  /*11720*/  HADD2.F32 R0, -RZ, R0.H0_H0 ;  /* 0x20000000ff007230 */ /* 0x000fc80000004100 */
[----:B------:R-:W0:Y:S02]  /*11730*/  F2I.FTZ.TRUNC.NTZ R3, R0 ;  /* 0x0000000000037305 */ /* 0x000e24000021f100 */
[----:B0-----:R-:W-:Y:S01]  /*11740*/  STG.E.U16 desc[UR36][R16.64], R3 ;  /* 0x0000000310007986 */ /* 0x001fe2000c101524 */
[----:B------:R-:W-:Y:S05]  /*11750*/  EXIT ;  /* 0x000000000000794d */ /* 0x000fea0003800000 */
.L_x_1301:
[----:B------:R-:W-:-:S09]  /*11760*/  UISETP.GT.AND UP0, UPT, UR4, 0x6, UPT ;  /* 0x000000060400788c */ /* 0x000fd2000bf04270 */
[----:B------:R-:W-:Y:S05]  /*11770*/  BRA.U UP0, `(.L_x_1307) ;  /* 0x0000000100247547 */ /* 0x000fea000b800000 */
[----:B------:R-:W-:-:S09]  /*11780*/  UISETP.NE.AND UP0, UPT, UR4, 0x5, UPT ;  /* 0x000000050400788c */ /* 0x000fd2000bf05270 */
[----:B------:R-:W-:Y:S05]  /*11790*/  BRA.U !UP0, `(.L_x_1308) ;  /* 0x0000000108147547 */ /* 0x000fea000b800000 */
[----:B------:R-:W-:-:S09]  /*117a0*/  UISETP.NE.AND UP0, UPT, UR4, 0x6, UPT ;  /* 0x000000060400788c */ /* 0x000fd2000bf05270 */
[----:B------:R-:W-:Y:S05]  /*117b0*/  BRA.U UP0, `(.L_x_1304) ;  /* 0x0000000900287547 */ /* 0x000fea000b800000 */
[----:B------:R-:W-:-:S05]  /*117c0*/  HADD2.F32 R3, -RZ, R0.H0_H0 ;  /* 0x20000000ff037230 */ /* 0x000fca0000004100 */
[----:B------:R-:W-:Y:S01]  /*117d0*/  STG.E desc[UR36][R16.64], R3 ;  /* 0x0000000310007986 */ /* 0x000fe2000c101924 */
[----:B------:R-:W-:Y:S05]  /*117e0*/  EXIT ;  /* 0x000000000000794d */ /* 0x000fea0003800000 */
.L_x_1308:
[----:B------:R-:W-:Y:S01]  /*117f0*/  STG.E.U16 desc[UR36][R16.64], R0 ;  /* 0x0000000010007986 */ /* 0x000fe2000c101524 */
[----:B------:R-:W-:Y:S05]  /*11800*/  EXIT ;  /* 0x000000000000794d */ /* 0x000fea0003800000 */
.L_x_1307:
        /* <DEDUP_REMOVED lines=8> */
[----:B------:R-:W-:Y:S01]  /*11890*/  STG.E.64 desc[UR36][R16.64], R2 ;  /* 0x0000000210007986 */ /* 0x000fe2000c101b24 */
[----:B------:R-:W-:Y:S05]  /*118a0*/  EXIT ;  /* 0x000000000000794d */ /* 0x000fea0003800000 */
.L_x_1310:
[----:B------:R-:W-:-:S05]  /*118b0*/  HADD2.F32 R0, -RZ, R0.H0_H0 ;  /* 0x20000000ff007230 */ /* 0x000fca0000004100 */
[----:B------:R-:W-:-:S04]  /*118c0*/  F2FP.F16.F32.PACK_AB R0, RZ, R0 ;  /* 0x00000000ff00723e */ /* 0x000fc800000000ff */
[----:B------:R-:W-:-:S05]  /*118d0*/  PRMT R0, R0, 0x5410, RZ ;  /* 0x0000541000007816 */ /* 0x000fca00000000ff */
[----:B------:R-:W-:Y:S01]  /*118e0*/  STG.E desc[UR36][R16.64], R0 ;  /* 0x0000000010007986 */ /* 0x000fe2000c101924 */
[----:B------:R-:W-:Y:S05]  /*118f0*/  EXIT ;  /* 0x000000000000794d */ /* 0x000fea0003800000 */
.L_x_1309:
[----:B------:R-:W-:-:S05]  /*11900*/  HADD2.F32 R2, -RZ, R0.H0_H0 ;  /* 0x20000000ff027230 */ /* 0x000fca0000004100 */
[----:B------:R-:W-:-:S06]  /*11910*/  FMUL.FTZ R2, R2, 1 ;  /* 0x3f80000002027820 */ /* 0x000fcc0000410000 */
[----:B------:R-:W0:Y:S02]  /*11920*/  F2F.F64.F32 R2, R2 ;  /* 0x0000000200027310 */ /* 0x000e240000201800 */
[----:B0-----:R-:W-:Y:S01]  /*11930*/  STG.E.64 desc[UR36][R16.64], R2 ;  /* 0x0000000210007986 */ /* 0x001fe2000c101b24 */
[----:B------:R-:W-:Y:S05]  /*11940*/  EXIT ;  /* 0x000000000000794d */ /* 0x000fea0003800000 */
.L_x_1300:
        /* <DEDUP_REMOVED lines=12> */
[----:B0-----:R-:W-:Y:S01]  /*11a10*/  STG.E.U16 desc[UR36][R16.64], R3 ;  /* 0x0000000310007986 */ /* 0x001fe2000c101524 */
[----:B------:R-:W-:Y:S05]  /*11a20*/  EXIT ;  /* 0x000000000000794d */ /* 0x000fea0003800000 */
.L_x_1314:
        /* <DEDUP_REMOVED lines=17> */
.L_x_1317:
[----:B------:R-:W-:-:S04]  /*11b40*/  SHF.R.U32.HI R3, RZ, 0x18, R3 ;  /* 0x00000018ff037819 */ /* 0x000fc80000011603 */
[----:B------:R-:W-:-:S04]  /*11b50*/  LOP3.LUT R0, R0, 0x80, R3, 0xf8, !PT ;  /* 0x0000008000007812 */ /* 0x000fc800078ef803 */
[----:B------:R-:W-:-:S07]  /*11b60*/  PRMT R8, R0, 0x7610, R8 ;  /* 0x0000761000087816 */ /* 0x000fce0000000008 */
.L_x_1316:
[----:B------:R-:W-:Y:S05]  /*11b70*/  BSYNC.RECONVERGENT B0 ;  /* 0x0000000000007941 */ /* 0x000fea0003800200 */
.L_x_1315:
[----:B------:R-:W-:Y:S01]  /*11b80*/  STG.E.U8 desc[UR36][R16.64], R8 ;  /* 0x0000000810007986 */ /* 0x000fe2000c101124 */
[----:B------:R-:W-:Y:S05]  /*11b90*/  EXIT ;  /* 0x000000000000794d */ /* 0x000fea0003800000 */
.L_x_1313:
        /* <DEDUP_REMOVED lines=17> */
.L_x_1320:
[----:B------:R-:W-:-:S04]  /*11cb0*/  SHF.R.U32.HI R3, RZ, 0x18, R3 ;  /* 0x00000018ff037819 */ /* 0x000fc80000011603 */
[----:B------:R-:W-:-:S04]  /*11cc0*/  LOP3.LUT R0, R0, 0x80, R3, 0xf8, !PT ;  /* 0x0000008000007812 */ /* 0x000fc800078ef803 */
[----:B------:R-:W-:-:S07]  /*11cd0*/  PRMT R8, R0, 0x7610, R8 ;  /* 0x0000761000087816 */ /* 0x000fce0000000008 */
.L_x_1319:
[----:B------:R-:W-:Y:S05]  /*11ce0*/  BSYNC.RECONVERGENT B0 ;  /* 0x0000000000007941 */ /* 0x000fea0003800200 */
.L_x_1318:
[----:B------:R-:W-:Y:S01]  /*11cf0*/  STG.E.U8 desc[UR36][R16.64], R8 ;  /* 0x0000000810007986 */ /* 0x000fe2000c101124 */
[----:B------:R-:W-:Y:S05]  /*11d00*/  EXIT ;  /* 0x000000000000794d */ /* 0x000fea0003800000 */
.L_x_1312:
        /* <DEDUP_REMOVED lines=22> */
.L_x_1322:
[----:B------:R-:W-:-:S06]  /*11e70*/  HADD2.F32 R2, -RZ, R0.H0_H0 ;  /* 0x20000000ff027230 */ /* 0x000fcc0000004100 */
[----:B------:R-:W0:Y:S02]  /*11e80*/  F2I.U64.TRUNC R2, R2 ;  /* 0x0000000200027311 */ /* 0x000e24000020d800 */
[----:B0-----:R-:W-:Y:S01]  /*11e90*/  STG.E.64 desc[UR36][R16.64], R2 ;  /* 0x0000000210007986 */ /* 0x001fe2000c101b24 */
[----:B------:R-:W-:Y:S05]  /*11ea0*/  EXIT ;  /* 0x000000000000794d */ /* 0x000fea0003800000 */
.L_x_1321:
[----:B------:R-:W-:-:S04]  /*11eb0*/  HADD2.F32 R0, -RZ, R0.H0_H0 ;  /* 0x20000000ff007230 */ /* 0x000fc80000004100 */
[----:B------:R-:W0:Y:S02]  /*11ec0*/  F2I.FTZ.U32.TRUNC.NTZ R3, R0 ;  /* 0x0000000000037305 */ /* 0x000e24000021f000 */
[----:B0-----:R-:W-:Y:S01]  /*11ed0*/  STG.E desc[UR36][R16.64], R3 ;  /* 0x0000000310007986 */ /* 0x001fe2000c101924 */
[----:B------:R-:W-:Y:S05]  /*11ee0*/  EXIT ;  /* 0x000000000000794d */ /* 0x000fea0003800000 */
.L_x_1311:
        /* <DEDUP_REMOVED lines=9> */
[----:B------:R-:W-:Y:S01]  /*11f80*/  STG.E.U8 desc[UR36][R16.64], R3 ;  /* 0x0000000310007986 */ /* 0x000fe2000c101124 */
[----:B------:R-:W-:Y:S05]  /*11f90*/  EXIT ;  /* 0x000000000000794d */ /* 0x000fea0003800000 */
.L_x_1324:
[----:B------:R-:W-:Y:S01]  /*11fa0*/  HADD2.F32 R0, -RZ, R0.H0_H0 ;  /* 0x20000000ff007230 */ /* 0x000fe20000004100 */
[----:B------:R-:W-:-:S04]  /*11fb0*/  CS2R R6, SRZ ;  /* 0x0000000000067805 */ /* 0x000fc8000001ff00 */
[----:B------:R-:W-:-:S04]  /*11fc0*/  FMUL.FTZ R0, R0, 1 ;  /* 0x3f80000000007820 */ /* 0x000fc80000410000 */
[----:B------:R-:W0:Y:S02]  /*11fd0*/  F2F.F64.F32 R4, R0 ;  /* 0x0000000000047310 */ /* 0x000e240000201800 */
[----:B0-----:R-:W-:Y:S01]  /*11fe0*/  STG.E.128 desc[UR36][R16.64], R4 ;  /* 0x0000000410007986 */ /* 0x001fe2000c101d24 */
[----:B------:R-:W-:Y:S05]  /*11ff0*/  EXIT ;  /* 0x000000000000794d */ /* 0x000fea0003800000 */
.L_x_1323:
[----:B------:R-:W-:-:S09]  /*12000*/  UISETP.NE.AND UP0, UPT, UR4, 0xf, UPT ;  /* 0x0000000f0400788c */ /* 0x000fd2000bf05270 */
[----:B------:R-:W-:Y:S05]  /*12010*/  BRA.U !UP0, `(.L_x_1325) ;  /* 0x0000000108e87547 */ /* 0x000fea000b800000 */
[----:B------:R-:W-:-:S09]  /*12020*/  UISETP.NE.AND UP0, UPT, UR4, 0x17, UPT ;  /* 0x000000170400788c */ /* 0x000fd2000bf05270 */
[----:B------:R-:W-:Y:S05]  /*12030*/  BRA.U !UP0, `(.L_x_1326) ;  /* 0x0000000108907547 */ /* 0x000fea000b800000 */
[----:B------:R-:W-:-:S09]  /*12040*/  UISETP.NE.AND UP0, UPT, UR4, 0x18, UPT ;  /* 0x000000180400788c */ /* 0x000fd2000bf05270 */
[----:B------:R-:W-:Y:S05]  /*12050*/  BRA.U !UP0, `(.L_x_1327) ;  /* 0x0000000108447547 */ /* 0x000fea000b800000 */
.L_x_1304:
        /* <DEDUP_REMOVED lines=16> */
.L_x_1328:
[----:B------:R-:W-:Y:S05]  /*12160*/  EXIT ;  /* 0x000000000000794d */ /* 0x000fea0003800000 */
.L_x_1327:
        /* <DEDUP_REMOVED lines=13> */
.L_x_1330:
[----:B------:R-:W-:Y:S05]  /*12240*/  BSYNC.RECONVERGENT B0 ;  /* 0x0000000000007941 */ /* 0x000fea0003800200 */
.L_x_1329:
[----:B------:R-:W-:-:S05]  /*12250*/  LOP3.LUT R3, R0, 0x80, R3, 0xf8, !PT ;  /* 0x0000008000037812 */ /* 0x000fca00078ef803 */
[----:B------:R-:W-:Y:S01]  /*12260*/  STG.E.U8 desc[UR36][R16.64], R3 ;  /* 0x0000000310007986 */ /* 0x000fe2000c101124 */
[----:B------:R-:W-:Y:S05]  /*12270*/  EXIT ;  /* 0x000000000000794d */ /* 0x000fea0003800000 */
.L_x_1326:
        /* <DEDUP_REMOVED lines=12> */
.L_x_1332:
[----:B------:R-:W-:Y:S01]  /*12340*/  IMAD.MOV.U32 R0, RZ, RZ, 0x7f ;  /* 0x0000007fff007424 */ /* 0x000fe200078e00ff */
[----:B------:R-:W-:-:S04]  /*12350*/  ISETP.GT.U32.AND P0, PT, R2, 0x7f800000, PT ;  /* 0x7f8000000200780c */ /* 0x000fc80003f04070 */
[----:B------:R-:W-:-:S09]  /*12360*/  SEL R0, R0, 0x7c, P0 ;  /* 0x0000007c00007807 */ /* 0x000fd20000000000 */
.L_x_1333:
[----:B------:R-:W-:Y:S05]  /*12370*/  BSYNC.RECONVERGENT B0 ;  /* 0x0000000000007941 */ /* 0x000fea0003800200 */
.L_x_1331:
[----:B------:R-:W-:-:S04]  /*12380*/  SHF.R.U32.HI R3, RZ, 0x18, R3 ;  /* 0x00000018ff037819 */ /* 0x000fc80000011603 */
[----:B------:R-:W-:-:S05]  /*12390*/  LOP3.LUT R3, R0, 0x80, R3, 0xf8, !PT ;  /* 0x0000008000037812 */ /* 0x000fca00078ef803 */
[----:B------:R-:W-:Y:S01]  /*123a0*/  STG.E.U8 desc[UR36][R16.64], R3 ;  /* 0x0000000310007986 */ /* 0x000fe2000c101124 */
[----:B------:R-:W-:Y:S05]  /*123b0*/  EXIT ;  /* 0x000000000000794d */ /* 0x000fea0003800000 */
.L_x_1325:
[----:B------:R-:W-:-:S05]  /*123c0*/  HADD2.F32 R0, -RZ, R0.H0_H0 ;  /* 0x20000000ff007230 */ /* 0x000fca0000004100 */
[----:B------:R-:W-:-:S05]  /*123d0*/  F2FP.BF16.F32.PACK_AB R0, RZ, R0 ;  /* 0x00000000ff00723e */ /* 0x000fca00000010ff */
[----:B------:R-:W-:Y:S01]  /*123e0*/  STG.E.U16 desc[UR36][R16.64], R0 ;  /* 0x0000000010007986 */ /* 0x000fe2000c101524 */
[----:B------:R-:W-:Y:S05]  /*123f0*/  EXIT ;  /* 0x000000000000794d */ /* 0x000fea0003800000 */
.L_x_1334:
        /* <DEDUP_REMOVED lines=16> */
.L_x_12365:


//--------------------- .text._ZN2at6native27unrolled_elementwise_kernelIZZZNS0_26GeluBackwardCUDAKernelImplERNS_18TensorIteratorBaseENS0_8GeluTypeEENKUlvE0_clEvENKUlvE1_clEvEUlN3c104HalfES8_E_St5arrayIPcLm3EELi4E23TrivialOffsetCalculatorILi2EjESD_ILi1EjENS0_6memory12LoadWithCastILi2EEENSG_13StoreWithCastILi1EEEEEviT_T0_T2_T3_T4_T5_ --------------------------
	.section	.text._ZN2at6native27unrolled_elementwise_kernelIZZZNS0_26GeluBackwardCUDAKernelImplERNS_18TensorIteratorBaseENS0_8GeluTypeEENKUlvE0_clEvENKUlvE1_clEvEUlN3c104HalfES8_E_St5arrayIPcLm3EELi4E23TrivialOffsetCalculatorILi2EjESD_ILi1EjENS0_6memory12LoadWithCastILi2EEENSG_13StoreWithCastILi1EEEEEviT_T0_T2_T3_T4_T5_,"ax",@progbits
	.align	128
        .global         _ZN2at6native27unrolled_elementwise_kernelIZZZNS0_26GeluBackwardCUDAKernelImplERNS_18TensorIteratorBaseENS0_8GeluTypeEENKUlvE0_clEvENKUlvE1_clEvEUlN3c104HalfES8_E_St5arrayIPcLm3EELi4E23TrivialOffsetCalculatorILi2EjESD_ILi1EjENS0_6memory12LoadWithCastILi2EEENSG_13StoreWithCastILi1EEEEEviT_T0_T2_T3_T4_T5_
        .type           _ZN2at6native27unrolled_elementwise_kernelIZZZNS0_26GeluBackwardCUDAKernelImplERNS_18TensorIteratorBaseENS0_8GeluTypeEENKUlvE0_clEvENKUlvE1_clEvEUlN3c104HalfES8_E_St5arrayIPcLm3EELi4E23TrivialOffsetCalculatorILi2EjESD_ILi1EjENS0_6memory12LoadWithCastILi2EEENSG_13StoreWithCastILi1EEEEEviT_T0_T2_T3_T4_T5_,@function
        .size           _ZN2at6native27unrolled_elementwise_kernelIZZZNS0_26GeluBackwardCUDAKernelImplERNS_18TensorIteratorBaseENS0_8GeluTypeEENKUlvE0_clEvENKUlvE1_clEvEUlN3c104HalfES8_E_St5arrayIPcLm3EELi4E23TrivialOffsetCalculatorILi2EjESD_ILi1EjENS0_6memory12LoadWithCastILi2EEENSG_13StoreWithCastILi1EEEEEviT_T0_T2_T3_T4_T5_,(.L_x_12366 - _ZN2at6native27unrolled_elementwise_kernelIZZZNS0_26GeluBackwardCUDAKernelImplERNS_18TensorIteratorBaseENS0_8GeluTypeEENKUlvE0_clEvENKUlvE1_clEvEUlN3c104HalfES8_E_St5arrayIPcLm3EELi4E23TrivialOffsetCalculatorILi2EjESD_ILi1EjENS0_6memory12LoadWithCastILi2EEENSG_13StoreWithCastILi1EEEEEviT_T0_T2_T3_T4_T5_)
        .other          _ZN2at6native27unrolled_elementwise_kernelIZZZNS0_26GeluBackwardCUDAKernelImplERNS_18TensorIteratorBaseENS0_8GeluTypeEENKUlvE0_clEvENKUlvE1_clEvEUlN3c104HalfES8_E_St5arrayIPcLm3EELi4E23TrivialOffsetCalculatorILi2EjESD_ILi1EjENS0_6memory12LoadWithCastILi2EEENSG_13StoreWithCastILi1EEEEEviT_T0_T2_T3_T4_T5_,@"STO_CUDA_ENTRY STV_DEFAULT"
_ZN2at6native27unrolled_elementwise_kernelIZZZNS0_26GeluBackwardCUDAKernelImplERNS_18TensorIteratorBaseENS0_8GeluTypeEENKUlvE0_clEvENKUlvE1_clEvEUlN3c104HalfES8_E_St5arrayIPcLm3EELi4E23TrivialOffsetCalculatorILi2EjESD_ILi1EjENS0_6memory12LoadWithCastILi2EEENSG_13StoreWithCastILi1EEEEEviT_T0_T2_T3_T4_T5_:
.text._ZN2at6native27unrolled_elementwise_kernelIZZZNS0_26GeluBackwardCUDAKernelImplERNS_18TensorIteratorBaseENS0_8GeluTypeEENKUlvE0_clEvENKUlvE1_clEvEUlN3c104HalfES8_E_St5arrayIPcLm3EELi4E23TrivialOffsetCalculatorILi2EjESD_ILi1EjENS0_6memory12LoadWithCastILi2EEENSG_13StoreWithCastILi1EEEEEviT_T0_T2_T3_T4_T5_:
        /* <DEDUP_REMOVED lines=36> */
.L_x_1340:
[----:B------:R-:W2:Y:S02]  /*0240*/  LDG.E.U8 R4, desc[UR36][R4.64] ;  /* 0x0000002404047981 */ /* 0x000ea4000c1e1100 */
[----:B--2---:R-:W-:-:S04]  /*0250*/  I2FP.F32.U32 R0, R4 ;  /* 0x0000000400007245 */ /* 0x004fc80000201000 */
[----:B------:R-:W-:-:S04]  /*0260*/  F2FP.F16.F32.PACK_AB R0, RZ, R0 ;  /* 0x00000000ff00723e */ /* 0x000fc800000000ff */
[----:B------:R-:W-:Y:S01]  /*0270*/  PRMT R16, R0, 0x7610, R16 ;  /* 0x0000761000107816 */ /* 0x000fe20000000010 */
[----:B------:R-:W-:Y:S06]  /*0280*/  BRA `(.L_x_1342) ;  /* 0x0000000c00d87947 */ /* 0x000fec0003800000 */
.L_x_1339:
        /* <DEDUP_REMOVED lines=11> */
.L_x_1344:
[----:B------:R-:W2:Y:S02]  /*0340*/  LDG.E R4, desc[UR36][R4.64] ;  /* 0x0000002404047981 */ /* 0x000ea4000c1e1900 */
[----:B--2---:R-:W-:-:S04]  /*0350*/  I2FP.F32.S32 R0, R4 ;  /* 0x0000000400007245 */ /* 0x004fc80000201400 */
[----:B------:R-:W-:-:S04]  /*0360*/  F2FP.F16.F32.PACK_AB R0, RZ, R0 ;  /* 0x00000000ff00723e */ /* 0x000fc800000000ff */
[----:B------:R-:W-:Y:S01]  /*0370*/  PRMT R16, R0, 0x7610, R16 ;  /* 0x0000761000107816 */ /* 0x000fe20000000010 */
[----:B------:R-:W-:Y:S06]  /*0380*/  BRA `(.L_x_1342) ;  /* 0x0000000c00987947 */ /* 0x000fec0003800000 */
.L_x_1343:
[----:B------:R-:W2:Y:S02]  /*0390*/  LDG.E.U16 R4, desc[UR36][R4.64] ;  /* 0x0000002404047981 */ /* 0x000ea4000c1e1500 */
[----:B--2---:R-:W0:Y:S02]  /*03a0*/  I2F.S16 R0, R4 ;  /* 0x0000000400007306 */ /* 0x004e240000101400 */
[----:B0-----:R-:W-:-:S04]  /*03b0*/  F2FP.F16.F32.PACK_AB R0, RZ, R0 ;  /* 0x00000000ff00723e */ /* 0x001fc800000000ff */
[----:B------:R-:W-:Y:S01]  /*03c0*/  PRMT R16, R0, 0x7610, R16 ;  /* 0x0000761000107816 */ /* 0x000fe20000000010 */
[----:B------:R-:W-:Y:S06]  /*03d0*/  BRA `(.L_x_1342) ;  /* 0x0000000c00847947 */ /* 0x000fec0003800000 */
.L_x_1338:
        /* <DEDUP_REMOVED lines=9> */
.L_x_1346:
[----:B------:R1:W5:Y:S01]  /*0470*/  LDG.E.U16 R16, desc[UR36][R4.64] ;  /* 0x0000002404107981 */ /* 0x000362000c1e1500 */
[----:B------:R-:W-:Y:S05]  /*0480*/  BRA `(.L_x_1342) ;  /* 0x0000000c00587947 */ /* 0x000fea0003800000 */
.L_x_1345:
        /* <DEDUP_REMOVED lines=9> */
.L_x_1348:
[----:B------:R0:W5:Y:S01]  /*0520*/  LDG.E.U16 R16, desc[UR36][R4.64] ;  /* 0x0000002404107981 */ /* 0x000162000c1e1500 */
[----:B------:R-:W-:Y:S05]  /*0530*/  BRA `(.L_x_1342) ;  /* 0x0000000c002c7947 */ /* 0x000fea0003800000 */
.L_x_1347:
        /* <DEDUP_REMOVED lines=13> */
.L_x_1337:
        /* <DEDUP_REMOVED lines=14> */
.L_x_1351:
        /* <DEDUP_REMOVED lines=13> */
.L_x_1350:
        /* <DEDUP_REMOVED lines=27> */
.L_x_1353:
        /* <DEDUP_REMOVED lines=12> */
[----:B------:R-:W-:-:S04]  /*0a30*/  F2FP.F16.F32.PACK_AB R0, RZ, R0 ;  /* 0x00000000ff00723e */ /* 0x000fc800000000ff */
[----:B------:R-:W-:Y:S01]  /*0a40*/  PRMT R16, R0, 0x7610, R16 ;  /* 0x0000761000107816 */ /* 0x000fe20000000010 */
[----:B------:R-:W-:Y:S06]  /*0a50*/  BRA `(.L_x_1342) ;  /* 0x0000000400e47947 */ /* 0x000fec0003800000 */
.L_x_1352:
[----:B------:R-:W2:Y:S02]  /*0a60*/  LDG.E.U16 R0, desc[UR36][R4.64] ;  /* 0x0000002404007981 */ /* 0x000ea4000c1e1500 */
[----:B--2---:R-:W-:-:S05]  /*0a70*/  IMAD.U32 R0, R0, 0x10000, RZ ;  /* 0x0001000000007824 */ /* 0x004fca00078e00ff */
[----:B------:R-:W-:-:S04]  /*0a80*/  F2FP.F16.F32.PACK_AB R0, RZ, R0 ;  /* 0x00000000ff00723e */ /* 0x000fc800000000ff */
[----:B------:R-:W-:Y:S01]  /*0a90*/  PRMT R16, R0, 0x7610, R16 ;  /* 0x0000761000107816 */ /* 0x000fe20000000010 */
[----:B------:R-:W-:Y:S06]  /*0aa0*/  BRA `(.L_x_1342) ;  /* 0x0000000400d07947 */ /* 0x000fec0003800000 */
.L_x_1349:
        /* <DEDUP_REMOVED lines=13> */
.L_x_1356:
        /* <DEDUP_REMOVED lines=21> */
.L_x_1360:
[----:B------:R-:W-:Y:S05]  /*0cd0*/  BSYNC.RECONVERGENT B1 ;  /* 0x0000000000017941 */ /* 0x000fea0003800200 */
.L_x_1359:
[----:B------:R-:W-:Y:S01]  /*0ce0*/  IMAD.SHL.U32 R0, R0, 0x100000, RZ ;  /* 0x0010000000007824 */ /* 0x000fe200078e00ff */
[----:B------:R-:W-:-:S04]  /*0cf0*/  LEA R3, R3, 0x3b800000, 0x17 ;  /* 0x3b80000003037811 */ /* 0x000fc800078eb8ff */
[----:B------:R-:W-:-:S07]  /*0d00*/  LOP3.LUT R0, R3, R0, R7, 0xfe, !PT ;  /* 0x0000000003007212 */ /* 0x000fce00078efe07 */
.L_x_1358:
[----:B------:R-:W-:Y:S05]  /*0d10*/  BSYNC.RECONVERGENT B0 ;  /* 0x0000000000007941 */ /* 0x000fea0003800200 */
.L_x_1357:
[----:B------:R-:W-:-:S04]  /*0d20*/  F2FP.F16.F32.PACK_AB R0, RZ, R0 ;  /* 0x00000000ff00723e */ /* 0x000fc800000000ff */
[----:B------:R-:W-:Y:S01]  /*0d30*/  PRMT R16, R0, 0x7610, R16 ;  /* 0x0000761000107816 */ /* 0x000fe20000000010 */
[----:B------:R-:W-:Y:S06]  /*0d40*/  BRA `(.L_x_1342) ;  /* 0x0000000400287947 */ /* 0x000fec0003800000 */
.L_x_1355:
        /* <DEDUP_REMOVED lines=21> */
.L_x_1364:
[----:B------:R-:W-:Y:S05]  /*0ea0*/  BSYNC.RECONVERGENT B1 ;  /* 0x0000000000017941 */ /* 0x000fea0003800200 */
.L_x_1363:
[----:B------:R-:W-:Y:S01]  /*0eb0*/  IMAD.SHL.U32 R0, R0, 0x200000, RZ ;  /* 0x0020000000007824 */ /* 0x000fe200078e00ff */
[----:B------:R-:W-:-:S04]  /*0ec0*/  LEA R3, R3, 0x37800000, 0x17 ;  /* 0x3780000003037811 */ /* 0x000fc800078eb8ff */
[----:B------:R-:W-:-:S07]  /*0ed0*/  LOP3.LUT R0, R3, R0, R7, 0xfe, !PT ;  /* 0x0000000003007212 */ /* 0x000fce00078efe07 */
.L_x_1362:
[----:B------:R-:W-:Y:S05]  /*0ee0*/  BSYNC.RECONVERGENT B0 ;  /* 0x0000000000007941 */ /* 0x000fea0003800200 */
.L_x_1361:
[----:B------:R-:W-:-:S04]  /*0ef0*/  F2FP.F16.F32.PACK_AB R0, RZ, R0 ;  /* 0x00000000ff00723e */ /* 0x000fc800000000ff */
[----:B------:R-:W-:Y:S01]  /*0f00*/  PRMT R16, R0, 0x7610, R16 ;  /* 0x0000761000107816 */ /* 0x000fe20000000010 */
[----:B------:R-:W-:Y:S06]  /*0f10*/  BRA `(.L_x_1342) ;  /* 0x0000000000b47947 */ /* 0x000fec0003800000 */
.L_x_1354:
[----:B------:R-:W-:-:S09]  /*0f20*/  UISETP.NE.AND UP0, UPT, UR4, 0x1c, UPT ;  /* 0x0000001c0400788c */ /* 0x000fd2000bf05270 */
[----:B------:R-:W-:Y:S05]  /*0f30*/  BRA.U !UP0, `(.L_x_1365) ;  /* 0x00000001089c7547 */ /* 0x000fea000b800000 */
[----:B------:R-:W-:-:S09]  /*0f40*/  UISETP.NE.AND UP0, UPT, UR4, 0x1d, UPT ;  /* 0x0000001d0400788c */ /* 0x000fd2000bf05270 */
[----:B------:R-:W-:Y:S05]  /*0f50*/  BRA.U !UP0, `(.L_x_1366) ;  /* 0x0000000108807547 */ /* 0x000fea000b800000 */
[----:B------:R-:W-:-:S09]  /*0f60*/  UISETP.NE.AND UP0, UPT, UR4, 0x2c, UPT ;  /* 0x0000002c0400788c */ /* 0x000fd2000bf05270 */
[----:B------:R-:W-:Y:S05]  /*0f70*/  BRA.U !UP0, `(.L_x_1367) ;  /* 0x0000000108487547 */ /* 0x000fea000b800000 */
.L_x_1341:
        /* <DEDUP_REMOVED lines=16> */
.L_x_1368:
[----:B------:R-:W-:Y:S01]  /*1080*/  PRMT R16, RZ, 0x7610, R16 ;  /* 0x00007610ff107816 */ /* 0x000fe20000000010 */
[----:B------:R-:W-:Y:S06]  /*1090*/  BRA `(.L_x_1342) ;  /* 0x0000000000547947 */ /* 0x000fec0003800000 */
.L_x_1367:
        /* <DEDUP_REMOVED lines=8> */
.L_x_1370:
[----:B------:R-:W-:Y:S05]  /*1120*/  BSYNC.RECONVERGENT B0 ;  /* 0x0000000000007941 */ /* 0x000fea0003800200 */
.L_x_1369:
[----:B------:R-:W-:-:S04]  /*1130*/  F2FP.F16.F32.PACK_AB R0, RZ, R0 ;  /* 0x00000000ff00723e */ /* 0x000fc800000000ff */
[----:B------:R-:W-:Y:S01]  /*1140*/  PRMT R16, R0, 0x7610, R16 ;  /* 0x0000761000107816 */ /* 0x000fe20000000010 */
[----:B------:R-:W-:Y:S06]  /*1150*/  BRA `(.L_x_1342) ;  /* 0x0000000000247947 */ /* 0x000fec0003800000 */
.L_x_1366:
[----:B------:R-:W2:Y:S02]  /*1160*/  LDG.E.64 R4, desc[UR36][R4.64] ;  /* 0x0000002404047981 */ /* 0x000ea4000c1e1b00 */
[----:B--2---:R-:W0:Y:S02]  /*1170*/  I2F.U64 R0, R4 ;  /* 0x0000000400007312 */ /* 0x004e240000301000 */
[----:B0-----:R-:W-:-:S04]  /*1180*/  F2FP.F16.F32.PACK_AB R0, RZ, R0 ;  /* 0x00000000ff00723e */ /* 0x001fc800000000ff */
[----:B------:R-:W-:Y:S01]  /*1190*/  PRMT R16, R0, 0x7610, R16 ;  /* 0x0000761000107816 */ /* 0x000fe20000000010 */
[----:B------:R-:W-:Y:S06]  /*11a0*/  BRA `(.L_x_1342) ;  /* 0x0000000000107947 */ /* 0x000fec0003800000 */
.L_x_1365:
[----:B------:R-:W2:Y:S02]  /*11b0*/  LDG.E R4, desc[UR36][R4.64] ;  /* 0x0000002404047981 */ /* 0x000ea4000c1e1900 */
[----:B--2---:R-:W-:-:S04]  /*11c0*/  I2FP.F32.U32 R0, R4 ;  /* 0x0000000400007245 */ /* 0x004fc80000201000 */
[----:B------:R-:W-:-:S04]  /*11d0*/  F2FP.F16.F32.PACK_AB R0, RZ, R0 ;  /* 0x00000000ff00723e */ /* 0x000fc800000000ff */
[----:B------:R-:W-:-:S07]  /*11e0*/  PRMT R16, R0, 0x7610, R16 ;  /* 0x0000761000107816 */ /* 0x000fce0000000010 */
.L_x_1342:
[----:B01----:R-:W0:Y:S01]  /*11f0*/  LDC.64 R4, c[0x0][0x398] ;  /* 0x0000e600ff047b82 */ /* 0x003e220000000a00 */
        /* <DEDUP_REMOVED lines=20> */
.L_x_1374:
[----:B------:R-:W2:Y:S02]  /*1340*/  LDG.E.U8 R4, desc[UR36][R4.64] ;  /* 0x0000002404047981 */ /* 0x000ea4000c1e1100 */
[----:B--2---:R-:W-:-:S04]  /*1350*/  I2FP.F32.U32 R0, R4 ;  /* 0x0000000400007245 */ /* 0x004fc80000201000 */
[----:B------:R-:W-:-:S04]  /*1360*/  F2FP.F16.F32.PACK_AB R0, RZ, R0 ;  /* 0x00000000ff00723e */ /* 0x000fc800000000ff */
[----:B------:R-:W-:Y:S01]  /*1370*/  PRMT R17, R0, 0x7610, R17 ;  /* 0x0000761000117816 */ /* 0x000fe20000000011 */
[----:B------:R-:W-:Y:S06]  /*1380*/  BRA `(.L_x_1376) ;  /* 0x0000000c00d87947 */ /* 0x000fec0003800000 */
.L_x_1373:
        /* <DEDUP_REMOVED lines=11> */
.L_x_1378:
[----:B------:R-:W2:Y:S02]  /*1440*/  LDG.E R4, desc[UR36][R4.64] ;  /* 0x0000002404047981 */ /* 0x000ea4000c1e1900 */
[----:B--2---:R-:W-:-:S04]  /*1450*/  I2FP.F32.S32 R0, R4 ;  /* 0x0000000400007245 */ /* 0x004fc80000201400 */
[----:B------:R-:W-:-:S04]  /*1460*/  F2FP.F16.F32.PACK_AB R0, RZ, R0 ;  /* 0x00000000ff00723e */ /* 0x000fc800000000ff */
[----:B------:R-:W-:Y:S01]  /*1470*/  PRMT R17, R0, 0x7610, R17 ;  /* 0x0000761000117816 */ /* 0x000fe20000000011 */
[----:B------:R-:W-:Y:S06]  /*1480*/  BRA `(.L_x_1376) ;  /* 0x0000000c00987947 */ /* 0x000fec0003800000 */
.L_x_1377:
[----:B------:R-:W2:Y:S02]  /*1490*/  LDG.E.U16 R4, desc[UR36][R4.64] ;  /* 0x0000002404047981 */ /* 0x000ea4000c1e1500 */
[----:B--2---:R-:W0:Y:S02]  /*14a0*/  I2F.S16 R0, R4 ;  /* 0x0000000400007306 */ /* 0x004e240000101400 */
[----:B0-----:R-:W-:-:S04]  /*14b0*/  F2FP.F16.F32.PACK_AB R0, RZ, R0 ;  /* 0x00000000ff00723e */ /* 0x001fc800000000ff */
[----:B------:R-:W-:Y:S01]  /*14c0*/  PRMT R17, R0, 0x7610, R17 ;  /* 0x0000761000117816 */ /* 0x000fe20000000011 */
[----:B------:R-:W-:Y:S06]  /*14d0*/  BRA `(.L_x_1376) ;  /* 0x0000000c00847947 */ /* 0x000fec0003800000 */
.L_x_1372:
        /* <DEDUP_REMOVED lines=9> */
.L_x_1380:
[----:B------:R1:W5:Y:S01]  /*1570*/  LDG.E.U16 R17, desc[UR36][R4.64] ;  /* 0x0000002404117981 */ /* 0x000362000c1e1500 */
[----:B------:R-:W-:Y:S05]  /*1580*/  BRA `(.L_x_1376) ;  /* 0x0000000c00587947 */ /* 0x000fea0003800000 */
.L_x_1379:
        /* <DEDUP_REMOVED lines=9> */
.L_x_1382:
[----:B------:R0:W5:Y:S01]  /*1620*/  LDG.E.U16 R17, desc[UR36][R4.64] ;  /* 0x0000002404117981 */ /* 0x000162000c1e1500 */
[----:B------:R-:W-:Y:S05]  /*1630*/  BRA `(.L_x_1376) ;  /* 0x0000000c002c7947 */ /* 0x000fea0003800000 */
.L_x_1381:
        /* <DEDUP_REMOVED lines=13> */
.L_x_1371:
        /* <DEDUP_REMOVED lines=14> */
.L_x_1385:
        /* <DEDUP_REMOVED lines=13> */
.L_x_1384:
        /* <DEDUP_REMOVED lines=27> */
.L_x_1387:
        /* <DEDUP_REMOVED lines=15> */
.L_x_1386:
[----:B------:R-:W2:Y:S02]  /*1b60*/  LDG.E.U16 R0, desc[UR36][R4.64] ;  /* 0x0000002404007981 */ /* 0x000ea4000c1e1500 */
[----:B--2---:R-:W-:-:S05]  /*1b70*/  IMAD.U32 R0, R0, 0x10000, RZ ;  /* 0x0001000000007824 */ /* 0x004fca00078e00ff */
[----:B------:R-:W-:-:S04]  /*1b80*/  F2FP.F16.F32.PACK_AB R0, RZ, R0 ;  /* 0x00000000ff00723e */ /* 0x000fc800000000ff */
[----:B------:R-:W-:Y:S01]  /*1b90*/  PRMT R17, R0, 0x7610, R17 ;  /* 0x0000761000117816 */ /* 0x000fe20000000011 */
[----:B------:R-:W-:Y:S06]  /*1ba0*/  BRA `(.L_x_1376) ;  /* 0x0000000400d07947 */ /* 0x000fec0003800000 */
.L_x_1383:
        /* <DEDUP_REMOVED lines=13> */
.L_x_1390:
        /* <DEDUP_REMOVED lines=21> */
.L_x_1394:
[----:B------:R-:W-:Y:S05]  /*1dd0*/  BSYNC.RECONVERGENT B1 ;  /* 0x0000000000017941 */ /* 0x000fea0003800200 */
.L_x_1393:
[----:B------:R-:W-:Y:S01]  /*1de0*/  IMAD.SHL.U32 R0, R0, 0x100000, RZ ;  /* 0x0010000000007824 */ /* 0x000fe200078e00ff */
[----:B------:R-:W-:-:S04]  /*1df0*/  LEA R3, R3, 0x3b800000, 0x17 ;  /* 0x3b80000003037811 */ /* 0x000fc800078eb8ff */
[----:B------:R-:W-:-:S07]  /*1e00*/  LOP3.LUT R0, R3, R0, R7, 0xfe, !PT ;  /* 0x0000000003007212 */ /* 0x000fce00078efe07 */
.L_x_1392:
[----:B------:R-:W-:Y:S05]  /*1e10*/  BSYNC.RECONVERGENT B0 ;  /* 0x0000000000007941 */ /* 0x000fea0003800200 */
.L_x_1391:
[----:B------:R-:W-:-:S04]  /*1e20*/  F2FP.F16.F32.PACK_AB R0, RZ, R0 ;  /* 0x00000000ff00723e */ /* 0x000fc800000000ff */
[----:B------:R-:W-:Y:S01]  /*1e30*/  PRMT R17, R0, 0x7610, R17 ;  /* 0x0000761000117816 */ /* 0x000fe20000000011 */
[----:B------:R-:W-:Y:S06]  /*1e40*/  BRA `(.L_x_1376) ;  /* 0x0000000400287947 */ /* 0x000fec0003800000 */
.L_x_1389:
        /* <DEDUP_REMOVED lines=21> */
.L_x_1398:
[----:B------:R-:W-:Y:S05]  /*1fa0*/  BSYNC.RECONVERGENT B1 ;  /* 0x0000000000017941 */ /* 0x000fea0003800200 */
.L_x_1397:
[----:B------:R-:W-:Y:S01]  /*1fb0*/  IMAD.SHL.U32 R0, R0, 0x200000, RZ ;  /* 0x0020000000007824 */ /* 0x000fe200078e00ff */
[----:B------:R-:W-:-:S04]  /*1fc0*/  LEA R3, R3, 0x37800000, 0x17 ;  /* 0x3780000003037811 */ /* 0x000fc800078eb8ff */
[----:B------:R-:W-:-:S07]  /*1fd0*/  LOP3.LUT R0, R3, R0, R7, 0xfe, !PT ;  /* 0x0000000003007212 */ /* 0x000fce00078efe07 */
.L_x_1396:
[----:B------:R-:W-:Y:S05]  /*1fe0*/  BSYNC.RECONVERGENT B0 ;  /* 0x0000000000007941 */ /* 0x000fea0003800200 */
.L_x_1395:
[----:B------:R-:W-:-:S04]  /*1ff0*/  F2FP.F16.F32.PACK_AB R0, RZ, R0 ;  /* 0x00000000ff00723e */ /* 0x000fc800000000ff */
[----:B------:R-:W-:Y:S01]  /*2000*/  PRMT R17, R0, 0x7610, R17 ;  /* 0x0000761000117816 */ /* 0x000fe20000000011 */
[----:B------:R-:W-:Y:S06]  /*2010*/  BRA `(.L_x_1376) ;  /* 0x0000000000b47947 */ /* 0x000fec0003800000 */
.L_x_1388:
[----:B------:R-:W-:-:S09]  /*2020*/  UISETP.NE.AND UP0, UPT, UR4, 0x1c, UPT ;  /* 0x0000001c0400788c */ /* 0x000fd2000bf05270 */
[----:B------:R-:W-:Y:S05]  /*2030*/  BRA.U !UP0, `(.L_x_1399) ;  /* 0x00000001089c7547 */ /* 0x000fea000b800000 */
[----:B------:R-:W-:-:S09]  /*2040*/  UISETP.NE.AND UP0, UPT, UR4, 0x1d, UPT ;  /* 0x0000001d0400788c */ /* 0x000fd2000bf05270 */
[----:B------:R-:W-:Y:S05]  /*2050*/  BRA.U !UP0, `(.L_x_1400) ;  /* 0x0000000108807547 */ /* 0x000fea000b800000 */
[----:B------:R-:W-:-:S09]  /*2060*/  UISETP.NE.AND UP0, UPT, UR4, 0x2c, UPT ;  /* 0x0000002c0400788c */ /* 0x000fd2000bf05270 */
[----:B------:R-:W-:Y:S05]  /*2070*/  BRA.U !UP0, `(.L_x_1401) ;  /* 0x0000000108487547 */ /* 0x000fea000b800000 */
.L_x_1375:
        /* <DEDUP_REMOVED lines=16> */
.L_x_1402:
[----:B------:R-:W-:Y:S01]  /*2180*/  PRMT R17, RZ, 0x7610, R17 ;  /* 0x00007610ff117816 */ /* 0x000fe20000000011 */
[----:B------:R-:W-:Y:S06]  /*2190*/  BRA `(.L_x_1376) ;  /* 0x0000000000547947 */ /* 0x000fec0003800000 */
.L_x_1401:
        /* <DEDUP_REMOVED lines=8> */
.L_x_1404:
[----:B------:R-:W-:Y:S05]  /*2220*/  BSYNC.RECONVERGENT B0 ;  /* 0x0000000000007941 */ /* 0x000fea0003800200 */
.L_x_1403:
[----:B------:R-:W-:-:S04]  /*2230*/  F2FP.F16.F32.PACK_AB R0, RZ, R0 ;  /* 0x00000000ff00723e */ /* 0x000fc800000000ff */
[----:B------:R-:W-:Y:S01]  /*2240*/  PRMT R17, R0, 0x7610, R17 ;  /* 0x0000761000117816 */ /* 0x000fe20000000011 */
[----:B------:R-:W-:Y:S06]  /*2250*/  BRA `(.L_x_1376) ;  /* 0x0000000000247947 */ /* 0x000fec0003800000 */
.L_x_1400:
[----:B------:R-:W2:Y:S02]  /*2260*/  LDG.E.64 R4, desc[UR36][R4.64] ;  /* 0x0000002404047981 */ /* 0x000ea4000c1e1b00 */
[----:B--2---:R-:W0:Y:S02]  /*2270*/  I2F.U64 R0, R4 ;  /* 0x0000000400007312 */ /* 0x004e240000301000 */
[----:B0-----:R-:W-:-:S04]  /*2280*/  F2FP.F16.F32.PACK_AB R0, RZ, R0 ;  /* 0x00000000ff00723e */ /* 0x001fc800000000ff */
[----:B------:R-:W-:Y:S01]  /*2290*/  PRMT R17, R0, 0x7610, R17 ;  /* 0x0000761000117816 */ /* 0x000fe20000000011 */
[----:B------:R-:W-:Y:S06]  /*22a0*/  BRA `(.L_x_1376) ;  /* 0x0000000000107947 */ /* 0x000fec0003800000 */
.L_x_1399:
[----:B------:R-:W2:Y:S02]  /*22b0*/  LDG.E R4, desc[UR36][R4.64] ;  /* 0x0000002404047981 */ /* 0x000ea4000c1e1900 */
[----:B--2---:R-:W-:-:S04]  /*22c0*/  I2FP.F32.U32 R0, R4 ;  /* 0x0000000400007245 */ /* 0x004fc80000201000 */
[----:B------:R-:W-:-:S04]  /*22d0*/  F2FP.F16.F32.PACK_AB R0, RZ, R0 ;  /* 0x00000000ff00723e */ /* 0x000fc800000000ff */
[----:B------:R-:W-:-:S07]  /*22e0*/  PRMT R17, R0, 0x7610, R17 ;  /* 0x0000761000117816 */ /* 0x000fce0000000011 */
.L_x_1376:
[----:B------:R-:W-:-:S07]  /*22f0*/  VIADD R27, R19, 0x80 ;  /* 0x00000080131b7836 */ /* 0x000fce0000000000 */
.L_x_1336:
[----:B------:R-:W-:Y:S05]  /*2300*/  BSYNC.RECONVERGENT B6 ;  /* 0x0000000000067941 */ /* 0x000fea0003800200 */
.L_x_1335:
[----:B------:R-:W-:Y:S01]  /*2310*/  ISETP.GE.AND P0, PT, R27, R28, PT ;  /* 0x0000001c1b00720c */ /* 0x000fe20003f06270 */
[----:B------:R-:W-:Y:S01]  /*2320*/  BSSY.RECONVERGENT B6, `(.L_x_1405) ;  /* 0x0000226000067945 */ /* 0x000fe20003800200 */
[----:B------:R-:W-:Y:S02]  /*2330*/  PRMT R18, RZ, 0x7610, R18 ;  /* 0x00007610ff127816 */ /* 0x000fe40000000012 */
[----:B------:R-:W-:-:S09]  /*2340*/  PRMT R22, RZ, 0x7610, R22 ;  /* 0x00007610ff167816 */ /* 0x000fd20000000016 */
[----:B------:R-:W-:Y:S05]  /*2350*/  @P0 BRA `(.L_x_1406) ;  /* 0x0000002000880947 */ /* 0x000fea0003800000 */
[----:B01----:R-:W0:Y:S01]  /*2360*/  LDC.64 R4, c[0x0][0x390] ;  /* 0x0000e400ff047b82 */ /* 0x003e220000000a00 */
        /* <DEDUP_REMOVED lines=21> */
.L_x_1410:
[----:B------:R-:W2:Y:S02]  /*24c0*/  LDG.E.U8 R4, desc[UR36][R4.64] ;  /* 0x0000002404047981 */ /* 0x000ea4000c1e1100 */
[----:B--2---:R-:W-:-:S04]  /*24d0*/  I2FP.F32.U32 R0, R4 ;  /* 0x0000000400007245 */ /* 0x004fc80000201000 */
[----:B------:R-:W-:-:S04]  /*24e0*/  F2FP.F16.F32.PACK_AB R0, RZ, R0 ;  /* 0x00000000ff00723e */ /* 0x000fc800000000ff */
[----:B------:R-:W-:Y:S01]  /*24f0*/  PRMT R18, R0, 0x7610, R18 ;  /* 0x0000761000127816 */ /* 0x000fe20000000012 */
[----:B------:R-:W-:Y:S06]  /*2500*/  BRA `(.L_x_1412) ;  /* 0x0000000c00d87947 */ /* 0x000fec0003800000 */
.L_x_1409:
        /* <DEDUP_REMOVED lines=11> */
.L_x_1414:
[----:B------:R-:W2:Y:S02]  /*25c0*/  LDG.E R4, desc[UR36][R4.64] ;  /* 0x0000002404047981 */ /* 0x000ea4000c1e1900 */
[----:B--2---:R-:W-:-:S04]  /*25d0*/  I2FP.F32.S32 R0, R4 ;  /* 0x0000000400007245 */ /* 0x004fc80000201400 */
[----:B------:R-:W-:-:S04]  /*25e0*/  F2FP.F16.F32.PACK_AB R0, RZ, R0 ;  /* 0x00000000ff00723e */ /* 0x000fc800000000ff */
[----:B------:R-:W-:Y:S01]  /*25f0*/  PRMT R18, R0, 0x7610, R18 ;  /* 0x0000761000127816 */ /* 0x000fe20000000012 */
[----:B------:R-:W-:Y:S06]  /*2600*/  BRA `(.L_x_1412) ;  /* 0x0000000c00987947 */ /* 0x000fec0003800000 */
.L_x_1413:
[----:B------:R-:W2:Y:S02]  /*2610*/  LDG.E.U16 R4, desc[UR36][R4.64] ;  /* 0x0000002404047981 */ /* 0x000ea4000c1e1500 */
[----:B--2---:R-:W0:Y:S02]  /*2620*/  I2F.S16 R0, R4 ;  /* 0x0000000400007306 */ /* 0x004e240000101400 */
[----:B0-----:R-:W-:-:S04]  /*2630*/  F2FP.F16.F32.PACK_AB R0, RZ, R0 ;  /* 0x00000000ff00723e */ /* 0x001fc800000000ff */
[----:B------:R-:W-:Y:S01]  /*2640*/  PRMT R18, R0, 0x7610, R18 ;  /* 0x0000761000127816 */ /* 0x000fe20000000012 */
[----:B------:R-:W-:Y:S06]  /*2650*/  BRA `(.L_x_1412) ;  /* 0x0000000c00847947 */ /* 0x000fec0003800000 */
.L_x_1408:
        /* <DEDUP_REMOVED lines=9> */
.L_x_1416:
[----:B------:R1:W5:Y:S01]  /*26f0*/  LDG.E.U16 R18, desc[UR36][R4.64] ;  /* 0x0000002404127981 */ /* 0x000362000c1e1500 */
[----:B------:R-:W-:Y:S05]  /*2700*/  BRA `(.L_x_1412) ;  /* 0x0000000c00587947 */ /* 0x000fea0003800000 */
.L_x_1415:
        /* <DEDUP_REMOVED lines=9> */
.L_x_1418:
[----:B------:R0:W5:Y:S01]  /*27a0*/  LDG.E.U16 R18, desc[UR36][R4.64] ;  /* 0x0000002404127981 */ /* 0x000162000c1e1500 */
[----:B------:R-:W-:Y:S05]  /*27b0*/  BRA `(.L_x_1412) ;  /* 0x0000000c002c7947 */ /* 0x000fea0003800000 */
.L_x_1417:
        /* <DEDUP_REMOVED lines=13> */
.L_x_1407:
        /* <DEDUP_REMOVED lines=14> */
.L_x_1421:
        /* <DEDUP_REMOVED lines=13> */
.L_x_1420:
        /* <DEDUP_REMOVED lines=27> */
.L_x_1423:
        /* <DEDUP_REMOVED lines=12> */
[----:B------:R-:W-:-:S04]  /*2cb0*/  F2FP.F16.F32.PACK_AB R0, RZ, R0 ;  /* 0x00000000ff00723e */ /* 0x000fc800000000ff */
[----:B------:R-:W-:Y:S01]  /*2cc0*/  PRMT R18, R0, 0x7610, R18 ;  /* 0x0000761000127816 */ /* 0x000fe20000000012 */
[----:B------:R-:W-:Y:S06]  /*2cd0*/  BRA `(.L_x_1412) ;  /* 0x0000000400e47947 */ /* 0x000fec0003800000 */
.L_x_1422:
[----:B------:R-:W2:Y:S02]  /*2ce0*/  LDG.E.U16 R0, desc[UR36][R4.64] ;  /* 0x0000002404007981 */ /* 0x000ea4000c1e1500 */
[----:B--2---:R-:W-:-:S05]  /*2cf0*/  IMAD.U32 R0, R0, 0x10000, RZ ;  /* 0x0001000000007824 */ /* 0x004fca00078e00ff */
[----:B------:R-:W-:-:S04]  /*2d00*/  F2FP.F16.F32.PACK_AB R0, RZ, R0 ;  /* 0x00000000ff00723e */ /* 0x000fc800000000ff */
[----:B------:R-:W-:Y:S01]  /*2d10*/  PRMT R18, R0, 0x7610, R18 ;  /* 0x0000761000127816 */ /* 0x000fe20000000012 */
[----:B------:R-:W-:Y:S06]  /*2d20*/  BRA `(.L_x_1412) ;  /* 0x0000000400d07947 */ /* 0x000fec0003800000 */
.L_x_1419:
        /* <DEDUP_REMOVED lines=13> */
.L_x_1426:
        /* <DEDUP_REMOVED lines=21> */
.L_x_1430:
[----:B------:R-:W-:Y:S05]  /*2f50*/  BSYNC.RECONVERGENT B1 ;  /* 0x0000000000017941 */ /* 0x000fea0003800200 */
.L_x_1429:
[----:B------:R-:W-:Y:S01]  /*2f60*/  IMAD.SHL.U32 R0, R0, 0x100000, RZ ;  /* 0x0010000000007824 */ /* 0x000fe200078e00ff */
[----:B------:R-:W-:-:S04]  /*2f70*/  LEA R3, R3, 0x3b800000, 0x17 ;  /* 0x3b80000003037811 */ /* 0x000fc800078eb8ff */
[----:B------:R-:W-:-:S07]  /*2f80*/  LOP3.LUT R0, R3, R0, R7, 0xfe, !PT ;  /* 0x0000000003007212 */ /* 0x000fce00078efe07 */
.L_x_1428:
[----:B------:R-:W-:Y:S05]  /*2f90*/  BSYNC.RECONVERGENT B0 ;  /* 0x0000000000007941 */ /* 0x000fea0003800200 */
.L_x_1427:
[----:B------:R-:W-:-:S04]  /*2fa0*/  F2FP.F16.F32.PACK_AB R0, RZ, R0 ;  /* 0x00000000ff00723e */ /* 0x000fc800000000ff */
[----:B------:R-:W-:Y:S01]  /*2fb0*/  PRMT R18, R0, 0x7610, R18 ;  /* 0x0000761000127816 */ /* 0x000fe20000000012 */
[----:B------:R-:W-:Y:S06]  /*2fc0*/  BRA `(.L_x_1412) ;  /* 0x0000000400287947 */ /* 0x000fec0003800000 */
.L_x_1425:
        /* <DEDUP_REMOVED lines=21> */
.L_x_1434:
[----:B------:R-:W-:Y:S05]  /*3120*/  BSYNC.RECONVERGENT B1 ;  /* 0x0000000000017941 */ /* 0x000fea0003800200 */
.L_x_1433:
[----:B------:R-:W-:Y:S01]  /*3130*/  IMAD.SHL.U32 R0, R0, 0x200000, RZ ;  /* 0x0020000000007824 */ /* 0x000fe200078e00ff */
[----:B------:R-:W-:-:S04]  /*3140*/  LEA R3, R3, 0x37800000, 0x17 ;  /* 0x3780000003037811 */ /* 0x000fc800078eb8ff */
[----:B------:R-:W-:-:S07]  /*3150*/  LOP3.LUT R0, R3, R0, R7, 0xfe, !PT ;  /* 0x0000000003007212 */ /* 0x000fce00078efe07 */
.L_x_1432:
[----:B------:R-:W-:Y:S05]  /*3160*/  BSYNC.RECONVERGENT B0 ;  /* 0x0000000000007941 */ /* 0x000fea0003800200 */
.L_x_1431:
[----:B------:R-:W-:-:S04]  /*3170*/  F2FP.F16.F32.PACK_AB R0, RZ, R0 ;  /* 0x00000000ff00723e */ /* 0x000fc800000000ff */
[----:B------:R-:W-:Y:S01]  /*3180*/  PRMT R18, R0, 0x7610, R18 ;  /* 0x0000761000127816 */ /* 0x000fe20000000012 */
[----:B------:R-:W-:Y:S06]  /*3190*/  BRA `(.L_x_1412) ;  /* 0x0000000000b47947 */ /* 0x000fec0003800000 */
.L_x_1424:
        /* <DEDUP_REMOVED lines=14> */
.L_x_1438:
[----:B------:R-:W-:Y:S05]  /*3280*/  BSYNC.RECONVERGENT B0 ;  /* 0x0000000000007941 */ /* 0x000fea0003800200 */
.L_x_1437:
[----:B------:R-:W-:-:S04]  /*3290*/  F2FP.F16.F32.PACK_AB R0, RZ, R0 ;  /* 0x00000000ff00723e */ /* 0x000fc800000000ff */
[----:B------:R-:W-:Y:S01]  /*32a0*/  PRMT R18, R0, 0x7610, R18 ;  /* 0x0000761000127816 */ /* 0x000fe20000000012 */
[----:B------:R-:W-:Y:S06]  /*32b0*/  BRA `(.L_x_1412) ;  /* 0x00000000006c7947 */ /* 0x000fec0003800000 */
.L_x_1411:
        /* <DEDUP_REMOVED lines=16> */
.L_x_1439:
[----:B------:R-:W-:Y:S01]  /*33c0*/  PRMT R18, RZ, 0x7610, R18 ;  /* 0x00007610ff127816 */ /* 0x000fe20000000012 */
[----:B------:R-:W-:Y:S06]  /*33d0*/  BRA `(.L_x_1412) ;  /* 0x0000000000247947 */ /* 0x000fec0003800000 */
.L_x_1436:
[----:B------:R-:W2:Y:S02]  /*33e0*/  LDG.E.64 R4, desc[UR36][R4.64] ;  /* 0x0000002404047981 */ /* 0x000ea4000c1e1b00 */
[----:B--2---:R-:W0:Y:S02]  /*33f0*/  I2F.U64 R0, R4 ;  /* 0x0000000400007312 */ /* 0x004e240000301000 */
[----:B0-----:R-:W-:-:S04]  /*3400*/  F2FP.F16.F32.PACK_AB R0, RZ, R0 ;  /* 0x00000000ff00723e */ /* 0x001fc800000000ff */
[----:B------:R-:W-:Y:S01]  /*3410*/  PRMT R18, R0, 0x7610, R18 ;  /* 0x0000761000127816 */ /* 0x000fe20000000012 */
[----:B------:R-:W-:Y:S06]  /*3420*/  BRA `(.L_x_1412) ;  /* 0x0000000000107947 */ /* 0x000fec0003800000 */
.L_x_1435:
[----:B------:R-:W2:Y:S02]  /*3430*/  LDG.E R4, desc[UR36][R4.64] ;  /* 0x0000002404047981 */ /* 0x000ea4000c1e1900 */
[----:B--2---:R-:W-:-:S04]  /*3440*/  I2FP.F32.U32 R0, R4 ;  /* 0x0000000400007245 */ /* 0x004fc80000201000 */
[----:B------:R-:W-:-:S04]  /*3450*/  F2FP.F16.F32.PACK_AB R0, RZ, R0 ;  /* 0x00000000ff00723e */ /* 0x000fc800000000ff */
[----:B------:R-:W-:-:S07]  /*3460*/  PRMT R18, R0, 0x7610, R18 ;  /* 0x0000761000127816 */ /* 0x000fce0000000012 */
.L_x_1412:
        /* <DEDUP_REMOVED lines=21> */
.L_x_1443:
[----:B------:R-:W2:Y:S02]  /*35c0*/  LDG.E.U8 R4, desc[UR36][R4.64] ;  /* 0x0000002404047981 */ /* 0x000ea4000c1e1100 */
[----:B--2---:R-:W-:-:S04]  /*35d0*/  I2FP.F32.U32 R0, R4 ;  /* 0x0000000400007245 */ /* 0x004fc80000201000 */
[----:B------:R-:W-:-:S04]  /*35e0*/  F2FP.F16.F32.PACK_AB R0, RZ, R0 ;  /* 0x00000000ff00723e */ /* 0x000fc800000000ff */
[----:B------:R-:W-:Y:S01]  /*35f0*/  PRMT R22, R0, 0x7610, R22 ;  /* 0x0000761000167816 */ /* 0x000fe20000000016 */
[----:B------:R-:W-:Y:S06]  /*3600*/  BRA `(.L_x_1445) ;  /* 0x0000000c00d87947 */ /* 0x000fec0003800000 */
.L_x_1442:
        /* <DEDUP_REMOVED lines=11> */
.L_x_1447:
[----:B------:R-:W2:Y:S02]  /*36c0*/  LDG.E R4, desc[UR36][R4.64] ;  /* 0x0000002404047981 */ /* 0x000ea4000c1e1900 */
[----:B--2---:R-:W-:-:S04]  /*36d0*/  I2FP.F32.S32 R0, R4 ;  /* 0x0000000400007245 */ /* 0x004fc80000201400 */
[----:B------:R-:W-:-:S04]  /*36e0*/  F2FP.F16.F32.PACK_AB R0, RZ, R0 ;  /* 0x00000000ff00723e */ /* 0x000fc800000000ff */
[----:B------:R-:W-:Y:S01]  /*36f0*/  PRMT R22, R0, 0x7610, R22 ;  /* 0x0000761000167816 */ /* 0x000fe20000000016 */
[----:B------:R-:W-:Y:S06]  /*3700*/  BRA `(.L_x_1445) ;  /* 0x0000000c00987947 */ /* 0x000fec0003800000 */
.L_x_1446:
[----:B------:R-:W2:Y:S02]  /*3710*/  LDG.E.U16 R4, desc[UR36][R4.64] ;  /* 0x0000002404047981 */ /* 0x000ea4000c1e1500 */
[----:B--2---:R-:W0:Y:S02]  /*3720*/  I2F.S16 R0, R4 ;  /* 0x0000000400007306 */ /* 0x004e240000101400 */
[----:B0-----:R-:W-:-:S04]  /*3730*/  F2FP.F16.F32.PACK_AB R0, RZ, R0 ;  /* 0x00000000ff00723e */ /* 0x001fc800000000ff */
[----:B------:R-:W-:Y:S01]  /*3740*/  PRMT R22, R0, 0x7610, R22 ;  /* 0x0000761000167816 */ /* 0x000fe20000000016 */
[----:B------:R-:W-:Y:S06]  /*3750*/  BRA `(.L_x_1445) ;  /* 0x0000000c00847947 */ /* 0x000fec0003800000 */
.L_x_1441:
        /* <DEDUP_REMOVED lines=9> */
.L_x_1449:
[----:B------:R1:W5:Y:S01]  /*37f0*/  LDG.E.U16 R22, desc[UR36][R4.64] ;  /* 0x0000002404167981 */ /* 0x000362000c1e1500 */
[----:B------:R-:W-:Y:S05]  /*3800*/  BRA `(.L_x_1445) ;  /* 0x0000000c00587947 */ /* 0x000fea0003800000 */
.L_x_1448:
        /* <DEDUP_REMOVED lines=9> */
.L_x_1451:
[----:B------:R0:W5:Y:S01]  /*38a0*/  LDG.E.U16 R22, desc[UR36][R4.64] ;  /* 0x0000002404167981 */ /* 0x000162000c1e1500 */
[----:B------:R-:W-:Y:S05]  /*38b0*/  BRA `(.L_x_1445) ;  /* 0x0000000c002c7947 */ /* 0x000fea0003800000 */
.L_x_1450:
        /* <DEDUP_REMOVED lines=13> */
.L_x_1440:
        /* <DEDUP_REMOVED lines=14> */
.L_x_1454:
        /* <DEDUP_REMOVED lines=13> */
.L_x_1453:
        /* <DEDUP_REMOVED lines=27> */
.L_x_1456:
        /* <DEDUP_REMOVED lines=15> */
.L_x_1455:
[----:B------:R-:W2:Y:S02]  /*3de0*/  LDG.E.U16 R0, desc[UR36][R4.64] ;  /* 0x0000002404007981 */ /* 0x000ea4000c1e1500 */
[----:B--2---:R-:W-:-:S05]  /*3df0*/  IMAD.U32 R0, R0, 0x10000, RZ ;  /* 0x0001000000007824 */ /* 0x004fca00078e00ff */
[----:B------:R-:W-:-:S04]  /*3e00*/  F2FP.F16.F32.PACK_AB R0, RZ, R0 ;  /* 0x00000000ff00723e */ /* 0x000fc800000000ff */
[----:B------:R-:W-:Y:S01]  /*3e10*/  PRMT R22, R0, 0x7610, R22 ;  /* 0x0000761000167816 */ /* 0x000fe20000000016 */
[----:B------:R-:W-:Y:S06]  /*3e20*/  BRA `(.L_x_1445) ;  /* 0x0000000400d07947 */ /* 0x000fec0003800000 */
.L_x_1452:
        /* <DEDUP_REMOVED lines=13> */
.L_x_1459:
        /* <DEDUP_REMOVED lines=21> */
.L_x_1463:
[----:B------:R-:W-:Y:S05]  /*4050*/  BSYNC.RECONVERGENT B1 ;  /* 0x0000000000017941 */ /* 0x000fea0003800200 */
.L_x_1462:
[----:B------:R-:W-:Y:S01]  /*4060*/  IMAD.SHL.U32 R0, R0, 0x100000, RZ ;  /* 0x0010000000007824 */ /* 0x000fe200078e00ff */
[----:B------:R-:W-:-:S04]  /*4070*/  LEA R3, R3, 0x3b800000, 0x17 ;  /* 0x3b80000003037811 */ /* 0x000fc800078eb8ff */
[----:B------:R-:W-:-:S07]  /*4080*/  LOP3.LUT R0, R3, R0, R7, 0xfe, !PT ;  /* 0x0000000003007212 */ /* 0x000fce00078efe07 */
.L_x_1461:
[----:B------:R-:W-:Y:S05]  /*4090*/  BSYNC.RECONVERGENT B0 ;  /* 0x0000000000007941 */ /* 0x000fea0003800200 */
.L_x_1460:
[----:B------:R-:W-:-:S04]  /*40a0*/  F2FP.F16.F32.PACK_AB R0, RZ, R0 ;  /* 0x00000000ff00723e */ /* 0x000fc800000000ff */
[----:B------:R-:W-:Y:S01]  /*40b0*/  PRMT R22, R0, 0x7610, R22 ;  /* 0x0000761000167816 */ /* 0x000fe20000000016 */
[----:B------:R-:W-:Y:S06]  /*40c0*/  BRA `(.L_x_1445) ;  /* 0x0000000400287947 */ /* 0x000fec0003800000 */
.L_x_1458:
        /* <DEDUP_REMOVED lines=21> */
.L_x_1467:
[----:B------:R-:W-:Y:S05]  /*4220*/  BSYNC.RECONVERGENT B1 ;  /* 0x0000000000017941 */ /* 0x000fea0003800200 */
.L_x_1466:
[----:B------:R-:W-:Y:S01]  /*4230*/  IMAD.SHL.U32 R0, R0, 0x200000, RZ ;  /* 0x0020000000007824 */ /* 0x000fe200078e00ff */
[----:B------:R-:W-:-:S04]  /*4240*/  LEA R3, R3, 0x37800000, 0x17 ;  /* 0x3780000003037811 */ /* 0x000fc800078eb8ff */
[----:B------:R-:W-:-:S07]  /*4250*/  LOP3.LUT R0, R3, R0, R7, 0xfe, !PT ;  /* 0x0000000003007212 */ /* 0x000fce00078efe07 */
.L_x_1465:
[----:B------:R-:W-:Y:S05]  /*4260*/  BSYNC.RECONVERGENT B0 ;  /* 0x0000000000007941 */ /* 0x000fea0003800200 */
.L_x_1464:
[----:B------:R-:W-:-:S04]  /*4270*/  F2FP.F16.F32.PACK_AB R0, RZ, R0 ;  /* 0x00000000ff00723e */ /* 0x000fc800000000ff */
[----:B------:R-:W-:Y:S01]  /*4280*/  PRMT R22, R0, 0x7610, R22 ;  /* 0x0000761000167816 */ /* 0x000fe20000000016 */
[----:B------:R-:W-:Y:S06]  /*4290*/  BRA `(.L_x_1445) ;  /* 0x0000000000b47947 */ /* 0x000fec0003800000 */
.L_x_1457:
        /* <DEDUP_REMOVED lines=14> */
.L_x_1471:
[----:B------:R-:W-:Y:S05]  /*4380*/  BSYNC.RECONVERGENT B0 ;  /* 0x0000000000007941 */ /* 0x000fea0003800200 */
.L_x_1470:
[----:B------:R-:W-:-:S04]  /*4390*/  F2FP.F16.F32.PACK_AB R0, RZ, R0 ;  /* 0x00000000ff00723e */ /* 0x000fc800000000ff */
[----:B------:R-:W-:Y:S01]  /*43a0*/  PRMT R22, R0, 0x7610, R22 ;  /* 0x0000761000167816 */ /* 0x000fe20000000016 */
[----:B------:R-:W-:Y:S06]  /*43b0*/  BRA `(.L_x_1445) ;  /* 0x00000000006c7947 */ /* 0x000fec0003800000 */
.L_x_1444:
        /* <DEDUP_REMOVED lines=16> */
.L_x_1472:
[----:B------:R-:W-:Y:S01]  /*44c0*/  PRMT R22, RZ, 0x7610, R22 ;  /* 0x00007610ff167816 */ /* 0x000fe20000000016 */
[----:B------:R-:W-:Y:S06]  /*44d0*/  BRA `(.L_x_1445) ;  /* 0x0000000000247947 */ /* 0x000fec0003800000 */
.L_x_1469:
[----:B------:R-:W2:Y:S02]  /*44e0*/  LDG.E.64 R4, desc[UR36][R4.64] ;  /* 0x0000002404047981 */ /* 0x000ea4000c1e1b00 */
[----:B--2---:R-:W0:Y:S02]  /*44f0*/  I2F.U64 R0, R4 ;  /* 0x0000000400007312 */ /* 0x004e240000301000 */
[----:B0-----:R-:W-:-:S04]  /*4500*/  F2FP.F16.F32.PACK_AB R0, RZ, R0 ;  /* 0x00000000ff00723e */ /* 0x001fc800000000ff */
[----:B------:R-:W-:Y:S01]  /*4510*/  PRMT R22, R0, 0x7610, R22 ;  /* 0x0000761000167816 */ /* 0x000fe20000000016 */
[----:B------:R-:W-:Y:S06]  /*4520*/  BRA `(.L_x_1445) ;  /* 0x0000000000107947 */ /* 0x000fec0003800000 */
.L_x_1468:
[----:B------:R-:W2:Y:S02]  /*4530*/  LDG.E R4, desc[UR36][R4.64] ;  /* 0x0000002404047981 */ /* 0x000ea4000c1e1900 */
[----:B--2---:R-:W-:-:S04]  /*4540*/  I2FP.F32.U32 R0, R4 ;  /* 0x0000000400007245 */ /* 0x004fc80000201000 */
[----:B------:R-:W-:-:S04]  /*4550*/  F2FP.F16.F32.PACK_AB R0, RZ, R0 ;  /* 0x00000000ff00723e */ /* 0x000fc800000000ff */
[----:B------:R-:W-:-:S07]  /*4560*/  PRMT R22, R0, 0x7610, R22 ;  /* 0x0000761000167816 */ /* 0x000fce0000000016 */
.L_x_1445:
[----:B------:R-:W-:-:S07]  /*4570*/  VIADD R27, R27, 0x80 ;  /* 0x000000801b1b7836 */ /* 0x000fce0000000000 */
.L_x_1406:
[----:B------:R-:W-:Y:S05]  /*4580*/  BSYNC.RECONVERGENT B6 ;  /* 0x0000000000067941 */ /* 0x000fea0003800200 */
.L_x_1405:
        /* <DEDUP_REMOVED lines=27> */
.L_x_1478:
[----:B------:R-:W2:Y:S02]  /*4740*/  LDG.E.U8 R4, desc[UR36][R4.64] ;  /* 0x0000002404047981 */ /* 0x000ea4000c1e1100 */
[----:B--2---:R-:W-:-:S04]  /*4750*/  I2FP.F32.U32 R0, R4 ;  /* 0x0000000400007245 */ /* 0x004fc80000201000 */
[----:B------:R-:W-:-:S04]  /*4760*/  F2FP.F16.F32.PACK_AB R0, RZ, R0 ;  /* 0x00000000ff00723e */ /* 0x000fc800000000ff */
[----:B------:R-:W-:Y:S01]  /*4770*/  PRMT R23, R0, 0x7610, R23 ;  /* 0x0000761000177816 */ /* 0x000fe20000000017 */
[----:B------:R-:W-:Y:S06]  /*4780*/  BRA `(.L_x_1480) ;  /* 0x0000000c00d87947 */ /* 0x000fec0003800000 */
.L_x_1477:
        /* <DEDUP_REMOVED lines=11> */
.L_x_1482:
[----:B------:R-:W2:Y:S02]  /*4840*/  LDG.E R4, desc[UR36][R4.64] ;  /* 0x0000002404047981 */ /* 0x000ea4000c1e1900 */
[----:B--2---:R-:W-:-:S04]  /*4850*/  I2FP.F32.S32 R0, R4 ;  /* 0x0000000400007245 */ /* 0x004fc80000201400 */
[----:B------:R-:W-:-:S04]  /*4860*/  F2FP.F16.F32.PACK_AB R0, RZ, R0 ;  /* 0x00000000ff00723e */ /* 0x000fc800000000ff */
[----:B------:R-:W-:Y:S01]  /*4870*/  PRMT R23, R0, 0x7610, R23 ;  /* 0x0000761000177816 */ /* 0x000fe20000000017 */
[----:B------:R-:W-:Y:S06]  /*4880*/  BRA `(.L_x_1480) ;  /* 0x0000000c00987947 */ /* 0x000fec0003800000 */
.L_x_1481:
[----:B------:R-:W2:Y:S02]  /*4890*/  LDG.E.U16 R4, desc[UR36][R4.64] ;  /* 0x0000002404047981 */ /* 0x000ea4000c1e1500 */
[----:B--2---:R-:W0:Y:S02]  /*48a0*/  I2F.S16 R0, R4 ;  /* 0x0000000400007306 */ /* 0x004e240000101400 */
[----:B0-----:R-:W-:-:S04]  /*48b0*/  F2FP.F16.F32.PACK_AB R0, RZ, R0 ;  /* 0x00000000ff00723e */ /* 0x001fc800000000ff */
[----:B------:R-:W-:Y:S01]  /*48c0*/  PRMT R23, R0, 0x7610, R23 ;  /* 0x0000761000177816 */ /* 0x000fe20000000017 */
[----:B------:R-:W-:Y:S06]  /*48d0*/  BRA `(.L_x_1480) ;  /* 0x0000000c00847947 */ /* 0x000fec0003800000 */
.L_x_1476:
        /* <DEDUP_REMOVED lines=9> */
.L_x_1484:
[----:B------:R1:W5:Y:S01]  /*4970*/  LDG.E.U16 R23, desc[UR36][R4.64] ;  /* 0x0000002404177981 */ /* 0x000362000c1e1500 */
[----:B------:R-:W-:Y:S05]  /*4980*/  BRA `(.L_x_1480) ;  /* 0x0000000c00587947 */ /* 0x000fea0003800000 */
.L_x_1483:
        /* <DEDUP_REMOVED lines=9> */
.L_x_1486:
[----:B------:R0:W5:Y:S01]  /*4a20*/  LDG.E.U16 R23, desc[UR36][R4.64] ;  /* 0x0000002404177981 */ /* 0x000162000c1e1500 */
[----:B------:R-:W-:Y:S05]  /*4a30*/  BRA `(.L_x_1480) ;  /* 0x0000000c002c7947 */ /* 0x000fea0003800000 */
.L_x_1485:
        /* <DEDUP_REMOVED lines=13> */
.L_x_1475:
        /* <DEDUP_REMOVED lines=14> */
.L_x_1489:
        /* <DEDUP_REMOVED lines=13> */
.L_x_1488:
        /* <DEDUP_REMOVED lines=27> */
.L_x_1491:
        /* <DEDUP_REMOVED lines=15> */
.L_x_1490:
[----:B------:R-:W2:Y:S02]  /*4f60*/  LDG.E.U16 R0, desc[UR36][R4.64] ;  /* 0x0000002404007981 */ /* 0x000ea4000c1e1500 */
[----:B--2---:R-:W-:-:S05]  /*4f70*/  IMAD.U32 R0, R0, 0x10000, RZ ;  /* 0x0001000000007824 */ /* 0x004fca00078e00ff */
[----:B------:R-:W-:-:S04]  /*4f80*/  F2FP.F16.F32.PACK_AB R0, RZ, R0 ;  /* 0x00000000ff00723e */ /* 0x000fc800000000ff */
[----:B------:R-:W-:Y:S01]  /*4f90*/  PRMT R23, R0, 0x7610, R23 ;  /* 0x0000761000177816 */ /* 0x000fe20000000017 */
[----:B------:R-:W-:Y:S06]  /*4fa0*/  BRA `(.L_x_1480) ;  /* 0x0000000400d07947 */ /* 0x000fec0003800000 */
.L_x_1487:
        /* <DEDUP_REMOVED lines=13> */
.L_x_1494:
        /* <DEDUP_REMOVED lines=21> */
.L_x_1498:
[----:B------:R-:W-:Y:S05]  /*51d0*/  BSYNC.RECONVERGENT B1 ;  /* 0x0000000000017941 */ /* 0x000fea0003800200 */
.L_x_1497:
[----:B------:R-:W-:Y:S01]  /*51e0*/  IMAD.SHL.U32 R0, R0, 0x100000, RZ ;  /* 0x0010000000007824 */ /* 0x000fe200078e00ff */
[----:B------:R-:W-:-:S04]  /*51f0*/  LEA R3, R3, 0x3b800000, 0x17 ;  /* 0x3b80000003037811 */ /* 0x000fc800078eb8ff */
[----:B------:R-:W-:-:S07]  /*5200*/  LOP3.LUT R0, R3, R0, R7, 0xfe, !PT ;  /* 0x0000000003007212 */ /* 0x000fce00078efe07 */
.L_x_1496:
[----:B------:R-:W-:Y:S05]  /*5210*/  BSYNC.RECONVERGENT B0 ;  /* 0x0000000000007941 */ /* 0x000fea0003800200 */
.L_x_1495:
[----:B------:R-:W-:-:S04]  /*5220*/  F2FP.F16.F32.PACK_AB R0, RZ, R0 ;  /* 0x00000000ff00723e */ /* 0x000fc800000000ff */
[----:B------:R-:W-:Y:S01]  /*5230*/  PRMT R23, R0, 0x7610, R23 ;  /* 0x0000761000177816 */ /* 0x000fe20000000017 */
[----:B------:R-:W-:Y:S06]  /*5240*/  BRA `(.L_x_1480) ;  /* 0x0000000400287947 */ /* 0x000fec0003800000 */
.L_x_1493:
        /* <DEDUP_REMOVED lines=21> */
.L_x_1502:
[----:B------:R-:W-:Y:S05]  /*53a0*/  BSYNC.RECONVERGENT B1 ;  /* 0x0000000000017941 */ /* 0x000fea0003800200 */
.L_x_1501:
[----:B------:R-:W-:Y:S01]  /*53b0*/  IMAD.SHL.U32 R0, R0, 0x200000, RZ ;  /* 0x0020000000007824 */ /* 0x000fe200078e00ff */
[----:B------:R-:W-:-:S04]  /*53c0*/  LEA R3, R3, 0x37800000, 0x17 ;  /* 0x3780000003037811 */ /* 0x000fc800078eb8ff */
[----:B------:R-:W-:-:S07]  /*53d0*/  LOP3.LUT R0, R3, R0, R7, 0xfe, !PT ;  /* 0x0000000003007212 */ /* 0x000fce00078efe07 */
.L_x_1500:
[----:B------:R-:W-:Y:S05]  /*53e0*/  BSYNC.RECONVERGENT B0 ;  /* 0x0000000000007941 */ /* 0x000fea0003800200 */
.L_x_1499:
[----:B------:R-:W-:-:S04]  /*53f0*/  F2FP.F16.F32.PACK_AB R0, RZ, R0 ;  /* 0x00000000ff00723e */ /* 0x000fc800000000ff */
[----:B------:R-:W-:Y:S01]  /*5400*/  PRMT R23, R0, 0x7610, R23 ;  /* 0x0000761000177816 */ /* 0x000fe20000000017 */
[----:B------:R-:W-:Y:S06]  /*5410*/  BRA `(.L_x_1480) ;  /* 0x0000000000b47947 */ /* 0x000fec0003800000 */
.L_x_1492:
        /* <DEDUP_REMOVED lines=14> */
.L_x_1506:
[----:B------:R-:W-:Y:S05]  /*5500*/  BSYNC.RECONVERGENT B0 ;  /* 0x0000000000007941 */ /* 0x000fea0003800200 */
.L_x_1505:
[----:B------:R-:W-:-:S04]  /*5510*/  F2FP.F16.F32.PACK_AB R0, RZ, R0 ;  /* 0x00000000ff00723e */ /* 0x000fc800000000ff */
[----:B------:R-:W-:Y:S01]  /*5520*/  PRMT R23, R0, 0x7610, R23 ;  /* 0x0000761000177816 */ /* 0x000fe20000000017 */
[----:B------:R-:W-:Y:S06]  /*5530*/  BRA `(.L_x_1480) ;  /* 0x00000000006c7947 */ /* 0x000fec0003800000 */
.L_x_1479:
        /* <DEDUP_REMOVED lines=16> */
.L_x_1507:
[----:B------:R-:W-:Y:S01]  /*5640*/  PRMT R23, RZ, 0x7610, R23 ;  /* 0x00007610ff177816 */ /* 0x000fe20000000017 */
[----:B------:R-:W-:Y:S06]  /*5650*/  BRA `(.L_x_1480) ;  /* 0x0000000000247947 */ /* 0x000fec0003800000 */
.L_x_1504:
[----:B------:R-:W2:Y:S02]  /*5660*/  LDG.E.64 R4, desc[UR36][R4.64] ;  /* 0x0000002404047981 */ /* 0x000ea4000c1e1b00 */
[----:B--2---:R-:W0:Y:S02]  /*5670*/  I2F.U64 R0, R4 ;  /* 0x0000000400007312 */ /* 0x004e240000301000 */
[----:B0-----:R-:W-:-:S04]  /*5680*/  F2FP.F16.F32.PACK_AB R0, RZ, R0 ;  /* 0x00000000ff00723e */ /* 0x001fc800000000ff */
[----:B------:R-:W-:Y:S01]  /*5690*/  PRMT R23, R0, 0x7610, R23 ;  /* 0x0000761000177816 */ /* 0x000fe20000000017 */
[----:B------:R-:W-:Y:S06]  /*56a0*/  BRA `(.L_x_1480) ;  /* 0x0000000000107947 */ /* 0x000fec0003800000 */
.L_x_1503:
[----:B------:R-:W2:Y:S02]  /*56b0*/  LDG.E R4, desc[UR36][R4.64] ;  /* 0x0000002404047981 */ /* 0x000ea4000c1e1900 */
[----:B--2---:R-:W-:-:S04]  /*56c0*/  I2FP.F32.U32 R0, R4 ;  /* 0x0000000400007245 */ /* 0x004fc80000201000 */
[----:B------:R-:W-:-:S04]  /*56d0*/  F2FP.F16.F32.PACK_AB R0, RZ, R0 ;  /* 0x00000000ff00723e */ /* 0x000fc800000000ff */
[----:B------:R-:W-:-:S07]  /*56e0*/  PRMT R23, R0, 0x7610, R23 ;  /* 0x0000761000177816 */ /* 0x000fce0000000017 */
.L_x_1480:
[----:B------:R-:W2:Y:S01]  /*56f0*/  LDCU.U8 UR6, c[0x0][0x3a5] ;  /* 0x000074a0ff0677ac */ /* 0x000ea20008000000 */
[----:B01----:R-:W0:Y:S01]  /*5700*/  LDC.64 R4, c[0x0][0x398] ;  /* 0x0000e600ff047b82 */ /* 0x003e220000000a00 */
[----:B------:R-:W1:Y:S01]  /*5710*/  LDCU UR5, c[0x0][0x3ac] ;  /* 0x00007580ff0577ac */ /* 0x000e620008000800 */
[----:B--2---:R-:W-:-:S04]  /*5720*/  UPRMT UR4, UR6, 0x9910, URZ ;  /* 0x0000991006047896 */ /* 0x004fc800080000ff */
        /* <DEDUP_REMOVED lines=18> */
.L_x_1511:
[----:B------:R-:W2:Y:S02]  /*5850*/  LDG.E.U8 R4, desc[UR36][R4.64] ;  /* 0x0000002404047981 */ /* 0x000ea4000c1e1100 */
[----:B--2---:R-:W-:-:S04]  /*5860*/  I2FP.F32.U32 R0, R4 ;  /* 0x0000000400007245 */ /* 0x004fc80000201000 */
[----:B------:R-:W-:-:S04]  /*5870*/  F2FP.F16.F32.PACK_AB R0, RZ, R0 ;  /* 0x00000000ff00723e */ /* 0x000fc800000000ff */
[----:B------:R-:W-:Y:S01]  /*5880*/  PRMT R24, R0, 0x7610, R24 ;  /* 0x0000761000187816 */ /* 0x000fe20000000018 */
[----:B------:R-:W-:Y:S06]  /*5890*/  BRA `(.L_x_1513) ;  /* 0x0000000c00d87947 */ /* 0x000fec0003800000 */
.L_x_1510:
        /* <DEDUP_REMOVED lines=11> */
.L_x_1515:
[----:B------:R-:W2:Y:S02]  /*5950*/  LDG.E R4, desc[UR36][R4.64] ;  /* 0x0000002404047981 */ /* 0x000ea4000c1e1900 */
[----:B--2---:R-:W-:-:S04]  /*5960*/  I2FP.F32.S32 R0, R4 ;  /* 0x0000000400007245 */ /* 0x004fc80000201400 */
[----:B------:R-:W-:-:S04]  /*5970*/  F2FP.F16.F32.PACK_AB R0, RZ, R0 ;  /* 0x00000000ff00723e */ /* 0x000fc800000000ff */
[----:B------:R-:W-:Y:S01]  /*5980*/  PRMT R24, R0, 0x7610, R24 ;  /* 0x0000761000187816 */ /* 0x000fe20000000018 */
[----:B------:R-:W-:Y:S06]  /*5990*/  BRA `(.L_x_1513) ;  /* 0x0000000c00987947 */ /* 0x000fec0003800000 */
.L_x_1514:
[----:B------:R-:W2:Y:S02]  /*59a0*/  LDG.E.U16 R4, desc[UR36][R4.64] ;  /* 0x0000002404047981 */ /* 0x000ea4000c1e1500 */
[----:B--2---:R-:W0:Y:S02]  /*59b0*/  I2F.S16 R0, R4 ;  /* 0x0000000400007306 */ /* 0x004e240000101400 */
[----:B0-----:R-:W-:-:S04]  /*59c0*/  F2FP.F16.F32.PACK_AB R0, RZ, R0 ;  /* 0x00000000ff00723e */ /* 0x001fc800000000ff */
[----:B------:R-:W-:Y:S01]  /*59d0*/  PRMT R24, R0, 0x7610, R24 ;  /* 0x0000761000187816 */ /* 0x000fe20000000018 */
[----:B------:R-:W-:Y:S06]  /*59e0*/  BRA `(.L_x_1513) ;  /* 0x0000000c00847947 */ /* 0x000fec0003800000 */
.L_x_1509:
        /* <DEDUP_REMOVED lines=9> */
.L_x_1517:
[----:B------:R1:W5:Y:S01]  /*5a80*/  LDG.E.U16 R24, desc[UR36][R4.64] ;  /* 0x0000002404187981 */ /* 0x000362000c1e1500 */
[----:B------:R-:W-:Y:S05]  /*5a90*/  BRA `(.L_x_1513) ;  /* 0x0000000c00587947 */ /* 0x000fea0003800000 */
.L_x_1516:
        /* <DEDUP_REMOVED lines=9> */
.L_x_1519:
[----:B------:R0:W5:Y:S01]  /*5b30*/  LDG.E.U16 R24, desc[UR36][R4.64] ;  /* 0x0000002404187981 */ /* 0x000162000c1e1500 */
[----:B------:R-:W-:Y:S05]  /*5b40*/  BRA `(.L_x_1513) ;  /* 0x0000000c002c7947 */ /* 0x000fea0003800000 */
.L_x_1518:
        /* <DEDUP_REMOVED lines=13> */
.L_x_1508:
        /* <DEDUP_REMOVED lines=14> */
.L_x_1522:
        /* <DEDUP_REMOVED lines=13> */
.L_x_1521:
        /* <DEDUP_REMOVED lines=27> */
.L_x_1524:
        /* <DEDUP_REMOVED lines=15> */
.L_x_1523:
[----:B------:R-:W2:Y:S02]  /*6070*/  LDG.E.U16 R0, desc[UR36][R4.64] ;  /* 0x0000002404007981 */ /* 0x000ea4000c1e1500 */
[----:B--2---:R-:W-:-:S05]  /*6080*/  IMAD.U32 R0, R0, 0x10000, RZ ;  /* 0x0001000000007824 */ /* 0x004fca00078e00ff */
[----:B------:R-:W-:-:S04]  /*6090*/  F2FP.F16.F32.PACK_AB R0, RZ, R0 ;  /* 0x00000000ff00723e */ /* 0x000fc800000000ff */
[----:B------:R-:W-:Y:S01]  /*60a0*/  PRMT R24, R0, 0x7610, R24 ;  /* 0x0000761000187816 */ /* 0x000fe20000000018 */
[----:B------:R-:W-:Y:S06]  /*60b0*/  BRA `(.L_x_1513) ;  /* 0x0000000400d07947 */ /* 0x000fec0003800000 */
.L_x_1520:
        /* <DEDUP_REMOVED lines=13> */
.L_x_1527:
        /* <DEDUP_REMOVED lines=21> */
.L_x_1531:
[----:B------:R-:W-:Y:S05]  /*62e0*/  BSYNC.RECONVERGENT B1 ;  /* 0x0000000000017941 */ /* 0x000fea0003800200 */
.L_x_1530:
[----:B------:R-:W-:Y:S01]  /*62f0*/  IMAD.SHL.U32 R0, R0, 0x100000, RZ ;  /* 0x0010000000007824 */ /* 0x000fe200078e00ff */
[----:B------:R-:W-:-:S04]  /*6300*/  LEA R3, R3, 0x3b800000, 0x17 ;  /* 0x3b80000003037811 */ /* 0x000fc800078eb8ff */
[----:B------:R-:W-:-:S07]  /*6310*/  LOP3.LUT R0, R3, R0, R7, 0xfe, !PT ;  /* 0x0000000003007212 */ /* 0x000fce00078efe07 */
.L_x_1529:
[----:B------:R-:W-:Y:S05]  /*6320*/  BSYNC.RECONVERGENT B0 ;  /* 0x0000000000007941 */ /* 0x000fea0003800200 */
.L_x_1528:
[----:B------:R-:W-:-:S04]  /*6330*/  F2FP.F16.F32.PACK_AB R0, RZ, R0 ;  /* 0x00000000ff00723e */ /* 0x000fc800000000ff */
[----:B------:R-:W-:Y:S01]  /*6340*/  PRMT R24, R0, 0x7610, R24 ;  /* 0x0000761000187816 */ /* 0x000fe20000000018 */
[----:B------:R-:W-:Y:S06]  /*6350*/  BRA `(.L_x_1513) ;  /* 0x0000000400287947 */ /* 0x000fec0003800000 */
.L_x_1526:
        /* <DEDUP_REMOVED lines=21> */
.L_x_1535:
[----:B------:R-:W-:Y:S05]  /*64b0*/  BSYNC.RECONVERGENT B1 ;  /* 0x0000000000017941 */ /* 0x000fea0003800200 */
.L_x_1534:
[----:B------:R-:W-:Y:S01]  /*64c0*/  IMAD.SHL.U32 R0, R0, 0x200000, RZ ;  /* 0x0020000000007824 */ /* 0x000fe200078e00ff */
[----:B------:R-:W-:-:S04]  /*64d0*/  LEA R3, R3, 0x37800000, 0x17 ;  /* 0x3780000003037811 */ /* 0x000fc800078eb8ff */
[----:B------:R-:W-:-:S07]  /*64e0*/  LOP3.LUT R0, R3, R0, R7, 0xfe, !PT ;  /* 0x0000000003007212 */ /* 0x000fce00078efe07 */
.L_x_1533:
[----:B------:R-:W-:Y:S05]  /*64f0*/  BSYNC.RECONVERGENT B0 ;  /* 0x0000000000007941 */ /* 0x000fea0003800200 */
.L_x_1532:
[----:B------:R-:W-:-:S04]  /*6500*/  F2FP.F16.F32.PACK_AB R0, RZ, R0 ;  /* 0x00000000ff00723e */ /* 0x000fc800000000ff */
[----:B------:R-:W-:Y:S01]  /*6510*/  PRMT R24, R0, 0x7610, R24 ;  /* 0x0000761000187816 */ /* 0x000fe20000000018 */
[----:B------:R-:W-:Y:S06]  /*6520*/  BRA `(.L_x_1513) ;  /* 0x0000000000b47947 */ /* 0x000fec0003800000 */
.L_x_1525:
        /* <DEDUP_REMOVED lines=14> */
.L_x_1539:
[----:B------:R-:W-:Y:S05]  /*6610*/  BSYNC.RECONVERGENT B0 ;  /* 0x0000000000007941 */ /* 0x000fea0003800200 */
.L_x_1538:
[----:B------:R-:W-:-:S04]  /*6620*/  F2FP.F16.F32.PACK_AB R0, RZ, R0 ;  /* 0x00000000ff00723e */ /* 0x000fc800000000ff */
[----:B------:R-:W-:Y:S01]  /*6630*/  PRMT R24, R0, 0x7610, R24 ;  /* 0x0000761000187816 */ /* 0x000fe20000000018 */
[----:B------:R-:W-:Y:S06]  /*6640*/  BRA `(.L_x_1513) ;  /* 0x00000000006c7947 */ /* 0x000fec0003800000 */
.L_x_1512:
        /* <DEDUP_REMOVED lines=16> */
.L_x_1540:
[----:B------:R-:W-:Y:S01]  /*6750*/  PRMT R24, RZ, 0x7610, R24 ;  /* 0x00007610ff187816 */ /* 0x000fe20000000018 */
[----:B------:R-:W-:Y:S06]  /*6760*/  BRA `(.L_x_1513) ;  /* 0x0000000000247947 */ /* 0x000fec0003800000 */
.L_x_1537:
[----:B------:R-:W2:Y:S02]  /*6770*/  LDG.E.64 R4, desc[UR36][R4.64] ;  /* 0x0000002404047981 */ /* 0x000ea4000c1e1b00 */
[----:B--2---:R-:W0:Y:S02]  /*6780*/  I2F.U64 R0, R4 ;  /* 0x0000000400007312 */ /* 0x004e240000301000 */
[----:B0-----:R-:W-:-:S04]  /*6790*/  F2FP.F16.F32.PACK_AB R0, RZ, R0 ;  /* 0x00000000ff00723e */ /* 0x001fc800000000ff */
[----:B------:R-:W-:Y:S01]  /*67a0*/  PRMT R24, R0, 0x7610, R24 ;  /* 0x0000761000187816 */ /* 0x000fe20000000018 */
[----:B------:R-:W-:Y:S06]  /*67b0*/  BRA `(.L_x_1513) ;  /* 0x0000000000107947 */ /* 0x000fec0003800000 */
.L_x_1536:
[----:B------:R-:W2:Y:S02]  /*67c0*/  LDG.E R4, desc[UR36][R4.64] ;  /* 0x0000002404047981 */ /* 0x000ea4000c1e1900 */
[----:B--2---:R-:W-:-:S04]  /*67d0*/  I2FP.F32.U32 R0, R4 ;  /* 0x0000000400007245 */ /* 0x004fc80000201000 */
[----:B------:R-:W-:-:S04]  /*67e0*/  F2FP.F16.F32.PACK_AB R0, RZ, R0 ;  /* 0x00000000ff00723e */ /* 0x000fc800000000ff */
[----:B------:R-:W-:-:S07]  /*67f0*/  PRMT R24, R0, 0x7610, R24 ;  /* 0x0000761000187816 */ /* 0x000fce0000000018 */
.L_x_1513:
[----:B------:R-:W-:-:S07]  /*6800*/  VIADD R27, R27, 0x80 ;  /* 0x000000801b1b7836 */ /* 0x000fce0000000000 */
.L_x_1474:
[----:B------:R-:W-:Y:S05]  /*6810*/  BSYNC.RECONVERGENT B6 ;  /* 0x0000000000067941 */ /* 0x000fea0003800200 */
.L_x_1473:
        /* <DEDUP_REMOVED lines=27> */
.L_x_1546:
[----:B------:R-:W2:Y:S02]  /*69d0*/  LDG.E.U8 R4, desc[UR36][R4.64] ;  /* 0x0000002404047981 */ /* 0x000ea4000c1e1100 */
[----:B--2---:R-:W-:-:S04]  /*69e0*/  I2FP.F32.U32 R0, R4 ;  /* 0x0000000400007245 */ /* 0x004fc80000201000 */
[----:B------:R-:W-:-:S04]  /*69f0*/  F2FP.F16.F32.PACK_AB R0, RZ, R0 ;  /* 0x00000000ff00723e */ /* 0x000fc800000000ff */
[----:B------:R-:W-:Y:S01]  /*6a00*/  PRMT R25, R0, 0x7610, R25 ;  /* 0x0000761000197816 */ /* 0x000fe20000000019 */
[----:B------:R-:W-:Y:S06]  /*6a10*/  BRA `(.L_x_1548) ;  /* 0x0000000c00d87947 */ /* 0x000fec0003800000 */
.L_x_1545:
        /* <DEDUP_REMOVED lines=11> */
.L_x_1550:
[----:B------:R-:W2:Y:S02]  /*6ad0*/  LDG.E R4, desc[UR36][R4.64] ;  /* 0x0000002404047981 */ /* 0x000ea4000c1e1900 */
[----:B--2---:R-:W-:-:S04]  /*6ae0*/  I2FP.F32.S32 R0, R4 ;  /* 0x0000000400007245 */ /* 0x004fc80000201400 */
[----:B------:R-:W-:-:S04]  /*6af0*/  F2FP.F16.F32.PACK_AB R0, RZ, R0 ;  /* 0x00000000ff00723e */ /* 0x000fc800000000ff */
[----:B------:R-:W-:Y:S01]  /*6b00*/  PRMT R25, R0, 0x7610, R25 ;  /* 0x0000761000197816 */ /* 0x000fe20000000019 */
[----:B------:R-:W-:Y:S06]  /*6b10*/  BRA `(.L_x_1548) ;  /* 0x0000000c00987947 */ /* 0x000fec0003800000 */
.L_x_1549:
[----:B------:R-:W2:Y:S02]  /*6b20*/  LDG.E.U16 R4, desc[UR36][R4.64] ;  /* 0x0000002404047981 */ /* 0x000ea4000c1e1500 */
[----:B--2---:R-:W0:Y:S02]  /*6b30*/  I2F.S16 R0, R4 ;  /* 0x0000000400007306 */ /* 0x004e240000101400 */
[----:B0-----:R-:W-:-:S04]  /*6b40*/  F2FP.F16.F32.PACK_AB R0, RZ, R0 ;  /* 0x00000000ff00723e */ /* 0x001fc800000000ff */
[----:B------:R-:W-:Y:S01]  /*6b50*/  PRMT R25, R0, 0x7610, R25 ;  /* 0x0000761000197816 */ /* 0x000fe20000000019 */
[----:B------:R-:W-:Y:S06]  /*6b60*/  BRA `(.L_x_1548) ;  /* 0x0000000c00847947 */ /* 0x000fec0003800000 */
.L_x_1544:
        /* <DEDUP_REMOVED lines=9> */
.L_x_1552:
[----:B------:R0:W5:Y:S01]  /*6c00*/  LDG.E.U16 R25, desc[UR36][R4.64] ;  /* 0x0000002404197981 */ /* 0x000162000c1e1500 */
[----:B------:R-:W-:Y:S05]  /*6c10*/  BRA `(.L_x_1548) ;  /* 0x0000000c00587947 */ /* 0x000fea0003800000 */
.L_x_1551:
        /* <DEDUP_REMOVED lines=9> */
.L_x_1554:
[----:B------:R1:W5:Y:S01]  /*6cb0*/  LDG.E.U16 R25, desc[UR36][R4.64] ;  /* 0x0000002404197981 */ /* 0x000362000c1e1500 */
[----:B------:R-:W-:Y:S05]  /*6cc0*/  BRA `(.L_x_1548) ;  /* 0x0000000c002c7947 */ /* 0x000fea0003800000 */
.L_x_1553:
        /* <DEDUP_REMOVED lines=13> */
.L_x_1543:
        /* <DEDUP_REMOVED lines=14> */
.L_x_1557:
        /* <DEDUP_REMOVED lines=13> */
.L_x_1556:
        /* <DEDUP_REMOVED lines=27> */
.L_x_1559:
        /* <DEDUP_REMOVED lines=15> */
.L_x_1558:
[----:B------:R-:W2:Y:S02]  /*71f0*/  LDG.E.U16 R0, desc[UR36][R4.64] ;  /* 0x0000002404007981 */ /* 0x000ea4000c1e1500 */
[----:B--2---:R-:W-:-:S05]  /*7200*/  IMAD.U32 R0, R0, 0x10000, RZ ;  /* 0x0001000000007824 */ /* 0x004fca00078e00ff */
[----:B------:R-:W-:-:S04]  /*7210*/  F2FP.F16.F32.PACK_AB R0, RZ, R0 ;  /* 0x00000000ff00723e */ /* 0x000fc800000000ff */
[----:B------:R-:W-:Y:S01]  /*7220*/  PRMT R25, R0, 0x7610, R25 ;  /* 0x0000761000197816 */ /* 0x000fe20000000019 */
[----:B------:R-:W-:Y:S06]  /*7230*/  BRA `(.L_x_1548) ;  /* 0x0000000400d07947 */ /* 0x000fec0003800000 */
.L_x_1555:
        /* <DEDUP_REMOVED lines=13> */
.L_x_1562:
        /* <DEDUP_REMOVED lines=21> */
.L_x_1566:
[----:B------:R-:W-:Y:S05]  /*7460*/  BSYNC.RECONVERGENT B1 ;  /* 0x0000000000017941 */ /* 0x000fea0003800200 */
.L_x_1565:
[----:B------:R-:W-:Y:S01]  /*7470*/  IMAD.SHL.U32 R0, R0, 0x100000, RZ ;  /* 0x0010000000007824 */ /* 0x000fe200078e00ff */
[----:B------:R-:W-:-:S04]  /*7480*/  LEA R3, R3, 0x3b800000, 0x17 ;  /* 0x3b80000003037811 */ /* 0x000fc800078eb8ff */
[----:B------:R-:W-:-:S07]  /*7490*/  LOP3.LUT R0, R3, R0, R7, 0xfe, !PT ;  /* 0x0000000003007212 */ /* 0x000fce00078efe07 */
.L_x_1564:
[----:B------:R-:W-:Y:S05]  /*74a0*/  BSYNC.RECONVERGENT B0 ;  /* 0x0000000000007941 */ /* 0x000fea0003800200 */
.L_x_1563:
[----:B------:R-:W-:-:S04]  /*74b0*/  F2FP.F16.F32.PACK_AB R0, RZ, R0 ;  /* 0x00000000ff00723e */ /* 0x000fc800000000ff */
[----:B------:R-:W-:Y:S01]  /*74c0*/  PRMT R25, R0, 0x7610, R25 ;  /* 0x0000761000197816 */ /* 0x000fe20000000019 */
[----:B------:R-:W-:Y:S06]  /*74d0*/  BRA `(.L_x_1548) ;  /* 0x0000000400287947 */ /* 0x000fec0003800000 */
.L_x_1561:
        /* <DEDUP_REMOVED lines=21> */
.L_x_1570:
[----:B------:R-:W-:Y:S05]  /*7630*/  BSYNC.RECONVERGENT B1 ;  /* 0x0000000000017941 */ /* 0x000fea0003800200 */
.L_x_1569:
[----:B------:R-:W-:Y:S01]  /*7640*/  IMAD.SHL.U32 R0, R0, 0x200000, RZ ;  /* 0x0020000000007824 */ /* 0x000fe200078e00ff */
[----:B------:R-:W-:-:S04]  /*7650*/  LEA R3, R3, 0x37800000, 0x17 ;  /* 0x3780000003037811 */ /* 0x000fc800078eb8ff */
[----:B------:R-:W-:-:S07]  /*7660*/  LOP3.LUT R0, R3, R0, R7, 0xfe, !PT ;  /* 0x0000000003007212 */ /* 0x000fce00078efe07 */
.L_x_1568:
[----:B------:R-:W-:Y:S05]  /*7670*/  BSYNC.RECONVERGENT B0 ;  /* 0x0000000000007941 */ /* 0x000fea0003800200 */
.L_x_1567:
[----:B------:R-:W-:-:S04]  /*7680*/  F2FP.F16.F32.PACK_AB R0, RZ, R0 ;  /* 0x00000000ff00723e */ /* 0x000fc800000000ff */
[----:B------:R-:W-:Y:S01]  /*7690*/  PRMT R25, R0, 0x7610, R25 ;  /* 0x0000761000197816 */ /* 0x000fe20000000019 */
[----:B------:R-:W-:Y:S06]  /*76a0*/  BRA `(.L_x_1548) ;  /* 0x0000000000b47947 */ /* 0x000fec0003800000 */
.L_x_1560:
        /* <DEDUP_REMOVED lines=14> */
.L_x_1574:
[----:B------:R-:W-:Y:S05]  /*7790*/  BSYNC.RECONVERGENT B0 ;  /* 0x0000000000007941 */ /* 0x000fea0003800200 */
.L_x_1573:
[----:B------:R-:W-:-:S04]  /*77a0*/  F2FP.F16.F32.PACK_AB R0, RZ, R0 ;  /* 0x00000000ff00723e */ /* 0x000fc800000000ff */
[----:B------:R-:W-:Y:S01]  /*77b0*/  PRMT R25, R0, 0x7610, R25 ;  /* 0x0000761000197816 */ /* 0x000fe20000000019 */
[----:B------:R-:W-:Y:S06]  /*77c0*/  BRA `(.L_x_1548) ;  /* 0x00000000006c7947 */ /* 0x000fec0003800000 */
.L_x_1547:
        /* <DEDUP_REMOVED lines=16> */
.L_x_1575:
[----:B------:R-:W-:Y:S01]  /*78d0*/  PRMT R25, RZ, 0x7610, R25 ;  /* 0x00007610ff197816 */ /* 0x000fe20000000019 */
[----:B------:R-:W-:Y:S06]  /*78e0*/  BRA `(.L_x_1548) ;  /* 0x0000000000247947 */ /* 0x000fec0003800000 */
.L_x_1572:
[----:B------:R-:W2:Y:S02]  /*78f0*/  LDG.E.64 R4, desc[UR36][R4.64] ;  /* 0x0000002404047981 */ /* 0x000ea4000c1e1b00 */
[----:B--2---:R-:W0:Y:S02]  /*7900*/  I2F.U64 R0, R4 ;  /* 0x0000000400007312 */ /* 0x004e240000301000 */
[----:B0-----:R-:W-:-:S04]  /*7910*/  F2FP.F16.F32.PACK_AB R0, RZ, R0 ;  /* 0x00000000ff00723e */ /* 0x001fc800000000ff */
[----:B------:R-:W-:Y:S01]  /*7920*/  PRMT R25, R0, 0x7610, R25 ;  /* 0x0000761000197816 */ /* 0x000fe20000000019 */
[----:B------:R-:W-:Y:S06]  /*7930*/  BRA `(.L_x_1548) ;  /* 0x0000000000107947 */ /* 0x000fec0003800000 */
.L_x_1571:
[----:B------:R-:W2:Y:S02]  /*7940*/  LDG.E R4, desc[UR36][R4.64] ;  /* 0x0000002404047981 */ /* 0x000ea4000c1e1900 */
[----:B--2---:R-:W-:-:S04]  /*7950*/  I2FP.F32.U32 R0, R4 ;  /* 0x0000000400007245 */ /* 0x004fc80000201000 */
[----:B------:R-:W-:-:S04]  /*7960*/  F2FP.F16.F32.PACK_AB R0, RZ, R0 ;  /* 0x00000000ff00723e */ /* 0x000fc800000000ff */
[----:B------:R-:W-:-:S07]  /*7970*/  PRMT R25, R0, 0x7610, R25 ;  /* 0x0000761000197816 */ /* 0x000fce0000000019 */
.L_x_1548:
        /* <DEDUP_REMOVED lines=21> */
.L_x_1579:
[----:B------:R-:W2:Y:S02]  /*7ad0*/  LDG.E.U8 R4, desc[UR36][R4.64] ;  /* 0x0000002404047981 */ /* 0x000ea4000c1e1100 */
[----:B--2---:R-:W-:-:S04]  /*7ae0*/  I2FP.F32.U32 R0, R4 ;  /* 0x0000000400007245 */ /* 0x004fc80000201000 */
[----:B------:R-:W-:Y:S01]  /*7af0*/  F2FP.F16.F32.PACK_AB R0, RZ, R0 ;  /* 0x00000000ff00723e */ /* 0x000fe200000000ff */
[----:B------:R-:W-:Y:S06]  /*7b00*/  BRA `(.L_x_1542) ;  /* 0x0000000c00a07947 */ /* 0x000fec0003800000 */
.L_x_1578:
        /* <DEDUP_REMOVED lines=10> */
.L_x_1582:
[----:B------:R-:W2:Y:S02]  /*7bb0*/  LDG.E R4, desc[UR36][R4.64] ;  /* 0x0000002404047981 */ /* 0x000ea4000c1e1900 */
[----:B--2---:R-:W-:-:S04]  /*7bc0*/  I2FP.F32.S32 R0, R4 ;  /* 0x0000000400007245 */ /* 0x004fc80000201400 */
[----:B------:R-:W-:Y:S01]  /*7bd0*/  F2FP.F16.F32.PACK_AB R0, RZ, R0 ;  /* 0x00000000ff00723e */ /* 0x000fe200000000ff */
[----:B------:R-:W-:Y:S06]  /*7be0*/  BRA `(.L_x_1542) ;  /* 0x0000000c00687947 */ /* 0x000fec0003800000 */
.L_x_1581:
[----:B------:R-:W2:Y:S02]  /*7bf0*/  LDG.E.U16 R4, desc[UR36][R4.64] ;  /* 0x0000002404047981 */ /* 0x000ea4000c1e1500 */
[----:B--2---:R-:W0:Y:S02]  /*7c00*/  I2F.S16 R0, R4 ;  /* 0x0000000400007306 */ /* 0x004e240000101400 */
[----:B0-----:R-:W-:Y:S01]  /*7c10*/  F2FP.F16.F32.PACK_AB R0, RZ, R0 ;  /* 0x00000000ff00723e */ /* 0x001fe200000000ff */
[----:B------:R-:W-:Y:S06]  /*7c20*/  BRA `(.L_x_1542) ;  /* 0x0000000c00587947 */ /* 0x000fec0003800000 */
.L_x_1577:
        /* <DEDUP_REMOVED lines=9> */
.L_x_1584:
[----:B------:R2:W5:Y:S01]  /*7cc0*/  LDG.E.U16 R0, desc[UR36][R4.64] ;  /* 0x0000002404007981 */ /* 0x000562000c1e1500 */
[----:B------:R-:W-:Y:S05]  /*7cd0*/  BRA `(.L_x_1542) ;  /* 0x0000000c002c7947 */ /* 0x000fea0003800000 */
.L_x_1583:
        /* <DEDUP_REMOVED lines=9> */
.L_x_1586:
[----:B------:R3:W5:Y:S01]  /*7d70*/  LDG.E.U16 R0, desc[UR36][R4.64] ;  /* 0x0000002404007981 */ /* 0x000762000c1e1500 */
[----:B------:R-:W-:Y:S05]  /*7d80*/  BRA `(.L_x_1542) ;  /* 0x0000000c00007947 */ /* 0x000fea0003800000 */
.L_x_1585:
        /* <DEDUP_REMOVED lines=12> */
.L_x_1576:
        /* <DEDUP_REMOVED lines=13> */
.L_x_1589:
        /* <DEDUP_REMOVED lines=12> */
.L_x_1588:
        /* <DEDUP_REMOVED lines=27> */
.L_x_1591:
        /* <DEDUP_REMOVED lines=12> */
[----:B------:R-:W-:Y:S01]  /*8250*/  F2FP.F16.F32.PACK_AB R0, RZ, R0 ;  /* 0x00000000ff00723e */ /* 0x000fe200000000ff */
[----:B------:R-:W-:Y:S06]  /*8260*/  BRA `(.L_x_1542) ;  /* 0x0000000400c87947 */ /* 0x000fec0003800000 */
.L_x_1590:
[----:B------:R-:W2:Y:S02]  /*8270*/  LDG.E.U16 R0, desc[UR36][R4.64] ;  /* 0x0000002404007981 */ /* 0x000ea4000c1e1500 */
[----:B--2---:R-:W-:-:S05]  /*8280*/  IMAD.U32 R0, R0, 0x10000, RZ ;  /* 0x0001000000007824 */ /* 0x004fca00078e00ff */
[----:B------:R-:W-:Y:S01]  /*8290*/  F2FP.F16.F32.PACK_AB R0, RZ, R0 ;  /* 0x00000000ff00723e */ /* 0x000fe200000000ff */
[----:B------:R-:W-:Y:S06]  /*82a0*/  BRA `(.L_x_1542) ;  /* 0x0000000400b87947 */ /* 0x000fec0003800000 */
.L_x_1587:
        /* <DEDUP_REMOVED lines=12> */
.L_x_1594:
        /* <DEDUP_REMOVED lines=21> */
.L_x_1598:
[----:B------:R-:W-:Y:S05]  /*84c0*/  BSYNC.RECONVERGENT B1 ;  /* 0x0000000000017941 */ /* 0x000fea0003800200 */
.L_x_1597:
[----:B------:R-:W-:Y:S01]  /*84d0*/  IMAD.SHL.U32 R0, R0, 0x100000, RZ ;  /* 0x0010000000007824 */ /* 0x000fe200078e00ff */
[----:B------:R-:W-:-:S04]  /*84e0*/  LEA R3, R3, 0x3b800000, 0x17 ;  /* 0x3b80000003037811 */ /* 0x000fc800078eb8ff */
[----:B------:R-:W-:-:S07]  /*84f0*/  LOP3.LUT R0, R3, R0, R7, 0xfe, !PT ;  /* 0x0000000003007212 */ /* 0x000fce00078efe07 */
.L_x_1596:
[----:B------:R-:W-:Y:S05]  /*8500*/  BSYNC.RECONVERGENT B0 ;  /* 0x0000000000007941 */ /* 0x000fea0003800200 */
.L_x_1595:
[----:B------:R-:W-:Y:S01]  /*8510*/  F2FP.F16.F32.PACK_AB R0, RZ, R0 ;  /* 0x00000000ff00723e */ /* 0x000fe200000000ff */
[----:B------:R-:W-:Y:S06]  /*8520*/  BRA `(.L_x_1542) ;  /* 0x0000000400187947 */ /* 0x000fec0003800000 */
.L_x_1593:
        /* <DEDUP_REMOVED lines=21> */
.L_x_1602:
[----:B------:R-:W-:Y:S05]  /*8680*/  BSYNC.RECONVERGENT B1 ;  /* 0x0000000000017941 */ /* 0x000fea0003800200 */
.L_x_1601:
[----:B------:R-:W-:Y:S01]  /*8690*/  IMAD.SHL.U32 R0, R0, 0x200000, RZ ;  /* 0x0020000000007824 */ /* 0x000fe200078e00ff */
[----:B------:R-:W-:-:S04]  /*86a0*/  LEA R3, R3, 0x37800000, 0x17 ;  /* 0x3780000003037811 */ /* 0x000fc800078eb8ff */
[----:B------:R-:W-:-:S07]  /*86b0*/  LOP3.LUT R0, R3, R0, R7, 0xfe, !PT ;  /* 0x0000000003007212 */ /* 0x000fce00078efe07 */
.L_x_1600:
[----:B------:R-:W-:Y:S05]  /*86c0*/  BSYNC.RECONVERGENT B0 ;  /* 0x0000000000007941 */ /* 0x000fea0003800200 */
.L_x_1599:
[----:B------:R-:W-:Y:S01]  /*86d0*/  F2FP.F16.F32.PACK_AB R0, RZ, R0 ;  /* 0x00000000ff00723e */ /* 0x000fe200000000ff */
[----:B------:R-:W-:Y:S06]  /*86e0*/  BRA `(.L_x_1542) ;  /* 0x0000000000a87947 */ /* 0x000fec0003800000 */
.L_x_1592:
        /* <DEDUP_REMOVED lines=14> */
.L_x_1606:
[----:B------:R-:W-:Y:S05]  /*87d0*/  BSYNC.RECONVERGENT B0 ;  /* 0x0000000000007941 */ /* 0x000fea0003800200 */
.L_x_1605:
[----:B------:R-:W-:Y:S01]  /*87e0*/  F2FP.F16.F32.PACK_AB R0, RZ, R0 ;  /* 0x00000000ff00723e */ /* 0x000fe200000000ff */
[----:B------:R-:W-:Y:S06]  /*87f0*/  BRA `(.L_x_1542) ;  /* 0x0000000000647947 */ /* 0x000fec0003800000 */
.L_x_1580:
        /* <DEDUP_REMOVED lines=16> */
.L_x_1607:
[----:B------:R-:W-:Y:S01]  /*8900*/  PRMT R0, RZ, 0x7610, R0 ;  /* 0x00007610ff007816 */ /* 0x000fe20000000000 */
[----:B------:R-:W-:Y:S06]  /*8910*/  BRA `(.L_x_1542) ;  /* 0x00000000001c7947 */ /* 0x000fec0003800000 */
.L_x_1604:
[----:B------:R-:W2:Y:S02]  /*8920*/  LDG.E.64 R4, desc[UR36][R4.64] ;  /* 0x0000002404047981 */ /* 0x000ea4000c1e1b00 */
[----:B--2---:R-:W0:Y:S02]  /*8930*/  I2F.U64 R0, R4 ;  /* 0x0000000400007312 */ /* 0x004e240000301000 */
[----:B0-----:R-:W-:Y:S01]  /*8940*/  F2FP.F16.F32.PACK_AB R0, RZ, R0 ;  /* 0x00000000ff00723e */ /* 0x001fe200000000ff */
[----:B------:R-:W-:Y:S06]  /*8950*/  BRA `(.L_x_1542) ;  /* 0x00000000000c7947 */ /* 0x000fec0003800000 */
.L_x_1603:
[----:B------:R-:W2:Y:S02]  /*8960*/  LDG.E R4, desc[UR36][R4.64] ;  /* 0x0000002404047981 */ /* 0x000ea4000c1e1900 */
[----:B--2---:R-:W-:-:S04]  /*8970*/  I2FP.F32.U32 R0, R4 ;  /* 0x0000000400007245 */ /* 0x004fc80000201000 */
[----:B------:R-:W-:-:S07]  /*8980*/  F2FP.F16.F32.PACK_AB R0, RZ, R0 ;  /* 0x00000000ff00723e */ /* 0x000fce00000000ff */
.L_x_1542:
[----:B------:R-:W-:Y:S05]  /*8990*/  BSYNC.RECONVERGENT B6 ;  /* 0x0000000000067941 */ /* 0x000fea0003800200 */
.L_x_1541:
[----:B------:R-:W4:Y:S01]  /*89a0*/  LDC.U8 R26, c[0x0][0x3b0] ;  /* 0x0000ec00ff1a7b82 */ /* 0x000f220000000000 */
[CC--:B------:R-:W-:Y:S01]  /*89b0*/  ISETP.GE.AND P2, PT, R19.reuse, R28.reuse, PT ;  /* 0x0000001c1300720c */ /* 0x0c0fe20003f46270 */
[C---:B------:R-:W-:Y:S01]  /*89c0*/  VIADD R3, R19.reuse, 0x100 ;  /* 0x0000010013037836 */ /* 0x040fe20000000000 */
[----:B------:R-:W-:Y:S01]  /*89d0*/  BSSY.RECONVERGENT B0, `(.L_x_1608) ;  /* 0x0000031000007945 */ /* 0x000fe20003800200 */
[C---:B0123--:R-:W-:Y:S02]  /*89e0*/  VIADD R5, R19.reuse, 0x180 ;  /* 0x0000018013057836 */ /* 0x04ffe40000000000 */
[----:B------:R-:W-:Y:S01]  /*89f0*/  VIADD R27, R19, 0x80 ;  /* 0x00000080131b7836 */ /* 0x000fe20000000000 */
[-C--:B------:R-:W-:Y:S02]  /*8a00*/  ISETP.GE.AND P0, PT, R3, R28.reuse, PT ;  /* 0x0000001c0300720c */ /* 0x080fe40003f06270 */
[-C--:B------:R-:W-:Y:S02]  /*8a10*/  ISETP.GE.AND P1, PT, R5, R28.reuse, PT ;  /* 0x0000001c0500720c */ /* 0x080fe40003f26270 */
[----:B------:R-:W-:-:S03]  /*8a20*/  ISETP.GE.AND P4, PT, R27, R28, PT ;  /* 0x0000001c1b00720c */ /* 0x000fc60003f86270 */
[----:B------:R-:W-:Y:S10]  /*8a30*/  @P2 BRA `(.L_x_1609) ;  /* 0x0000000000a82947 */ /* 0x000ff40003800000 */
[----:B-----5:R-:W-:Y:S02]  /*8a40*/  HADD2.F32 R17, -RZ, R17.H0_H0 ;  /* 0x20000011ff117230 */ /* 0x020fe40000004100 */
[----:B------:R-:W-:Y:S02]  /*8a50*/  IMAD.MOV.U32 R5, RZ, RZ, 0x38eb4c3a ;  /* 0x38eb4c3aff057424 */ /* 0x000fe400078e00ff */
[----:B------:R-:W-:Y:S02]  /*8a60*/  IMAD.MOV.U32 R7, RZ, RZ, 0x3aae005b ;  /* 0x3aae005bff077424 */ /* 0x000fe400078e00ff */
[----:B------:R-:W-:Y:S01]  /*8a70*/  FMUL.FTZ R3, R17, 0.70710676908493041992 ;  /* 0x3f3504f311037820 */ /* 0x000fe20000410000 */
[----:B------:R-:W-:Y:S02]  /*8a80*/  IMAD.MOV.U32 R6, RZ, RZ, 0x3c09919f ;  /* 0x3c09919fff067424 */ /* 0x000fe400078e00ff */
[----:B------:R-:W-:Y:S02]  /*8a90*/  IMAD.MOV.U32 R8, RZ, RZ, 0x3d24d99a ;  /* 0x3d24d99aff087424 */ /* 0x000fe400078e00ff */
[C---:B------:R-:W-:Y:S01]  /*8aa0*/  FADD.FTZ R4, |R3|.reuse, -RZ ;  /* 0x800000ff03047221 */ /* 0x040fe20000010200 */
[----:B------:R-:W-:Y:S01]  /*8ab0*/  FSETP.GE.FTZ.AND P3, PT, |R3|, 1.0029599666595458984, PT ;  /* 0x3f8060fe0300780b */ /* 0x000fe20003f76200 */
[----:B------:R-:W-:-:S02]  /*8ac0*/  IMAD.MOV.U32 R9, RZ, RZ, 0x3f69b4f9 ;  /* 0x3f69b4f9ff097424 */ /* 0x000fc400078e00ff */
[----:B------:R-:W-:Y:S01]  /*8ad0*/  HADD2.F32 R16, -RZ, R16.H0_H0 ;  /* 0x20000010ff107230 */ /* 0x000fe20000004100 */
        /* <DEDUP_REMOVED lines=31> */
[----:B------:R-:W-:-:S07]  /*8cd0*/  F2FP.F16.F32.PACK_AB R3, RZ, R3 ;  /* 0x00000003ff03723e */ /* 0x000fce00000000ff */
.L_x_1609:
[----:B------:R-:W-:Y:S05]  /*8ce0*/  BSYNC.RECONVERGENT B0 ;  /* 0x0000000000007941 */ /* 0x000fea0003800200 */
.L_x_1608:
[----:B------:R-:W-:Y:S04]  /*8cf0*/  BSSY.RECONVERGENT B0, `(.L_x_1610) ;  /* 0x000002c000007945 */ /* 0x000fe80003800200 */
[----:B------:R-:W-:Y:S05]  /*8d00*/  @P4 BRA `(.L_x_1611) ;  /* 0x0000000000a84947 */ /* 0x000fea0003800000 */
        /* <DEDUP_REMOVED lines=42> */
.L_x_1611:
[----:B------:R-:W-:Y:S05]  /*8fb0*/  BSYNC.RECONVERGENT B0 ;  /* 0x0000000000007941 */ /* 0x000fea0003800200 */
.L_x_1610:
        /* <DEDUP_REMOVED lines=44> */
.L_x_1613:
[----:B------:R-:W-:Y:S05]  /*9280*/  BSYNC.RECONVERGENT B0 ;  /* 0x0000000000007941 */ /* 0x000fea0003800200 */
.L_x_1612:
        /* <DEDUP_REMOVED lines=44> */
.L_x_1615:
[----:B------:R-:W-:Y:S05]  /*9550*/  BSYNC.RECONVERGENT B0 ;  /* 0x0000000000007941 */ /* 0x000fea0003800200 */
.L_x_1614:
[----:B------:R-:W-:Y:S04]  /*9560*/  BSSY.RECONVERGENT B6, `(.L_x_1616) ;  /* 0x000010e000067945 */ /* 0x000fe80003800200 */
[----:B------:R-:W-:Y:S05]  /*9570*/  @P2 BRA `(.L_x_1617) ;  /* 0x0000001000302947 */ /* 0x000fea0003800000 */
[----:B------:R-:W0:Y:S01]  /*9580*/  LDCU UR4, c[0x0][0x3b4] ;  /* 0x00007680ff0477ac */ /* 0x000e220008000800 */
[----:B------:R-:W1:Y:S01]  /*9590*/  LDC.64 R8, c[0x0][0x388] ;  /* 0x0000e200ff087b82 */ /* 0x000e620000000a00 */
[----:B-----5:R-:W-:Y:S01]  /*95a0*/  IMAD R0, R2, 0x200, R19 ;  /* 0x0000020002007824 */ /* 0x020fe200078e0213 */
[----:B----4-:R-:W-:-:S03]  /*95b0*/  PRMT R4, R26, 0x9910, RZ ;  /* 0x000099101a047816 */ /* 0x010fc600000000ff */
        /* <DEDUP_REMOVED lines=14> */
[----:B------:R-:W-:Y:S02]  /*96a0*/  HADD2.F32 R3, -RZ, R3.H0_H0 ;  /* 0x20000003ff037230 */ /* 0x000fe40000004100 */
[----:B------:R-:W-:-:S04]  /*96b0*/  IMAD.MOV.U32 R19, RZ, RZ, R27 ;  /* 0x000000ffff137224 */ /* 0x000fc800078e001b */
[----:B------:R-:W0:Y:S02]  /*96c0*/  F2I.FTZ.TRUNC.NTZ R3, R3 ;  /* 0x0000000300037305 */ /* 0x000e24000021f100 */
[----:B0-----:R0:W-:Y:S01]  /*96d0*/  STG.E.U8 desc[UR36][R8.64], R3 ;  /* 0x0000000308007986 */ /* 0x0011e2000c101124 */
[----:B------:R-:W-:Y:S05]  /*96e0*/  BRA `(.L_x_1617) ;  /* 0x0000000c00d47947 */ /* 0x000fea0003800000 */
.L_x_1621:
[----:B------:R-:W-:Y:S02]  /*96f0*/  HADD2.F32 R5, -RZ, R3.H0_H0 ;  /* 0x20000003ff057230 */ /* 0x000fe40000004100 */
[----:B------:R-:W-:-:S04]  /*9700*/  IMAD.MOV.U32 R19, RZ, RZ, R27 ;  /* 0x000000ffff137224 */ /* 0x000fc800078e001b */
[----:B------:R-:W0:Y:S02]  /*9710*/  F2I.S64.TRUNC R4, R5 ;  /* 0x0000000500047311 */ /* 0x000e24000020d900 */
[----:B0-----:R0:W-:Y:S01]  /*9720*/  STG.E.U8 desc[UR36][R8.64], R4 ;  /* 0x0000000408007986 */ /* 0x0011e2000c101124 */
[----:B------:R-:W-:Y:S05]  /*9730*/  BRA `(.L_x_1617) ;  /* 0x0000000c00c07947 */ /* 0x000fea0003800000 */
.L_x_1620:
[----:B------:R-:W-:-:S13]  /*9740*/  ISETP.NE.AND P0, PT, R0, 0x2, PT ;  /* 0x000000020000780c */ /* 0x000fda0003f05270 */
[----:B------:R-:W-:Y:S05]  /*9750*/  @!P0 BRA `(.L_x_1623) ;  /* 0x0000000000388947 */ /* 0x000fea0003800000 */
[----:B------:R-:W-:-:S13]  /*9760*/  ISETP.NE.AND P0, PT, R0, 0x3, PT ;  /* 0x000000030000780c */ /* 0x000fda0003f05270 */
[----:B------:R-:W-:Y:S05]  /*9770*/  @!P0 BRA `(.L_x_1624) ;  /* 0x00000000001c8947 */ /* 0x000fea0003800000 */
[----:B------:R-:W-:-:S13]  /*9780*/  ISETP.NE.AND P0, PT, R0, 0x4, PT ;  /* 0x000000040000780c */ /* 0x000fda0003f05270 */
[----:B------:R-:W-:Y:S05]  /*9790*/  @P0 BRA `(.L_x_1622) ;  /* 0x0000000800f80947 */ /* 0x000fea0003800000 */
[----:B------:R-:W-:Y:S02]  /*97a0*/  HADD2.F32 R4, -RZ, R3.H0_H0 ;  /* 0x20000003ff047230 */ /* 0x000fe40000004100 */
[----:B------:R-:W-:-:S04]  /*97b0*/  IMAD.MOV.U32 R19, RZ, RZ, R27 ;  /* 0x000000ffff137224 */ /* 0x000fc800078e001b */
[----:B------:R-:W0:Y:S02]  /*97c0*/  F2I.S64.TRUNC R4, R4 ;  /* 0x0000000400047311 */ /* 0x000e24000020d900 */
[----:B0-----:R0:W-:Y:S01]  /*97d0*/  STG.E.64 desc[UR36][R8.64], R4 ;  /* 0x0000000408007986 */ /* 0x0011e2000c101b24 */
[----:B------:R-:W-:Y:S05]  /*97e0*/  BRA `(.L_x_1617) ;  /* 0x0000000c00947947 */ /* 0x000fea0003800000 */
.L_x_1624:
[----:B------:R-:W-:Y:S02]  /*97f0*/  HADD2.F32 R3, -RZ, R3.H0_H0 ;  /* 0x20000003ff037230 */ /* 0x000fe40000004100 */
[----:B------:R-:W-:-:S04]  /*9800*/  IMAD.MOV.U32 R19, RZ, RZ, R27 ;  /* 0x000000ffff137224 */ /* 0x000fc800078e001b */
[----:B------:R-:W0:Y:S02]  /*9810*/  F2I.FTZ.TRUNC.NTZ R3, R3 ;  /* 0x0000000300037305 */ /* 0x000e24000021f100 */
[----:B0-----:R0:W-:Y:S01]  /*9820*/  STG.E desc[UR36][R8.64], R3 ;  /* 0x0000000308007986 */ /* 0x0011e2000c101924 */
[----:B------:R-:W-:Y:S05]  /*9830*/  BRA `(.L_x_1617) ;  /* 0x0000000c00807947 */ /* 0x000fea0003800000 */
.L_x_1623:
[----:B------:R-:W-:Y:S02]  /*9840*/  HADD2.F32 R3, -RZ, R3.H0_H0 ;  /* 0x20000003ff037230 */ /* 0x000fe40000004100 */
[----:B------:R-:W-:-:S04]  /*9850*/  IMAD.MOV.U32 R19, RZ, RZ, R27 ;  /* 0x000000ffff137224 */ /* 0x000fc800078e001b */
[----:B------:R-:W0:Y:S02]  /*9860*/  F2I.FTZ.TRUNC.NTZ R3, R3 ;  /* 0x0000000300037305 */ /* 0x000e24000021f100 */
[----:B0-----:R0:W-:Y:S01]  /*9870*/  STG.E.U16 desc[UR36][R8.64], R3 ;  /* 0x0000000308007986 */ /* 0x0011e2000c101524 */
[----:B------:R-:W-:Y:S05]  /*9880*/  BRA `(.L_x_1617) ;  /* 0x0000000c006c7947 */ /* 0x000fea0003800000 */
.L_x_1619:
[----:B------:R-:W-:-:S13]  /*9890*/  ISETP.GT.AND P0, PT, R0, 0x6, PT ;  /* 0x000000060000780c */ /* 0x000fda0003f04270 */
[----:B------:R-:W-:Y:S05]  /*98a0*/  @P0 BRA `(.L_x_1625) ;  /* 0x00000000002c0947 */ /* 0x000fea0003800000 */
[----:B------:R-:W-:-:S13]  /*98b0*/  ISETP.NE.AND P0, PT, R0, 0x5, PT ;  /* 0x000000050000780c */ /* 0x000fda0003f05270 */
[----:B------:R-:W-:Y:S05]  /*98c0*/  @!P0 BRA `(.L_x_1626) ;  /* 0x0000000000188947 */ /* 0x000fea0003800000 */
[----:B------:R-:W-:-:S13]  /*98d0*/  ISETP.NE.AND P0, PT, R0, 0x6, PT ;  /* 0x000000060000780c */ /* 0x000fda0003f05270 */
[----:B------:R-:W-:Y:S05]  /*98e0*/  @P0 BRA `(.L_x_1622) ;  /* 0x0000000800a40947 */ /* 0x000fea0003800000 */
[----:B------:R-:W-:Y:S02]  /*98f0*/  HADD2.F32 R3, -RZ, R3.H0_H0 ;  /* 0x20000003ff037230 */ /* 0x000fe40000004100 */
[----:B------:R-:W-:-:S03]  /*9900*/  IMAD.MOV.U32 R19, RZ, RZ, R27 ;  /* 0x000000ffff137224 */ /* 0x000fc600078e001b */
[----:B------:R0:W-:Y:S01]  /*9910*/  STG.E desc[UR36][R8.64], R3 ;  /* 0x0000000308007986 */ /* 0x0001e2000c101924 */
[----:B------:R-:W-:Y:S05]  /*9920*/  BRA `(.L_x_1617) ;  /* 0x0000000c00447947 */ /* 0x000fea0003800000 */
.L_x_1626:
[----:B------:R0:W-:Y:S01]  /*9930*/  STG.E.U16 desc[UR36][R8.64], R3 ;  /* 0x0000000308007986 */ /* 0x0001e2000c101524 */
[----:B------:R-:W-:Y:S01]  /*9940*/  IMAD.MOV.U32 R19, RZ, RZ, R27 ;  /* 0x000000ffff137224 */ /* 0x000fe200078e001b */
[----:B------:R-:W-:Y:S06]  /*9950*/  BRA `(.L_x_1617) ;  /* 0x0000000c00387947 */ /* 0x000fec0003800000 */
.L_x_1625:
[----:B------:R-:W-:-:S13]  /*9960*/  ISETP.NE.AND P0, PT, R0, 0x7, PT ;  /* 0x000000070000780c */ /* 0x000fda0003f05270 */
[----:B------:R-:W-:Y:S05]  /*9970*/  @!P0 BRA `(.L_x_1627) ;  /* 0x00000000003c8947 */ /* 0x000fea0003800000 */
[----:B------:R-:W-:-:S13]  /*9980*/  ISETP.NE.AND P0, PT, R0, 0x8, PT ;  /* 0x000000080000780c */ /* 0x000fda0003f05270 */
[----:B------:R-:W-:Y:S05]  /*9990*/  @!P0 BRA `(.L_x_1628) ;  /* 0x00000000001c8947 */ /* 0x000fea0003800000 */
[----:B------:R-:W-:-:S13]  /*99a0*/  ISETP.NE.AND P0, PT, R0, 0x9, PT ;  /* 0x000000090000780c */ /* 0x000fda0003f05270 */
[----:B------:R-:W-:Y:S05]  /*99b0*/  @P0 BRA `(.L_x_1622) ;  /* 0x0000000800700947 */ /* 0x000fea0003800000 */
[----:B------:R-:W-:Y:S02]  /*99c0*/  HADD2.F32 R4, -RZ, R3.H0_H0 ;  /* 0x20000003ff047230 */ /* 0x000fe40000004100 */
[----:B------:R-:W-:Y:S02]  /*99d0*/  IMAD.MOV.U32 R5, RZ, RZ, RZ ;  /* 0x000000ffff057224 */ /* 0x000fe400078e00ff */
[----:B------:R-:W-:-:S03]  /*99e0*/  IMAD.MOV.U32 R19, RZ, RZ, R27 ;  /* 0x000000ffff137224 */ /* 0x000fc600078e001b */
[----:B------:R0:W-:Y:S01]  /*99f0*/  STG.E.64 desc[UR36][R8.64], R4 ;  /* 0x0000000408007986 */ /* 0x0001e2000c101b24 */
[----:B------:R-:W-:Y:S05]  /*9a00*/  BRA `(.L_x_1617) ;  /* 0x0000000c000c7947 */ /* 0x000fea0003800000 */
.L_x_1628:
[----:B------:R-:W-:Y:S02]  /*9a10*/  HADD2.F32 R0, -RZ, R3.H0_H0 ;  /* 0x20000003ff007230 */ /* 0x000fe40000004100 */
[----:B------:R-:W-:-:S03]  /*9a20*/  IMAD.MOV.U32 R19, RZ, RZ, R27 ;  /* 0x000000ffff137224 */ /* 0x000fc600078e001b */
[----:B------:R-:W-:-:S04]  /*9a30*/  F2FP.F16.F32.PACK_AB R0, RZ, R0 ;  /* 0x00000000ff00723e */ /* 0x000fc800000000ff */
[----:B------:R-:W-:-:S05]  /*9a40*/  PRMT R0, R0, 0x5410, RZ ;  /* 0x0000541000007816 */ /* 0x000fca00000000ff */
[----:B------:R0:W-:Y:S01]  /*9a50*/  STG.E desc[UR36][R8.64], R0 ;  /* 0x0000000008007986 */ /* 0x0001e2000c101924 */
[----:B------:R-:W-:Y:S05]  /*9a60*/  BRA `(.L_x_1617) ;  /* 0x0000000800f47947 */ /* 0x000fea0003800000 */
.L_x_1627:
[----:B------:R-:W-:Y:S02]  /*9a70*/  HADD2.F32 R4, -RZ, R3.H0_H0 ;  /* 0x20000003ff047230 */ /* 0x000fe40000004100 */
[----:B------:R-:W-:-:S03]  /*9a80*/  IMAD.MOV.U32 R19, RZ, RZ, R27 ;  /* 0x000000ffff137224 */ /* 0x000fc600078e001b */
[----:B------:R-:W-:-:S06]  /*9a90*/  FMUL.FTZ R4, R4, 1 ;  /* 0x3f80000004047820 */ /* 0x000fcc0000410000 */
[----:B------:R-:W0:Y:S02]  /*9aa0*/  F2F.F64.F32 R4, R4 ;  /* 0x0000000400047310 */ /* 0x000e240000201800 */
[----:B0-----:R0:W-:Y:S01]  /*9ab0*/  STG.E.64 desc[UR36][R8.64], R4 ;  /* 0x0000000408007986 */ /* 0x0011e2000c101b24 */
[----:B------:R-:W-:Y:S05]  /*9ac0*/  BRA `(.L_x_1617) ;  /* 0x0000000800dc7947 */ /* 0x000fea0003800000 */
.L_x_1618:
        /* <DEDUP_REMOVED lines=10> */
[----:B------:R-:W-:-:S04]  /*9b70*/  FSETP.NEU.FTZ.AND P0, PT, R3, RZ, PT ;  /* 0x000000ff0300720b */ /* 0x000fc80003f1d000 */
[----:B------:R-:W-:-:S05]  /*9b80*/  SEL R3, RZ, 0x1, !P0 ;  /* 0x00000001ff037807 */ /* 0x000fca0004000000 */
[----:B------:R0:W-:Y:S01]  /*9b90*/  STG.E.U8 desc[UR36][R8.64], R3 ;  /* 0x0000000308007986 */ /* 0x0001e2000c101124 */
[----:B------:R-:W-:Y:S05]  /*9ba0*/  BRA `(.L_x_1617) ;  /* 0x0000000800a47947 */ /* 0x000fea0003800000 */
.L_x_1631:
[----:B------:R-:W-:Y:S01]  /*9bb0*/  HADD2.F32 R3, -RZ, R3.H0_H0 ;  /* 0x20000003ff037230 */ /* 0x000fe20000004100 */
[----:B------:R-:W-:Y:S01]  /*9bc0*/  CS2R R6, SRZ ;  /* 0x0000000000067805 */ /* 0x000fe2000001ff00 */
[----:B------:R-:W-:-:S03]  /*9bd0*/  IMAD.MOV.U32 R19, RZ, RZ, R27 ;  /* 0x000000ffff137224 */ /* 0x000fc600078e001b */
[----:B------:R-:W-:-:S04]  /*9be0*/  FMUL.FTZ R3, R3, 1 ;  /* 0x3f80000003037820 */ /* 0x000fc80000410000 */
[----:B------:R-:W0:Y:S02]  /*9bf0*/  F2F.F64.F32 R4, R3 ;  /* 0x0000000300047310 */ /* 0x000e240000201800 */
[----:B0-----:R0:W-:Y:S01]  /*9c00*/  STG.E.128 desc[UR36][R8.64], R4 ;  /* 0x0000000408007986 */ /* 0x0011e2000c101d24 */
[----:B------:R-:W-:Y:S05]  /*9c10*/  BRA `(.L_x_1617) ;  /* 0x0000000800887947 */ /* 0x000fea0003800000 */
.L_x_1630:
[----:B------:R-:W-:-:S13]  /*9c20*/  ISETP.NE.AND P0, PT, R0, 0xf, PT ;  /* 0x0000000f0000780c */ /* 0x000fda0003f05270 */
[----:B------:R-:W-:Y:S05]  /*9c30*/  @!P0 BRA `(.L_x_1632) ;  /* 0x0000000000a88947 */ /* 0x000fea0003800000 */
[----:B------:R-:W-:-:S13]  /*9c40*/  ISETP.NE.AND P0, PT, R0, 0x17, PT ;  /* 0x000000170000780c */ /* 0x000fda0003f05270 */
[----:B------:R-:W-:Y:S05]  /*9c50*/  @!P0 BRA `(.L_x_1633) ;  /* 0x0000000000508947 */ /* 0x000fea0003800000 */
[----:B------:R-:W-:-:S13]  /*9c60*/  ISETP.NE.AND P0, PT, R0, 0x18, PT ;  /* 0x000000180000780c */ /* 0x000fda0003f05270 */
[----:B------:R-:W-:Y:S05]  /*9c70*/  @P0 BRA `(.L_x_1622) ;  /* 0x0000000400c00947 */ /* 0x000fea0003800000 */
[----:B------:R-:W-:Y:S01]  /*9c80*/  HADD2.F32 R6, -RZ, R3.H0_H0 ;  /* 0x20000003ff067230 */ /* 0x000fe20000004100 */
        /* <DEDUP_REMOVED lines=12> */
.L_x_1635:
[----:B------:R-:W-:Y:S05]  /*9d50*/  BSYNC.RECONVERGENT B0 ;  /* 0x0000000000007941 */ /* 0x000fea0003800200 */
.L_x_1634:
[----:B------:R-:W-:Y:S01]  /*9d60*/  LOP3.LUT R5, R0, 0x80, R5, 0xf8, !PT ;  /* 0x0000008000057812 */ /* 0x000fe200078ef805 */
[----:B------:R-:W-:-:S04]  /*9d70*/  IMAD.MOV.U32 R19, RZ, RZ, R27 ;  /* 0x000000ffff137224 */ /* 0x000fc800078e001b */
[----:B------:R0:W-:Y:S01]  /*9d80*/  STG.E.U8 desc[UR36][R8.64], R5 ;  /* 0x0000000508007986 */ /* 0x0001e2000c101124 */
[----:B------:R-:W-:Y:S05]  /*9d90*/  BRA `(.L_x_1617) ;  /* 0x0000000800287947 */ /* 0x000fea0003800000 */
.L_x_1633:
        /* <DEDUP_REMOVED lines=15> */
.L_x_1637:
[----:B------:R-:W-:Y:S05]  /*9e90*/  BSYNC.RECONVERGENT B0 ;  /* 0x0000000000007941 */ /* 0x000fea0003800200 */
.L_x_1636:
[----:B------:R-:W-:Y:S01]  /*9ea0*/  LOP3.LUT R5, R0, 0x80, R5, 0xf8, !PT ;  /* 0x0000008000057812 */ /* 0x000fe200078ef805 */
[----:B------:R-:W-:-:S04]  /*9eb0*/  IMAD.MOV.U32 R19, RZ, RZ, R27 ;  /* 0x000000ffff137224 */ /* 0x000fc800078e001b */
[----:B------:R0:W-:Y:S01]  /*9ec0*/  STG.E.U8 desc[UR36][R8.64], R5 ;  /* 0x0000000508007986 */ /* 0x0001e2000c101124 */
[----:B------:R-:W-:Y:S05]  /*9ed0*/  BRA `(.L_x_1617) ;  /* 0x0000000400d87947 */ /* 0x000fea0003800000 */
.L_x_1632:
[----:B------:R-:W-:Y:S02]  /*9ee0*/  HADD2.F32 R0, -RZ, R3.H0_H0 ;  /* 0x20000003ff007230 */ /* 0x000fe40000004100 */
[----:B------:R-:W-:-:S03]  /*9ef0*/  IMAD.MOV.U32 R19, RZ, RZ, R27 ;  /* 0x000000ffff137224 */ /* 0x000fc600078e001b */
[----:B------:R-:W-:-:S05]  /*9f00*/  F2FP.BF16.F32.PACK_AB R0, RZ, R0 ;  /* 0x00000000ff00723e */ /* 0x000fca00000010ff */
[----:B------:R0:W-:Y:S01]  /*9f10*/  STG.E.U16 desc[UR36][R8.64], R0 ;  /* 0x0000000008007986 */ /* 0x0001e2000c101524 */
[----:B------:R-:W-:Y:S05]  /*9f20*/  BRA `(.L_x_1617) ;  /* 0x0000000400c47947 */ /* 0x000fea0003800000 */
.L_x_1629:
        /* <DEDUP_REMOVED lines=10> */
[----:B------:R-:W0:Y:S02]  /*9fd0*/  F2I.FTZ.U32.TRUNC.NTZ R3, R3 ;  /* 0x0000000300037305 */ /* 0x000e24000021f000 */
[----:B0-----:R0:W-:Y:S01]  /*9fe0*/  STG.E.U16 desc[UR36][R8.64], R3 ;  /* 0x0000000308007986 */ /* 0x0011e2000c101524 */
[----:B------:R-:W-:Y:S05]  /*9ff0*/  BRA `(.L_x_1617) ;  /* 0x0000000400907947 */ /* 0x000fea0003800000 */
.L_x_1640:
        /* <DEDUP_REMOVED lines=13> */
.L_x_1643:
[----:B------:R-:W-:-:S04]  /*a0d0*/  SHF.R.U32.HI R0, RZ, 0x14, R3 ;  /* 0x00000014ff007819 */ /* 0x000fc80000011603 */
[----:B------:R-:W-:-:S04]  /*a0e0*/  LOP3.LUT R0, R0, 0x1, RZ, 0xc0, !PT ;  /* 0x0000000100007812 */ /* 0x000fc800078ec0ff */
[----:B------:R-:W-:-:S04]  /*a0f0*/  IADD3 R0, PT, PT, R3, 0x487ffff, R0 ;  /* 0x0487ffff03007810 */ /* 0x000fc80007ffe000 */
[----:B------:R-:W-:-:S04]  /*a100*/  SHF.R.U32.HI R0, RZ, 0x14, R0 ;  /* 0x00000014ff007819 */ /* 0x000fc80000011600 */
[----:B------:R-:W-:-:S07]  /*a110*/  LOP3.LUT R0, R0, 0xff, RZ, 0xc0, !PT ;  /* 0x000000ff00007812 */ /* 0x000fce00078ec0ff */
.L_x_1644:
[----:B------:R-:W-:-:S04]  /*a120*/  SHF.R.U32.HI R3, RZ, 0x18, R3 ;  /* 0x00000018ff037819 */ /* 0x000fc80000011603 */
[----:B------:R-:W-:-:S04]  /*a130*/  LOP3.LUT R0, R0, 0x80, R3, 0xf8, !PT ;  /* 0x0000008000007812 */ /* 0x000fc800078ef803 */
[----:B------:R-:W-:-:S07]  /*a140*/  PRMT R4, R0, 0x7610, R4 ;  /* 0x0000761000047816 */ /* 0x000fce0000000004 */
.L_x_1642:
[----:B------:R-:W-:Y:S05]  /*a150*/  BSYNC.RECONVERGENT B0 ;  /* 0x0000000000007941 */ /* 0x000fea0003800200 */
.L_x_1641:
[----:B------:R0:W-:Y:S01]  /*a160*/  STG.E.U8 desc[UR36][R8.64], R4 ;  /* 0x0000000408007986 */ /* 0x0001e2000c101124 */
[----:B------:R-:W-:Y:S01]  /*a170*/  IMAD.MOV.U32 R19, RZ, RZ, R27 ;  /* 0x000000ffff137224 */ /* 0x000fe200078e001b */
[----:B------:R-:W-:Y:S06]  /*a180*/  BRA `(.L_x_1617) ;  /* 0x00000004002c7947 */ /* 0x000fec0003800000 */
.L_x_1639:
        /* <DEDUP_REMOVED lines=13> */
.L_x_1647:
[----:B------:R-:W-:-:S04]  /*a260*/  SHF.R.U32.HI R0, RZ, 0x15, R3 ;  /* 0x00000015ff007819 */ /* 0x000fc80000011603 */
[----:B------:R-:W-:-:S04]  /*a270*/  LOP3.LUT R0, R0, 0x1, RZ, 0xc0, !PT ;  /* 0x0000000100007812 */ /* 0x000fc800078ec0ff */
[----:B------:R-:W-:-:S04]  /*a280*/  IADD3 R0, PT, PT, R3, 0x88fffff, R0 ;  /* 0x088fffff03007810 */ /* 0x000fc80007ffe000 */
[----:B------:R-:W-:-:S04]  /*a290*/  SHF.R.U32.HI R0, RZ, 0x15, R0 ;  /* 0x00000015ff007819 */ /* 0x000fc80000011600 */
[----:B------:R-:W-:-:S07]  /*a2a0*/  LOP3.LUT R0, R0, 0xff, RZ, 0xc0, !PT ;  /* 0x000000ff00007812 */ /* 0x000fce00078ec0ff */
.L_x_1648:
[----:B------:R-:W-:-:S04]  /*a2b0*/  SHF.R.U32.HI R3, RZ, 0x18, R3 ;  /* 0x00000018ff037819 */ /* 0x000fc80000011603 */
[----:B------:R-:W-:-:S04]  /*a2c0*/  LOP3.LUT R0, R0, 0x80, R3, 0xf8, !PT ;  /* 0x0000008000007812 */ /* 0x000fc800078ef803 */
[----:B------:R-:W-:-:S07]  /*a2d0*/  PRMT R4, R0, 0x7610, R4 ;  /* 0x0000761000047816 */ /* 0x000fce0000000004 */
.L_x_1646:
[----:B------:R-:W-:Y:S05]  /*a2e0*/  BSYNC.RECONVERGENT B0 ;  /* 0x0000000000007941 */ /* 0x000fea0003800200 */
.L_x_1645:
[----:B------:R3:W-:Y:S01]  /*a2f0*/  STG.E.U8 desc[UR36][R8.64], R4 ;  /* 0x0000000408007986 */ /* 0x0007e2000c101124 */
[----:B------:R-:W-:Y:S01]  /*a300*/  IMAD.MOV.U32 R19, RZ, RZ, R27 ;  /* 0x000000ffff137224 */ /* 0x000fe200078e001b */
[----:B------:R-:W-:Y:S06]  /*a310*/  BRA `(.L_x_1617) ;  /* 0x0000000000c87947 */ /* 0x000fec0003800000 */
.L_x_1638:
[----:B------:R-:W-:-:S13]  /*a320*/  ISETP.NE.AND P0, PT, R0, 0x1c, PT ;  /* 0x0000001c0000780c */ /* 0x000fda0003f05270 */
[----:B------:R-:W-:Y:S05]  /*a330*/  @!P0 BRA `(.L_x_1649) ;  /* 0x0000000000b08947 */ /* 0x000fea0003800000 */
[----:B------:R-:W-:-:S13]  /*a340*/  ISETP.NE.AND P0, PT, R0, 0x1d, PT ;  /* 0x0000001d0000780c */ /* 0x000fda0003f05270 */
[----:B------:R-:W-:Y:S05]  /*a350*/  @!P0 BRA `(.L_x_1650) ;  /* 0x0000000000948947 */ /* 0x000fea0003800000 */
[----:B------:R-:W-:-:S13]  /*a360*/  ISETP.NE.AND P0, PT, R0, 0x2c, PT ;  /* 0x0000002c0000780c */ /* 0x000fda0003f05270 */
[----:B------:R-:W-:Y:S05]  /*a370*/  @!P0 BRA `(.L_x_1651) ;  /* 0x0000000000488947 */ /* 0x000fea0003800000 */
.L_x_1622:
        /* <DEDUP_REMOVED lines=16> */
.L_x_1652:
[----:B------:R-:W-:Y:S01]  /*a480*/  IMAD.MOV.U32 R19, RZ, RZ, R27 ;  /* 0x000000ffff137224 */ /* 0x000fe200078e001b */
[----:B------:R-:W-:Y:S06]  /*a490*/  BRA `(.L_x_1617) ;  /* 0x0000000000687947 */ /* 0x000fec0003800000 */
.L_x_1651:
[----:B------:R-:W-:Y:S02]  /*a4a0*/  HADD2.F32 R4, -RZ, R3.H0_H0 ;  /* 0x20000003ff047230 */ /* 0x000fe40000004100 */
        /* <DEDUP_REMOVED lines=16> */
.L_x_1650:
[----:B------:R-:W-:Y:S02]  /*a5b0*/  HADD2.F32 R4, -RZ, R3.H0_H0 ;  /* 0x20000003ff047230 */ /* 0x000fe40000004100 */
[----:B------:R-:W-:-:S04]  /*a5c0*/  IMAD.MOV.U32 R19, RZ, RZ, R27 ;  /* 0x000000ffff137224 */ /* 0x000fc800078e001b */
[----:B------:R-:W0:Y:S02]  /*a5d0*/  F2I.U64.TRUNC R4, R4 ;  /* 0x0000000400047311 */ /* 0x000e24000020d800 */
[----:B0-----:R1:W-:Y:S01]  /*a5e0*/  STG.E.64 desc[UR36][R8.64], R4 ;  /* 0x0000000408007986 */ /* 0x0013e2000c101b24 */
[----:B------:R-:W-:Y:S05]  /*a5f0*/  BRA `(.L_x_1617) ;  /* 0x0000000000107947 */ /* 0x000fea0003800000 */
.L_x_1649:
[----:B------:R-:W-:Y:S02]  /*a600*/  HADD2.F32 R3, -RZ, R3.H0_H0 ;  /* 0x20000003ff037230 */ /* 0x000fe40000004100 */
[----:B------:R-:W-:-:S04]  /*a610*/  IMAD.MOV.U32 R19, RZ, RZ, R27 ;  /* 0x000000ffff137224 */ /* 0x000fc800078e001b */
[----:B------:R-:W0:Y:S02]  /*a620*/  F2I.FTZ.U32.TRUNC.NTZ R3, R3 ;  /* 0x0000000300037305 */ /* 0x000e24000021f000 */
[----:B0-----:R0:W-:Y:S02]  /*a630*/  STG.E desc[UR36][R8.64], R3 ;  /* 0x0000000308007986 */ /* 0x0011e4000c101924 */
.L_x_1617:
[----:B------:R-:W-:Y:S05]  /*a640*/  BSYNC.RECONVERGENT B6 ;  /* 0x0000000000067941 */ /* 0x000fea0003800200 */
.L_x_1616:
[----:B------:R-:W-:Y:S01]  /*a650*/  ISETP.GE.AND P0, PT, R19, R28, PT ;  /* 0x0000001c1300720c */ /* 0x000fe20003f06270 */
[----:B------:R-:W-:-:S12]  /*a660*/  BSSY.RECONVERGENT B6, `(.L_x_1653) ;  /* 0x00001f0000067945 */ /* 0x000fd80003800200 */
[----:B------:R-:W-:Y:S05]  /*a670*/  @P0 BRA `(.L_x_1654) ;  /* 0x0000001c00b80947 */ /* 0x000fea0003800000 */
[----:B------:R-:W4:Y:S01]  /*a680*/  LDCU UR4, c[0x0][0x3b4] ;  /* 0x00007680ff0477ac */ /* 0x000f220008000800 */
[----:B0123--:R-:W0:Y:S01]  /*a690*/  LDC.64 R8, c[0x0][0x388] ;  /* 0x0000e200ff087b82 */ /* 0x00fe220000000a00 */
[----:B-----5:R-:W-:Y:S01]  /*a6a0*/  IMAD R0, R2, 0x200, R19 ;  /* 0x0000020002007824 */ /* 0x020fe200078e0213 */
[----:B----4-:R-:W-:-:S03]  /*a6b0*/  PRMT R4, R26, 0x9910, RZ ;  /* 0x000099101a047816 */ /* 0x010fc600000000ff */
[----:B------:R-:W-:Y:S02]  /*a6c0*/  IMAD R3, R0, UR4, RZ ;  /* 0x0000000400037c24 */ /* 0x000fe4000f8e02ff */
        /* <DEDUP_REMOVED lines=13> */
[----:B------:R-:W-:-:S04]  /*a7a0*/  HADD2.F32 R18, -RZ, R18.H0_H0 ;  /* 0x20000012ff127230 */ /* 0x000fc80000004100 */
[----:B------:R-:W0:Y:S02]  /*a7b0*/  F2I.FTZ.TRUNC.NTZ R3, R18 ;  /* 0x0000001200037305 */ /* 0x000e24000021f100 */
[----:B0-----:R0:W-:Y:S01]  /*a7c0*/  STG.E.U8 desc[UR36][R8.64], R3 ;  /* 0x0000000308007986 */ /* 0x0011e2000c101124 */
[----:B------:R-:W-:Y:S05]  /*a7d0*/  BRA `(.L_x_1660) ;  /* 0x0000000c007c7947 */ /* 0x000fea0003800000 */
.L_x_1658:
[----:B------:R-:W-:-:S06]  /*a7e0*/  HADD2.F32 R5, -RZ, R18.H0_H0 ;  /* 0x20000012ff057230 */ /* 0x000fcc0000004100 */
[----:B------:R-:W0:Y:S02]  /*a7f0*/  F2I.S64.TRUNC R4, R5 ;  /* 0x0000000500047311 */ /* 0x000e24000020d900 */
[----:B0-----:R0:W-:Y:S01]  /*a800*/  STG.E.U8 desc[UR36][R8.64], R4 ;  /* 0x0000000408007986 */ /* 0x0011e2000c101124 */
[----:B------:R-:W-:Y:S05]  /*a810*/  BRA `(.L_x_1660) ;  /* 0x0000000c006c7947 */ /* 0x000fea0003800000 */
.L_x_1657:
[----:B------:R-:W-:-:S13]  /*a820*/  ISETP.NE.AND P0, PT, R0, 0x2, PT ;  /* 0x000000020000780c */ /* 0x000fda0003f05270 */
[----:B------:R-:W-:Y:S05]  /*a830*/  @!P0 BRA `(.L_x_1661) ;  /* 0x0000000000308947 */ /* 0x000fea0003800000 */
[----:B------:R-:W-:-:S13]  /*a840*/  ISETP.NE.AND P0, PT, R0, 0x3, PT ;  /* 0x000000030000780c */ /* 0x000fda0003f05270 */
[----:B------:R-:W-:Y:S05]  /*a850*/  @!P0 BRA `(.L_x_1662) ;  /* 0x0000000000188947 */ /* 0x000fea0003800000 */
[----:B------:R-:W-:-:S13]  /*a860*/  ISETP.NE.AND P0, PT, R0, 0x4, PT ;  /* 0x000000040000780c */ /* 0x000fda0003f05270 */
[----:B------:R-:W-:Y:S05]  /*a870*/  @P0 BRA `(.L_x_1659) ;  /* 0x0000000800700947 */ /* 0x000fea0003800000 */
[----:B------:R-:W-:-:S06]  /*a880*/  HADD2.F32 R4, -RZ, R18.H0_H0 ;  /* 0x20000012ff047230 */ /* 0x000fcc0000004100 */
[----:B------:R-:W0:Y:S02]  /*a890*/  F2I.S64.TRUNC R4, R4 ;  /* 0x0000000400047311 */ /* 0x000e24000020d900 */
[----:B0-----:R0:W-:Y:S01]  /*a8a0*/  STG.E.64 desc[UR36][R8.64], R4 ;  /* 0x0000000408007986 */ /* 0x0011e2000c101b24 */
[----:B------:R-:W-:Y:S05]  /*a8b0*/  BRA `(.L_x_1660) ;  /* 0x0000000c00447947 */ /* 0x000fea0003800000 */
.L_x_1662:
[----:B------:R-:W-:-:S04]  /*a8c0*/  HADD2.F32 R18, -RZ, R18.H0_H0 ;  /* 0x20000012ff127230 */ /* 0x000fc80000004100 */
[----:B------:R-:W0:Y:S02]  /*a8d0*/  F2I.FTZ.TRUNC.NTZ R3, R18 ;  /* 0x0000001200037305 */ /* 0x000e24000021f100 */
[----:B0-----:R0:W-:Y:S01]  /*a8e0*/  STG.E desc[UR36][R8.64], R3 ;  /* 0x0000000308007986 */ /* 0x0011e2000c101924 */
[----:B------:R-:W-:Y:S05]  /*a8f0*/  BRA `(.L_x_1660) ;  /* 0x0000000c00347947 */ /* 0x000fea0003800000 */
.L_x_1661:
[----:B------:R-:W-:-:S04]  /*a900*/  HADD2.F32 R18, -RZ, R18.H0_H0 ;  /* 0x20000012ff127230 */ /* 0x000fc80000004100 */
[----:B------:R-:W0:Y:S02]  /*a910*/  F2I.FTZ.TRUNC.NTZ R3, R18 ;  /* 0x0000001200037305 */ /* 0x000e24000021f100 */
[----:B0-----:R0:W-:Y:S01]  /*a920*/  STG.E.U16 desc[UR36][R8.64], R3 ;  /* 0x0000000308007986 */ /* 0x0011e2000c101524 */
[----:B------:R-:W-:Y:S05]  /*a930*/  BRA `(.L_x_1660) ;  /* 0x0000000c00247947 */ /* 0x000fea0003800000 */
.L_x_1656:
[----:B------:R-:W-:-:S13]  /*a940*/  ISETP.GT.AND P0, PT, R0, 0x6, PT ;  /* 0x000000060000780c */ /* 0x000fda0003f04270 */
[----:B------:R-:W-:Y:S05]  /*a950*/  @P0 BRA `(.L_x_1663) ;  /* 0x0000000000240947 */ /* 0x000fea0003800000 */
[----:B------:R-:W-:-:S13]  /*a960*/  ISETP.NE.AND P0, PT, R0, 0x5, PT ;  /* 0x000000050000780c */ /* 0x000fda0003f05270 */
[----:B------:R-:W-:Y:S05]  /*a970*/  @!P0 BRA `(.L_x_1664) ;  /* 0x0000000000148947 */ /* 0x000fea0003800000 */
[----:B------:R-:W-:-:S13]  /*a980*/  ISETP.NE.AND P0, PT, R0, 0x6, PT ;  /* 0x000000060000780c */ /* 0x000fda0003f05270 */
[----:B------:R-:W-:Y:S05]  /*a990*/  @P0 BRA `(.L_x_1659) ;  /* 0x0000000800280947 */ /* 0x000fea0003800000 */
[----:B------:R-:W-:-:S05]  /*a9a0*/  HADD2.F32 R3, -RZ, R18.H0_H0 ;  /* 0x20000012ff037230 */ /* 0x000fca0000004100 */
[----:B------:R3:W-:Y:S01]  /*a9b0*/  STG.E desc[UR36][R8.64], R3 ;  /* 0x0000000308007986 */ /* 0x0007e2000c101924 */
[----:B------:R-:W-:Y:S05]  /*a9c0*/  BRA `(.L_x_1660) ;  /* 0x0000000c00007947 */ /* 0x000fea0003800000 */
.L_x_1664:
[----:B------:R4:W-:Y:S01]  /*a9d0*/  STG.E.U16 desc[UR36][R8.64], R18 ;  /* 0x0000001208007986 */ /* 0x0009e2000c101524 */
[----:B------:R-:W-:Y:S05]  /*a9e0*/  BRA `(.L_x_1660) ;  /* 0x0000000800f87947 */ /* 0x000fea0003800000 */
.L_x_1663:
[----:B------:R-:W-:-:S13]  /*a9f0*/  ISETP.NE.AND P0, PT, R0, 0x7, PT ;  /* 0x000000070000780c */ /* 0x000fda0003f05270 */
[----:B------:R-:W-:Y:S05]  /*aa00*/  @!P0 BRA `(.L_x_1665) ;  /* 0x0000000000348947 */ /* 0x000fea0003800000 */
[----:B------:R-:W-:-:S13]  /*aa10*/  ISETP.NE.AND P0, PT, R0, 0x8, PT ;  /* 0x000000080000780c */ /* 0x000fda0003f05270 */
[----:B------:R-:W-:Y:S05]  /*aa20*/  @!P0 BRA `(.L_x_1666) ;  /* 0x0000000000188947 */ /* 0x000fea0003800000 */
[----:B------:R-:W-:-:S13]  /*aa30*/  ISETP.NE.AND P0, PT, R0, 0x9, PT ;  /* 0x000000090000780c */ /* 0x000fda0003f05270 */
[----:B------:R-:W-:Y:S05]  /*aa40*/  @P0 BRA `(.L_x_1659) ;  /* 0x0000000400fc0947 */ /* 0x000fea0003800000 */
[----:B------:R-:W-:Y:S02]  /*aa50*/  HADD2.F32 R4, -RZ, R18.H0_H0 ;  /* 0x20000012ff047230 */ /* 0x000fe40000004100 */
[----:B------:R-:W-:-:S05]  /*aa60*/  IMAD.MOV.U32 R5, RZ, RZ, RZ ;  /* 0x000000ffff057224 */ /* 0x000fca00078e00ff */
[----:B------:R1:W-:Y:S01]  /*aa70*/  STG.E.64 desc[UR36][R8.64], R4 ;  /* 0x0000000408007986 */ /* 0x0003e2000c101b24 */
[----:B------:R-:W-:Y:S05]  /*aa80*/  BRA `(.L_x_1660) ;  /* 0x0000000800d07947 */ /* 0x000fea0003800000 */
.L_x_1666:
[----:B------:R-:W-:-:S05]  /*aa90*/  HADD2.F32 R0, -RZ, R18.H0_H0 ;  /* 0x20000012ff007230 */ /* 0x000fca0000004100 */
[----:B------:R-:W-:-:S04]  /*aaa0*/  F2FP.F16.F32.PACK_AB R0, RZ, R0 ;  /* 0x00000000ff00723e */ /* 0x000fc800000000ff */
[----:B------:R-:W-:-:S05]  /*aab0*/  PRMT R0, R0, 0x5410, RZ ;  /* 0x0000541000007816 */ /* 0x000fca00000000ff */
[----:B------:R2:W-:Y:S01]  /*aac0*/  STG.E desc[UR36][R8.64], R0 ;  /* 0x0000000008007986 */ /* 0x0005e2000c101924 */
[----:B------:R-:W-:Y:S05]  /*aad0*/  BRA `(.L_x_1660) ;  /* 0x0000000800bc7947 */ /* 0x000fea0003800000 */
.L_x_1665:
[----:B------:R-:W-:-:S05]  /*aae0*/  HADD2.F32 R4, -RZ, R18.H0_H0 ;  /* 0x20000012ff047230 */ /* 0x000fca0000004100 */
[----:B------:R-:W-:-:S06]  /*aaf0*/  FMUL.FTZ R4, R4, 1 ;  /* 0x3f80000004047820 */ /* 0x000fcc0000410000 */
[----:B------:R-:W0:Y:S02]  /*ab00*/  F2F.F64.F32 R4, R4 ;  /* 0x0000000400047310 */ /* 0x000e240000201800 */
[----:B0-----:R0:W-:Y:S01]  /*ab10*/  STG.E.64 desc[UR36][R8.64], R4 ;  /* 0x0000000408007986 */ /* 0x0011e2000c101b24 */
[----:B------:R-:W-:Y:S05]  /*ab20*/  BRA `(.L_x_1660) ;  /* 0x0000000800a87947 */ /* 0x000fea0003800000 */
.L_x_1655:
        /* <DEDUP_REMOVED lines=10> */
[----:B------:R-:W-:-:S06]  /*abd0*/  HADD2.F32 R3, -RZ, R18.H0_H0 ;  /* 0x20000012ff037230 */ /* 0x000fcc0000004100 */
[----:B------:R-:W0:Y:S02]  /*abe0*/  F2I.FTZ.U32.TRUNC.NTZ R3, R3 ;  /* 0x0000000300037305 */ /* 0x000e24000021f000 */
[----:B0-----:R0:W-:Y:S01]  /*abf0*/  STG.E.U16 desc[UR36][R8.64], R3 ;  /* 0x0000000308007986 */ /* 0x0011e2000c101524 */
[----:B------:R-:W-:Y:S05]  /*ac00*/  BRA `(.L_x_1660) ;  /* 0x0000000800707947 */ /* 0x000fea0003800000 */
.L_x_1670:
        /* <DEDUP_REMOVED lines=17> */
.L_x_1673:
[----:B------:R-:W-:-:S04]  /*ad20*/  SHF.R.U32.HI R3, RZ, 0x18, R5 ;  /* 0x00000018ff037819 */ /* 0x000fc80000011605 */
[----:B------:R-:W-:-:S04]  /*ad30*/  LOP3.LUT R0, R0, 0x80, R3, 0xf8, !PT ;  /* 0x0000008000007812 */ /* 0x000fc800078ef803 */
[----:B------:R-:W-:-:S07]  /*ad40*/  PRMT R4, R0, 0x7610, R4 ;  /* 0x0000761000047816 */ /* 0x000fce0000000004 */
.L_x_1672:
[----:B------:R-:W-:Y:S05]  /*ad50*/  BSYNC.RECONVERGENT B0 ;  /* 0x0000000000007941 */ /* 0x000fea0003800200 */
.L_x_1671:
[----:B------:R0:W-:Y:S01]  /*ad60*/  STG.E.U8 desc[UR36][R8.64], R4 ;  /* 0x0000000408007986 */ /* 0x0001e2000c101124 */
[----:B------:R-:W-:Y:S05]  /*ad70*/  BRA `(.L_x_1660) ;  /* 0x0000000800147947 */ /* 0x000fea0003800000 */
.L_x_1669:
        /* <DEDUP_REMOVED lines=17> */
.L_x_1676:
[----:B------:R-:W-:-:S04]  /*ae90*/  SHF.R.U32.HI R3, RZ, 0x18, R5 ;  /* 0x00000018ff037819 */ /* 0x000fc80000011605 */
[----:B------:R-:W-:-:S04]  /*aea0*/  LOP3.LUT R0, R0, 0x80, R3, 0xf8, !PT ;  /* 0x0000008000007812 */ /* 0x000fc800078ef803 */
[----:B------:R-:W-:-:S07]  /*aeb0*/  PRMT R4, R0, 0x7610, R4 ;  /* 0x0000761000047816 */ /* 0x000fce0000000004 */
.L_x_1675:
[----:B------:R-:W-:Y:S05]  /*aec0*/  BSYNC.RECONVERGENT B0 ;  /* 0x0000000000007941 */ /* 0x000fea0003800200 */
.L_x_1674:
[----:B------:R0:W-:Y:S01]  /*aed0*/  STG.E.U8 desc[UR36][R8.64], R4 ;  /* 0x0000000408007986 */ /* 0x0001e2000c101124 */
[----:B------:R-:W-:Y:S05]  /*aee0*/  BRA `(.L_x_1660) ;  /* 0x0000000400b87947 */ /* 0x000fea0003800000 */
.L_x_1668:
[----:B------:R-:W-:-:S13]  /*aef0*/  ISETP.NE.AND P0, PT, R0, 0x1c, PT ;  /* 0x0000001c0000780c */ /* 0x000fda0003f05270 */
[----:B------:R-:W-:Y:S05]  /*af00*/  @!P0 BRA `(.L_x_1677) ;  /* 0x0000000000608947 */ /* 0x000fea0003800000 */
[----:B------:R-:W-:-:S13]  /*af10*/  ISETP.NE.AND P0, PT, R0, 0x1d, PT ;  /* 0x0000001d0000780c */ /* 0x000fda0003f05270 */
[----:B------:R-:W-:Y:S05]  /*af20*/  @!P0 BRA `(.L_x_1678) ;  /* 0x0000000000488947 */ /* 0x000fea0003800000 */
[----:B------:R-:W-:-:S13]  /*af30*/  ISETP.NE.AND P0, PT, R0, 0x2c, PT ;  /* 0x0000002c0000780c */ /* 0x000fda0003f05270 */
[----:B------:R-:W-:Y:S05]  /*af40*/  @P0 BRA `(.L_x_1659) ;  /* 0x0000000000bc0947 */ /* 0x000fea0003800000 */
        /* <DEDUP_REMOVED lines=16> */
.L_x_1678:
[----:B------:R-:W-:-:S06]  /*b050*/  HADD2.F32 R4, -RZ, R18.H0_H0 ;  /* 0x20000012ff047230 */ /* 0x000fcc0000004100 */
[----:B------:R-:W0:Y:S02]  /*b060*/  F2I.U64.TRUNC R4, R4 ;  /* 0x0000000400047311 */ /* 0x000e24000020d800 */
[----:B0-----:R0:W-:Y:S01]  /*b070*/  STG.E.64 desc[UR36][R8.64], R4 ;  /* 0x0000000408007986 */ /* 0x0011e2000c101b24 */
[----:B------:R-:W-:Y:S05]  /*b080*/  BRA `(.L_x_1660) ;  /* 0x0000000400507947 */ /* 0x000fea0003800000 */
.L_x_1677:
[----:B------:R-:W-:-:S04]  /*b090*/  HADD2.F32 R18, -RZ, R18.H0_H0 ;  /* 0x20000012ff127230 */ /* 0x000fc80000004100 */
[----:B------:R-:W0:Y:S02]  /*b0a0*/  F2I.FTZ.U32.TRUNC.NTZ R3, R18 ;  /* 0x0000001200037305 */ /* 0x000e24000021f000 */
[----:B0-----:R0:W-:Y:S01]  /*b0b0*/  STG.E desc[UR36][R8.64], R3 ;  /* 0x0000000308007986 */ /* 0x0011e2000c101924 */
[----:B------:R-:W-:Y:S05]  /*b0c0*/  BRA `(.L_x_1660) ;  /* 0x0000000400407947 */ /* 0x000fea0003800000 */
.L_x_1667:
[----:B------:R-:W-:-:S13]  /*b0d0*/  ISETP.GT.AND P0, PT, R0, 0xe, PT ;  /* 0x0000000e0000780c */ /* 0x000fda0003f04270 */
[----:B------:R-:W-:Y:S05]  /*b0e0*/  @P0 BRA `(.L_x_1679) ;  /* 0x00000000003c0947 */ /* 0x000fea0003800000 */
[----:B------:R-:W-:-:S13]  /*b0f0*/  ISETP.NE.AND P0, PT, R0, 0xa, PT ;  /* 0x0000000a0000780c */ /* 0x000fda0003f05270 */
[----:B------:R-:W-:Y:S05]  /*b100*/  @!P0 BRA `(.L_x_1680) ;  /* 0x00000000001c8947 */ /* 0x000fea0003800000 */
[----:B------:R-:W-:-:S13]  /*b110*/  ISETP.NE.AND P0, PT, R0, 0xb, PT ;  /* 0x0000000b0000780c */ /* 0x000fda0003f05270 */
[----:B------:R-:W-:Y:S05]  /*b120*/  @P0 BRA `(.L_x_1659) ;  /* 0x0000000000440947 */ /* 0x000fea0003800000 */
[----:B------:R-:W-:-:S05]  /*b130*/  HADD2.F32 R18, -RZ, R18.H0_H0 ;  /* 0x20000012ff127230 */ /* 0x000fca0000004100 */
[----:B------:R-:W-:-:S04]  /*b140*/  FSETP.NEU.FTZ.AND P0, PT, R18, RZ, PT ;  /* 0x000000ff1200720b */ /* 0x000fc80003f1d000 */
[----:B------:R-:W-:-:S05]  /*b150*/  SEL R3, RZ, 0x1, !P0 ;  /* 0x00000001ff037807 */ /* 0x000fca0004000000 */
[----:B------:R0:W-:Y:S01]  /*b160*/  STG.E.U8 desc[UR36][R8.64], R3 ;  /* 0x0000000308007986 */ /* 0x0001e2000c101124 */
[----:B------:R-:W-:Y:S05]  /*b170*/  BRA `(.L_x_1660) ;  /* 0x0000000400147947 */ /* 0x000fea0003800000 */
.L_x_1680:
[----:B------:R-:W-:Y:S01]  /*b180*/  HADD2.F32 R18, -RZ, R18.H0_H0 ;  /* 0x20000012ff127230 */ /* 0x000fe20000004100 */
[----:B------:R-:W-:-:S04]  /*b190*/  CS2R R6, SRZ ;  /* 0x0000000000067805 */ /* 0x000fc8000001ff00 */
[----:B------:R-:W-:-:S06]  /*b1a0*/  FMUL.FTZ R4, R18, 1 ;  /* 0x3f80000012047820 */ /* 0x000fcc0000410000 */
[----:B------:R-:W0:Y:S02]  /*b1b0*/  F2F.F64.F32 R4, R4 ;  /* 0x0000000400047310 */ /* 0x000e240000201800 */
[----:B0-----:R0:W-:Y:S01]  /*b1c0*/  STG.E.128 desc[UR36][R8.64], R4 ;  /* 0x0000000408007986 */ /* 0x0011e2000c101d24 */
[----:B------:R-:W-:Y:S05]  /*b1d0*/  BRA `(.L_x_1660) ;  /* 0x0000000000fc7947 */ /* 0x000fea0003800000 */
.L_x_1679:
[----:B------:R-:W-:-:S13]  /*b1e0*/  ISETP.NE.AND P0, PT, R0, 0xf, PT ;  /* 0x0000000f0000780c */ /* 0x000fda0003f05270 */
[----:B------:R-:W-:Y:S05]  /*b1f0*/  @!P0 BRA `(.L_x_1681) ;  /* 0x0000000000e88947 */ /* 0x000fea0003800000 */
[----:B------:R-:W-:-:S13]  /*b200*/  ISETP.NE.AND P0, PT, R0, 0x17, PT ;  /* 0x000000170000780c */ /* 0x000fda0003f05270 */
[----:B------:R-:W-:Y:S05]  /*b210*/  @!P0 BRA `(.L_x_1682) ;  /* 0x0000000000908947 */ /* 0x000fea0003800000 */
[----:B------:R-:W-:-:S13]  /*b220*/  ISETP.NE.AND P0, PT, R0, 0x18, PT ;  /* 0x000000180000780c */ /* 0x000fda0003f05270 */
[----:B------:R-:W-:Y:S05]  /*b230*/  @!P0 BRA `(.L_x_1683) ;  /* 0x0000000000448947 */ /* 0x000fea0003800000 */
.L_x_1659:
        /* <DEDUP_REMOVED lines=16> */
.L_x_1684:
[----:B------:R-:W-:Y:S05]  /*b340*/  BRA `(.L_x_1660) ;  /* 0x0000000000a07947 */ /* 0x000fea0003800000 */
.L_x_1683:
        /* <DEDUP_REMOVED lines=13> */
.L_x_1686:
[----:B------:R-:W-:Y:S05]  /*b420*/  BSYNC.RECONVERGENT B0 ;  /* 0x0000000000007941 */ /* 0x000fea0003800200 */
.L_x_1685:
[----:B------:R-:W-:-:S05]  /*b430*/  LOP3.LUT R3, R0, 0x80, R3, 0xf8, !PT ;  /* 0x0000008000037812 */ /* 0x000fca00078ef803 */
[----:B------:R0:W-:Y:S01]  /*b440*/  STG.E.U8 desc[UR36][R8.64], R3 ;  /* 0x0000000308007986 */ /* 0x0001e2000c101124 */
[----:B------:R-:W-:Y:S05]  /*b450*/  BRA `(.L_x_1660) ;  /* 0x00000000005c7947 */ /* 0x000fea0003800000 */
.L_x_1682:
        /* <DEDUP_REMOVED lines=12> */
.L_x_1688:
[----:B------:R-:W-:Y:S01]  /*b520*/  IMAD.MOV.U32 R0, RZ, RZ, 0x7f ;  /* 0x0000007fff007424 */ /* 0x000fe200078e00ff */
[----:B------:R-:W-:-:S04]  /*b530*/  ISETP.GT.U32.AND P0, PT, R4, 0x7f800000, PT ;  /* 0x7f8000000400780c */ /* 0x000fc80003f04070 */
[----:B------:R-:W-:-:S09]  /*b540*/  SEL R0, R0, 0x7c, P0 ;  /* 0x0000007c00007807 */ /* 0x000fd20000000000 */
.L_x_1689:
[----:B------:R-:W-:Y:S05]  /*b550*/  BSYNC.RECONVERGENT B0 ;  /* 0x0000000000007941 */ /* 0x000fea0003800200 */
.L_x_1687:
[----:B------:R-:W-:-:S04]  /*b560*/  SHF.R.U32.HI R3, RZ, 0x18, R3 ;  /* 0x00000018ff037819 */ /* 0x000fc80000011603 */
[----:B------:R-:W-:-:S05]  /*b570*/  LOP3.LUT R3, R0, 0x80, R3, 0xf8, !PT ;  /* 0x0000008000037812 */ /* 0x000fca00078ef803 */
[----:B------:R0:W-:Y:S01]  /*b580*/  STG.E.U8 desc[UR36][R8.64], R3 ;  /* 0x0000000308007986 */ /* 0x0001e2000c101124 */
[----:B------:R-:W-:Y:S05]  /*b590*/  BRA `(.L_x_1660) ;  /* 0x00000000000c7947 */ /* 0x000fea0003800000 */
.L_x_1681:
[----:B------:R-:W-:-:S05]  /*b5a0*/  HADD2.F32 R0, -RZ, R18.H0_H0 ;  /* 0x20000012ff007230 */ /* 0x000fca0000004100 */
[----:B------:R-:W-:-:S05]  /*b5b0*/  F2FP.BF16.F32.PACK_AB R0, RZ, R0 ;  /* 0x00000000ff00723e */ /* 0x000fca00000010ff */
[----:B------:R0:W-:Y:S02]  /*b5c0*/  STG.E.U16 desc[UR36][R8.64], R0 ;  /* 0x0000000008007986 */ /* 0x0001e4000c101524 */
.L_x_1660:
[----:B------:R-:W-:-:S05]  /*b5d0*/  VIADD R19, R19, 0x80 ;  /* 0x0000008013137836 */ /* 0x000fca0000000000 */
[----:B------:R-:W-:-:S13]  /*b5e0*/  ISETP.GE.AND P0, PT, R19, R28, PT ;  /* 0x0000001c1300720c */ /* 0x000fda0003f06270 */
[----:B------:R-:W-:Y:S05]  /*b5f0*/  @P0 BRA `(.L_x_1654) ;  /* 0x0000000c00d80947 */ /* 0x000fea0003800000 */
[----:B------:R-:W5:Y:S01]  /*b600*/  LDCU UR4, c[0x0][0x3b4] ;  /* 0x00007680ff0477ac */ /* 0x000f620008000800 */
[----:B01234-:R-:W0:Y:S01]  /*b610*/  LDC.64 R8, c[0x0][0x388] ;  /* 0x0000e200ff087b82 */ /* 0x01fe220000000a00 */
        /* <DEDUP_REMOVED lines=20> */
.L_x_1693:
[----:B------:R-:W-:-:S06]  /*b760*/  HADD2.F32 R5, -RZ, R16.H0_H0 ;  /* 0x20000010ff057230 */ /* 0x000fcc0000004100 */
[----:B------:R-:W0:Y:S02]  /*b770*/  F2I.S64.TRUNC R4, R5 ;  /* 0x0000000500047311 */ /* 0x000e24000020d900 */
[----:B0-----:R0:W-:Y:S01]  /*b780*/  STG.E.U8 desc[UR36][R8.64], R4 ;  /* 0x0000000408007986 */ /* 0x0011e2000c101124 */
[----:B------:R-:W-:Y:S05]  /*b790*/  BRA `(.L_x_1695) ;  /* 0x0000000c006c7947 */ /* 0x000fea0003800000 */
.L_x_1692:
        /* <DEDUP_REMOVED lines=10> */
.L_x_1697:
[----:B------:R-:W-:-:S04]  /*b840*/  HADD2.F32 R16, -RZ, R16.H0_H0 ;  /* 0x20000010ff107230 */ /* 0x000fc80000004100 */
[----:B------:R-:W0:Y:S02]  /*b850*/  F2I.FTZ.TRUNC.NTZ R3, R16 ;  /* 0x0000001000037305 */ /* 0x000e24000021f100 */
[----:B0-----:R0:W-:Y:S01]  /*b860*/  STG.E desc[UR36][R8.64], R3 ;  /* 0x0000000308007986 */ /* 0x0011e2000c101924 */
[----:B------:R-:W-:Y:S05]  /*b870*/  BRA `(.L_x_1695) ;  /* 0x0000000c00347947 */ /* 0x000fea0003800000 */
.L_x_1696:
[----:B------:R-:W-:-:S04]  /*b880*/  HADD2.F32 R16, -RZ, R16.H0_H0 ;  /* 0x20000010ff107230 */ /* 0x000fc80000004100 */
[----:B------:R-:W0:Y:S02]  /*b890*/  F2I.FTZ.TRUNC.NTZ R3, R16 ;  /* 0x0000001000037305 */ /* 0x000e24000021f100 */
[----:B0-----:R0:W-:Y:S01]  /*b8a0*/  STG.E.U16 desc[UR36][R8.64], R3 ;  /* 0x0000000308007986 */ /* 0x0011e2000c101524 */
[----:B------:R-:W-:Y:S05]  /*b8b0*/  BRA `(.L_x_1695) ;  /* 0x0000000c00247947 */ /* 0x000fea0003800000 */
.L_x_1691:
        /* <DEDUP_REMOVED lines=9> */
.L_x_1699:
[----:B------:R0:W-:Y:S01]  /*b950*/  STG.E.U16 desc[UR36][R8.64], R16 ;  /* 0x0000001008007986 */ /* 0x0001e2000c101524 */
[----:B------:R-:W-:Y:S05]  /*b960*/  BRA `(.L_x_1695) ;  /* 0x0000000800f87947 */ /* 0x000fea0003800000 */
.L_x_1698:
        /* <DEDUP_REMOVED lines=10> */
.L_x_1701:
[----:B------:R-:W-:-:S05]  /*ba10*/  HADD2.F32 R0, -RZ, R16.H0_H0 ;  /* 0x20000010ff007230 */ /* 0x000fca0000004100 */
[----:B------:R-:W-:-:S04]  /*ba20*/  F2FP.F16.F32.PACK_AB R0, RZ, R0 ;  /* 0x00000000ff00723e */ /* 0x000fc800000000ff */
[----:B------:R-:W-:-:S05]  /*ba30*/  PRMT R0, R0, 0x5410, RZ ;  /* 0x0000541000007816 */ /* 0x000fca00000000ff */
[----:B------:R0:W-:Y:S01]  /*ba40*/  STG.E desc[UR36][R8.64], R0 ;  /* 0x0000000008007986 */ /* 0x0001e2000c101924 */
[----:B------:R-:W-:Y:S05]  /*ba50*/  BRA `(.L_x_1695) ;  /* 0x0000000800bc7947 */ /* 0x000fea0003800000 */
.L_x_1700:
[----:B------:R-:W-:-:S05]  /*ba60*/  HADD2.F32 R4, -RZ, R16.H0_H0 ;  /* 0x20000010ff047230 */ /* 0x000fca0000004100 */
[----:B------:R-:W-:-:S06]  /*ba70*/  FMUL.FTZ R4, R4, 1 ;  /* 0x3f80000004047820 */ /* 0x000fcc0000410000 */
[----:B------:R-:W0:Y:S02]  /*ba80*/  F2F.F64.F32 R4, R4 ;  /* 0x0000000400047310 */ /* 0x000e240000201800 */
[----:B0-----:R0:W-:Y:S01]  /*ba90*/  STG.E.64 desc[UR36][R8.64], R4 ;  /* 0x0000000408007986 */ /* 0x0011e2000c101b24 */
[----:B------:R-:W-:Y:S05]  /*baa0*/  BRA `(.L_x_1695) ;  /* 0x0000000800a87947 */ /* 0x000fea0003800000 */
.L_x_1690:
        /* <DEDUP_REMOVED lines=14> */
.L_x_1705:
        /* <DEDUP_REMOVED lines=17> */
.L_x_1708:
[----:B------:R-:W-:-:S04]  /*bca0*/  SHF.R.U32.HI R3, RZ, 0x18, R5 ;  /* 0x00000018ff037819 */ /* 0x000fc80000011605 */
[----:B------:R-:W-:-:S04]  /*bcb0*/  LOP3.LUT R0, R0, 0x80, R3, 0xf8, !PT ;  /* 0x0000008000007812 */ /* 0x000fc800078ef803 */
[----:B------:R-:W-:-:S07]  /*bcc0*/  PRMT R4, R0, 0x7610, R4 ;  /* 0x0000761000047816 */ /* 0x000fce0000000004 */
.L_x_1707:
[----:B------:R-:W-:Y:S05]  /*bcd0*/  BSYNC.RECONVERGENT B0 ;  /* 0x0000000000007941 */ /* 0x000fea0003800200 */
.L_x_1706:
[----:B------:R0:W-:Y:S01]  /*bce0*/  STG.E.U8 desc[UR36][R8.64], R4 ;  /* 0x0000000408007986 */ /* 0x0001e2000c101124 */
[----:B------:R-:W-:Y:S05]  /*bcf0*/  BRA `(.L_x_1695) ;  /* 0x0000000800147947 */ /* 0x000fea0003800000 */
.L_x_1704:
        /* <DEDUP_REMOVED lines=17> */
.L_x_1711:
[----:B------:R-:W-:-:S04]  /*be10*/  SHF.R.U32.HI R3, RZ, 0x18, R5 ;  /* 0x00000018ff037819 */ /* 0x000fc80000011605 */
[----:B------:R-:W-:-:S04]  /*be20*/  LOP3.LUT R0, R0, 0x80, R3, 0xf8, !PT ;  /* 0x0000008000007812 */ /* 0x000fc800078ef803 */
[----:B------:R-:W-:-:S07]  /*be30*/  PRMT R4, R0, 0x7610, R4 ;  /* 0x0000761000047816 */ /* 0x000fce0000000004 */
.L_x_1710:
[----:B------:R-:W-:Y:S05]  /*be40*/  BSYNC.RECONVERGENT B0 ;  /* 0x0000000000007941 */ /* 0x000fea0003800200 */
.L_x_1709:
[----:B------:R0:W-:Y:S01]  /*be50*/  STG.E.U8 desc[UR36][R8.64], R4 ;  /* 0x0000000408007986 */ /* 0x0001e2000c101124 */
[----:B------:R-:W-:Y:S05]  /*be60*/  BRA `(.L_x_1695) ;  /* 0x0000000400b87947 */ /* 0x000fea0003800000 */
.L_x_1703:
        /* <DEDUP_REMOVED lines=22> */
.L_x_1713:
[----:B------:R-:W-:-:S06]  /*bfd0*/  HADD2.F32 R4, -RZ, R16.H0_H0 ;  /* 0x20000010ff047230 */ /* 0x000fcc0000004100 */
[----:B------:R-:W0:Y:S02]  /*bfe0*/  F2I.U64.TRUNC R4, R4 ;  /* 0x0000000400047311 */ /* 0x000e24000020d800 */
[----:B0-----:R0:W-:Y:S01]  /*bff0*/  STG.E.64 desc[UR36][R8.64], R4 ;  /* 0x0000000408007986 */ /* 0x0011e2000c101b24 */
[----:B------:R-:W-:Y:S05]  /*c000*/  BRA `(.L_x_1695) ;  /* 0x0000000400507947 */ /* 0x000fea0003800000 */
.L_x_1712:
[----:B------:R-:W-:-:S04]  /*c010*/  HADD2.F32 R16, -RZ, R16.H0_H0 ;  /* 0x20000010ff107230 */ /* 0x000fc80000004100 */
[----:B------:R-:W0:Y:S02]  /*c020*/  F2I.FTZ.U32.TRUNC.NTZ R3, R16 ;  /* 0x0000001000037305 */ /* 0x000e24000021f000 */
[----:B0-----:R0:W-:Y:S01]  /*c030*/  STG.E desc[UR36][R8.64], R3 ;  /* 0x0000000308007986 */ /* 0x0011e2000c101924 */
[----:B------:R-:W-:Y:S05]  /*c040*/  BRA `(.L_x_1695) ;  /* 0x0000000400407947 */ /* 0x000fea0003800000 */
.L_x_1702:
        /* <DEDUP_REMOVED lines=11> */
.L_x_1715:
[----:B------:R-:W-:Y:S01]  /*c100*/  HADD2.F32 R16, -RZ, R16.H0_H0 ;  /* 0x20000010ff107230 */ /* 0x000fe20000004100 */
[----:B------:R-:W-:-:S04]  /*c110*/  CS2R R6, SRZ ;  /* 0x0000000000067805 */ /* 0x000fc8000001ff00 */
[----:B------:R-:W-:-:S06]  /*c120*/  FMUL.FTZ R4, R16, 1 ;  /* 0x3f80000010047820 */ /* 0x000fcc0000410000 */
[----:B------:R-:W0:Y:S02]  /*c130*/  F2F.F64.F32 R4, R4 ;  /* 0x0000000400047310 */ /* 0x000e240000201800 */
[----:B0-----:R3:W-:Y:S01]  /*c140*/  STG.E.128 desc[UR36][R8.64], R4 ;  /* 0x0000000408007986 */ /* 0x0017e2000c101d24 */
[----:B------:R-:W-:Y:S05]  /*c150*/  BRA `(.L_x_1695) ;  /* 0x0000000000fc7947 */ /* 0x000fea0003800000 */
.L_x_1714:
[----:B------:R-:W-:-:S13]  /*c160*/  ISETP.NE.AND P0, PT, R0, 0xf, PT ;  /* 0x0000000f0000780c */ /* 0x000fda0003f05270 */
[----:B------:R-:W-:Y:S05]  /*c170*/  @!P0 BRA `(.L_x_1716) ;  /* 0x0000000000e88947 */ /* 0x000fea0003800000 */
[----:B------:R-:W-:-:S13]  /*c180*/  ISETP.NE.AND P0, PT, R0, 0x17, PT ;  /* 0x000000170000780c */ /* 0x000fda0003f05270 */
[----:B------:R-:W-:Y:S05]  /*c190*/  @!P0 BRA `(.L_x_1717) ;  /* 0x0000000000908947 */ /* 0x000fea0003800000 */
[----:B------:R-:W-:-:S13]  /*c1a0*/  ISETP.NE.AND P0, PT, R0, 0x18, PT ;  /* 0x000000180000780c */ /* 0x000fda0003f05270 */
[----:B------:R-:W-:Y:S05]  /*c1b0*/  @!P0 BRA `(.L_x_1718) ;  /* 0x0000000000448947 */ /* 0x000fea0003800000 */
.L_x_1694:
        /* <DEDUP_REMOVED lines=16> */
.L_x_1719:
[----:B------:R-:W-:Y:S05]  /*c2c0*/  BRA `(.L_x_1695) ;  /* 0x0000000000a07947 */ /* 0x000fea0003800000 */
.L_x_1718:
        /* <DEDUP_REMOVED lines=13> */
.L_x_1721:
[----:B------:R-:W-:Y:S05]  /*c3a0*/  BSYNC.RECONVERGENT B0 ;  /* 0x0000000000007941 */ /* 0x000fea0003800200 */
.L_x_1720:
[----:B------:R-:W-:-:S05]  /*c3b0*/  LOP3.LUT R3, R0, 0x80, R3, 0xf8, !PT ;  /* 0x0000008000037812 */ /* 0x000fca00078ef803 */
[----:B------:R1:W-:Y:S01]  /*c3c0*/  STG.E.U8 desc[UR36][R8.64], R3 ;  /* 0x0000000308007986 */ /* 0x0003e2000c101124 */
[----:B------:R-:W-:Y:S05]  /*c3d0*/  BRA `(.L_x_1695) ;  /* 0x00000000005c7947 */ /* 0x000fea0003800000 */
.L_x_1717:
        /* <DEDUP_REMOVED lines=12> */
.L_x_1723:
[----:B------:R-:W-:Y:S01]  /*c4a0*/  IMAD.MOV.U32 R0, RZ, RZ, 0x7f ;  /* 0x0000007fff007424 */ /* 0x000fe200078e00ff */
[----:B------:R-:W-:-:S04]  /*c4b0*/  ISETP.GT.U32.AND P0, PT, R4, 0x7f800000, PT ;  /* 0x7f8000000400780c */ /* 0x000fc80003f04070 */
[----:B------:R-:W-:-:S09]  /*c4c0*/  SEL R0, R0, 0x7c, P0 ;  /* 0x0000007c00007807 */ /* 0x000fd20000000000 */
.L_x_1724:
[----:B------:R-:W-:Y:S05]  /*c4d0*/  BSYNC.RECONVERGENT B0 ;  /* 0x0000000000007941 */ /* 0x000fea0003800200 */
.L_x_1722:
[----:B------:R-:W-:-:S04]  /*c4e0*/  SHF.R.U32.HI R3, RZ, 0x18, R3 ;  /* 0x00000018ff037819 */ /* 0x000fc80000011603 */
[----:B------:R-:W-:-:S05]  /*c4f0*/  LOP3.LUT R3, R0, 0x80, R3, 0xf8, !PT ;  /* 0x0000008000037812 */ /* 0x000fca00078ef803 */
[----:B------:R2:W-:Y:S01]  /*c500*/  STG.E.U8 desc[UR36][R8.64], R3 ;  /* 0x0000000308007986 */ /* 0x0005e2000c101124 */
[----:B------:R-:W-:Y:S05]  /*c510*/  BRA `(.L_x_1695) ;  /* 0x00000000000c7947 */ /* 0x000fea0003800000 */
.L_x_1716:
[----:B------:R-:W-:-:S05]  /*c520*/  HADD2.F32 R0, -RZ, R16.H0_H0 ;  /* 0x20000010ff007230 */ /* 0x000fca0000004100 */
[----:B------:R-:W-:-:S05]  /*c530*/  F2FP.BF16.F32.PACK_AB R0, RZ, R0 ;  /* 0x00000000ff00723e */ /* 0x000fca00000010ff */
[----:B------:R0:W-:Y:S02]  /*c540*/  STG.E.U16 desc[UR36][R8.64], R0 ;  /* 0x0000000008007986 */ /* 0x0001e4000c101524 */
.L_x_1695:
[----:B------:R-:W-:-:S07]  /*c550*/  VIADD R19, R19, 0x80 ;  /* 0x0000008013137836 */ /* 0x000fce0000000000 */
.L_x_1654:
[----:B------:R-:W-:Y:S05]  /*c560*/  BSYNC.RECONVERGENT B6 ;  /* 0x0000000000067941 */ /* 0x000fea0003800200 */
.L_x_1653:
[----:B------:R-:W-:-:S13]  /*c570*/  ISETP.GE.AND P0, PT, R19, R28, PT ;  /* 0x0000001c1300720c */ /* 0x000fda0003f06270 */
[----:B------:R-:W-:Y:S05]  /*c580*/  @P0 EXIT ;  /* 0x000000000000094d */ /* 0x000fea0003800000 */
[----:B01-3--:R-:W0:Y:S01]  /*c590*/  LDC.64 R4, c[0x0][0x388] ;  /* 0x0000e200ff047b82 */ /* 0x00be220000000a00 */
[----:B------:R-:W1:Y:S01]  /*c5a0*/  LDCU UR4, c[0x0][0x3b4] ;  /* 0x00007680ff0477ac */ /* 0x000e620008000800 */
[----:B--2-45:R-:W-:Y:S01]  /*c5b0*/  PRMT R0, R26, 0x9910, RZ ;  /* 0x000099101a007816 */ /* 0x034fe200000000ff */
        /* <DEDUP_REMOVED lines=14> */
[----:B------:R-:W-:-:S06]  /*c6a0*/  HADD2.F32 R17, -RZ, R17.H0_H0 ;  /* 0x20000011ff117230 */ /* 0x000fcc0000004100 */
[----:B------:R-:W0:Y:S02]  /*c6b0*/  F2I.FTZ.TRUNC.NTZ R17, R17 ;  /* 0x0000001100117305 */ /* 0x000e24000021f100 */
[----:B0-----:R-:W-:Y:S01]  /*c6c0*/  STG.E.U8 desc[UR36][R2.64], R17 ;  /* 0x0000001102007986 */ /* 0x001fe2000c101124 */
[----:B------:R-:W-:Y:S05]  /*c6d0*/  EXIT ;  /* 0x000000000000794d */ /* 0x000fea0003800000 */
.L_x_1728:
[----:B------:R-:W-:-:S06]  /*c6e0*/  HADD2.F32 R5, -RZ, R17.H0_H0 ;  /* 0x20000011ff057230 */ /* 0x000fcc0000004100 */
[----:B------:R-:W0:Y:S02]  /*c6f0*/  F2I.S64.TRUNC R4, R5 ;  /* 0x0000000500047311 */ /* 0x000e24000020d900 */
[----:B0-----:R-:W-:Y:S01]  /*c700*/  STG.E.U8 desc[UR36][R2.64], R4 ;  /* 0x0000000402007986 */ /* 0x001fe2000c101124 */
[----:B------:R-:W-:Y:S05]  /*c710*/  EXIT ;  /* 0x000000000000794d */ /* 0x000fea0003800000 */
.L_x_1727:
        /* <DEDUP_REMOVED lines=8> */
[----:B0-----:R-:W-:Y:S01]  /*c7a0*/  STG.E.64 desc[UR36][R2.64], R4 ;  /* 0x0000000402007986 */ /* 0x001fe2000c101b24 */
[----:B------:R-:W-:Y:S05]  /*c7b0*/  EXIT ;  /* 0x000000000000794d */ /* 0x000fea0003800000 */
.L_x_1731:
[----:B------:R-:W-:-:S06]  /*c7c0*/  HADD2.F32 R17, -RZ, R17.H0_H0 ;  /* 0x20000011ff117230 */ /* 0x000fcc0000004100 */
[----:B------:R-:W0:Y:S02]  /*c7d0*/  F2I.FTZ.TRUNC.NTZ R17, R17 ;  /* 0x0000001100117305 */ /* 0x000e24000021f100 */
[----:B0-----:R-:W-:Y:S01]  /*c7e0*/  STG.E desc[UR36][R2.64], R17 ;  /* 0x0000001102007986 */ /* 0x001fe2000c101924 */
[----:B------:R-:W-:Y:S05]  /*c7f0*/  EXIT ;  /* 0x000000000000794d */ /* 0x000fea0003800000 */
.L_x_1730:
[----:B------:R-:W-:-:S06]  /*c800*/  HADD2.F32 R17, -RZ, R17.H0_H0 ;  /* 0x20000011ff117230 */ /* 0x000fcc0000004100 */
[----:B------:R-:W0:Y:S02]  /*c810*/  F2I.FTZ.TRUNC.NTZ R17, R17 ;  /* 0x0000001100117305 */ /* 0x000e24000021f100 */
[----:B0-----:R-:W-:Y:S01]  /*c820*/  STG.E.U16 desc[UR36][R2.64], R17 ;  /* 0x0000001102007986 */ /* 0x001fe2000c101524 */
[----:B------:R-:W-:Y:S05]  /*c830*/  EXIT ;  /* 0x000000000000794d */ /* 0x000fea0003800000 */
.L_x_1726:
[----:B------:R-:W-:-:S13]  /*c840*/  ISETP.GT.AND P0, PT, R0, 0x6, PT ;  /* 0x000000060000780c */ /* 0x000fda0003f04270 */
[----:B------:R-:W-:Y:S05]  /*c850*/  @P0 BRA `(.L_x_1732) ;  /* 0x0000000000240947 */ /* 0x000fea0003800000 */
[----:B------:R-:W-:-:S13]  /*c860*/  ISETP.NE.AND P0, PT, R0, 0x5, PT ;  /* 0x000000050000780c */ /* 0x000fda0003f05270 */
[----:B------:R-:W-:Y:S05]  /*c870*/  @!P0 BRA `(.L_x_1733) ;  /* 0x0000000000148947 */ /* 0x000fea0003800000 */
[----:B------:R-:W-:-:S13]  /*c880*/  ISETP.NE.AND P0, PT, R0, 0x6, PT ;  /* 0x000000060000780c */ /* 0x000fda0003f05270 */
[----:B------:R-:W-:Y:S05]  /*c890*/  @P0 BRA `(.L_x_1729) ;  /* 0x0000000800280947 */ /* 0x000fea0003800000 */
[----:B------:R-:W-:-:S05]  /*c8a0*/  HADD2.F32 R17, -RZ, R17.H0_H0 ;  /* 0x20000011ff117230 */ /* 0x000fca0000004100 */
[----:B------:R-:W-:Y:S01]  /*c8b0*/  STG.E desc[UR36][R2.64], R17 ;  /* 0x0000001102007986 */ /* 0x000fe2000c101924 */
[----:B------:R-:W-:Y:S05]  /*c8c0*/  EXIT ;  /* 0x000000000000794d */ /* 0x000fea0003800000 */
.L_x_1733:
[----:B------:R-:W-:Y:S01]  /*c8d0*/  STG.E.U16 desc[UR36][R2.64], R17 ;  /* 0x0000001102007986 */ /* 0x000fe2000c101524 */
[----:B------:R-:W-:Y:S05]  /*c8e0*/  EXIT ;  /* 0x000000000000794d */ /* 0x000fea0003800000 */
.L_x_1732:
        /* <DEDUP_REMOVED lines=8> */
[----:B------:R-:W-:Y:S01]  /*c970*/  STG.E.64 desc[UR36][R2.64], R4 ;  /* 0x0000000402007986 */ /* 0x000fe2000c101b24 */
[----:B------:R-:W-:Y:S05]  /*c980*/  EXIT ;  /* 0x000000000000794d */ /* 0x000fea0003800000 */
.L_x_1735:
[----:B------:R-:W-:-:S05]  /*c990*/  HADD2.F32 R0, -RZ, R17.H0_H0 ;  /* 0x20000011ff007230 */ /* 0x000fca0000004100 */
[----:B------:R-:W-:-:S04]  /*c9a0*/  F2FP.F16.F32.PACK_AB R0, RZ, R0 ;  /* 0x00000000ff00723e */ /* 0x000fc800000000ff */
[----:B------:R-:W-:-:S05]  /*c9b0*/  PRMT R0, R0, 0x5410, RZ ;  /* 0x0000541000007816 */ /* 0x000fca00000000ff */
[----:B------:R-:W-:Y:S01]  /*c9c0*/  STG.E desc[UR36][R2.64], R0 ;  /* 0x0000000002007986 */ /* 0x000fe2000c101924 */
[----:B------:R-:W-:Y:S05]  /*c9d0*/  EXIT ;  /* 0x000000000000794d */ /* 0x000fea0003800000 */
.L_x_1734:
[----:B------:R-:W-:-:S05]  /*c9e0*/  HADD2.F32 R4, -RZ, R17.H0_H0 ;  /* 0x20000011ff047230 */ /* 0x000fca0000004100 */
[----:B------:R-:W-:-:S06]  /*c9f0*/  FMUL.FTZ R4, R4, 1 ;  /* 0x3f80000004047820 */ /* 0x000fcc0000410000 */
[----:B------:R-:W0:Y:S02]  /*ca00*/  F2F.F64.F32 R4, R4 ;  /* 0x0000000400047310 */ /* 0x000e240000201800 */
[----:B0-----:R-:W-:Y:S01]  /*ca10*/  STG.E.64 desc[UR36][R2.64], R4 ;  /* 0x0000000402007986 */ /* 0x001fe2000c101b24 */
[----:B------:R-:W-:Y:S05]  /*ca20*/  EXIT ;  /* 0x000000000000794d */ /* 0x000fea0003800000 */
.L_x_1725:
        /* <DEDUP_REMOVED lines=12> */
[----:B0-----:R-:W-:Y:S01]  /*caf0*/  STG.E.U16 desc[UR36][R2.64], R5 ;  /* 0x0000000502007986 */ /* 0x001fe2000c101524 */
[----:B------:R-:W-:Y:S05]  /*cb00*/  EXIT ;  /* 0x000000000000794d */ /* 0x000fea0003800000 */
.L_x_1739:
        /* <DEDUP_REMOVED lines=18> */
.L_x_1742:
[----:B------:R-:W-:-:S04]  /*cc30*/  SHF.R.U32.HI R5, RZ, 0x18, R5 ;  /* 0x00000018ff057819 */ /* 0x000fc80000011605 */
[----:B------:R-:W-:-:S07]  /*cc40*/  LOP3.LUT R0, R0, 0x80, R5, 0xf8, !PT ;  /* 0x0000008000007812 */ /* 0x000fce00078ef805 */
.L_x_1741:
[----:B------:R-:W-:Y:S05]  /*cc50*/  BSYNC.RECONVERGENT B0 ;  /* 0x0000000000007941 */ /* 0x000fea0003800200 */
.L_x_1740:
[----:B------:R-:W-:Y:S01]  /*cc60*/  STG.E.U8 desc[UR36][R2.64], R0 ;  /* 0x0000000002007986 */ /* 0x000fe2000c101124 */
[----:B------:R-:W-:Y:S05]  /*cc70*/  EXIT ;  /* 0x000000000000794d */ /* 0x000fea0003800000 */
.L_x_1738:
        /* <DEDUP_REMOVED lines=18> */
.L_x_1745:
[----:B------:R-:W-:-:S04]  /*cda0*/  SHF.R.U32.HI R5, RZ, 0x18, R5 ;  /* 0x00000018ff057819 */ /* 0x000fc80000011605 */
[----:B------:R-:W-:-:S07]  /*cdb0*/  LOP3.LUT R0, R0, 0x80, R5, 0xf8, !PT ;  /* 0x0000008000007812 */ /* 0x000fce00078ef805 */
.L_x_1744:
[----:B------:R-:W-:Y:S05]  /*cdc0*/  BSYNC.RECONVERGENT B0 ;  /* 0x0000000000007941 */ /* 0x000fea0003800200 */
.L_x_1743:
[----:B------:R-:W-:Y:S01]  /*cdd0*/  STG.E.U8 desc[UR36][R2.64], R0 ;  /* 0x0000000002007986 */ /* 0x000fe2000c101124 */
[----:B------:R-:W-:Y:S05]  /*cde0*/  EXIT ;  /* 0x000000000000794d */ /* 0x000fea0003800000 */
.L_x_1737:
[----:B------:R-:W-:-:S13]  /*cdf0*/  ISETP.NE.AND P0, PT, R0, 0x1c, PT ;  /* 0x0000001c0000780c */ /* 0x000fda0003f05270 */
[----:B------:R-:W-:Y:S05]  /*ce00*/  @!P0 BRA `(.L_x_1746) ;  /* 0x0000000000608947 */ /* 0x000fea0003800000 */
[----:B------:R-:W-:-:S13]  /*ce10*/  ISETP.NE.AND P0, PT, R0, 0x1d, PT ;  /* 0x0000001d0000780c */ /* 0x000fda0003f05270 */
[----:B------:R-:W-:Y:S05]  /*ce20*/  @!P0 BRA `(.L_x_1747) ;  /* 0x0000000000488947 */ /* 0x000fea0003800000 */
[----:B------:R-:W-:-:S13]  /*ce30*/  ISETP.NE.AND P0, PT, R0, 0x2c, PT ;  /* 0x0000002c0000780c */ /* 0x000fda0003f05270 */
[----:B------:R-:W-:Y:S05]  /*ce40*/  @P0 BRA `(.L_x_1729) ;  /* 0x0000000000bc0947 */ /* 0x000fea0003800000 */
[----:B------:R-:W-:Y:S02]  /*ce50*/  HADD2.F32 R17, -RZ, R17.H0_H0 ;  /* 0x20000011ff117230 */ /* 0x000fe40000004100 */
        /* <DEDUP_REMOVED lines=15> */
.L_x_1747:
[----:B------:R-:W-:-:S06]  /*cf50*/  HADD2.F32 R4, -RZ, R17.H0_H0 ;  /* 0x20000011ff047230 */ /* 0x000fcc0000004100 */
[----:B------:R-:W0:Y:S02]  /*cf60*/  F2I.U64.TRUNC R4, R4 ;  /* 0x0000000400047311 */ /* 0x000e24000020d800 */
[----:B0-----:R-:W-:Y:S01]  /*cf70*/  STG.E.64 desc[UR36][R2.64], R4 ;  /* 0x0000000402007986 */ /* 0x001fe2000c101b24 */
[----:B------:R-:W-:Y:S05]  /*cf80*/  EXIT ;  /* 0x000000000000794d */ /* 0x000fea0003800000 */
.L_x_1746:
[----:B------:R-:W-:-:S06]  /*cf90*/  HADD2.F32 R17, -RZ, R17.H0_H0 ;  /* 0x20000011ff117230 */ /* 0x000fcc0000004100 */
[----:B------:R-:W0:Y:S02]  /*cfa0*/  F2I.FTZ.U32.TRUNC.NTZ R17, R17 ;  /* 0x0000001100117305 */ /* 0x000e24000021f000 */
[----:B0-----:R-:W-:Y:S01]  /*cfb0*/  STG.E desc[UR36][R2.64], R17 ;  /* 0x0000001102007986 */ /* 0x001fe2000c101924 */
[----:B------:R-:W-:Y:S05]  /*cfc0*/  EXIT ;  /* 0x000000000000794d */ /* 0x000fea0003800000 */
.L_x_1736:
        /* <DEDUP_REMOVED lines=9> */
[----:B------:R-:W-:Y:S01]  /*d060*/  STG.E.U8 desc[UR36][R2.64], R5 ;  /* 0x0000000502007986 */ /* 0x000fe2000c101124 */
[----:B------:R-:W-:Y:S05]  /*d070*/  EXIT ;  /* 0x000000000000794d */ /* 0x000fea0003800000 */
.L_x_1749:
[----:B------:R-:W-:Y:S01]  /*d080*/  HADD2.F32 R17, -RZ, R17.H0_H0 ;  /* 0x20000011ff117230 */ /* 0x000fe20000004100 */
[----:B------:R-:W-:-:S04]  /*d090*/  CS2R R6, SRZ ;  /* 0x0000000000067805 */ /* 0x000fc8000001ff00 */
[----:B------:R-:W-:-:S06]  /*d0a0*/  FMUL.FTZ R4, R17, 1 ;  /* 0x3f80000011047820 */ /* 0x000fcc0000410000 */
[----:B------:R-:W0:Y:S02]  /*d0b0*/  F2F.F64.F32 R4, R4 ;  /* 0x0000000400047310 */ /* 0x000e240000201800 */
[----:B0-----:R-:W-:Y:S01]  /*d0c0*/  STG.E.128 desc[UR36][R2.64], R4 ;  /* 0x0000000402007986 */ /* 0x001fe2000c101d24 */
[----:B------:R-:W-:Y:S05]  /*d0d0*/  EXIT ;  /* 0x000000000000794d */ /* 0x000fea0003800000 */
.L_x_1748:
[----:B------:R-:W-:-:S13]  /*d0e0*/  ISETP.NE.AND P0, PT, R0, 0xf, PT ;  /* 0x0000000f0000780c */ /* 0x000fda0003f05270 */
[----:B------:R-:W-:Y:S05]  /*d0f0*/  @!P0 BRA `(.L_x_1750) ;  /* 0x0000000000e88947 */ /* 0x000fea0003800000 */
[----:B------:R-:W-:-:S13]  /*d100*/  ISETP.NE.AND P0, PT, R0, 0x17, PT ;  /* 0x000000170000780c */ /* 0x000fda0003f05270 */
[----:B------:R-:W-:Y:S05]  /*d110*/  @!P0 BRA `(.L_x_1751) ;  /* 0x0000000000908947 */ /* 0x000fea0003800000 */
[----:B------:R-:W-:-:S13]  /*d120*/  ISETP.NE.AND P0, PT, R0, 0x18, PT ;  /* 0x000000180000780c */ /* 0x000fda0003f05270 */
[----:B------:R-:W-:Y:S05]  /*d130*/  @!P0 BRA `(.L_x_1752) ;  /* 0x0000000000448947 */ /* 0x000fea0003800000 */
.L_x_1729:
[----:B------:R-:W-:Y:S01]  /*d140*/  MOV R0, 0x0 ;  /* 0x0000000000007802 */ /* 0x000fe20000000f00 */
[----:B------:R-:W0:Y:S01]  /*d150*/  LDCU.64 UR4, c[0x4][0x128] ;  /* 0x01002500ff0477ac */ /* 0x000e220008000a00 */
[----:B------:R-:W-:Y:S02]  /*d160*/  IMAD.MOV.U32 R8, RZ, RZ, 0x65 ;  /* 0x00000065ff087424 */ /* 0x000fe400078e00ff */
[----:B------:R1:W2:Y:S01]  /*d170*/  LDC.64 R2, c[0x4][R0] ;  /* 0x0100000000027b82 */ /* 0x0002a20000000a00 */
[----:B------:R-:W3:Y:S01]  /*d180*/  LDCU.64 UR6, c[0x4][0x130] ;  /* 0x01002600ff0677ac */ /* 0x000ee20008000a00 */
[----:B------:R-:W-:Y:S02]  /*d190*/  IMAD.MOV.U32 R12, RZ, RZ, 0x1 ;  /* 0x00000001ff0c7424 */ /* 0x000fe400078e00ff */
[----:B------:R-:W-:Y:S01]  /*d1a0*/  IMAD.MOV.U32 R13, RZ, RZ, RZ ;  /* 0x000000ffff0d7224 */ /* 0x000fe200078e00ff */
[----:B------:R-:W4:Y:S01]  /*d1b0*/  LDCU.64 UR8, c[0x4][0x30] ;  /* 0x01000600ff0877ac */ /* 0x000f220008000a00 */
[----:B0-----:R-:W-:-:S02]  /*d1c0*/  IMAD.U32 R4, RZ, RZ, UR4 ;  /* 0x00000004ff047e24 */ /* 0x001fc4000f8e00ff */
[----:B------:R-:W-:Y:S02]  /*d1d0*/  IMAD.U32 R5, RZ, RZ, UR5 ;  /* 0x00000005ff057e24 */ /* 0x000fe4000f8e00ff */
[----:B---3--:R-:W-:Y:S02]  /*d1e0*/  IMAD.U32 R6, RZ, RZ, UR6 ;  /* 0x00000006ff067e24 */ /* 0x008fe4000f8e00ff */
[----:B------:R-:W-:Y:S02]  /*d1f0*/  IMAD.U32 R7, RZ, RZ, UR7 ;  /* 0x00000007ff077e24 */ /* 0x000fe4000f8e00ff */
[----:B----4-:R-:W-:Y:S02]  /*d200*/  IMAD.U32 R10, RZ, RZ, UR8 ;  /* 0x00000008ff0a7e24 */ /* 0x010fe4000f8e00ff */
[----:B-1----:R-:W-:-:S07]  /*d210*/  IMAD.U32 R11, RZ, RZ, UR9 ;  /* 0x00000009ff0b7e24 */ /* 0x002fce000f8e00ff */
[----:B------:R-:W-:-:S07]  /*d220*/  LEPC R20, `(.L_x_1753) ;  /* 0x000000001014794e */ /* 0x000fce0000000000 */
[----:B--2---:R-:W-:Y:S05]  /*d230*/  CALL.ABS.NOINC R2 ;  /* 0x0000000002007343 */ /* 0x004fea0003c00000 */
.L_x_1753:
[----:B------:R-:W-:Y:S05]  /*d240*/  EXIT ;  /* 0x000000000000794d */ /* 0x000fea0003800000 */
.L_x_1752:
        /* <DEDUP_REMOVED lines=13> */
.L_x_1755:
[----:B------:R-:W-:Y:S05]  /*d320*/  BSYNC.RECONVERGENT B0 ;  /* 0x0000000000007941 */ /* 0x000fea0003800200 */
.L_x_1754:
[----:B------:R-:W-:-:S05]  /*d330*/  LOP3.LUT R5, R0, 0x80, R5, 0xf8, !PT ;  /* 0x0000008000057812 */ /* 0x000fca00078ef805 */
[----:B------:R-:W-:Y:S01]  /*d340*/  STG.E.U8 desc[UR36][R2.64], R5 ;  /* 0x0000000502007986 */ /* 0x000fe2000c101124 */
[----:B------:R-:W-:Y:S05]  /*d350*/  EXIT ;  /* 0x000000000000794d */ /* 0x000fea0003800000 */
.L_x_1751:
        /* <DEDUP_REMOVED lines=12> */
.L_x_1757:
[----:B------:R-:W-:Y:S01]  /*d420*/  IMAD.MOV.U32 R0, RZ, RZ, 0x7f ;  /* 0x0000007fff007424 */ /* 0x000fe200078e00ff */
[----:B------:R-:W-:-:S04]  /*d430*/  ISETP.GT.U32.AND P0, PT, R4, 0x7f800000, PT ;  /* 0x7f8000000400780c */ /* 0x000fc80003f04070 */
[----:B------:R-:W-:-:S09]  /*d440*/  SEL R0, R0, 0x7c, P0 ;  /* 0x0000007c00007807 */ /* 0x000fd20000000000 */
.L_x_1758:
[----:B------:R-:W-:Y:S05]  /*d450*/  BSYNC.RECONVERGENT B0 ;  /* 0x0000000000007941 */ /* 0x000fea0003800200 */
.L_x_1756:
[----:B------:R-:W-:-:S04]  /*d460*/  SHF.R.U32.HI R5, RZ, 0x18, R5 ;  /* 0x00000018ff057819 */ /* 0x000fc80000011605 */
[----:B------:R-:W-:-:S05]  /*d470*/  LOP3.LUT R5, R0, 0x80, R5, 0xf8, !PT ;  /* 0x0000008000057812 */ /* 0x000fca00078ef805 */
[----:B------:R-:W-:Y:S01]  /*d480*/  STG.E.U8 desc[UR36][R2.64], R5 ;  /* 0x0000000502007986 */ /* 0x000fe2000c101124 */
[----:B------:R-:W-:Y:S05]  /*d490*/  EXIT ;  /* 0x000000000000794d */ /* 0x000fea0003800000 */
.L_x_1750:
[----:B------:R-:W-:-:S05]  /*d4a0*/  HADD2.F32 R0, -RZ, R17.H0_H0 ;  /* 0x20000011ff007230 */ /* 0x000fca0000004100 */
[----:B------:R-:W-:-:S05]  /*d4b0*/  F2FP.BF16.F32.PACK_AB R0, RZ, R0 ;  /* 0x00000000ff00723e */ /* 0x000fca00000010ff */
[----:B------:R-:W-:Y:S01]  /*d4c0*/  STG.E.U16 desc[UR36][R2.64], R0 ;  /* 0x0000000002007986 */ /* 0x000fe2000c101524 */
[----:B------:R-:W-:Y:S05]  /*d4d0*/  EXIT ;  /* 0x000000000000794d */ /* 0x000fea0003800000 */
.L_x_1759:
        /* <DEDUP_REMOVED lines=10> */
.L_x_12366:


//--------------------- .text._ZN2at6native18elementwise_kernelILi128ELi4EZNS0_22gpu_kernel_impl_nocastIZZZNS0_26GeluBackwardCUDAKernelImplERNS_18TensorIteratorBaseENS0_8GeluTypeEENKUlvE0_clEvENKUlvE1_clEvEUlN3c104HalfES9_E_EEvS4_RKT_EUliE_EEviT1_ --------------------------
	.section	.text._ZN2at6native18elementwise_kernelILi128ELi4EZNS0_22gpu_kernel_impl_nocastIZZZNS0_26GeluBackwardCUDAKernelImplERNS_18TensorIteratorBaseENS0_8GeluTypeEENKUlvE0_clEvENKUlvE1_clEvEUlN3c104HalfES9_E_EEvS4_RKT_EUliE_EEviT1_,"ax",@progbits
	.align	128
        .global         _ZN2at6native18elementwise_kernelILi128ELi4EZNS0_22gpu_kernel_impl_nocastIZZZNS0_26GeluBackwardCUDAKernelImplERNS_18TensorIteratorBaseENS0_8GeluTypeEENKUlvE0_clEvENKUlvE1_clEvEUlN3c104HalfES9_E_EEvS4_RKT_EUliE_EEviT1_
        .type           _ZN2at6native18elementwise_kernelILi128ELi4EZNS0_22gpu_kernel_impl_nocastIZZZNS0_26GeluBackwardCUDAKernelImplERNS_18TensorIteratorBaseENS0_8GeluTypeEENKUlvE0_clEvENKUlvE1_clEvEUlN3c104HalfES9_E_EEvS4_RKT_EUliE_EEviT1_,@function
        .size           _ZN2at6native18elementwise_kernelILi128ELi4EZNS0_22gpu_kernel_impl_nocastIZZZNS0_26GeluBackwardCUDAKernelImplERNS_18TensorIteratorBaseENS0_8GeluTypeEENKUlvE0_clEvENKUlvE1_clEvEUlN3c104HalfES9_E_EEvS4_RKT_EUliE_EEviT1_,(.L_x_12367 - _ZN2at6native18elementwise_kernelILi128ELi4EZNS0_22gpu_kernel_impl_nocastIZZZNS0_26GeluBackwardCUDAKernelImplERNS_18TensorIteratorBaseENS0_8GeluTypeEENKUlvE0_clEvENKUlvE1_clEvEUlN3c104HalfES9_E_EEvS4_RKT_EUliE_EEviT1_)
        .other          _ZN2at6native18elementwise_kernelILi128ELi4EZNS0_22gpu_kernel_impl_nocastIZZZNS0_26GeluBackwardCUDAKernelImplERNS_18TensorIteratorBaseENS0_8GeluTypeEENKUlvE0_clEvENKUlvE1_clEvEUlN3c104HalfES9_E_EEvS4_RKT_EUliE_EEviT1_,@"STO_CUDA_ENTRY STV_DEFAULT"
_ZN2at6native18elementwise_kernelILi128ELi4EZNS0_22gpu_kernel_impl_nocastIZZZNS0_26GeluBackwardCUDAKernelImplERNS_18TensorIteratorBaseENS0_8GeluTypeEENKUlvE0_clEvENKUlvE1_clEvEUlN3c104HalfES9_E_EEvS4_RKT_EUliE_EEviT1_:
.text._ZN2at6native18elementwise_kernelILi128ELi4EZNS0_22gpu_kernel_impl_nocastIZZZNS0_26GeluBackwardCUDAKernelImplERNS_18TensorIteratorBaseENS0_8GeluTypeEENKUlvE0_clEvENKUlvE1_clEvEUlN3c104HalfES9_E_EEvS4_RKT_EUliE_EEviT1_:
        /* <DEDUP_REMOVED lines=23> */
[----:B-1----:R-:W-:Y:S02]  /*0170*/  HFMA2 R6, -RZ, RZ, 1.5341796875, 81.5625 ;  /* 0x3e235519ff067431 */ /* 0x002fe400000001ff */
[----:B--2---:R-:W-:-:S05]  /*0180*/  HADD2.F32 R2, -RZ, R2.H0_H0 ;  /* 0x20000002ff027230 */ /* 0x004fca0000004100 */
        /* <DEDUP_REMOVED lines=8> */
[----:B---3--:R-:W-:-:S03]  /*0210*/  HADD2.F32 R0, -RZ, R0.H0_H0 ;  /* 0x20000000ff007230 */ /* 0x008fc60000004100 */
        /* <DEDUP_REMOVED lines=29> */
[----:B------:R-:W-:-:S05]  /*03f0*/  F2FP.F16.F32.PACK_AB R0, RZ, R0 ;  /* 0x00000000ff00723e */ /* 0x000fca00000000ff */
        /* <DEDUP_REMOVED lines=11> */
[----:B0-----:R-:W-:Y:S01]  /*04b0*/  MOV R6, 0x3e235519 ;  /* 0x3e23551900067802 */ /* 0x001fe20000000f00 */
        /* <DEDUP_REMOVED lines=37> */
[----:B------:R-:W-:-:S05]  /*0710*/  F2FP.F16.F32.PACK_AB R0, RZ, R0 ;  /* 0x00000000ff00723e */ /* 0x000fca00000000ff */
[----:B0-----:R0:W-:Y:S02]  /*0720*/  STG.E.U16 desc[UR6][R4.64], R0 ;  /* 0x0000000004007986 */ /* 0x0011e4000c101506 */
.L_x_1763:
[----:B------:R-:W-:-:S13]  /*0730*/  ISETP.GE.AND P0, PT, R3, UR4, PT ;  /* 0x0000000403007c0c */ /* 0x000fda000bf06270 */
[----:B------:R-:W-:Y:S05]  /*0740*/  @P0 BREAK.RELIABLE B1 ;  /* 0x0000000000010942 */ /* 0x000fea0003800100 */
[----:B------:R-:W-:Y:S05]  /*0750*/  @P0 BRA `(.L_x_1764) ;  /* 0x0000000000c80947 */ /* 0x000fea0003800000 */
[----:B------:R-:W-:Y:S05]  /*0760*/  BSYNC.RELIABLE B1 ;  /* 0x0000000000017941 */ /* 0x000fea0003800100 */
.L_x_1762:
        /* <DEDUP_REMOVED lines=9> */
[----:B0-----:R-:W-:Y:S02]  /*0800*/  HFMA2 R6, -RZ, RZ, 1.5341796875, 81.5625 ;  /* 0x3e235519ff067431 */ /* 0x001fe400000001ff */
        /* <DEDUP_REMOVED lines=39> */
.L_x_1764:
[----:B------:R-:W-:Y:S05]  /*0a80*/  BSYNC.RECONVERGENT B0 ;  /* 0x0000000000007941 */ /* 0x000fea0003800200 */
.L_x_1761:
        /* <DEDUP_REMOVED lines=11> */
[----:B0-----:R-:W-:-:S02]  /*0b40*/  HFMA2 R5, -RZ, RZ, 1.5341796875, 81.5625 ;  /* 0x3e235519ff057431 */ /* 0x001fc400000001ff */
[----:B---3--:R-:W-:-:S05]  /*0b50*/  HADD2.F32 R2, -RZ, R2.H0_H0 ;  /* 0x20000002ff027230 */ /* 0x008fca0000004100 */
        /* <DEDUP_REMOVED lines=8> */
[----:B----4-:R-:W-:-:S03]  /*0be0*/  HADD2.F32 R0, -RZ, R0.H0_H0 ;  /* 0x20000000ff007230 */ /* 0x010fc60000004100 */
        /* <DEDUP_REMOVED lines=27> */
[----:B------:R-:W-:-:S05]  /*0da0*/  F2FP.F16.F32.PACK_AB R0, RZ, R0 ;  /* 0x00000000ff00723e */ /* 0x000fca00000000ff */
[----:B0-----:R-:W-:Y:S01]  /*0db0*/  STG.E.U16 desc[UR6][R4.64], R0 ;  /* 0x0000000004007986 */ /* 0x001fe2000c101506 */
[----:B------:R-:W-:Y:S05]  /*0dc0*/  EXIT ;  /* 0x000000000000794d */ /* 0x000fea0003800000 */
.L_x_1760:
        /* <DEDUP_REMOVED lines=356> */
.L_x_1768:
        /* <DEDUP_REMOVED lines=13> */
[----:B---3--:R-:W-:Y:S01]  /*24e0*/  MOV R9, 0x3e235519 ;  /* 0x3e23551900097802 */ /* 0x008fe20000000f00 */
[----:B--2---:R-:W-:-:S05]  /*24f0*/  HADD2.F32 R6, -RZ, R6.H0_H0 ;  /* 0x20000006ff067230 */ /* 0x004fca0000004100 */
[----:B------:R-:W-:-:S04]  /*2500*/  FMUL.FTZ R7, R6, 0.70710676908493041992 ;  /* 0x3f3504f306077820 */ /* 0x000fc80000410000 */
[C---:B------:R-:W-:Y:S01]  /*2510*/  FADD.FTZ R12, |R7|.reuse, -RZ ;  /* 0x800000ff070c7221 */ /* 0x040fe20000010200 */
[----:B------:R-:W-:Y:S01]  /*2520*/  FSETP.GE.FTZ.AND P0, PT, |R7|, 1.0029599666595458984, PT ;  /* 0x3f8060fe0700780b */ /* 0x000fe20003f16200 */
[----:B----4-:R-:W-:-:S03]  /*2530*/  HADD2.F32 R4, -RZ, R4.H0_H0 ;  /* 0x20000004ff047230 */ /* 0x010fc60000004100 */
        /* <DEDUP_REMOVED lines=32> */
[----:B------:R-:W-:Y:S02]  /*2740*/  F2FP.F16.F32.PACK_AB R7, RZ, R7 ;  /* 0x00000007ff07723e */ /* 0x000fe400000000ff */
        /* <DEDUP_REMOVED lines=353> */
.L_x_1770:
        /* <DEDUP_REMOVED lines=52> */
[----:B------:R-:W-:-:S05]  /*40a0*/  IADD3.X R5, PT, PT, RZ, UR9, RZ, P0, !PT ;  /* 0x00000009ff057c10 */ /* 0x000fca00087fe4ff */
[----:B------:R0:W-:Y:S02]  /*40b0*/  STG.E.U16 desc[UR6][R4.64], R7 ;  /* 0x0000000704007986 */ /* 0x0001e4000c101506 */
.L_x_1767:
[----:B------:R-:W-:-:S13]  /*40c0*/  ISETP.GE.AND P0, PT, R3, UR4, PT ;  /* 0x0000000403007c0c */ /* 0x000fda000bf06270 */
[----:B------:R-:W-:Y:S05]  /*40d0*/  @P0 BREAK.RELIABLE B1 ;  /* 0x0000000000010942 */ /* 0x000fea0003800100 */
[----:B------:R-:W-:Y:S05]  /*40e0*/  @P0 BRA `(.L_x_1769) ;  /* 0x00000018004c0947 */ /* 0x000fea0003800000 */
[----:B------:R-:W-:Y:S05]  /*40f0*/  BSYNC.RELIABLE B1 ;  /* 0x0000000000017941 */ /* 0x000fea0003800100 */
.L_x_1766:
        /* <DEDUP_REMOVED lines=348> */
.L_x_1771:
        /* <DEDUP_REMOVED lines=54> */
.L_x_1769:
[----:B------:R-:W-:Y:S05]  /*5a20*/  BSYNC.RECONVERGENT B0 ;  /* 0x0000000000007941 */ /* 0x000fea0003800200 */
.L_x_1765:
        /* <DEDUP_REMOVED lines=351> */
.L_x_1772:
        /* <DEDUP_REMOVED lines=51> */
[----:B------:R-:W-:-:S05]  /*7350*/  F2FP.F16.F32.PACK_AB R0, RZ, R0 ;  /* 0x00000000ff00723e */ /* 0x000fca00000000ff */
[----:B------:R-:W-:Y:S01]  /*7360*/  STG.E.U16 desc[UR6][R2.64], R0 ;  /* 0x0000000002007986 */ /* 0x000fe2000c101506 */
[----:B------:R-:W-:Y:S05]  /*7370*/  EXIT ;  /* 0x000000000000794d */ /* 0x000fea0003800000 */
.L_x_1773:
        /* <DEDUP_REMOVED lines=16> */
.L_x_12367:


//--------------------- .text._ZN2at6native27unrolled_elementwise_kernelIZZZNS0_26GeluBackwardCUDAKernelImplERNS_18TensorIteratorBaseENS0_8GeluTypeEENKUlvE0_clEvENKUlvE1_clEvEUlN3c104HalfES8_E_St5arrayIPcLm3EELi4E23TrivialOffsetCalculatorILi2EjESD_ILi1EjENS0_6memory15LoadWithoutCastENSG_16StoreWithoutCastEEEviT_T0_T2_T3_T4_T5_ --------------------------
	.section	.text._ZN2at6native27unrolled_elementwise_kernelIZZZNS0_26GeluBackwardCUDAKernelImplERNS_18TensorIteratorBaseENS0_8GeluTypeEENKUlvE0_clEvENKUlvE1_clEvEUlN3c104HalfES8_E_St5arrayIPcLm3EELi4E23TrivialOffsetCalculatorILi2EjESD_ILi1EjENS0_6memory15LoadWithoutCastENSG_16StoreWithoutCastEEEviT_T0_T2_T3_T4_T5_,"ax",@progbits
	.align	128
        .global         _ZN2at6native27unrolled_elementwise_kernelIZZZNS0_26GeluBackwardCUDAKernelImplERNS_18TensorIteratorBaseENS0_8GeluTypeEENKUlvE0_clEvENKUlvE1_clEvEUlN3c104HalfES8_E_St5arrayIPcLm3EELi4E23TrivialOffsetCalculatorILi2EjESD_ILi1EjENS0_6memory15LoadWithoutCastENSG_16StoreWithoutCastEEEviT_T0_T2_T3_T4_T5_
        .type           _ZN2at6native27unrolled_elementwise_kernelIZZZNS0_26GeluBackwardCUDAKernelImplERNS_18TensorIteratorBaseENS0_8GeluTypeEENKUlvE0_clEvENKUlvE1_clEvEUlN3c104HalfES8_E_St5arrayIPcLm3EELi4E23TrivialOffsetCalculatorILi2EjESD_ILi1EjENS0_6memory15LoadWithoutCastENSG_16StoreWithoutCastEEEviT_T0_T2_T3_T4_T5_,@function
        .size           _ZN2at6native27unrolled_elementwise_kernelIZZZNS0_26GeluBackwardCUDAKernelImplERNS_18TensorIteratorBaseENS0_8GeluTypeEENKUlvE0_clEvENKUlvE1_clEvEUlN3c104HalfES8_E_St5arrayIPcLm3EELi4E23TrivialOffsetCalculatorILi2EjESD_ILi1EjENS0_6memory15LoadWithoutCastENSG_16StoreWithoutCastEEEviT_T0_T2_T3_T4_T5_,(.L_x_12368 - _ZN2at6native27unrolled_elementwise_kernelIZZZNS0_26GeluBackwardCUDAKernelImplERNS_18TensorIteratorBaseENS0_8GeluTypeEENKUlvE0_clEvENKUlvE1_clEvEUlN3c104HalfES8_E_St5arrayIPcLm3EELi4E23TrivialOffsetCalculatorILi2EjESD_ILi1EjENS0_6memory15LoadWithoutCastENSG_16StoreWithoutCastEEEviT_T0_T2_T3_T4_T5_)
        .other          _ZN2at6native27unrolled_elementwise_kernelIZZZNS0_26GeluBackwardCUDAKernelImplERNS_18TensorIteratorBaseENS0_8GeluTypeEENKUlvE0_clEvENKUlvE1_clEvEUlN3c104HalfES8_E_St5arrayIPcLm3EELi4E23TrivialOffsetCalculatorILi2EjESD_ILi1EjENS0_6memory15LoadWithoutCastENSG_16StoreWithoutCastEEEviT_T0_T2_T3_T4_T5_,@"STO_CUDA_ENTRY STV_DEFAULT"
_ZN2at6native27unrolled_elementwise_kernelIZZZNS0_26GeluBackwardCUDAKernelImplERNS_18TensorIteratorBaseENS0_8GeluTypeEENKUlvE0_clEvENKUlvE1_clEvEUlN3c104HalfES8_E_St5arrayIPcLm3EELi4E23TrivialOffsetCalculatorILi2EjESD_ILi1EjENS0_6memory15LoadWithoutCastENSG_16StoreWithoutCastEEEviT_T0_T2_T3_T4_T5_:
.text._ZN2at6native27unrolled_elementwise_kernelIZZZNS0_26GeluBackwardCUDAKernelImplERNS_18TensorIteratorBaseENS0_8GeluTypeEENKUlvE0_clEvENKUlvE1_clEvEUlN3c104HalfES8_E_St5arrayIPcLm3EELi4E23TrivialOffsetCalculatorILi2EjESD_ILi1EjENS0_6memory15LoadWithoutCastENSG_16StoreWithoutCastEEEviT_T0_T2_T3_T4_T5_:
        /* <DEDUP_REMOVED lines=18> */
[----:B------:R-:W-:-:S02]  /*0120*/  @!P1 LEA R15, R11, R10, 0x9 ;  /* 0x0000000a0b0f9211 */ /* 0x000fc400078e48ff */
[----:B------:R-:W-:-:S03]  /*0130*/  @!P1 IADD3 R10, PT, PT, R10, 0x80, RZ ;  /* 0x000000800a0a9810 */ /* 0x000fc60007ffe0ff */
        /* <DEDUP_REMOVED lines=9> */
[----:B------:R-:W-:Y:S01]  /*01d0*/  @!P3 IMAD.WIDE.U32 R6, R21, 0x2, R6 ;  /* 0x000000021506b825 */ /* 0x000fe200078e0006 */
[----:B------:R-:W-:-:S05]  /*01e0*/  @!P0 LEA R21, R11, R8, 0x9 ;  /* 0x000000080b158211 */ /* 0x000fca00078e48ff */
[----:B0-----:R-:W-:-:S04]  /*01f0*/  @!P0 IMAD.WIDE.U32 R22, R21, 0x2, R22 ;  /* 0x0000000215168825 */ /* 0x001fc800078e0016 */
[----:B--2---:R-:W-:Y:S02]  /*0200*/  @!P1 IMAD.WIDE.U32 R2, R15, 0x2, R2 ;  /* 0x000000020f029825 */ /* 0x004fe400078e0002 */
[----:B------:R-:W-:Y:S02]  /*0210*/  @!P2 LEA R25, R11, R10, 0x9 ;  /* 0x0000000a0b19a211 */ /* 0x000fe400078e48ff */
        /* <DEDUP_REMOVED lines=20> */
[C---:B--2---:R-:W-:Y:S01]  /*0360*/  VIADD R6, R8.reuse, 0x180 ;  /* 0x0000018008067836 */ /* 0x044fe20000000000 */
[----:B---3--:R-:W-:Y:S02]  /*0370*/  IADD3 R4, PT, PT, R8, 0x100, RZ ;  /* 0x0000010008047810 */ /* 0x008fe40007ffe0ff */
[----:B------:R-:W-:Y:S02]  /*0380*/  @!P0 LEA R5, R11, R8, 0x9 ;  /* 0x000000080b058211 */ /* 0x000fe400078e48ff */
[----:B------:R-:W-:Y:S02]  /*0390*/  @!P0 MOV R8, R16 ;  /* 0x0000001000088202 */ /* 0x000fe40000000f00 */
[-C--:B------:R-:W-:Y:S01]  /*03a0*/  ISETP.GE.AND P5, PT, R16, R9.reuse, PT ;  /* 0x000000091000720c */ /* 0x080fe20003fa6270 */
[----:B0-----:R-:W-:Y:S01]  /*03b0*/  @!P0 IMAD.WIDE.U32 R2, R5, 0x2, R2 ;  /* 0x0000000205028825 */ /* 0x001fe200078e0002 */
[----:B------:R-:W-:-:S02]  /*03c0*/  ISETP.GE.AND P1, PT, R4, R9, PT ;  /* 0x000000090400720c */ /* 0x000fc40003f26270 */
[-C--:B------:R-:W-:Y:S02]  /*03d0*/  ISETP.GE.AND P2, PT, R6, R9.reuse, PT ;  /* 0x000000090600720c */ /* 0x080fe40003f46270 */
[----:B------:R-:W-:Y:S01]  /*03e0*/  ISETP.GE.AND P3, PT, R8, R9, PT ;  /* 0x000000090800720c */ /* 0x000fe20003f66270 */
[----:B-1----:R-:W-:-:S12]  /*03f0*/  @P0 BRA `(.L_x_1775) ;  /* 0x0000000000a80947 */ /* 0x002fd80003800000 */
[----:B-----5:R-:W-:Y:S02]  /*0400*/  HADD2.F32 R4, -RZ, R21.H0_H0 ;  /* 0x20000015ff047230 */ /* 0x020fe40000004100 */
[----:B------:R-:W-:Y:S01]  /*0410*/  HFMA2 R7, -RZ, RZ, 0.61474609375, 16.90625 ;  /* 0x38eb4c3aff077431 */ /* 0x000fe200000001ff */
[----:B------:R-:W-:Y:S01]  /*0420*/  MOV R17, 0x3aae005b ;  /* 0x3aae005b00117802 */ /* 0x000fe20000000f00 */
[----:B------:R-:W-:Y:S01]  /*0430*/  HFMA2 R16, -RZ, RZ, 1.0087890625, -0.000686168670654296875 ;  /* 0x3c09919fff107431 */ /* 0x000fe200000001ff */
[----:B------:R-:W-:Y:S01]  /*0440*/  MOV R18, 0x3d24d99a ;  /* 0x3d24d99a00127802 */ /* 0x000fe20000000f00 */
[----:B------:R-:W-:Y:S01]  /*0450*/  FMUL.FTZ R5, R4, 0.70710676908493041992 ;  /* 0x3f3504f304057820 */ /* 0x000fe20000410000 */
[----:B------:R-:W-:Y:S01]  /*0460*/  MOV R19, 0x3f69b4f9 ;  /* 0x3f69b4f900137802 */ /* 0x000fe20000000f00 */
[----:B------:R-:W-:Y:S02]  /*0470*/  HADD2.F32 R20, -RZ, R20.H0_H0 ;  /* 0x20000014ff147230 */ /* 0x000fe40000004100 */
        /* <DEDUP_REMOVED lines=34> */
.L_x_1775:
[----:B------:R-:W-:Y:S05]  /*06a0*/  BSYNC.RECONVERGENT B0 ;  /* 0x0000000000007941 */ /* 0x000fea0003800200 */
.L_x_1774:
[----:B------:R-:W-:Y:S04]  /*06b0*/  BSSY.RECONVERGENT B0, `(.L_x_1776) ;  /* 0x000002c000007945 */ /* 0x000fe80003800200 */
[----:B------:R-:W-:Y:S05]  /*06c0*/  @P5 BRA `(.L_x_1777) ;  /* 0x0000000000a85947 */ /* 0x000fea0003800000 */
        /* <DEDUP_REMOVED lines=42> */
.L_x_1777:
[----:B------:R-:W-:Y:S05]  /*0970*/  BSYNC.RECONVERGENT B0 ;  /* 0x0000000000007941 */ /* 0x000fea0003800200 */
.L_x_1776:
[----:B------:R-:W-:Y:S04]  /*0980*/  BSSY.RECONVERGENT B0, `(.L_x_1778) ;  /* 0x000002c000007945 */ /* 0x000fe80003800200 */
[----:B------:R-:W-:Y:S05]  /*0990*/  @P1 BRA `(.L_x_1779) ;  /* 0x0000000000a81947 */ /* 0x000fea0003800000 */
[----:B-----5:R-:W-:Y:S01]  /*09a0*/  HADD2.F32 R14, -RZ, R14.H0_H0 ;  /* 0x2000000eff0e7230 */ /* 0x020fe20000004100 */
[----:B------:R-:W-:Y:S01]  /*09b0*/  MOV R7, 0x38eb4c3a ;  /* 0x38eb4c3a00077802 */ /* 0x000fe20000000f00 */
[----:B------:R-:W-:Y:S02]  /*09c0*/  IMAD.MOV.U32 R15, RZ, RZ, 0x3aae005b ;  /* 0x3aae005bff0f7424 */ /* 0x000fe400078e00ff */
        /* <DEDUP_REMOVED lines=39> */
.L_x_1779:
[----:B------:R-:W-:Y:S05]  /*0c40*/  BSYNC.RECONVERGENT B0 ;  /* 0x0000000000007941 */ /* 0x000fea0003800200 */
.L_x_1778:
[----:B------:R-:W-:Y:S04]  /*0c50*/  BSSY.RECONVERGENT B0, `(.L_x_1780) ;  /* 0x000002c000007945 */ /* 0x000fe80003800200 */
[----:B------:R-:W-:Y:S05]  /*0c60*/  @P2 BRA `(.L_x_1781) ;  /* 0x0000000000a82947 */ /* 0x000fea0003800000 */
[----:B-----5:R-:W-:Y:S02]  /*0c70*/  HADD2.F32 R12, -RZ, R12.H0_H0 ;  /* 0x2000000cff0c7230 */ /* 0x020fe40000004100 */
[----:B------:R-:W-:Y:S01]  /*0c80*/  HFMA2 R16, -RZ, RZ, 0.8349609375, 5.424022674560546875e-06 ;  /* 0x3aae005bff107431 */ /* 0x000fe200000001ff */
[----:B------:R-:W-:Y:S01]  /*0c90*/  MOV R14, 0x38eb4c3a ;  /* 0x38eb4c3a000e7802 */ /* 0x000fe20000000f00 */
[----:B------:R-:W-:Y:S01]  /*0ca0*/  IMAD.MOV.U32 R15, RZ, RZ, 0x3d24d99a ;  /* 0x3d24d99aff0f7424 */ /* 0x000fe200078e00ff */
        /* <DEDUP_REMOVED lines=38> */
.L_x_1781:
[----:B------:R-:W-:Y:S05]  /*0f10*/  BSYNC.RECONVERGENT B0 ;  /* 0x0000000000007941 */ /* 0x000fea0003800200 */
.L_x_1780:
[----:B------:R0:W-:Y:S01]  /*0f20*/  @!P0 STG.E.U16 desc[UR4][R2.64], R4 ;  /* 0x0000000402008986 */ /* 0x0001e2000c101504 */
[----:B------:R-:W-:Y:S04]  /*0f30*/  BSSY.RECONVERGENT B0, `(.L_x_1782) ;  /* 0x000000c000007945 */ /* 0x000fe80003800200 */
[----:B------:R-:W-:Y:S05]  /*0f40*/  @P3 BRA `(.L_x_1783) ;  /* 0x0000000000283947 */ /* 0x000fea0003800000 */
[----:B0-----:R-:W0:Y:S01]  /*0f50*/  LDC.64 R2, c[0x0][0x388] ;  /* 0x0000e200ff027b82 */ /* 0x001e220000000a00 */
[----:B------:R-:W-:Y:S02]  /*0f60*/  LEA R7, R11, R8, 0x9 ;  /* 0x000000080b077211 */ /* 0x000fe400078e48ff */
        /* <DEDUP_REMOVED lines=8> */
.L_x_1783:
[----:B------:R-:W-:Y:S05]  /*0ff0*/  BSYNC.RECONVERGENT B0 ;  /* 0x0000000000007941 */ /* 0x000fea0003800200 */
.L_x_1782:
[----:B------:R-:W-:-:S13]  /*1000*/  ISETP.GE.AND P0, PT, R8, R9, PT ;  /* 0x000000090800720c */ /* 0x000fda0003f06270 */
[----:B------:R-:W-:Y:S05]  /*1010*/  @P0 EXIT ;  /* 0x000000000000094d */ /* 0x000fea0003800000 */
[----:B01----:R-:W0:Y:S01]  /*1020*/  LDC.64 R2, c[0x0][0x388] ;  /* 0x0000e200ff027b82 */ /* 0x003e220000000a00 */
[----:B------:R-:W-:-:S05]  /*1030*/  LEA R11, R11, R8, 0x9 ;  /* 0x000000080b0b7211 */ /* 0x000fca00078e48ff */
[----:B0-----:R-:W-:-:S05]  /*1040*/  IMAD.WIDE.U32 R2, R11, 0x2, R2 ;  /* 0x000000020b027825 */ /* 0x001fca00078e0002 */
[----:B-----5:R-:W-:Y:S01]  /*1050*/  STG.E.U16 desc[UR4][R2.64], R10 ;  /* 0x0000000a02007986 */ /* 0x020fe2000c101504 */
[----:B------:R-:W-:Y:S05]  /*1060*/  EXIT ;  /* 0x000000000000794d */ /* 0x000fea0003800000 */
.L_x_1784:
        /* <DEDUP_REMOVED lines=9> */
.L_x_12368:


//--------------------- .text._ZN2at6native29vectorized_elementwise_kernelILi2EZZZNS0_26GeluBackwardCUDAKernelImplERNS_18TensorIteratorBaseENS0_8GeluTypeEENKUlvE0_clEvENKUlvE1_clEvEUlN3c104HalfES8_E_St5arrayIPcLm3EEEEviT0_T1_ --------------------------
	.section	.text._ZN2at6native29vectorized_elementwise_kernelILi2EZZZNS0_26GeluBackwardCUDAKernelImplERNS_18TensorIteratorBaseENS0_8GeluTypeEENKUlvE0_clEvENKUlvE1_clEvEUlN3c104HalfES8_E_St5arrayIPcLm3EEEEviT0_T1_,"ax",@progbits
	.align	128
        .global         _ZN2at6native29vectorized_elementwise_kernelILi2EZZZNS0_26GeluBackwardCUDAKernelImplERNS_18TensorIteratorBaseENS0_8GeluTypeEENKUlvE0_clEvENKUlvE1_clEvEUlN3c104HalfES8_E_St5arrayIPcLm3EEEEviT0_T1_
        .type           _ZN2at6native29vectorized_elementwise_kernelILi2EZZZNS0_26GeluBackwardCUDAKernelImplERNS_18TensorIteratorBaseENS0_8GeluTypeEENKUlvE0_clEvENKUlvE1_clEvEUlN3c104HalfES8_E_St5arrayIPcLm3EEEEviT0_T1_,@function
        .size           _ZN2at6native29vectorized_elementwise_kernelILi2EZZZNS0_26GeluBackwardCUDAKernelImplERNS_18TensorIteratorBaseENS0_8GeluTypeEENKUlvE0_clEvENKUlvE1_clEvEUlN3c104HalfES8_E_St5arrayIPcLm3EEEEviT0_T1_,(.L_x_12369 - _ZN2at6native29vectorized_elementwise_kernelILi2EZZZNS0_26GeluBackwardCUDAKernelImplERNS_18TensorIteratorBaseENS0_8GeluTypeEENKUlvE0_clEvENKUlvE1_clEvEUlN3c104HalfES8_E_St5arrayIPcLm3EEEEviT0_T1_)
        .other          _ZN2at6native29vectorized_elementwise_kernelILi2EZZZNS0_26GeluBackwardCUDAKernelImplERNS_18TensorIteratorBaseENS0_8GeluTypeEENKUlvE0_clEvENKUlvE1_clEvEUlN3c104HalfES8_E_St5arrayIPcLm3EEEEviT0_T1_,@"STO_CUDA_ENTRY STV_DEFAULT"
_ZN2at6native29vectorized_elementwise_kernelILi2EZZZNS0_26GeluBackwardCUDAKernelImplERNS_18TensorIteratorBaseENS0_8GeluTypeEENKUlvE0_clEvENKUlvE1_clEvEUlN3c104HalfES8_E_St5arrayIPcLm3EEEEviT0_T1_:
.text._ZN2at6native29vectorized_elementwise_kernelILi2EZZZNS0_26GeluBackwardCUDAKernelImplERNS_18TensorIteratorBaseENS0_8GeluTypeEENKUlvE0_clEvENKUlvE1_clEvEUlN3c104HalfES8_E_St5arrayIPcLm3EEEEviT0_T1_:
        /* <DEDUP_REMOVED lines=100> */
[----:B-----5:R-:W-:Y:S02]  /*0640*/  HADD2.F32 R12, -RZ, R26.H0_H0 ;  /* 0x2000001aff0c7230 */ /* 0x020fe40000004100 */
[----:B------:R-:W-:Y:S01]  /*0650*/  HFMA2 R15, -RZ, RZ, 0.61474609375, 16.90625 ;  /* 0x38eb4c3aff0f7431 */ /* 0x000fe200000001ff */
[----:B------:R-:W-:Y:S01]  /*0660*/  MOV R19, 0x3aae005b ;  /* 0x3aae005b00137802 */ /* 0x000fe20000000f00 */
[----:B------:R-:W-:Y:S02]  /*0670*/  HFMA2 R18, -RZ, RZ, 1.0087890625, -0.000686168670654296875 ;  /* 0x3c09919fff127431 */ /* 0x000fe400000001ff */
[----:B------:R-:W-:Y:S02]  /*0680*/  HADD2.F32 R25, -RZ, R25.H0_H0 ;  /* 0x20000019ff197230 */ /* 0x000fe40000004100 */
        /* <DEDUP_REMOVED lines=37> */
.L_x_1787:
[----:B------:R-:W-:Y:S05]  /*08e0*/  BSYNC.RECONVERGENT B0 ;  /* 0x0000000000007941 */ /* 0x000fea0003800200 */
.L_x_1786:
[----:B------:R-:W-:Y:S01]  /*08f0*/  IADD3 R13, PT, PT, R3, 0x80, RZ ;  /* 0x00000080030d7810 */ /* 0x000fe20007ffe0ff */
[----:B------:R-:W-:Y:S03]  /*0900*/  BSSY.RECONVERGENT B0, `(.L_x_1788) ;  /* 0x000002d000007945 */ /* 0x000fe60003800200 */
[----:B------:R-:W-:-:S13]  /*0910*/  ISETP.GE.U32.AND P1, PT, R13, R2, PT ;  /* 0x000000020d00720c */ /* 0x000fda0003f26070 */
[----:B------:R-:W-:Y:S05]  /*0920*/  @P1 BRA `(.L_x_1789) ;  /* 0x0000000000a81947 */ /* 0x000fea0003800000 */
[----:B-----5:R-:W-:Y:S02]  /*0930*/  HADD2.F32 R5, -RZ, R5.H0_H0 ;  /* 0x20000005ff057230 */ /* 0x020fe40000004100 */
[----:B------:R-:W-:Y:S01]  /*0940*/  HFMA2 R20, -RZ, RZ, 0.8349609375, 5.424022674560546875e-06 ;  /* 0x3aae005bff147431 */ /* 0x000fe200000001ff */
[----:B------:R-:W-:Y:S01]  /*0950*/  MOV R18, 0x38eb4c3a ;  /* 0x38eb4c3a00127802 */ /* 0x000fe20000000f00 */
[----:B------:R-:W-:Y:S01]  /*0960*/  HADD2.F32 R4, -RZ, R4.H0_H0 ;  /* 0x20000004ff047230 */ /* 0x000fe20000004100 */
[----:B------:R-:W-:Y:S01]  /*0970*/  MOV R19, 0x3c09919f ;  /* 0x3c09919f00137802 */ /* 0x000fe20000000f00 */
        /* <DEDUP_REMOVED lines=37> */
.L_x_1789:
[----:B------:R-:W-:Y:S05]  /*0bd0*/  BSYNC.RECONVERGENT B0 ;  /* 0x0000000000007941 */ /* 0x000fea0003800200 */
.L_x_1788:
        /* <DEDUP_REMOVED lines=17> */
[----:B------:R-:W-:Y:S02]  /*0cf0*/  HADD2.F32 R7, -RZ, R7.H0_H0 ;  /* 0x20000007ff077230 */ /* 0x000fe40000004100 */
        /* <DEDUP_REMOVED lines=41> */
.L_x_1791:
[----:B------:R-:W-:Y:S05]  /*0f90*/  BSYNC.RECONVERGENT B0 ;  /* 0x0000000000007941 */ /* 0x000fea0003800200 */
.L_x_1790:
[----:B------:R-:W-:Y:S04]  /*0fa0*/  BSSY.RECONVERGENT B0, `(.L_x_1792) ;  /* 0x000002c000007945 */ /* 0x000fe80003800200 */
[----:B------:R-:W-:Y:S05]  /*0fb0*/  @P1 BRA `(.L_x_1793) ;  /* 0x0000000000a81947 */ /* 0x000fea0003800000 */
[----:B------:R-:W-:Y:S02]  /*0fc0*/  HADD2.F32 R9, -RZ, R9.H0_H0 ;  /* 0x20000009ff097230 */ /* 0x000fe40000004100 */
[----:B------:R-:W-:Y:S01]  /*0fd0*/  HFMA2 R20, -RZ, RZ, 0.8349609375, 5.424022674560546875e-06 ;  /* 0x3aae005bff147431 */ /* 0x000fe200000001ff */
[----:B------:R-:W-:Y:S01]  /*0fe0*/  MOV R18, 0x38eb4c3a ;  /* 0x38eb4c3a00127802 */ /* 0x000fe20000000f00 */
[----:B------:R-:W-:Y:S01]  /*0ff0*/  HFMA2 R21, -RZ, RZ, 1.28515625, -179.25 ;  /* 0x3d24d99aff157431 */ /* 0x000fe200000001ff */
[----:B------:R-:W-:Y:S01]  /*1000*/  MOV R19, 0x3c09919f ;  /* 0x3c09919f00137802 */ /* 0x000fe20000000f00 */
[----:B------:R-:W-:Y:S01]  /*1010*/  FMUL.FTZ R7, R9, 0.70710676908493041992 ;  /* 0x3f3504f309077820 */ /* 0x000fe20000410000 */
[----:B------:R-:W-:Y:S01]  /*1020*/  HFMA2 R25, -RZ, RZ, 1.8525390625, -0.310791015625 ;  /* 0x3f69b4f9ff197431 */ /* 0x000fe200000001ff */
        /* <DEDUP_REMOVED lines=35> */
.L_x_1793:
[----:B------:R-:W-:Y:S05]  /*1260*/  BSYNC.RECONVERGENT B0 ;  /* 0x0000000000007941 */ /* 0x000fea0003800200 */
.L_x_1792:
[----:B------:R-:W-:Y:S04]  /*1270*/  BSSY.RECONVERGENT B0, `(.L_x_1794) ;  /* 0x000002c000007945 */ /* 0x000fe80003800200 */
[----:B------:R-:W-:Y:S05]  /*1280*/  @P2 BRA `(.L_x_1795) ;  /* 0x0000000000a82947 */ /* 0x000fea0003800000 */
[----:B------:R-:W-:Y:S02]  /*1290*/  HADD2.F32 R11, -RZ, R11.H0_H0 ;  /* 0x2000000bff0b7230 */ /* 0x000fe40000004100 */
[----:B------:R-:W-:Y:S01]  /*12a0*/  HFMA2 R18, -RZ, RZ, 0.61474609375, 16.90625 ;  /* 0x38eb4c3aff127431 */ /* 0x000fe200000001ff */
[----:B------:R-:W-:Y:S01]  /*12b0*/  MOV R20, 0x3aae005b ;  /* 0x3aae005b00147802 */ /* 0x000fe20000000f00 */
[----:B------:R-:W-:Y:S01]  /*12c0*/  HFMA2 R15, -RZ, RZ, 1.0087890625, -0.000686168670654296875 ;  /* 0x3c09919fff0f7431 */ /* 0x000fe200000001ff */
[----:B------:R-:W-:Y:S01]  /*12d0*/  MOV R19, 0x3d24d99a ;  /* 0x3d24d99a00137802 */ /* 0x000fe20000000f00 */
[C---:B------:R-:W-:Y:S01]  /*12e0*/  FMUL.FTZ R8, R11.reuse, 0.70710676908493041992 ;  /* 0x3f3504f30b087820 */ /* 0x040fe20000410000 */
[----:B------:R-:W-:Y:S01]  /*12f0*/  MOV R21, 0x3f69b4f9 ;  /* 0x3f69b4f900157802 */ /* 0x000fe20000000f00 */
[C---:B------:R-:W-:Y:S01]  /*1300*/  FMUL.FTZ R26, R11.reuse, -0.5 ;  /* 0xbf0000000b1a7820 */ /* 0x040fe20000410000 */
[----:B------:R-:W-:Y:S02]  /*1310*/  HADD2.F32 R10, -RZ, R10.H0_H0 ;  /* 0x2000000aff0a7230 */ /* 0x000fe40000004100 */
        /* <DEDUP_REMOVED lines=32> */
[----:B------:R-:W-:-:S07]  /*1520*/  F2FP.F16.F32.PACK_AB R8, RZ, R8 ;  /* 0x00000008ff08723e */ /* 0x000fce00000000ff */
.L_x_1795:
[----:B------:R-:W-:Y:S05]  /*1530*/  BSYNC.RECONVERGENT B0 ;  /* 0x0000000000007941 */ /* 0x000fea0003800200 */
.L_x_1794:
        /* <DEDUP_REMOVED lines=8> */
[----:B------:R-:W-:Y:S02]  /*15c0*/  HFMA2 R19, -RZ, RZ, 1.8525390625, -0.310791015625 ;  /* 0x3f69b4f9ff137431 */ /* 0x000fe400000001ff */
        /* <DEDUP_REMOVED lines=35> */
.L_x_1797:
[----:B------:R-:W-:Y:S05]  /*1800*/  BSYNC.RECONVERGENT B0 ;  /* 0x0000000000007941 */ /* 0x000fea0003800200 */
.L_x_1796:
        /* <DEDUP_REMOVED lines=44> */
.L_x_1799:
[----:B------:R-:W-:Y:S05]  /*1ad0*/  BSYNC.RECONVERGENT B0 ;  /* 0x0000000000007941 */ /* 0x000fea0003800200 */
.L_x_1798:
        /* <DEDUP_REMOVED lines=43> */
[----:B------:R-:W-:-:S07]  /*1d90*/  F2FP.F16.F32.PACK_AB R11, RZ, R11 ;  /* 0x0000000bff0b723e */ /* 0x000fce00000000ff */
.L_x_1801:
[----:B------:R-:W-:Y:S05]  /*1da0*/  BSYNC.RECONVERGENT B0 ;  /* 0x0000000000007941 */ /* 0x000fea0003800200 */
.L_x_1800:
        /* <DEDUP_REMOVED lines=14> */
[----:B------:R-:W-:Y:S02]  /*1e90*/  IADD3 R13, PT, PT, R0, R3, RZ ;  /* 0x00000003000d7210 */ /* 0x000fe40007ffe0ff */
[----:B------:R-:W-:-:S03]  /*1ea0*/  IADD3 R3, PT, PT, R3, 0x80, RZ ;  /* 0x0000008003037810 */ /* 0x000fc60007ffe0ff */
[----:B0-----:R-:W-:-:S05]  /*1eb0*/  IMAD.WIDE.U32 R4, R13, 0x2, R4 ;  /* 0x000000020d047825 */ /* 0x001fca00078e0004 */
[----:B------:R0:W-:Y:S02]  /*1ec0*/  STG.E.U16 desc[UR4][R4.64], R6 ;  /* 0x0000000604007986 */ /* 0x0001e4000c101504 */
.L_x_1804:
[----:B------:R-:W-:-:S13]  /*1ed0*/  ISETP.GE.U32.AND P0, PT, R3, R2, PT ;  /* 0x000000020300720c */ /* 0x000fda0003f06070 */
[----:B------:R-:W-:Y:S05]  /*1ee0*/  @P0 BRA `(.L_x_1806) ;  /* 0x0000000000300947 */ /* 0x000fea0003800000 */
[----:B0-----:R-:W0:Y:S01]  /*1ef0*/  LDC.64 R4, c[0x0][0x388] ;  /* 0x0000e200ff047b82 */ /* 0x001e220000000a00 */
[----:B------:R-:W-:Y:S02]  /*1f00*/  IADD3 R13, PT, PT, R0, R3, RZ ;  /* 0x00000003000d7210 */ /* 0x000fe40007ffe0ff */
[----:B------:R-:W-:-:S03]  /*1f10*/  IADD3 R3, PT, PT, R3, 0x80, RZ ;  /* 0x0000008003037810 */ /* 0x000fc60007ffe0ff */
[----:B0-----:R-:W-:-:S05]  /*1f20*/  IMAD.WIDE.U32 R4, R13, 0x2, R4 ;  /* 0x000000020d047825 */ /* 0x001fca00078e0004 */
[----:B------:R1:W-:Y:S02]  /*1f30*/  STG.E.U16 desc[UR4][R4.64], R7 ;  /* 0x0000000704007986 */ /* 0x0003e4000c101504 */
.L_x_1805:
[----:B------:R-:W-:-:S13]  /*1f40*/  ISETP.GE.U32.AND P0, PT, R3, R2, PT ;  /* 0x000000020300720c */ /* 0x000fda0003f06070 */
[----:B------:R-:W-:Y:S05]  /*1f50*/  @P0 BRA `(.L_x_1807) ;  /* 0x0000000000340947 */ /* 0x000fea0003800000 */
[----:B01----:R-:W0:Y:S01]  /*1f60*/  LDC.64 R4, c[0x0][0x388] ;  /* 0x0000e200ff047b82 */ /* 0x003e220000000a00 */
[----:B------:R-:W-:Y:S02]  /*1f70*/  IADD3 R7, PT, PT, R0, R3, RZ ;  /* 0x0000000300077210 */ /* 0x000fe40007ffe0ff */
[----:B------:R-:W-:-:S03]  /*1f80*/  IADD3 R3, PT, PT, R3, 0x80, RZ ;  /* 0x0000008003037810 */ /* 0x000fc60007ffe0ff */
[----:B0-----:R-:W-:-:S05]  /*1f90*/  IMAD.WIDE.U32 R4, R7, 0x2, R4 ;  /* 0x0000000207047825 */ /* 0x001fca00078e0004 */
[----:B------:R1:W-:Y:S02]  /*1fa0*/  STG.E.U16 desc[UR4][R4.64], R8 ;  /* 0x0000000804007986 */ /* 0x0003e4000c101504 */
.L_x_1806:
        /* <DEDUP_REMOVED lines=8> */
.L_x_1807:
[----:B------:R-:W-:Y:S05]  /*2030*/  BSYNC.RELIABLE B1 ;  /* 0x0000000000017941 */ /* 0x000fea0003800100 */
.L_x_1803:
[----:B------:R-:W-:-:S13]  /*2040*/  ISETP.GE.U32.AND P0, PT, R3, R2, PT ;  /* 0x000000020300720c */ /* 0x000fda0003f06070 */
[----:B012---:R-:W0:Y:S01]  /*2050*/  @!P0 LDC.64 R4, c[0x0][0x388] ;  /* 0x0000e200ff048b82 */ /* 0x007e220000000a00 */
[----:B------:R-:W-:Y:S02]  /*2060*/  @!P0 IADD3 R7, PT, PT, R0, R3, RZ ;  /* 0x0000000300078210 */ /* 0x000fe40007ffe0ff */
[----:B------:R-:W-:-:S03]  /*2070*/  @!P0 IADD3 R3, PT, PT, R3, 0x80, RZ ;  /* 0x0000008003038810 */ /* 0x000fc60007ffe0ff */
[----:B0-----:R-:W-:-:S05]  /*2080*/  @!P0 IMAD.WIDE.U32 R4, R7, 0x2, R4 ;  /* 0x0000000207048825 */ /* 0x001fca00078e0004 */
[----:B------:R2:W-:Y:S02]  /*2090*/  @!P0 STG.E.U16 desc[UR4][R4.64], R10 ;  /* 0x0000000a04008986 */ /* 0x0005e4000c101504 */
.L_x_1808:
[----:B------:R-:W-:Y:S05]  /*20a0*/  BSYNC.RECONVERGENT B0 ;  /* 0x0000000000007941 */ /* 0x000fea0003800200 */
.L_x_1802:
        /* <DEDUP_REMOVED lines=8> */
.L_x_1785:
        /* <DEDUP_REMOVED lines=8> */
[----:B------:R-:W-:Y:S01]  /*21b0*/  HFMA2 R2, -RZ, RZ, 0.61474609375, 16.90625 ;  /* 0x38eb4c3aff027431 */ /* 0x000fe200000001ff */
[----:B------:R-:W-:Y:S01]  /*21c0*/  MOV R3, 0x3aae005b ;  /* 0x3aae005b00037802 */ /* 0x000fe20000000f00 */
[----:B------:R-:W-:-:S02]  /*21d0*/  HFMA2 R24, -RZ, RZ, 1.0087890625, -0.000686168670654296875 ;  /* 0x3c09919fff187431 */ /* 0x000fc400000001ff */
[--C-:B--2---:R-:W-:Y:S02]  /*21e0*/  HADD2.F32 R13, -RZ, R14.reuse.H0_H0 ;  /* 0x2000000eff0d7230 */ /* 0x104fe40000004100 */
[----:B------:R-:W-:-:S03]  /*21f0*/  HADD2.F32 R14, -RZ, R14.H1_H1 ;  /* 0x3000000eff0e7230 */ /* 0x000fc60000004100 */
[----:B------:R-:W-:Y:S02]  /*2200*/  FMUL.FTZ R11, R13, 0.70710676908493041992 ;  /* 0x3f3504f30d0b7820 */ /* 0x000fe40000410000 */
[----:B------:R-:W-:-:S03]  /*2210*/  FMUL.FTZ R9, R14, 0.70710676908493041992 ;  /* 0x3f3504f30e097820 */ /* 0x000fc60000410000 */
[----:B------:R-:W-:Y:S02]  /*2220*/  FSETP.GE.FTZ.AND P0, PT, |R11|, 1.0029599666595458984, PT ;  /* 0x3f8060fe0b00780b */ /* 0x000fe40003f16200 */
[----:B------:R-:W-:Y:S01]  /*2230*/  FSETP.GE.FTZ.AND P1, PT, |R9|, 1.0029599666595458984, PT ;  /* 0x3f8060fe0900780b */ /* 0x000fe20003f36200 */
[----:B------:R-:W-:Y:S01]  /*2240*/  FADD.FTZ R15, |R11|, -RZ ;  /* 0x800000ff0b0f7221 */ /* 0x000fe20000010200 */
[C---:B------:R-:W-:Y:S01]  /*2250*/  FSEL R4, R2.reuse, 8.4834944573231041431e-05, P0 ;  /* 0x38b1e96a02047808 */ /* 0x040fe20000000000 */
[----:B------:R-:W-:Y:S01]  /*2260*/  FADD.FTZ R16, |R9|, -RZ ;  /* 0x800000ff09107221 */ /* 0x000fe20000010200 */
[C---:B------:R-:W-:Y:S02]  /*2270*/  FSEL R8, -R3.reuse, -0.00082130916416645050049, P0 ;  /* 0xba574d2003087808 */ /* 0x040fe40000000100 */
[----:B------:R-:W-:Y:S02]  /*2280*/  FSEL R19, R2, 8.4834944573231041431e-05, P1 ;  /* 0x38b1e96a02137808 */ /* 0x000fe40000800000 */
[----:B------:R-:W-:-:S03]  /*2290*/  FSEL R23, -R3, -0.00082130916416645050049, P1 ;  /* 0xba574d2003177808 */ /* 0x000fc60000800100 */
[----:B------:R-:W-:Y:S02]  /*22a0*/  @!P0 FMUL.FTZ R15, R11, R11 ;  /* 0x0000000b0b0f8220 */ /* 0x000fe40000410000 */
[----:B------:R-:W-:Y:S01]  /*22b0*/  @!P1 FMUL.FTZ R16, R9, R9 ;  /* 0x0000000909109220 */ /* 0x000fe20000410000 */
[C---:B0-----:R-:W-:Y:S01]  /*22c0*/  FSEL R6, R24.reuse, 0.0052134888246655464172, P0 ;  /* 0x3baad5ea18067808 */ /* 0x041fe20000000000 */
[C---:B------:R-:W-:Y:S01]  /*22d0*/  FFMA.FTZ R8, R15.reuse, R4, R8 ;  /* 0x000000040f087223 */ /* 0x040fe20000010008 */
[----:B------:R-:W-:Y:S01]  /*22e0*/  FSEL R7, R24, 0.0052134888246655464172, P1 ;  /* 0x3baad5ea18077808 */ /* 0x000fe20000800000 */
[C---:B------:R-:W-:Y:S01]  /*22f0*/  FFMA.FTZ R19, R16.reuse, R19, R23 ;  /* 0x0000001310137223 */ /* 0x040fe20000010017 */
[----:B------:R-:W-:Y:S01]  /*2300*/  MOV R4, 0x3d24d99a ;  /* 0x3d24d99a00047802 */ /* 0x000fe20000000f00 */
[----:B------:R-:W-:Y:S01]  /*2310*/  FFMA.FTZ R8, R15, R8, R6 ;  /* 0x000000080f087223 */ /* 0x000fe20000010006 */
[----:B------:R-:W-:Y:S02]  /*2320*/  HFMA2 R6, -RZ, RZ, 1.5341796875, 81.5625 ;  /* 0x3e235519ff067431 */ /* 0x000fe400000001ff */
[----:B------:R-:W-:Y:S01]  /*2330*/  FFMA.FTZ R7, R16, R19, R7 ;  /* 0x0000001310077223 */ /* 0x000fe20000010007 */
[C---:B------:R-:W-:Y:S01]  /*2340*/  FSEL R10, -R4.reuse, -0.026868773624300956726, P0 ;  /* 0xbcdc1be7040a7808 */ /* 0x040fe20000000100 */
[----:B---3--:R-:W-:Y:S01]  /*2350*/  HADD2.F32 R19, -RZ, R21.H0_H0 ;  /* 0x20000015ff137230 */ /* 0x008fe20000004100 */
[----:B------:R-:W-:-:S02]  /*2360*/  FSEL R23, -R4, -0.026868773624300956726, P1 ;  /* 0xbcdc1be704177808 */ /* 0x000fc40000800100 */
[----:B------:R-:W-:Y:S01]  /*2370*/  FSEL R18, R6, 0.11284004896879196167, P0 ;  /* 0x3de718af06127808 */ /* 0x000fe20000000000 */
[----:B------:R-:W-:Y:S01]  /*2380*/  FFMA.FTZ R8, R15, R8, R10 ;  /* 0x000000080f087223 */ /* 0x000fe2000001000a */
[----:B------:R-:W-:Y:S01]  /*2390*/  FMUL.FTZ R10, R19, 0.70710676908493041992 ;  /* 0x3f3504f3130a7820 */ /* 0x000fe20000410000 */
[----:B------:R-:W-:Y:S01]  /*23a0*/  FFMA.FTZ R23, R16, R7, R23 ;  /* 0x0000000710177223 */ /* 0x000fe20000010017 */
[----:B------:R-:W-:Y:S02]  /*23b0*/  MOV R7, 0x3f69b4f9 ;  /* 0x3f69b4f900077802 */ /* 0x000fe40000000f00 */
[----:B------:R-:W-:Y:S01]  /*23c0*/  FSEL R25, R6, 0.11284004896879196167, P1 ;  /* 0x3de718af06197808 */ /* 0x000fe20000800000 */
[----:B------:R-:W-:Y:S01]  /*23d0*/  FFMA.FTZ R18, R15, R8, R18 ;  /* 0x000000080f127223 */ /* 0x000fe20000010012 */
[----:B------:R-:W-:Y:S01]  /*23e0*/  FSETP.GE.FTZ.AND P2, PT, |R10|, 1.0029599666595458984, PT ;  /* 0x3f8060fe0a00780b */ /* 0x000fe20003f56200 */
[----:B------:R-:W-:Y:S01]  /*23f0*/  HFMA2 R8, -RZ, RZ, 1.7822265625, 0.000185489654541015625 ;  /* 0x3f210a14ff087431 */ /* 0x000fe200000001ff */
[C---:B------:R-:W-:Y:S01]  /*2400*/  FSEL R20, R7.reuse, -0.37612664699554443359, P0 ;  /* 0xbec093ac07147808 */ /* 0x040fe20000000000 */
[----:B------:R-:W-:Y:S01]  /*2410*/  FFMA.FTZ R25, R16, R23, R25 ;  /* 0x0000001710197223 */ /* 0x000fe20000010019 */
[----:B------:R-:W-:-:S02]  /*2420*/  FSEL R27, R7, -0.37612664699554443359, P1 ;  /* 0xbec093ac071b7808 */ /* 0x000fc40000800000 */
[C---:B------:R-:W-:Y:S01]  /*2430*/  FSEL R23, R8.reuse, 0.12837915122509002686, P0 ;  /* 0x3e0375d308177808 */ /* 0x040fe20000000000 */
[C---:B------:R-:W-:Y:S01]  /*2440*/  FFMA.FTZ R18, R15.reuse, R18, R20 ;  /* 0x000000120f127223 */ /* 0x040fe20000010014 */
[----:B------:R-:W-:Y:S01]  /*2450*/  FSEL R22, R8, 0.12837915122509002686, P1 ;  /* 0x3e0375d308167808 */ /* 0x000fe20000800000 */
[----:B------:R-:W-:Y:S01]  /*2460*/  FFMA.FTZ R25, R16, R25, R27 ;  /* 0x0000001910197223 */ /* 0x000fe2000001001b */
[----:B------:R-:W-:Y:S01]  /*2470*/  FADD.FTZ R20, |R10|, -RZ ;  /* 0x800000ff0a147221 */ /* 0x000fe20000010200 */
[----:B------:R-:W-:Y:S01]  /*2480*/  FFMA.FTZ R18, R15, R18, R23 ;  /* 0x000000120f127223 */ /* 0x000fe20000010017 */
[----:B------:R-:W-:Y:S01]  /*2490*/  FSEL R23, R2, 8.4834944573231041431e-05, P2 ;  /* 0x38b1e96a02177808 */ /* 0x000fe20001000000 */
        /* <DEDUP_REMOVED lines=13> */
[----:B------:R-:W-:Y:S01]  /*2570*/  FFMA.FTZ R25, R20, R23, R25 ;  /* 0x0000001714197223 */ /* 0x000fe20000010019 */
[----:B------:R-:W-:Y:S02]  /*2580*/  FSEL R23, R16, R9, P1 ;  /* 0x0000000910177208 */ /* 0x000fe40000800000 */
[----:B------:R-:W-:Y:S01]  /*2590*/  FSEL R15, R26, R11, P0 ;  /* 0x0000000b1a0f7208 */ /* 0x000fe20000000000 */
[----:B------:R-:W-:Y:S01]  /*25a0*/  FADD.FTZ R29, -R20, -RZ ;  /* 0x800000ff141d7221 */ /* 0x000fe20000010100 */
[----:B------:R-:W-:-:S03]  /*25b0*/  FSEL R27, R8, 0.12837915122509002686, P2 ;  /* 0x3e0375d3081b7808 */ /* 0x000fc60001000000 */
[----:B------:R-:W-:Y:S01]  /*25c0*/  FFMA.FTZ R15, R18, R15, R15 ;  /* 0x0000000f120f7223 */ /* 0x000fe2000001000f */
[----:B------:R-:W-:Y:S01]  /*25d0*/  FFMA.FTZ R18, R22, R23, R23 ;  /* 0x0000001716127223 */ /* 0x000fe20000010017 */
[----:B------:R-:W-:Y:S02]  /*25e0*/  HADD2.F32 R21, -RZ, R21.H1_H1 ;  /* 0x30000015ff157230 */ /* 0x000fe40000004100 */
[----:B------:R-:W-:Y:S01]  /*25f0*/  FFMA.FTZ R27, R20, R25, R27 ;  /* 0x00000019141b7223 */ /* 0x000fe2000001001b */
        /* <DEDUP_REMOVED lines=10> */
[----:B------:R-:W-:Y:S01]  /*26a0*/  FADD.FTZ R11, |R16|, -RZ ;  /* 0x800000ff100b7221 */ /* 0x000fe20000010200 */
[----:B------:R-:W-:Y:S02]  /*26b0*/  FSEL R26, R2, 8.4834944573231041431e-05, P3 ;  /* 0x38b1e96a021a7808 */ /* 0x000fe40001800000 */
[----:B------:R-:W-:Y:S02]  /*26c0*/  @P1 LOP3.LUT R18, R28, 0x80000000, R9, 0xb8, !PT ;  /* 0x800000001c121812 */ /* 0x000fe400078eb809 */
[----:B------:R-:W-:Y:S01]  /*26d0*/  @!P3 FMUL.FTZ R11, R16, R16 ;  /* 0x00000010100bb220 */ /* 0x000fe20000410000 */
[----:B------:R-:W-:Y:S01]  /*26e0*/  FSEL R28, -R3, -0.00082130916416645050049, P3 ;  /* 0xba574d20031c7808 */ /* 0x000fe20001800100 */
[----:B--2---:R-:W-:Y:S01]  /*26f0*/  @P2 FADD.FTZ R23, -R20, 1 ;  /* 0x3f80000014172421 */ /* 0x004fe20000010100 */
[----:B------:R-:W-:Y:S01]  /*2700*/  FSEL R20, R24, 0.0052134888246655464172, P3 ;  /* 0x3baad5ea18147808 */ /* 0x000fe20001800000 */
[----:B----4-:R-:W-:-:S02]  /*2710*/  HADD2.F32 R9, -RZ, R12.H0_H0 ;  /* 0x2000000cff097230 */ /* 0x010fc40000004100 */
[----:B------:R-:W-:Y:S01]  /*2720*/  FFMA.FTZ R26, R11, R26, R28 ;  /* 0x0000001a0b1a7223 */ /* 0x000fe2000001001c */
[----:B------:R-:W-:Y:S02]  /*2730*/  @P2 LOP3.LUT R22, R23, 0x80000000, R10, 0xb8, !PT ;  /* 0x8000000017162812 */ /* 0x000fe400078eb80a */
[----:B------:R-:W-:Y:S01]  /*2740*/  FSEL R25, -R4, -0.026868773624300956726, P3 ;  /* 0xbcdc1be704197808 */ /* 0x000fe20001800100 */
[----:B------:R-:W-:Y:S01]  /*2750*/  FFMA.FTZ R20, R11, R26, R20 ;  /* 0x0000001a0b147223 */ /* 0x000fe20000010014 */
[----:B------:R-:W-:Y:S01]  /*2760*/  FMUL.FTZ R23, R9, 0.70710676908493041992 ;  /* 0x3f3504f309177820 */ /* 0x000fe20000410000 */
[----:B------:R-:W-:Y:S02]  /*2770*/  FSEL R10, R6, 0.11284004896879196167, P3 ;  /* 0x3de718af060a7808 */ /* 0x000fe40001800000 */
[----:B------:R-:W-:Y:S02]  /*2780*/  FFMA.FTZ R20, R11, R20, R25 ;  /* 0x000000140b147223 */ /* 0x000fe40000010019 */
[----:B------:R-:W-:-:S02]  /*2790*/  FSETP.GE.FTZ.AND P0, PT, |R23|, 1.0029599666595458984, PT ;  /* 0x3f8060fe1700780b */ /* 0x000fc40003f16200 */
        /* <DEDUP_REMOVED lines=16> */
[----:B------:R-:W-:-:S05]  /*28a0*/  FSEL R26, R7, -0.37612664699554443359, P0 ;  /* 0xbec093ac071a7808 */ /* 0x000fca0000000000 */
[----:B------:R-:W-:Y:S01]  /*28b0*/  FFMA.FTZ R25, R10, R25, R26 ;  /* 0x000000190a197223 */ /* 0x000fe2000001001a */
[----:B------:R-:W-:Y:S01]  /*28c0*/  FSEL R26, R8, 0.12837915122509002686, P0 ;  /* 0x3e0375d3081a7808 */ /* 0x000fe20000000000 */
[----:B------:R-:W-:-:S04]  /*28d0*/  FADD.FTZ R11, -R11, -RZ ;  /* 0x800000ff0b0b7221 */ /* 0x000fc80000010100 */
[C---:B------:R-:W-:Y:S01]  /*28e0*/  FFMA.FTZ R25, R10.reuse, R25, R26 ;  /* 0x000000190a197223 */ /* 0x040fe2000001001a */
[----:B------:R-:W-:Y:S01]  /*28f0*/  FADD.FTZ R10, -R10, -RZ ;  /* 0x800000ff0a0a7221 */ /* 0x000fe20000010100 */
[----:B------:R-:W-:-:S04]  /*2900*/  FSEL R11, R11, R16, P3 ;  /* 0x000000100b0b7208 */ /* 0x000fc80001800000 */
[----:B------:R-:W-:Y:S01]  /*2910*/  FSEL R26, R10, R23, P0 ;  /* 0x000000170a1a7208 */ /* 0x000fe20000000000 */
[----:B------:R-:W-:-:S04]  /*2920*/  FFMA.FTZ R10, R20, R11, R11 ;  /* 0x0000000b140a7223 */ /* 0x000fc8000001000b */
[----:B------:R-:W-:Y:S01]  /*2930*/  FFMA.FTZ R11, R25, R26, R26 ;  /* 0x0000001a190b7223 */ /* 0x000fe2000001001a */
[----:B------:R-:W-:-:S03]  /*2940*/  HADD2.F32 R12, -RZ, R12.H1_H1 ;  /* 0x3000000cff0c7230 */ /* 0x000fc60000004100 */
[----:B------:R-:W0:Y:S04]  /*2950*/  @P0 MUFU.EX2 R26, R11 ;  /* 0x0000000b001a0308 */ /* 0x000e280000000800 */
[----:B------:R-:W1:Y:S01]  /*2960*/  @P3 MUFU.EX2 R25, R10 ;  /* 0x0000000a00193308 */ /* 0x000e620000000800 */
[----:B------:R-:W-:-:S05]  /*2970*/  FMUL.FTZ R20, R12, 0.70710676908493041992 ;  /* 0x3f3504f30c147820 */ /* 0x000fca0000410000 */
[----:B------:R-:W-:Y:S01]  /*2980*/  FSETP.GE.FTZ.AND P1, PT, |R20|, 1.0029599666595458984, PT ;  /* 0x3f8060fe1400780b */ /* 0x000fe20003f36200 */
[----:B0-----:R-:W-:Y:S01]  /*2990*/  @P0 FADD.FTZ R26, -R26, 1 ;  /* 0x3f8000001a1a0421 */ /* 0x001fe20000010100 */
[----:B-1----:R-:W-:-:S04]  /*29a0*/  @P3 FADD.FTZ R25, -R25, 1 ;  /* 0x3f80000019193421 */ /* 0x002fc80000010100 */
[----:B------:R-:W-:Y:S01]  /*29b0*/  @P0 LOP3.LUT R11, R26, 0x80000000, R23, 0xb8, !PT ;  /* 0x800000001a0b0812 */ /* 0x000fe200078eb817 */
[----:B------:R-:W-:Y:S01]  /*29c0*/  FMUL.FTZ R26, R13, -0.5 ;  /* 0xbf0000000d1a7820 */ /* 0x000fe20000410000 */
[----:B------:R-:W-:Y:S02]  /*29d0*/  FSEL R23, R2, 8.4834944573231041431e-05, P1 ;  /* 0x38b1e96a02177808 */ /* 0x000fe40000800000 */
[----:B------:R-:W-:Y:S01]  /*29e0*/  @P3 LOP3.LUT R10, R25, 0x80000000, R16, 0xb8, !PT ;  /* 0x80000000190a3812 */ /* 0x000fe200078eb810 */
[C---:B------:R-:W-:Y:S01]  /*29f0*/  FADD.FTZ R16, |R20|.reuse, -RZ ;  /* 0x800000ff14107221 */ /* 0x040fe20000010200 */
[----:B------:R-:W-:Y:S01]  /*2a00*/  FSEL R25, -R3, -0.00082130916416645050049, P1 ;  /* 0xba574d2003197808 */ /* 0x000fe20000800100 */
[----:B------:R-:W-:Y:S01]  /*2a10*/  FMUL.FTZ R26, R13, R26 ;  /* 0x0000001a0d1a7220 */ /* 0x000fe20000410000 */
[----:B------:R-:W-:Y:S01]  /*2a20*/  @!P1 FMUL.FTZ R16, R20, R20 ;  /* 0x0000001414109220 */ /* 0x000fe20000410000 */
[----:B------:R-:W-:Y:S02]  /*2a30*/  FSEL R28, R24, 0.0052134888246655464172, P1 ;  /* 0x3baad5ea181c7808 */ /* 0x000fe40000800000 */
[----:B------:R-:W-:Y:S01]  /*2a40*/  FMUL.FTZ R26, R26, 1.4426950216293334961 ;  /* 0x3fb8aa3b1a1a7820 */ /* 0x000fe20000410000 */
[----:B------:R-:W-:Y:S01]  /*2a50*/  FFMA.FTZ R23, R16, R23, R25 ;  /* 0x0000001710177223 */ /* 0x000fe20000010019 */
[----:B------:R-:W-:-:S03]  /*2a60*/  FSEL R25, -R4, -0.026868773624300956726, P1 ;  /* 0xbcdc1be704197808 */ /* 0x000fc60000800100 */
[----:B------:R-:W-:Y:S01]  /*2a70*/  FFMA.FTZ R23, R16, R23, R28 ;  /* 0x0000001710177223 */ /* 0x000fe2000001001c */
[----:B------:R-:W0:Y:S01]  /*2a80*/  MUFU.EX2 R26, R26 ;  /* 0x0000001a001a7308 */ /* 0x000e220000000800 */
[----:B------:R-:W-:Y:S02]  /*2a90*/  FSEL R28, R6, 0.11284004896879196167, P1 ;  /* 0x3de718af061c7808 */ /* 0x000fe40000800000 */
[----:B------:R-:W-:-:S04]  /*2aa0*/  FFMA.FTZ R23, R16, R23, R25 ;  /* 0x0000001710177223 */ /* 0x000fc80000010019 */
[----:B------:R-:W-:Y:S01]  /*2ab0*/  FFMA.FTZ R23, R16, R23, R28 ;  /* 0x0000001710177223 */ /* 0x000fe2000001001c */
[----:B------:R-:W-:Y:S02]  /*2ac0*/  FSEL R28, R7, -0.37612664699554443359, P1 ;  /* 0xbec093ac071c7808 */ /* 0x000fe40000800000 */
[----:B------:R-:W-:-:S03]  /*2ad0*/  FSEL R27, R8, 0.12837915122509002686, P1 ;  /* 0x3e0375d3081b7808 */ /* 0x000fc60000800000 */
[----:B------:R-:W-:Y:S01]  /*2ae0*/  FFMA.FTZ R23, R16, R23, R28 ;  /* 0x0000001710177223 */ /* 0x000fe2000001001c */
[----:B0-----:R-:W-:-:S03]  /*2af0*/  FMUL.FTZ R28, R26, 0.3989422917366027832 ;  /* 0x3ecc422a1a1c7820 */ /* 0x001fc60000410000 */
[C---:B------:R-:W-:Y:S01]  /*2b00*/  FFMA.FTZ R23, R16.reuse, R23, R27 ;  /* 0x0000001710177223 */ /* 0x040fe2000001001b */
[----:B------:R-:W-:Y:S01]  /*2b10*/  FMUL.FTZ R25, R13, R28 ;  /* 0x0000001c0d197220 */ /* 0x000fe20000410000 */
[----:B------:R-:W-:Y:S01]  /*2b20*/  FADD.FTZ R27, -R16, -RZ ;  /* 0x800000ff101b7221 */ /* 0x000fe20000010100 */
[----:B------:R-:W-:-:S04]  /*2b30*/  FMUL.FTZ R13, R14, -0.5 ;  /* 0xbf0000000e0d7820 */ /* 0x000fc80000410000 */
[----:B------:R-:W-:Y:S01]  /*2b40*/  FMUL.FTZ R13, R14, R13 ;  /* 0x0000000d0e0d7220 */ /* 0x000fe20000410000 */
[----:B------:R-:W-:-:S03]  /*2b50*/  FSEL R26, R27, R20, P1 ;  /* 0x000000141b1a7208 */ /* 0x000fc60000800000 */
[----:B------:R-:W-:Y:S02]  /*2b60*/  FMUL.FTZ R16, R13, 1.4426950216293334961 ;  /* 0x3fb8aa3b0d107820 */ /* 0x000fe40000410000 */
[----:B------:R-:W-:-:S04]  /*2b70*/  FFMA.FTZ R13, R23, R26, R26 ;  /* 0x0000001a170d7223 */ /* 0x000fc8000001001a */
[----:B------:R-:W0:Y:S04]  /*2b80*/  @P1 MUFU.EX2 R26, R13 ;  /* 0x0000000d001a1308 */ /* 0x000e280000000800 */
[----:B------:R-:W1:Y:S01]  /*2b90*/  MUFU.EX2 R16, R16 ;  /* 0x0000001000107308 */ /* 0x000e620000000800 */
[----:B0-----:R-:W-:Y:S01]  /*2ba0*/  @P1 FADD.FTZ R27, -R26, 1 ;  /* 0x3f8000001a1b1421 */ /* 0x001fe20000010100 */
[----:B------:R-:W-:-:S04]  /*2bb0*/  FMUL.FTZ R26, R19, -0.5 ;  /* 0xbf000000131a7820 */ /* 0x000fc80000410000 */
[----:B------:R-:W-:-:S04]  /*2bc0*/  FMUL.FTZ R26, R19, R26 ;  /* 0x0000001a131a7220 */ /* 0x000fc80000410000 */
[----:B------:R-:W-:Y:S01]  /*2bd0*/  FMUL.FTZ R26, R26, 1.4426950216293334961 ;  /* 0x3fb8aa3b1a1a7820 */ /* 0x000fe20000410000 */
[----:B-1----:R-:W-:Y:S01]  /*2be0*/  FMUL.FTZ R23, R16, 0.3989422917366027832 ;  /* 0x3ecc422a10177820 */ /* 0x002fe20000410000 */
[----:B------:R-:W-:-:S04]  /*2bf0*/  @P1 LOP3.LUT R13, R27, 0x80000000, R20, 0xb8, !PT ;  /* 0x800000001b0d1812 */ /* 0x000fc800078eb814 */
[----:B------:R-:W0:Y:S01]  /*2c00*/  MUFU.EX2 R26, R26 ;  /* 0x0000001a001a7308 */ /* 0x000e220000000800 */
[----:B------:R-:W-:Y:S01]  /*2c10*/  FMUL.FTZ R20, R21, -0.5 ;  /* 0xbf00000015147820 */ /* 0x000fe20000410000 */
[----:B------:R-:W-:Y:S01]  /*2c20*/  FMUL.FTZ R23, R14, R23 ;  /* 0x000000170e177220 */ /* 0x000fe20000410000 */
[----:B------:R-:W-:Y:S02]  /*2c30*/  FADD.FTZ R14, R15, 1 ;  /* 0x3f8000000f0e7421 */ /* 0x000fe40000010000 */
[----:B------:R-:W-:Y:S01]  /*2c40*/  FMUL.FTZ R20, R21, R20 ;  /* 0x0000001415147220 */ /* 0x000fe20000410000 */
[--C-:B-----5:R-:W-:Y:S02]  /*2c50*/  HADD2.F32 R15, -RZ, R17.reuse.H0_H0 ;  /* 0x20000011ff0f7230 */ /* 0x120fe40000004100 */
[----:B------:R-:W-:Y:S01]  /*2c60*/  FFMA.FTZ R14, R14, 0.5, R25 ;  /* 0x3f0000000e0e7823 */ /* 0x000fe20000010019 */
[----:B------:R-:W-:Y:S01]  /*2c70*/  FADD.FTZ R18, R18, 1 ;  /* 0x3f80000012127421 */ /* 0x000fe20000010000 */
[----:B------:R-:W-:Y:S01]  /*2c80*/  FMUL.FTZ R25, R20, 1.4426950216293334961 ;  /* 0x3fb8aa3b14197820 */ /* 0x000fe20000410000 */
[----:B------:R-:W-:-:S02]  /*2c90*/  HADD2.F32 R17, -RZ, R17.H1_H1 ;  /* 0x30000011ff117230 */ /* 0x000fc40000004100 */
[----:B------:R-:W-:Y:S01]  /*2ca0*/  FMUL.FTZ R16, R15, 0.70710676908493041992 ;  /* 0x3f3504f30f107820 */ /* 0x000fe20000410000 */
[----:B0-----:R-:W-:Y:S01]  /*2cb0*/  FMUL.FTZ R28, R26, 0.3989422917366027832 ;  /* 0x3ecc422a1a1c7820 */ /* 0x001fe20000410000 */
[----:B------:R0:W1:Y:S01]  /*2cc0*/  MUFU.EX2 R20, R25 ;  /* 0x0000001900147308 */ /* 0x0000620000000800 */
[----:B------:R-:W-:Y:S02]  /*2cd0*/  FFMA.FTZ R18, R18, 0.5, R23 ;  /* 0x3f00000012127823 */ /* 0x000fe40000010017 */
[----:B------:R-:W-:Y:S01]  /*2ce0*/  FMUL.FTZ R23, R19, R28 ;  /* 0x0000001c13177220 */ /* 0x000fe20000410000 */
[----:B------:R-:W-:Y:S01]  /*2cf0*/  FMUL.FTZ R19, R17, 0.70710676908493041992 ;  /* 0x3f3504f311137820 */ /* 0x000fe20000410000 */
[----:B------:R-:W-:-:S04]  /*2d00*/  FSETP.GE.FTZ.AND P0, PT, |R16|, 1.0029599666595458984, PT ;  /* 0x3f8060fe1000780b */ /* 0x000fc80003f16200 */
[----:B------:R-:W-:Y:S01]  /*2d10*/  FSETP.GE.FTZ.AND P1, PT, |R19|, 1.0029599666595458984, PT ;  /* 0x3f8060fe1300780b */ /* 0x000fe20003f36200 */
[----:B------:R-:W-:Y:S01]  /*2d20*/  FADD.FTZ R22, R22, 1 ;  /* 0x3f80000016167421 */ /* 0x000fe20000010000 */
[----:B0-----:R-:W-:Y:S01]  /*2d30*/  FSEL R25, R2, 8.4834944573231041431e-05, P0 ;  /* 0x38b1e96a02197808 */ /* 0x001fe20000000000 */
[----:B-1----:R-:W-:Y:S01]  /*2d40*/  FMUL.FTZ R26, R20, 0.3989422917366027832 ;  /* 0x3ecc422a141a7820 */ /* 0x002fe20000410000 */
[----:B------:R-:W-:Y:S01]  /*2d50*/  FADD.FTZ R20, |R16|, -RZ ;  /* 0x800000ff10147221 */ /* 0x000fe20000010200 */
[----:B------:R-:W-:-:S04]  /*2d60*/  FSEL R27, -R3, -0.00082130916416645050049, P0 ;  /* 0xba574d20031b7808 */ /* 0x000fc80000000100 */
[----:B------:R-:W-:Y:S01]  /*2d70*/  @!P0 FMUL.FTZ R20, R16, R16 ;  /* 0x0000001010148220 */ /* 0x000fe20000410000 */
[----:B------:R-:W-:Y:S01]  /*2d80*/  FMUL.FTZ R21, R21, R26 ;  /* 0x0000001a15157220 */ /* 0x000fe20000410000 */
[----:B------:R-:W-:Y:S01]  /*2d90*/  FFMA.FTZ R22, R22, 0.5, R23 ;  /* 0x3f00000016167823 */ /* 0x000fe20000010017 */
[----:B------:R-:W-:Y:S01]  /*2da0*/  FSEL R26, -R3, -0.00082130916416645050049, P1 ;  /* 0xba574d20031a7808 */ /* 0x000fe20000800100 */
[C---:B------:R-:W-:Y:S01]  /*2db0*/  FADD.FTZ R23, |R19|.reuse, -RZ ;  /* 0x800000ff13177221 */ /* 0x040fe20000010200 */
[----:B------:R-:W-:Y:S01]  /*2dc0*/  FSEL R2, R2, 8.4834944573231041431e-05, P1 ;  /* 0x38b1e96a02027808 */ /* 0x000fe20000800000 */
[----:B------:R-:W-:Y:S01]  /*2dd0*/  FFMA.FTZ R25, R20, R25, R27 ;  /* 0x0000001914197223 */ /* 0x000fe2000001001b */
[----:B------:R-:W-:Y:S01]  /*2de0*/  FSEL R3, R24, 0.0052134888246655464172, P0 ;  /* 0x3baad5ea18037808 */ /* 0x000fe20000000000 */
[----:B------:R-:W-:-:S04]  /*2df0*/  @!P1 FMUL.FTZ R23, R19, R19 ;  /* 0x0000001313179220 */ /* 0x000fc80000410000 */
[C---:B------:R-:W-:Y:S01]  /*2e00*/  FFMA.FTZ R26, R23.reuse, R2, R26 ;  /* 0x00000002171a7223 */ /* 0x040fe2000001001a */
[----:B------:R-:W-:Y:S02]  /*2e10*/  FFMA.FTZ R25, R20, R25, R3 ;  /* 0x0000001914197223 */ /* 0x000fe40000010003 */
[----:B------:R-:W0:Y:S01]  /*2e20*/  LDC.64 R2, c[0x0][0x390] ;  /* 0x0000e400ff027b82 */ /* 0x000e220000000a00 */
[----:B------:R-:W-:Y:S02]  /*2e30*/  FSEL R27, -R4, -0.026868773624300956726, P0 ;  /* 0xbcdc1be7041b7808 */ /* 0x000fe40000000100 */
[----:B------:R-:W-:Y:S02]  /*2e40*/  FSEL R24, R24, 0.0052134888246655464172, P1 ;  /* 0x3baad5ea18187808 */ /* 0x000fe40000800000 */
[----:B------:R-:W-:Y:S01]  /*2e50*/  FSEL R28, -R4, -0.026868773624300956726, P1 ;  /* 0xbcdc1be7041c7808 */ /* 0x000fe20000800100 */
[----:B------:R-:W-:Y:S01]  /*2e60*/  FFMA.FTZ R25, R20, R25, R27 ;  /* 0x0000001914197223 */ /* 0x000fe2000001001b */
[----:B------:R-:W-:Y:S01]  /*2e70*/  FSEL R27, R6, 0.11284004896879196167, P0 ;  /* 0x3de718af061b7808 */ /* 0x000fe20000000000 */
[----:B------:R-:W-:-:S04]  /*2e80*/  FFMA.FTZ R24, R23, R26, R24 ;  /* 0x0000001a17187223 */ /* 0x000fc80000010018 */
[----:B------:R-:W-:Y:S01]  /*2e90*/  FFMA.FTZ R28, R23, R24, R28 ;  /* 0x00000018171c7223 */ /* 0x000fe2000001001c */
[----:B------:R-:W-:Y:S01]  /*2ea0*/  FFMA.FTZ R27, R20, R25, R27 ;  /* 0x00000019141b7223 */ /* 0x000fe2000001001b */
[----:B0-----:R-:W-:-:S04]  /*2eb0*/  IMAD.WIDE.U32 R2, R0, 0x2, R2 ;  /* 0x0000000200027825 */ /* 0x001fc800078e0002 */
[----:B------:R-:W-:-:S05]  /*2ec0*/  IMAD.WIDE.U32 R2, R5, 0x4, R2 ;  /* 0x0000000405027825 */ /* 0x000fca00078e0002 */
[----:B------:R-:W2:Y:S04]  /*2ed0*/  LDG.E R25, desc[UR4][R2.64] ;  /* 0x0000000402197981 */ /* 0x000ea8000c1e1900 */
[----:B------:R-:W3:Y:S04]  /*2ee0*/  LDG.E R24, desc[UR4][R2.64+0x200] ;  /* 0x0002000402187981 */ /* 0x000ee8000c1e1900 */
[----:B------:R-:W4:Y:S04]  /*2ef0*/  LDG.E R26, desc[UR4][R2.64+0x600] ;  /* 0x00060004021a7981 */ /* 0x000f28000c1e1900 */
[----:B------:R0:W5:Y:S01]  /*2f00*/  LDG.E R4, desc[UR4][R2.64+0x400] ;  /* 0x0004000402047981 */ /* 0x000162000c1e1900 */
[----:B------:R-:W-:Y:S01]  /*2f10*/  FADD.FTZ R10, R10, 1 ;  /* 0x3f8000000a0a7421 */ /* 0x000fe20000010000 */
[----:B------:R-:W-:-:S02]  /*2f20*/  FSEL R6, R6, 0.11284004896879196167, P1 ;  /* 0x3de718af06067808 */ /* 0x000fc40000800000 */
[----:B------:R-:W-:Y:S01]  /*2f30*/  FSEL R29, R7, -0.37612664699554443359, P0 ;  /* 0xbec093ac071d7808 */ /* 0x000fe20000000000 */
[----:B------:R-:W-:Y:S01]  /*2f40*/  FFMA.FTZ R21, R10, 0.5, R21 ;  /* 0x3f0000000a157823 */ /* 0x000fe20000010015 */
[----:B------:R-:W-:Y:S01]  /*2f50*/  FMUL.FTZ R10, R9, -0.5 ;  /* 0xbf000000090a7820 */ /* 0x000fe20000410000 */
[----:B------:R-:W-:Y:S01]  /*2f60*/  FFMA.FTZ R28, R23, R28, R6 ;  /* 0x0000001c171c7223 */ /* 0x000fe20000010006 */
[----:B------:R-:W-:Y:S01]  /*2f70*/  FSEL R6, R7, -0.37612664699554443359, P1 ;  /* 0xbec093ac07067808 */ /* 0x000fe20000800000 */
[----:B------:R-:W-:Y:S01]  /*2f80*/  FFMA.FTZ R27, R20, R27, R29 ;  /* 0x0000001b141b7223 */ /* 0x000fe2000001001d */
[----:B------:R-:W-:Y:S01]  /*2f90*/  FSEL R7, R8, 0.12837915122509002686, P0 ;  /* 0x3e0375d308077808 */ /* 0x000fe20000000000 */
[----:B------:R-:W-:Y:S02]  /*2fa0*/  FMUL.FTZ R10, R9, R10 ;  /* 0x0000000a090a7220 */ /* 0x000fe40000410000 */
[----:B------:R-:W-:Y:S02]  /*2fb0*/  FFMA.FTZ R28, R23, R28, R6 ;  /* 0x0000001c171c7223 */ /* 0x000fe40000010006 */
[----:B0-----:R-:W-:Y:S01]  /*2fc0*/  FMUL.FTZ R2, R10, 1.4426950216293334961 ;  /* 0x3fb8aa3b0a027820 */ /* 0x001fe20000410000 */
[C---:B------:R-:W-:Y:S01]  /*2fd0*/  FFMA.FTZ R6, R20.reuse, R27, R7 ;  /* 0x0000001b14067223 */ /* 0x040fe20000010007 */
[----:B------:R-:W-:Y:S01]  /*2fe0*/  FADD.FTZ R27, -R20, -RZ ;  /* 0x800000ff141b7221 */ /* 0x000fe20000010100 */
[----:B------:R-:W-:Y:S01]  /*2ff0*/  FMUL.FTZ R3, R12, -0.5 ;  /* 0xbf0000000c037820 */ /* 0x000fe20000410000 */
[----:B------:R-:W-:-:S02]  /*3000*/  FSEL R8, R8, 0.12837915122509002686, P1 ;  /* 0x3e0375d308087808 */ /* 0x000fc40000800000 */
[----:B------:R-:W0:Y:S01]  /*3010*/  MUFU.EX2 R2, R2 ;  /* 0x0000000200027308 */ /* 0x000e220000000800 */
[----:B------:R-:W-:Y:S01]  /*3020*/  FSEL R27, R27, R16, P0 ;  /* 0x000000101b1b7208 */ /* 0x000fe20000000000 */
[----:B------:R-:W-:Y:S01]  /*3030*/  FMUL.FTZ R3, R12, R3 ;  /* 0x000000030c037220 */ /* 0x000fe20000410000 */
[----:B------:R-:W-:Y:S01]  /*3040*/  FADD.FTZ R20, -R23, -RZ ;  /* 0x800000ff17147221 */ /* 0x000fe20000010100 */
[----:B------:R-:W-:Y:S01]  /*3050*/  FMUL.FTZ R10, R15, -0.5 ;  /* 0xbf0000000f0a7820 */ /* 0x000fe20000410000 */
[----:B------:R-:W-:Y:S01]  /*3060*/  FFMA.FTZ R7, R23, R28, R8 ;  /* 0x0000001c17077223 */ /* 0x000fe20000010008 */
[----:B------:R-:W-:Y:S01]  /*3070*/  FFMA.FTZ R6, R6, R27, R27 ;  /* 0x0000001b06067223 */ /* 0x000fe2000001001b */
[----:B------:R-:W-:Y:S01]  /*3080*/  FMUL.FTZ R8, R3, 1.4426950216293334961 ;  /* 0x3fb8aa3b03087820 */ /* 0x000fe20000410000 */
[----:B------:R-:W-:Y:S01]  /*3090*/  FMUL.FTZ R10, R15, R10 ;  /* 0x0000000a0f0a7220 */ /* 0x000fe20000410000 */
[----:B------:R-:W-:Y:S01]  /*30a0*/  FSEL R20, R20, R19, P1 ;  /* 0x0000001314147208 */ /* 0x000fe20000800000 */
[----:B------:R-:W1:Y:S02]  /*30b0*/  @P0 MUFU.EX2 R3, R6 ;  /* 0x0000000600030308 */ /* 0x000e640000000800 */
[----:B------:R-:W-:-:S02]  /*30c0*/  FMUL.FTZ R27, R10, 1.4426950216293334961 ;  /* 0x3fb8aa3b0a1b7820 */ /* 0x000fc40000410000 */
[----:B------:R-:W1:Y:S01]  /*30d0*/  MUFU.EX2 R8, R8 ;  /* 0x0000000800087308 */ /* 0x000e620000000800 */
[----:B------:R-:W-:Y:S01]  /*30e0*/  FFMA.FTZ R7, R7, R20, R20 ;  /* 0x0000001407077223 */ /* 0x000fe20000010014 */
[----:B0-----:R-:W-:Y:S01]  /*30f0*/  FMUL.FTZ R20, R2, 0.3989422917366027832 ;  /* 0x3ecc422a02147820 */ /* 0x001fe20000410000 */
[C---:B------:R-:W-:Y:S01]  /*3100*/  FMUL.FTZ R28, R17.reuse, -0.5 ;  /* 0xbf000000111c7820 */ /* 0x040fe20000410000 */
[----:B------:R-:W0:Y:S03]  /*3110*/  MUFU.EX2 R2, R27 ;  /* 0x0000001b00027308 */ /* 0x000e260000000800 */
[----:B------:R-:W-:Y:S01]  /*3120*/  FMUL.FTZ R28, R17, R28 ;  /* 0x0000001c111c7220 */ /* 0x000fe20000410000 */
[----:B------:R-:W-:Y:S01]  /*3130*/  FMUL.FTZ R20, R9, R20 ;  /* 0x0000001409147220 */ /* 0x000fe20000410000 */
[----:B------:R-:W-:Y:S01]  /*3140*/  FADD.FTZ R11, R11, 1 ;  /* 0x3f8000000b0b7421 */ /* 0x000fe20000010000 */
[----:B------:R-:W0:Y:S01]  /*3150*/  @P1 MUFU.EX2 R9, R7 ;  /* 0x0000000700091308 */ /* 0x000e220000000800 */
[----:B------:R-:W-:Y:S01]  /*3160*/  FMUL.FTZ R10, R28, 1.4426950216293334961 ;  /* 0x3fb8aa3b1c0a7820 */ /* 0x000fe20000410000 */
[----:B-1----:R-:W-:Y:S01]  /*3170*/  @P0 FADD.FTZ R3, -R3, 1 ;  /* 0x3f80000003030421 */ /* 0x002fe20000010100 */
[----:B------:R-:W-:Y:S01]  /*3180*/  FMUL.FTZ R23, R8, 0.3989422917366027832 ;  /* 0x3ecc422a08177820 */ /* 0x000fe20000410000 */
[----:B------:R-:W-:-:S03]  /*3190*/  FFMA.FTZ R8, R11, 0.5, R20 ;  /* 0x3f0000000b087823 */ /* 0x000fc60000010014 */
[----:B------:R-:W-:Y:S01]  /*31a0*/  @P0 LOP3.LUT R6, R3, 0x80000000, R16, 0xb8, !PT ;  /* 0x8000000003060812 */ /* 0x000fe200078eb810 */
[----:B0-----:R-:W-:Y:S01]  /*31b0*/  FMUL.FTZ R20, R2, 0.3989422917366027832 ;  /* 0x3ecc422a02147820 */ /* 0x001fe20000410000 */
[----:B------:R-:W0:Y:S01]  /*31c0*/  MUFU.EX2 R10, R10 ;  /* 0x0000000a000a7308 */ /* 0x000e220000000800 */
[----:B------:R-:W1:Y:S01]  /*31d0*/  LDC.64 R2, c[0x0][0x388] ;  /* 0x0000e200ff027b82 */ /* 0x000e620000000a00 */
[----:B------:R-:W-:Y:S01]  /*31e0*/  @P1 FADD.FTZ R16, -R9, 1 ;  /* 0x3f80000009101421 */ /* 0x000fe20000010100 */
[----:B------:R-:W-:Y:S01]  /*31f0*/  FMUL.FTZ R12, R12, R23 ;  /* 0x000000170c0c7220 */ /* 0x000fe20000410000 */
[----:B------:R-:W-:-:S03]  /*3200*/  FADD.FTZ R13, R13, 1 ;  /* 0x3f8000000d0d7421 */ /* 0x000fc60000010000 */
[----:B------:R-:W-:Y:S01]  /*3210*/  @P1 LOP3.LUT R7, R16, 0x80000000, R19, 0xb8, !PT ;  /* 0x8000000010071812 */ /* 0x000fe200078eb813 */
[----:B0-----:R-:W-:Y:S01]  /*3220*/  FMUL.FTZ R10, R10, 0.3989422917366027832 ;  /* 0x3ecc422a0a0a7820 */ /* 0x001fe20000410000 */
[----:B------:R-:W-:Y:S01]  /*3230*/  FMUL.FTZ R15, R15, R20 ;  /* 0x000000140f0f7220 */ /* 0x000fe20000410000 */
[----:B------:R-:W-:Y:S02]  /*3240*/  FADD.FTZ R6, R6, 1 ;  /* 0x3f80000006067421 */ /* 0x000fe40000010000 */
[----:B------:R-:W-:Y:S01]  /*3250*/  FADD.FTZ R7, R7, 1 ;  /* 0x3f80000007077421 */ /* 0x000fe20000010000 */
[----:B------:R-:W-:Y:S01]  /*3260*/  FMUL.FTZ R10, R17, R10 ;  /* 0x0000000a110a7220 */ /* 0x000fe20000410000 */
[----:B------:R-:W-:Y:S01]  /*3270*/  FFMA.FTZ R12, R13, 0.5, R12 ;  /* 0x3f0000000d0c7823 */ /* 0x000fe2000001000c */
[----:B------:R-:W-:Y:S02]  /*3280*/  FFMA.FTZ R6, R6, 0.5, R15 ;  /* 0x3f00000006067823 */ /* 0x000fe4000001000f */
[----:B------:R-:W-:Y:S01]  /*3290*/  FFMA.FTZ R7, R7, 0.5, R10 ;  /* 0x3f00000007077823 */ /* 0x000fe2000001000a */
[----:B-1----:R-:W-:-:S04]  /*32a0*/  IMAD.WIDE.U32 R2, R0, 0x2, R2 ;  /* 0x0000000200027825 */ /* 0x002fc800078e0002 */
[----:B------:R-:W-:-:S04]  /*32b0*/  IMAD.WIDE.U32 R2, R5, 0x4, R2 ;  /* 0x0000000405027825 */ /* 0x000fc800078e0002 */
[----:B--2---:R-:W-:Y:S02]  /*32c0*/  HADD2.F32 R9, -RZ, R25.H0_H0 ;  /* 0x20000019ff097230 */ /* 0x004fe40000004100 */
[----:B---3--:R-:W-:-:S03]  /*32d0*/  HADD2.F32 R11, -RZ, R24.H0_H0 ;  /* 0x20000018ff0b7230 */ /* 0x008fc60000004100 */
[----:B------:R-:W-:Y:S01]  /*32e0*/  FMUL.FTZ R14, R9, R14 ;  /* 0x0000000e090e7220 */ /* 0x000fe20000410000 */
[----:B------:R-:W-:Y:S02]  /*32f0*/  HADD2.F32 R25, -RZ, R25.H1_H1 ;  /* 0x30000019ff197230 */ /* 0x000fe40000004100 */
[----:B----4-:R-:W-:Y:S02]  /*3300*/  HADD2.F32 R13, -RZ, R26.H0_H0 ;  /* 0x2000001aff0d7230 */ /* 0x010fe40000004100 */
[----:B------:R-:W-:Y:S01]  /*3310*/  FMUL.FTZ R22, R11, R22 ;  /* 0x000000160b167220 */ /* 0x000fe20000410000 */
[----:B------:R-:W-:Y:S02]  /*3320*/  HADD2.F32 R24, -RZ, R24.H1_H1 ;  /* 0x30000018ff187230 */ /* 0x000fe40000004100 */
[--C-:B-----5:R-:W-:Y:S02]  /*3330*/  HADD2.F32 R9, -RZ, R4.reuse.H0_H0 ;  /* 0x20000004ff097230 */ /* 0x120fe40000004100 */
[----:B------:R-:W-:-:S02]  /*3340*/  HADD2.F32 R11, -RZ, R4.H1_H1 ;  /* 0x30000004ff0b7230 */ /* 0x000fc40000004100 */
[----:B------:R-:W-:Y:S02]  /*3350*/  HADD2.F32 R26, -RZ, R26.H1_H1 ;  /* 0x3000001aff1a7230 */ /* 0x000fe40000004100 */
[----:B------:R-:W-:Y:S01]  /*3360*/  FMUL.FTZ R25, R25, R18 ;  /* 0x0000001219197220 */ /* 0x000fe20000410000 */
[----:B------:R-:W-:Y:S01]  /*3370*/  FMUL.FTZ R21, R24, R21 ;  /* 0x0000001518157220 */ /* 0x000fe20000410000 */
[----:B------:R-:W-:Y:S01]  /*3380*/  FMUL.FTZ R8, R9, R8 ;  /* 0x0000000809087220 */ /* 0x000fe20000410000 */
[----:B------:R-:W-:Y:S01]  /*3390*/  FMUL.FTZ R11, R11, R12 ;  /* 0x0000000c0b0b7220 */ /* 0x000fe20000410000 */
[----:B------:R-:W-:Y:S01]  /*33a0*/  FMUL.FTZ R6, R13, R6 ;  /* 0x000000060d067220 */ /* 0x000fe20000410000 */
[----:B------:R-:W-:Y:S01]  /*33b0*/  FMUL.FTZ R7, R26, R7 ;  /* 0x000000071a077220 */ /* 0x000fe20000410000 */
[----:B------:R-:W-:Y:S02]  /*33c0*/  F2FP.F16.F32.PACK_AB R9, R25, R14 ;  /* 0x0000000e1909723e */ /* 0x000fe400000000ff */
[----:B------:R-:W-:-:S02]  /*33d0*/  F2FP.F16.F32.PACK_AB R5, R21, R22 ;  /* 0x000000161505723e */ /* 0x000fc400000000ff */
[----:B------:R-:W-:Y:S02]  /*33e0*/  F2FP.F16.F32.PACK_AB R11, R11, R8 ;  /* 0x000000080b0b723e */ /* 0x000fe400000000ff */
[----:B------:R-:W-:Y:S01]  /*33f0*/  F2FP.F16.F32.PACK_AB R7, R7, R6 ;  /* 0x000000060707723e */ /* 0x000fe200000000ff */
[----:B------:R-:W-:Y:S04]  /*3400*/  STG.E desc[UR4][R2.64], R9 ;  /* 0x0000000902007986 */ /* 0x000fe8000c101904 */
[----:B------:R-:W-:Y:S04]  /*3410*/  STG.E desc[UR4][R2.64+0x200], R5 ;  /* 0x0002000502007986 */ /* 0x000fe8000c101904 */
[----:B------:R-:W-:Y:S04]  /*3420*/  STG.E desc[UR4][R2.64+0x400], R11 ;  /* 0x0004000b02007986 */ /* 0x000fe8000c101904 */
[----:B------:R-:W-:Y:S01]  /*3430*/  STG.E desc[UR4][R2.64+0x600], R7 ;  /* 0x0006000702007986 */ /* 0x000fe2000c101904 */
[----:B------:R-:W-:Y:S05]  /*3440*/  EXIT ;  /* 0x000000000000794d */ /* 0x000fea0003800000 */
.L_x_1809:
        /* <DEDUP_REMOVED lines=11> */
.L_x_12369:


//--------------------- .text._ZN2at6native29vectorized_elementwise_kernelILi4EZZZNS0_26GeluBackwardCUDAKernelImplERNS_18TensorIteratorBaseENS0_8GeluTypeEENKUlvE0_clEvENKUlvE1_clEvEUlN3c104HalfES8_E_St5arrayIPcLm3EEEEviT0_T1_ --------------------------
	.section	.text._ZN2at6native29vectorized_elementwise_kernelILi4EZZZNS0_26GeluBackwardCUDAKernelImplERNS_18TensorIteratorBaseENS0_8GeluTypeEENKUlvE0_clEvENKUlvE1_clEvEUlN3c104HalfES8_E_St5arrayIPcLm3EEEEviT0_T1_,"ax",@progbits
	.align	128
        .global         _ZN2at6native29vectorized_elementwise_kernelILi4EZZZNS0_26GeluBackwardCUDAKernelImplERNS_18TensorIteratorBaseENS0_8GeluTypeEENKUlvE0_clEvENKUlvE1_clEvEUlN3c104HalfES8_E_St5arrayIPcLm3EEEEviT0_T1_
        .type           _ZN2at6native29vectorized_elementwise_kernelILi4EZZZNS0_26GeluBackwardCUDAKernelImplERNS_18TensorIteratorBaseENS0_8GeluTypeEENKUlvE0_clEvENKUlvE1_clEvEUlN3c104HalfES8_E_St5arrayIPcLm3EEEEviT0_T1_,@function
        .size           _ZN2at6native29vectorized_elementwise_kernelILi4EZZZNS0_26GeluBackwardCUDAKernelImplERNS_18TensorIteratorBaseENS0_8GeluTypeEENKUlvE0_clEvENKUlvE1_clEvEUlN3c104HalfES8_E_St5arrayIPcLm3EEEEviT0_T1_,(.L_x_12370 - _ZN2at6native29vectorized_elementwise_kernelILi4EZZZNS0_26GeluBackwardCUDAKernelImplERNS_18TensorIteratorBaseENS0_8GeluTypeEENKUlvE0_clEvENKUlvE1_clEvEUlN3c104HalfES8_E_St5arrayIPcLm3EEEEviT0_T1_)
        .other          _ZN2at6native29vectorized_elementwise_kernelILi4EZZZNS0_26GeluBackwardCUDAKernelImplERNS_18TensorIteratorBaseENS0_8GeluTypeEENKUlvE0_clEvENKUlvE1_clEvEUlN3c104HalfES8_E_St5arrayIPcLm3EEEEviT0_T1_,@"STO_CUDA_ENTRY STV_DEFAULT"
_ZN2at6native29vectorized_elementwise_kernelILi4EZZZNS0_26GeluBackwardCUDAKernelImplERNS_18TensorIteratorBaseENS0_8GeluTypeEENKUlvE0_clEvENKUlvE1_clEvEUlN3c104HalfES8_E_St5arrayIPcLm3EEEEviT0_T1_:
.text._ZN2at6native29vectorized_elementwise_kernelILi4EZZZNS0_26GeluBackwardCUDAKernelImplERNS_18TensorIteratorBaseENS0_8GeluTypeEENKUlvE0_clEvENKUlvE1_clEvEUlN3c104HalfES8_E_St5arrayIPcLm3EEEEviT0_T1_:
        /* <DEDUP_REMOVED lines=12> */
[----:B------:R-:W3:Y:S01]  /*00c0*/  LDC.64 R10, c[0x0][0x390] ;  /* 0x0000e400ff0a7b82 */ /* 0x000ee20000000a00 */
[----:B------:R-:W-:-:S07]  /*00d0*/  PRMT R4, RZ, 0x7610, R4 ;  /* 0x00007610ff047816 */ /* 0x000fce0000000004 */
        /* <DEDUP_REMOVED lines=14> */
[C---:B------:R-:W-:Y:S01]  /*01c0*/  @!P2 IADD3 R7, PT, PT, R6.reuse, R23, RZ ;  /* 0x000000170607a210 */ /* 0x040fe20007ffe0ff */
[----:B-1----:R-:W1:Y:S01]  /*01d0*/  LDC.64 R18, c[0x0][0x398] ;  /* 0x0000e600ff127b82 */ /* 0x002e620000000a00 */
[----:B------:R-:W-:Y:S01]  /*01e0*/  @!P2 IADD3 R23, PT, PT, R23, 0x80, RZ ;  /* 0x000000801717a810 */ /* 0x000fe20007ffe0ff */
[----:B------:R2:W5:Y:S03]  /*01f0*/  @!P1 LDG.E.U16 R4, desc[UR4][R14.64] ;  /* 0x000000040e049981 */ /* 0x000566000c1e1500 */
[----:B------:R-:W-:Y:S01]  /*0200*/  ISETP.GE.U32.AND P3, PT, R23, R0, PT ;  /* 0x000000001700720c */ /* 0x000fe20003f66070 */
[----:B---3--:R-:W-:Y:S01]  /*0210*/  @!P2 IMAD.WIDE.U32 R26, R7, 0x2, R10 ;  /* 0x00000002071aa825 */ /* 0x008fe200078e000a */
[----:B------:R-:W-:Y:S01]  /*0220*/  PRMT R5, RZ, 0x7610, R5 ;  /* 0x00007610ff057816 */ /* 0x000fe20000000005 */
[----:B--2---:R-:W2:Y:S05]  /*0230*/  LDC.64 R14, c[0x0][0x398] ;  /* 0x0000e600ff0e7b82 */ /* 0x004eaa0000000a00 */
[----:B------:R3:W5:Y:S05]  /*0240*/  @!P2 LDG.E.U16 R5, desc[UR4][R26.64] ;  /* 0x000000041a05a981 */ /* 0x00076a000c1e1500 */
[----:B------:R-:W-:-:S02]  /*0250*/  @!P3 IADD3 R9, PT, PT, R6, R23, RZ ;  /* 0x000000170609b210 */ /* 0x000fc40007ffe0ff */
[----:B------:R-:W-:Y:S01]  /*0260*/  @!P3 IADD3 R23, PT, PT, R23, 0x80, RZ ;  /* 0x000000801717b810 */ /* 0x000fe20007ffe0ff */
[----:B---3--:R-:W3:Y:S03]  /*0270*/  LDC.64 R26, c[0x0][0x390] ;  /* 0x0000e400ff1a7b82 */ /* 0x008ee60000000a00 */
[----:B------:R-:W-:-:S13]  /*0280*/  ISETP.GE.U32.AND P4, PT, R23, R0, PT ;  /* 0x000000001700720c */ /* 0x000fda0003f86070 */
[----:B------:R-:W-:Y:S02]  /*0290*/  @!P4 IADD3 R11, PT, PT, R6, R23, RZ ;  /* 0x00000017060bc210 */ /* 0x000fe40007ffe0ff */
[----:B------:R-:W-:-:S04]  /*02a0*/  @!P4 IADD3 R23, PT, PT, R23, 0x80, RZ ;  /* 0x000000801717c810 */ /* 0x000fc80007ffe0ff */
[----:B------:R-:W-:Y:S01]  /*02b0*/  ISETP.GE.U32.AND P1, PT, R23, R0, PT ;  /* 0x000000001700720c */ /* 0x000fe20003f26070 */
[----:B----4-:R-:W-:Y:S01]  /*02c0*/  @!P2 IMAD.WIDE.U32 R16, R7, 0x2, R16 ;  /* 0x000000020710a825 */ /* 0x010fe200078e0010 */
[----:B------:R-:W-:Y:S02]  /*02d0*/  PRMT R7, RZ, 0x7610, R7 ;  /* 0x00007610ff077816 */ /* 0x000fe40000000007 */
[----:B------:R-:W-:Y:S01]  /*02e0*/  PRMT R10, RZ, 0x7610, R10 ;  /* 0x00007610ff0a7816 */ /* 0x000fe2000000000a */
[----:B0-----:R-:W-:-:S03]  /*02f0*/  @!P4 IMAD.WIDE.U32 R12, R11, 0x2, R12 ;  /* 0x000000020b0cc825 */ /* 0x001fc600078e000c */
[----:B------:R0:W5:Y:S01]  /*0300*/  @!P2 LDG.E.U16 R7, desc[UR4][R16.64] ;  /* 0x000000041007a981 */ /* 0x000162000c1e1500 */
[----:B------:R-:W-:Y:S01]  /*0310*/  PRMT R8, RZ, 0x7610, R8 ;  /* 0x00007610ff087816 */ /* 0x000fe20000000008 */
[----:B------:R-:W-:Y:S02]  /*0320*/  @!P3 IMAD.WIDE.U32 R24, R9, 0x2, R24 ;  /* 0x000000020918b825 */ /* 0x000fe400078e0018 */
[----:B------:R4:W5:Y:S01]  /*0330*/  @!P4 LDG.E.U16 R10, desc[UR4][R12.64] ;  /* 0x000000040c0ac981 */ /* 0x000962000c1e1500 */
[----:B------:R-:W-:Y:S02]  /*0340*/  @!P1 IADD3 R29, PT, PT, R6, R23, RZ ;  /* 0x00000017061d9210 */ /* 0x000fe40007ffe0ff */
[----:B------:R-:W-:Y:S01]  /*0350*/  @!P1 IADD3 R23, PT, PT, R23, 0x80, RZ ;  /* 0x0000008017179810 */ /* 0x000fe20007ffe0ff */
[----:B------:R-:W-:Y:S01]  /*0360*/  @!P3 IMAD.WIDE.U32 R20, R9, 0x2, R20 ;  /* 0x000000020914b825 */ /* 0x000fe200078e0014 */
[----:B------:R2:W5:Y:S01]  /*0370*/  @!P3 LDG.E.U16 R8, desc[UR4][R24.64] ;  /* 0x000000041808b981 */ /* 0x000562000c1e1500 */
[----:B0-----:R-:W0:Y:S01]  /*0380*/  LDC.64 R16, c[0x0][0x390] ;  /* 0x0000e400ff107b82 */ /* 0x001e220000000a00 */
[----:B------:R-:W-:Y:S01]  /*0390*/  ISETP.GE.U32.AND P2, PT, R23, R0, PT ;  /* 0x000000001700720c */ /* 0x000fe20003f46070 */
[----:B-1----:R-:W-:Y:S01]  /*03a0*/  @!P4 IMAD.WIDE.U32 R18, R11, 0x2, R18 ;  /* 0x000000020b12c825 */ /* 0x002fe200078e0012 */
[----:B------:R-:W-:-:S02]  /*03b0*/  PRMT R9, RZ, 0x7610, R9 ;  /* 0x00007610ff097816 */ /* 0x000fc40000000009 */
[----:B------:R-:W-:-:S03]  /*03c0*/  PRMT R11, RZ, 0x7610, R11 ;  /* 0x00007610ff0b7816 */ /* 0x000fc6000000000b */
[----:B----4-:R-:W1:Y:S01]  /*03d0*/  LDC.64 R12, c[0x0][0x398] ;  /* 0x0000e600ff0c7b82 */ /* 0x010e620000000a00 */
[----:B------:R4:W5:Y:S01]  /*03e0*/  @!P3 LDG.E.U16 R9, desc[UR4][R20.64] ;  /* 0x000000041409b981 */ /* 0x000962000c1e1500 */
[----:B------:R-:W-:Y:S01]  /*03f0*/  PRMT R22, RZ, 0x7610, R22 ;  /* 0x00007610ff167816 */ /* 0x000fe20000000016 */
[C---:B---3--:R-:W-:Y:S01]  /*0400*/  @!P1 IMAD.WIDE.U32 R26, R29.reuse, 0x2, R26 ;  /* 0x000000021d1a9825 */ /* 0x048fe200078e001a */
[----:B--2---:R-:W-:Y:S01]  /*0410*/  PRMT R24, RZ, 0x7610, R24 ;  /* 0x00007610ff187816 */ /* 0x004fe20000000018 */
[----:B------:R2:W5:Y:S01]  /*0420*/  @!P4 LDG.E.U16 R11, desc[UR4][R18.64] ;  /* 0x00000004120bc981 */ /* 0x000562000c1e1500 */
[----:B------:R-:W-:Y:S01]  /*0430*/  @!P2 IADD3 R25, PT, PT, R6, R23, RZ ;  /* 0x000000170619a210 */ /* 0x000fe20007ffe0ff */
[----:B------:R-:W-:Y:S01]  /*0440*/  @!P1 IMAD.WIDE.U32 R14, R29, 0x2, R14 ;  /* 0x000000021d0e9825 */ /* 0x000fe200078e000e */
[----:B------:R-:W-:Y:S01]  /*0450*/  @!P2 IADD3 R23, PT, PT, R23, 0x80, RZ ;  /* 0x000000801717a810 */ /* 0x000fe20007ffe0ff */
[----:B------:R-:W5:Y:S01]  /*0460*/  @!P1 LDG.E.U16 R22, desc[UR4][R26.64] ;  /* 0x000000041a169981 */ /* 0x000f62000c1e1500 */
[----:B----4-:R-:W3:Y:S03]  /*0470*/  LDC.64 R20, c[0x0][0x398] ;  /* 0x0000e600ff147b82 */ /* 0x010ee60000000a00 */
[----:B------:R4:W5:Y:S05]  /*0480*/  @!P1 LDG.E.U16 R24, desc[UR4][R14.64] ;  /* 0x000000040e189981 */ /* 0x00096a000c1e1500 */
[----:B--2---:R-:W2:Y:S01]  /*0490*/  LDC.64 R18, c[0x0][0x390] ;  /* 0x0000e400ff127b82 */ /* 0x004ea20000000a00 */
        /* <DEDUP_REMOVED lines=8> */
[----:B---3--:R-:W-:Y:S01]  /*0520*/  @!P1 IMAD.WIDE.U32 R20, R25, 0x2, R20 ;  /* 0x0000000219149825 */ /* 0x008fe200078e0014 */
[----:B------:R-:W-:-:S03]  /*0530*/  PRMT R17, RZ, 0x7610, R17 ;  /* 0x00007610ff117816 */ /* 0x000fc60000000011 */
[----:B--2---:R-:W-:-:S03]  /*0540*/  @!P1 IMAD.WIDE.U32 R18, R25, 0x2, R18 ;  /* 0x0000000219129825 */ /* 0x004fc600078e0012 */
        /* <DEDUP_REMOVED lines=57> */
.L_x_1812:
[----:B------:R-:W-:Y:S05]  /*08e0*/  BSYNC.RECONVERGENT B0 ;  /* 0x0000000000007941 */ /* 0x000fea0003800200 */
.L_x_1811:
        /* <DEDUP_REMOVED lines=46> */
.L_x_1814:
[----:B------:R-:W-:Y:S05]  /*0bd0*/  BSYNC.RECONVERGENT B0 ;  /* 0x0000000000007941 */ /* 0x000fea0003800200 */
.L_x_1813:
        /* <DEDUP_REMOVED lines=43> */
[----:B------:R-:W-:Y:S01]  /*0e90*/  FFMA.FTZ R19, R18, R19, R20 ;  /* 0x0000001312137223 */ /* 0x000fe20000010014 */
[----:B------:R-:W-:Y:S01]  /*0ea0*/  FMUL.FTZ R20, R7, -0.5 ;  /* 0xbf00000007147820 */ /* 0x000fe20000410000 */
[----:B------:R-:W-:-:S03]  /*0eb0*/  FSEL R18, R21, R4, P6 ;  /* 0x0000000415127208 */ /* 0x000fc60003000000 */
[----:B------:R-:W-:Y:S02]  /*0ec0*/  FMUL.FTZ R20, R7, R20 ;  /* 0x0000001407147220 */ /* 0x000fe40000410000 */
[----:B------:R-:W-:Y:S02]  /*0ed0*/  FFMA.FTZ R18, R19, R18, R18 ;  /* 0x0000001213127223 */ /* 0x000fe40000010012 */
        /* <DEDUP_REMOVED lines=11> */
.L_x_1816:
[----:B------:R-:W-:Y:S05]  /*0f90*/  BSYNC.RECONVERGENT B0 ;  /* 0x0000000000007941 */ /* 0x000fea0003800200 */
.L_x_1815:
        /* <DEDUP_REMOVED lines=44> */
.L_x_1818:
[----:B------:R-:W-:Y:S05]  /*1260*/  BSYNC.RECONVERGENT B0 ;  /* 0x0000000000007941 */ /* 0x000fea0003800200 */
.L_x_1817:
[----:B------:R-:W-:Y:S04]  /*1270*/  BSSY.RECONVERGENT B0, `(.L_x_1819) ;  /* 0x000002c000007945 */ /* 0x000fe80003800200 */
[----:B------:R-:W-:Y:S05]  /*1280*/  @P2 BRA `(.L_x_1820) ;  /* 0x0000000000a82947 */ /* 0x000fea0003800000 */
[----:B------:R-:W-:Y:S02]  /*1290*/  HADD2.F32 R11, -RZ, R11.H0_H0 ;  /* 0x2000000bff0b7230 */ /* 0x000fe40000004100 */
        /* <DEDUP_REMOVED lines=41> */
.L_x_1820:
[----:B------:R-:W-:Y:S05]  /*1530*/  BSYNC.RECONVERGENT B0 ;  /* 0x0000000000007941 */ /* 0x000fea0003800200 */
.L_x_1819:
        /* <DEDUP_REMOVED lines=44> */
.L_x_1822:
[----:B------:R-:W-:Y:S05]  /*1800*/  BSYNC.RECONVERGENT B0 ;  /* 0x0000000000007941 */ /* 0x000fea0003800200 */
.L_x_1821:
        /* <DEDUP_REMOVED lines=44> */
.L_x_1824:
[----:B------:R-:W-:Y:S05]  /*1ad0*/  BSYNC.RECONVERGENT B0 ;  /* 0x0000000000007941 */ /* 0x000fea0003800200 */
.L_x_1823:
        /* <DEDUP_REMOVED lines=44> */
.L_x_1826:
[----:B------:R-:W-:Y:S05]  /*1da0*/  BSYNC.RECONVERGENT B0 ;  /* 0x0000000000007941 */ /* 0x000fea0003800200 */
.L_x_1825:
        /* <DEDUP_REMOVED lines=18> */
.L_x_1829:
[----:B------:R-:W-:-:S13]  /*1ed0*/  ISETP.GE.U32.AND P0, PT, R3, R0, PT ;  /* 0x000000000300720c */ /* 0x000fda0003f06070 */
[----:B------:R-:W-:Y:S05]  /*1ee0*/  @P0 BRA `(.L_x_1831) ;  /* 0x0000000000300947 */ /* 0x000fea0003800000 */
[----:B0-----:R-:W0:Y:S01]  /*1ef0*/  LDC.64 R12, c[0x0][0x388] ;  /* 0x0000e200ff0c7b82 */ /* 0x001e220000000a00 */
[----:B------:R-:W-:Y:S02]  /*1f00*/  IADD3 R11, PT, PT, R6, R3, RZ ;  /* 0x00000003060b7210 */ /* 0x000fe40007ffe0ff */
[----:B------:R-:W-:-:S03]  /*1f10*/  IADD3 R3, PT, PT, R3, 0x80, RZ ;  /* 0x0000008003037810 */ /* 0x000fc60007ffe0ff */
[----:B0-----:R-:W-:-:S05]  /*1f20*/  IMAD.WIDE.U32 R12, R11, 0x2, R12 ;  /* 0x000000020b0c7825 */ /* 0x001fca00078e000c */
[----:B------:R1:W-:Y:S02]  /*1f30*/  STG.E.U16 desc[UR4][R12.64], R5 ;  /* 0x000000050c007986 */ /* 0x0003e4000c101504 */
.L_x_1830:
[----:B------:R-:W-:-:S13]  /*1f40*/  ISETP.GE.U32.AND P0, PT, R3, R0, PT ;  /* 0x000000000300720c */ /* 0x000fda0003f06070 */
[----:B------:R-:W-:Y:S05]  /*1f50*/  @P0 BRA `(.L_x_1832) ;  /* 0x0000000000340947 */ /* 0x000fea0003800000 */
[----:B-1----:R-:W1:Y:S01]  /*1f60*/  LDC.64 R4, c[0x0][0x388] ;  /* 0x0000e200ff047b82 */ /* 0x002e620000000a00 */
[----:B------:R-:W-:Y:S02]  /*1f70*/  IADD3 R11, PT, PT, R6, R3, RZ ;  /* 0x00000003060b7210 */ /* 0x000fe40007ffe0ff */
[----:B------:R-:W-:-:S03]  /*1f80*/  IADD3 R3, PT, PT, R3, 0x80, RZ ;  /* 0x0000008003037810 */ /* 0x000fc60007ffe0ff */
[----:B-1----:R-:W-:-:S05]  /*1f90*/  IMAD.WIDE.U32 R4, R11, 0x2, R4 ;  /* 0x000000020b047825 */ /* 0x002fca00078e0004 */
[----:B------:R1:W-:Y:S02]  /*1fa0*/  STG.E.U16 desc[UR4][R4.64], R7 ;  /* 0x0000000704007986 */ /* 0x0003e4000c101504 */
.L_x_1831:
        /* <DEDUP_REMOVED lines=8> */
.L_x_1832:
[----:B------:R-:W-:Y:S05]  /*2030*/  BSYNC.RELIABLE B1 ;  /* 0x0000000000017941 */ /* 0x000fea0003800100 */
.L_x_1828:
[----:B------:R-:W-:-:S13]  /*2040*/  ISETP.GE.U32.AND P0, PT, R3, R0, PT ;  /* 0x000000000300720c */ /* 0x000fda0003f06070 */
[----:B-12---:R-:W1:Y:S01]  /*2050*/  @!P0 LDC.64 R4, c[0x0][0x388] ;  /* 0x0000e200ff048b82 */ /* 0x006e620000000a00 */
[----:B------:R-:W-:Y:S02]  /*2060*/  @!P0 IADD3 R7, PT, PT, R6, R3, RZ ;  /* 0x0000000306078210 */ /* 0x000fe40007ffe0ff */
[----:B------:R-:W-:-:S03]  /*2070*/  @!P0 IADD3 R3, PT, PT, R3, 0x80, RZ ;  /* 0x0000008003038810 */ /* 0x000fc60007ffe0ff */
[----:B-1----:R-:W-:-:S05]  /*2080*/  @!P0 IMAD.WIDE.U32 R4, R7, 0x2, R4 ;  /* 0x0000000207048825 */ /* 0x002fca00078e0004 */
[----:B------:R2:W-:Y:S02]  /*2090*/  @!P0 STG.E.U16 desc[UR4][R4.64], R9 ;  /* 0x0000000904008986 */ /* 0x0005e4000c101504 */
.L_x_1833:
[----:B------:R-:W-:Y:S05]  /*20a0*/  BSYNC.RECONVERGENT B0 ;  /* 0x0000000000007941 */ /* 0x000fea0003800200 */
.L_x_1827:
        /* <DEDUP_REMOVED lines=8> */
.L_x_1810:
        /* <DEDUP_REMOVED lines=9> */
[--C-:B--2---:R-:W-:Y:S02]  /*21c0*/  HADD2.F32 R11, -RZ, R8.reuse.H0_H0 ;  /* 0x20000008ff0b7230 */ /* 0x104fe40000004100 */
[----:B------:R-:W-:-:S02]  /*21d0*/  HADD2.F32 R10, -RZ, R8.H1_H1 ;  /* 0x30000008ff0a7230 */ /* 0x000fc40000004100 */
[--C-:B------:R-:W-:Y:S02]  /*21e0*/  HADD2.F32 R25, -RZ, R9.reuse.H0_H0 ;  /* 0x20000009ff197230 */ /* 0x100fe40000004100 */
[----:B------:R-:W-:Y:S01]  /*21f0*/  FMUL.FTZ R4, R11, 0.70710676908493041992 ;  /* 0x3f3504f30b047820 */ /* 0x000fe20000410000 */
[----:B------:R-:W-:Y:S02]  /*2200*/  HADD2.F32 R28, -RZ, R9.H1_H1 ;  /* 0x30000009ff1c7230 */ /* 0x000fe40000004100 */
[----:B------:R-:W-:Y:S01]  /*2210*/  FMUL.FTZ R8, R10, 0.70710676908493041992 ;  /* 0x3f3504f30a087820 */ /* 0x000fe20000410000 */
[----:B------:R-:W-:Y:S01]  /*2220*/  FMUL.FTZ R7, R25, 0.70710676908493041992 ;  /* 0x3f3504f319077820 */ /* 0x000fe20000410000 */
[C---:B------:R-:W-:Y:S01]  /*2230*/  FSETP.GE.FTZ.AND P0, PT, |R4|.reuse, 1.0029599666595458984, PT ;  /* 0x3f8060fe0400780b */ /* 0x040fe20003f16200 */
[----:B0-----:R-:W-:Y:S02]  /*2240*/  FADD.FTZ R12, |R4|, -RZ ;  /* 0x800000ff040c7221 */ /* 0x001fe40000010200 */
[C---:B------:R-:W-:Y:S01]  /*2250*/  FSETP.GE.FTZ.AND P1, PT, |R8|.reuse, 1.0029599666595458984, PT ;  /* 0x3f8060fe0800780b */ /* 0x040fe20003f36200 */
[----:B------:R-:W-:Y:S01]  /*2260*/  FADD.FTZ R13, |R8|, -RZ ;  /* 0x800000ff080d7221 */ /* 0x000fe20000010200 */
[C---:B------:R-:W-:Y:S01]  /*2270*/  FSETP.GE.FTZ.AND P2, PT, |R7|.reuse, 1.0029599666595458984, PT ;  /* 0x3f8060fe0700780b */ /* 0x040fe20003f56200 */
[----:B------:R-:W-:Y:S01]  /*2280*/  FADD.FTZ R2, |R7|, -RZ ;  /* 0x800000ff07027221 */ /* 0x000fe20000010200 */
[----:B------:R-:W-:Y:S01]  /*2290*/  FSEL R5, R21, 8.4834944573231041431e-05, P0 ;  /* 0x38b1e96a15057808 */ /* 0x000fe20000000000 */
[----:B------:R-:W-:Y:S01]  /*22a0*/  FMUL.FTZ R9, R28, 0.70710676908493041992 ;  /* 0x3f3504f31c097820 */ /* 0x000fe20000410000 */
[----:B------:R-:W-:-:S02]  /*22b0*/  FSEL R17, -R27, -0.00082130916416645050049, P0 ;  /* 0xba574d201b117808 */ /* 0x000fc40000000100 */
[----:B------:R-:W-:Y:S02]  /*22c0*/  FSEL R0, R21, 8.4834944573231041431e-05, P1 ;  /* 0x38b1e96a15007808 */ /* 0x000fe40000800000 */
[----:B------:R-:W-:Y:S01]  /*22d0*/  FSEL R16, -R27, -0.00082130916416645050049, P1 ;  /* 0xba574d201b107808 */ /* 0x000fe20000800100 */
[----:B------:R-:W-:Y:S01]  /*22e0*/  @!P0 FMUL.FTZ R12, R4, R4 ;  /* 0x00000004040c8220 */ /* 0x000fe20000410000 */
[----:B------:R-:W-:Y:S01]  /*22f0*/  FSEL R23, R21, 8.4834944573231041431e-05, P2 ;  /* 0x38b1e96a15177808 */ /* 0x000fe20001000000 */
[----:B------:R-:W-:Y:S01]  /*2300*/  @!P1 FMUL.FTZ R13, R8, R8 ;  /* 0x00000008080d9220 */ /* 0x000fe20000410000 */
[----:B------:R-:W-:Y:S01]  /*2310*/  FSEL R29, -R27, -0.00082130916416645050049, P2 ;  /* 0xba574d201b1d7808 */ /* 0x000fe20001000100 */
[C---:B------:R-:W-:Y:S01]  /*2320*/  FFMA.FTZ R5, R12.reuse, R5, R17 ;  /* 0x000000050c057223 */ /* 0x040fe20000010011 */
[----:B------:R-:W-:Y:S01]  /*2330*/  FSEL R17, R19, 0.0052134888246655464172, P0 ;  /* 0x3baad5ea13117808 */ /* 0x000fe20000000000 */
[----:B------:R-:W-:Y:S01]  /*2340*/  @!P2 FMUL.FTZ R2, R7, R7 ;  /* 0x000000070702a220 */ /* 0x000fe20000410000 */
[----:B------:R-:W-:Y:S01]  /*2350*/  FSEL R18, R19, 0.0052134888246655464172, P1 ;  /* 0x3baad5ea13127808 */ /* 0x000fe20000800000 */
[C---:B------:R-:W-:Y:S01]  /*2360*/  FFMA.FTZ R0, R13.reuse, R0, R16 ;  /* 0x000000000d007223 */ /* 0x040fe20000010010 */
[----:B------:R-:W-:Y:S01]  /*2370*/  MOV R16, 0x3d24d99a ;  /* 0x3d24d99a00107802 */ /* 0x000fe20000000f00 */
[----:B------:R-:W-:Y:S01]  /*2380*/  FFMA.FTZ R5, R12, R5, R17 ;  /* 0x000000050c057223 */ /* 0x000fe20000010011 */
[----:B------:R-:W-:Y:S01]  /*2390*/  FFMA.FTZ R29, R2, R23, R29 ;  /* 0x00000017021d7223 */ /* 0x000fe2000001001d */
[----:B------:R-:W-:Y:S01]  /*23a0*/  FFMA.FTZ R0, R13, R0, R18 ;  /* 0x000000000d007223 */ /* 0x000fe20000010012 */
[----:B------:R-:W-:Y:S01]  /*23b0*/  FSEL R17, R19, 0.0052134888246655464172, P2 ;  /* 0x3baad5ea13117808 */ /* 0x000fe20001000000 */
[----:B------:R-:W-:Y:S01]  /*23c0*/  HFMA2 R18, -RZ, RZ, 1.5341796875, 81.5625 ;  /* 0x3e235519ff127431 */ /* 0x000fe200000001ff */
[----:B------:R-:W-:-:S02]  /*23d0*/  FSEL R23, -R16, -0.026868773624300956726, P0 ;  /* 0xbcdc1be710177808 */ /* 0x000fc40000000100 */
[----:B------:R-:W-:Y:S01]  /*23e0*/  FSEL R20, -R16, -0.026868773624300956726, P1 ;  /* 0xbcdc1be710147808 */ /* 0x000fe20000800100 */
[----:B------:R-:W-:Y:S01]  /*23f0*/  FFMA.FTZ R17, R2, R29, R17 ;  /* 0x0000001d02117223 */ /* 0x000fe20000010011 */
[----:B------:R-:W-:Y:S01]  /*2400*/  FSEL R29, R18, 0.11284004896879196167, P0 ;  /* 0x3de718af121d7808 */ /* 0x000fe20000000000 */
[----:B------:R-:W-:Y:S01]  /*2410*/  FFMA.FTZ R23, R12, R5, R23 ;  /* 0x000000050c177223 */ /* 0x000fe20000010017 */
[----:B------:R-:W-:Y:S01]  /*2420*/  MOV R5, 0x3f69b4f9 ;  /* 0x3f69b4f900057802 */ /* 0x000fe20000000f00 */
[----:B------:R-:W-:Y:S01]  /*2430*/  FFMA.FTZ R0, R13, R0, R20 ;  /* 0x000000000d007223 */ /* 0x000fe20000010014 */
[----:B------:R-:W-:Y:S01]  /*2440*/  FSEL R20, R18, 0.11284004896879196167, P1 ;  /* 0x3de718af12147808 */ /* 0x000fe20000800000 */
[----:B------:R-:W-:Y:S01]  /*2450*/  FFMA.FTZ R23, R12, R23, R29 ;  /* 0x000000170c177223 */ /* 0x000fe2000001001d */
[C---:B------:R-:W-:Y:S02]  /*2460*/  FSEL R22, R5.reuse, -0.37612664699554443359, P1 ;  /* 0xbec093ac05167808 */ /* 0x040fe40000800000 */
[----:B------:R-:W-:Y:S01]  /*2470*/  FSEL R29, R5, -0.37612664699554443359, P0 ;  /* 0xbec093ac051d7808 */ /* 0x000fe20000000000 */
[----:B------:R-:W-:Y:S01]  /*2480*/  FFMA.FTZ R20, R13, R0, R20 ;  /* 0x000000000d147223 */ /* 0x000fe20000010014 */
[----:B------:R-:W-:Y:S01]  /*2490*/  HFMA2 R0, -RZ, RZ, 1.7822265625, 0.000185489654541015625 ;  /* 0x3f210a14ff007431 */ /* 0x000fe200000001ff */
[----:B------:R-:W-:-:S02]  /*24a0*/  FSETP.GE.FTZ.AND P3, PT, |R9|, 1.0029599666595458984, PT ;  /* 0x3f8060fe0900780b */ /* 0x000fc40003f76200 */
[----:B------:R-:W-:Y:S01]  /*24b0*/  FFMA.FTZ R22, R13, R20, R22 ;  /* 0x000000140d167223 */ /* 0x000fe20000010016 */
[----:B------:R-:W-:Y:S01]  /*24c0*/  FFMA.FTZ R23, R12, R23, R29 ;  /* 0x000000170c177223 */ /* 0x000fe2000001001d */
[----:B------:R-:W-:Y:S02]  /*24d0*/  FSEL R20, -R16, -0.026868773624300956726, P2 ;  /* 0xbcdc1be710147808 */ /* 0x000fe40001000100 */
[C---:B------:R-:W-:Y:S02]  /*24e0*/  FSEL R29, R0.reuse, 0.12837915122509002686, P0 ;  /* 0x3e0375d3001d7808 */ /* 0x040fe40000000000 */
[----:B------:R-:W-:Y:S01]  /*24f0*/  FSEL R24, R0, 0.12837915122509002686, P1 ;  /* 0x3e0375d300187808 */ /* 0x000fe20000800000 */
[----:B------:R-:W-:Y:S02]  /*2500*/  FFMA.FTZ R17, R2, R17, R20 ;  /* 0x0000001102117223 */ /* 0x000fe40000010014 */
[----:B------:R-:W-:Y:S01]  /*2510*/  FFMA.FTZ R20, R12, R23, R29 ;  /* 0x000000170c147223 */ /* 0x000fe2000001001d */
[----:B------:R-:W-:Y:S01]  /*2520*/  FSEL R23, R18, 0.11284004896879196167, P2 ;  /* 0x3de718af12177808 */ /* 0x000fe20001000000 */
[----:B------:R-:W-:Y:S01]  /*2530*/  FADD.FTZ R29, -R12, -RZ ;  /* 0x800000ff0c1d7221 */ /* 0x000fe20000010100 */
[----:B------:R-:W-:-:S03]  /*2540*/  FSEL R12, R5, -0.37612664699554443359, P2 ;  /* 0xbec093ac050c7808 */ /* 0x000fc60001000000 */
[----:B------:R-:W-:Y:S01]  /*2550*/  FFMA.FTZ R23, R2, R17, R23 ;  /* 0x0000001102177223 */ /* 0x000fe20000010017 */
[C---:B------:R-:W-:Y:S01]  /*2560*/  FFMA.FTZ R17, R13.reuse, R22, R24 ;  /* 0x000000160d117223 */ /* 0x040fe20000010018 */
[----:B------:R-:W-:Y:S01]  /*2570*/  FADD.FTZ R13, -R13, -RZ ;  /* 0x800000ff0d0d7221 */ /* 0x000fe20000010100 */
[----:B------:R-:W-:Y:S01]  /*2580*/  FSEL R22, R0, 0.12837915122509002686, P2 ;  /* 0x3e0375d300167808 */ /* 0x000fe20001000000 */
[C---:B------:R-:W-:Y:S01]  /*2590*/  FFMA.FTZ R23, R2.reuse, R23, R12 ;  /* 0x0000001702177223 */ /* 0x040fe2000001000c */
[----:B------:R-:W-:Y:S02]  /*25a0*/  FSEL R29, R29, R4, P0 ;  /* 0x000000041d1d7208 */ /* 0x000fe40000000000 */
[----:B------:R-:W-:Y:S01]  /*25b0*/  FSEL R12, R13, R8, P1 ;  /* 0x000000080d0c7208 */ /* 0x000fe20000800000 */
[C---:B------:R-:W-:Y:S01]  /*25c0*/  FFMA.FTZ R13, R2.reuse, R23, R22 ;  /* 0x00000017020d7223 */ /* 0x040fe20000010016 */
[----:B------:R-:W-:Y:S01]  /*25d0*/  FADD.FTZ R2, -R2, -RZ ;  /* 0x800000ff02027221 */ /* 0x000fe20000010100 */
[----:B------:R-:W-:Y:S01]  /*25e0*/  FFMA.FTZ R20, R20, R29, R29 ;  /* 0x0000001d14147223 */ /* 0x000fe2000001001d */
[----:B------:R-:W-:Y:S01]  /*25f0*/  FSEL R24, R0, 0.12837915122509002686, P3 ;  /* 0x3e0375d300187808 */ /* 0x000fe20001800000 */
[----:B------:R-:W-:-:S02]  /*2600*/  FFMA.FTZ R17, R17, R12, R12 ;  /* 0x0000000c11117223 */ /* 0x000fc4000001000c */
[----:B------:R-:W-:Y:S01]  /*2610*/  FSEL R2, R2, R7, P2 ;  /* 0x0000000702027208 */ /* 0x000fe20001000000 */
[----:B------:R-:W0:Y:S04]  /*2620*/  @P0 MUFU.EX2 R12, R20 ;  /* 0x00000014000c0308 */ /* 0x000e280000000800 */
[----:B------:R-:W1:Y:S01]  /*2630*/  @P1 MUFU.EX2 R22, R17 ;  /* 0x0000001100161308 */ /* 0x000e620000000800 */
[----:B------:R-:W-:-:S04]  /*2640*/  FFMA.FTZ R2, R13, R2, R2 ;  /* 0x000000020d027223 */ /* 0x000fc80000010002 */
[----:B------:R-:W2:Y:S01]  /*2650*/  @P2 MUFU.EX2 R13, R2 ;  /* 0x00000002000d2308 */ /* 0x000ea20000000800 */
[----:B0-----:R-:W-:Y:S01]  /*2660*/  @P0 FADD.FTZ R23, -R12, 1 ;  /* 0x3f8000000c170421 */ /* 0x001fe20000010100 */
[C---:B------:R-:W-:Y:S01]  /*2670*/  FADD.FTZ R12, |R9|.reuse, -RZ ;  /* 0x800000ff090c7221 */ /* 0x040fe20000010200 */
[----:B------:R-:W-:Y:S01]  /*2680*/  @!P3 FMUL.FTZ R12, R9, R9 ;  /* 0x00000009090cb220 */ /* 0x000fe20000410000 */
[----:B-1----:R-:W-:Y:S02]  /*2690*/  @P1 FADD.FTZ R29, -R22, 1 ;  /* 0x3f800000161d1421 */ /* 0x002fe40000010100 */
[----:B------:R-:W-:Y:S01]  /*26a0*/  @P0 LOP3.LUT R20, R23, 0x80000000, R4, 0xb8, !PT ;  /* 0x8000000017140812 */ /* 0x000fe200078eb804 */
[----:B---3--:R-:W-:Y:S01]  /*26b0*/  HADD2.F32 R4, -RZ, R14.H0_H0 ;  /* 0x2000000eff047230 */ /* 0x008fe20000004100 */
[----:B------:R-:W-:Y:S02]  /*26c0*/  FSEL R23, R21, 8.4834944573231041431e-05, P3 ;  /* 0x38b1e96a15177808 */ /* 0x000fe40001800000 */
[----:B------:R-:W-:Y:S01]  /*26d0*/  @P1 LOP3.LUT R17, R29, 0x80000000, R8, 0xb8, !PT ;  /* 0x800000001d111812 */ /* 0x000fe200078eb808 */
[----:B--2---:R-:W-:Y:S01]  /*26e0*/  @P2 FADD.FTZ R8, -R13, 1 ;  /* 0x3f8000000d082421 */ /* 0x004fe20000010100 */
[----:B------:R-:W-:Y:S01]  /*26f0*/  FSEL R29, -R27, -0.00082130916416645050049, P3 ;  /* 0xba574d201b1d7808 */ /* 0x000fe20001800100 */
[----:B------:R-:W-:Y:S01]  /*2700*/  FMUL.FTZ R22, R4, 0.70710676908493041992 ;  /* 0x3f3504f304167820 */ /* 0x000fe20000410000 */
[----:B------:R-:W-:-:S02]  /*2710*/  FSEL R13, R19, 0.0052134888246655464172, P3 ;  /* 0x3baad5ea130d7808 */ /* 0x000fc40001800000 */
[----:B------:R-:W-:Y:S01]  /*2720*/  @P2 LOP3.LUT R2, R8, 0x80000000, R7, 0xb8, !PT ;  /* 0x8000000008022812 */ /* 0x000fe200078eb807 */
[----:B------:R-:W-:Y:S01]  /*2730*/  FFMA.FTZ R23, R12, R23, R29 ;  /* 0x000000170c177223 */ /* 0x000fe2000001001d */
[----:B------:R-:W-:Y:S01]  /*2740*/  FSEL R8, -R16, -0.026868773624300956726, P3 ;  /* 0xbcdc1be710087808 */ /* 0x000fe20001800100 */
[----:B------:R-:W-:Y:S01]  /*2750*/  FADD.FTZ R29, R20, 1 ;  /* 0x3f800000141d7421 */ /* 0x000fe20000010000 */
[----:B------:R-:W-:Y:S01]  /*2760*/  FSEL R7, R18, 0.11284004896879196167, P3 ;  /* 0x3de718af12077808 */ /* 0x000fe20001800000 */
[----:B------:R-:W-:Y:S01]  /*2770*/  FFMA.FTZ R13, R12, R23, R13 ;  /* 0x000000170c0d7223 */ /* 0x000fe2000001000d */
[----:B------:R-:W-:-:S03]  /*2780*/  FSETP.GE.FTZ.AND P0, PT, |R22|, 1.0029599666595458984, PT ;  /* 0x3f8060fe1600780b */ /* 0x000fc60003f16200 */
[C---:B------:R-:W-:Y:S01]  /*2790*/  FFMA.FTZ R13, R12.reuse, R13, R8 ;  /* 0x0000000d0c0d7223 */ /* 0x040fe20000010008 */
[----:B------:R-:W-:Y:S02]  /*27a0*/  FSEL R8, R5, -0.37612664699554443359, P3 ;  /* 0xbec093ac05087808 */ /* 0x000fe40001800000 */
[----:B------:R-:W-:Y:S01]  /*27b0*/  FSEL R26, -R27, -0.00082130916416645050049, P0 ;  /* 0xba574d201b1a7808 */ /* 0x000fe20000000100 */
[----:B------:R-:W-:-:S04]  /*27c0*/  FFMA.FTZ R7, R12, R13, R7 ;  /* 0x0000000d0c077223 */ /* 0x000fc80000010007 */
[----:B------:R-:W-:Y:S01]  /*27d0*/  FFMA.FTZ R13, R12, R7, R8 ;  /* 0x000000070c0d7223 */ /* 0x000fe20000010008 */
[C---:B------:R-:W-:Y:S01]  /*27e0*/  FADD.FTZ R7, |R22|.reuse, -RZ ;  /* 0x800000ff16077221 */ /* 0x040fe20000010200 */
[----:B------:R-:W-:Y:S02]  /*27f0*/  @!P0 FMUL.FTZ R7, R22, R22 ;  /* 0x0000001616078220 */ /* 0x000fe40000410000 */
[C---:B------:R-:W-:Y:S01]  /*2800*/  FFMA.FTZ R8, R12.reuse, R13, R24 ;  /* 0x0000000d0c087223 */ /* 0x040fe20000010018 */
[----:B------:R-:W-:Y:S01]  /*2810*/  FSEL R24, R21, 8.4834944573231041431e-05, P0 ;  /* 0x38b1e96a15187808 */ /* 0x000fe20000000000 */
[----:B------:R-:W-:Y:S01]  /*2820*/  FADD.FTZ R12, -R12, -RZ ;  /* 0x800000ff0c0c7221 */ /* 0x000fe20000010100 */
[----:B------:R-:W-:Y:S01]  /*2830*/  FSEL R13, R19, 0.0052134888246655464172, P0 ;  /* 0x3baad5ea130d7808 */ /* 0x000fe20000000000 */
[C---:B------:R-:W-:Y:S02]  /*2840*/  FADD.FTZ R23, -R7.reuse, -RZ ;  /* 0x800000ff07177221 */ /* 0x040fe40000010100 */
        /* <DEDUP_REMOVED lines=8> */
[----:B------:R-:W-:-:S05]  /*28d0*/  FSEL R13, R0, 0.12837915122509002686, P0 ;  /* 0x3e0375d3000d7808 */ /* 0x000fca0000000000 */
[----:B------:R-:W-:Y:S01]  /*28e0*/  FFMA.FTZ R13, R7, R24, R13 ;  /* 0x00000018070d7223 */ /* 0x000fe2000001000d */
[----:B------:R-:W-:Y:S02]  /*28f0*/  FSEL R7, R12, R9, P3 ;  /* 0x000000090c077208 */ /* 0x000fe40001800000 */
[----:B------:R-:W-:-:S03]  /*2900*/  FSEL R12, R23, R22, P0 ;  /* 0x00000016170c7208 */ /* 0x000fc60000000000 */
[----:B------:R-:W-:Y:S02]  /*2910*/  FFMA.FTZ R7, R8, R7, R7 ;  /* 0x0000000708077223 */ /* 0x000fe40000010007 */
[----:B------:R-:W-:Y:S01]  /*2920*/  FFMA.FTZ R8, R13, R12, R12 ;  /* 0x0000000c0d087223 */ /* 0x000fe2000001000c */
[----:B------:R-:W-:Y:S01]  /*2930*/  HADD2.F32 R13, -RZ, R14.H1_H1 ;  /* 0x3000000eff0d7230 */ /* 0x000fe20000004100 */
[----:B------:R-:W0:Y:S04]  /*2940*/  @P3 MUFU.EX2 R12, R7 ;  /* 0x00000007000c3308 */ /* 0x000e280000000800 */
[----:B------:R-:W1:Y:S01]  /*2950*/  @P0 MUFU.EX2 R23, R8 ;  /* 0x0000000800170308 */ /* 0x000e620000000800 */
[----:B------:R-:W-:-:S05]  /*2960*/  FMUL.FTZ R14, R13, 0.70710676908493041992 ;  /* 0x3f3504f30d0e7820 */ /* 0x000fca0000410000 */
[----:B------:R-:W-:Y:S01]  /*2970*/  FSETP.GE.FTZ.AND P1, PT, |R14|, 1.0029599666595458984, PT ;  /* 0x3f8060fe0e00780b */ /* 0x000fe20003f36200 */
[----:B0-----:R-:W-:-:S03]  /*2980*/  @P3 FADD.FTZ R12, -R12, 1 ;  /* 0x3f8000000c0c3421 */ /* 0x001fc60000010100 */
[----:B------:R-:W-:Y:S01]  /*2990*/  FSEL R24, R5, -0.37612664699554443359, P1 ;  /* 0xbec093ac05187808 */ /* 0x000fe20000800000 */
[----:B-1----:R-:W-:Y:S01]  /*29a0*/  @P0 FADD.FTZ R23, -R23, 1 ;  /* 0x3f80000017170421 */ /* 0x002fe20000010100 */
[----:B------:R-:W-:Y:S01]  /*29b0*/  @P3 LOP3.LUT R7, R12, 0x80000000, R9, 0xb8, !PT ;  /* 0x800000000c073812 */ /* 0x000fe200078eb809 */
[----:B------:R-:W-:Y:S01]  /*29c0*/  FADD.FTZ R9, |R14|, -RZ ;  /* 0x800000ff0e097221 */ /* 0x000fe20000010200 */
[----:B------:R-:W-:Y:S02]  /*29d0*/  FSEL R12, R21, 8.4834944573231041431e-05, P1 ;  /* 0x38b1e96a150c7808 */ /* 0x000fe40000800000 */
[----:B------:R-:W-:-:S03]  /*29e0*/  @P0 LOP3.LUT R8, R23, 0x80000000, R22, 0xb8, !PT ;  /* 0x8000000017080812 */ /* 0x000fc600078eb816 */
[----:B------:R-:W-:Y:S01]  /*29f0*/  @!P1 FMUL.FTZ R9, R14, R14 ;  /* 0x0000000e0e099220 */ /* 0x000fe20000410000 */
[----:B------:R-:W-:Y:S02]  /*2a00*/  FSEL R22, -R27, -0.00082130916416645050049, P1 ;  /* 0xba574d201b167808 */ /* 0x000fe40000800100 */
[----:B------:R-:W-:-:S03]  /*2a10*/  FSEL R23, R19, 0.0052134888246655464172, P1 ;  /* 0x3baad5ea13177808 */ /* 0x000fc60000800000 */
[----:B------:R-:W-:-:S04]  /*2a20*/  FFMA.FTZ R12, R9, R12, R22 ;  /* 0x0000000c090c7223 */ /* 0x000fc80000010016 */
[----:B------:R-:W-:Y:S01]  /*2a30*/  FFMA.FTZ R12, R9, R12, R23 ;  /* 0x0000000c090c7223 */ /* 0x000fe20000010017 */
[----:B------:R-:W-:-:S05]  /*2a40*/  FSEL R23, -R16, -0.026868773624300956726, P1 ;  /* 0xbcdc1be710177808 */ /* 0x000fca0000800100 */
[----:B------:R-:W-:Y:S01]  /*2a50*/  FFMA.FTZ R12, R9, R12, R23 ;  /* 0x0000000c090c7223 */ /* 0x000fe20000010017 */
[----:B------:R-:W-:-:S05]  /*2a60*/  FSEL R23, R18, 0.11284004896879196167, P1 ;  /* 0x3de718af12177808 */ /* 0x000fca0000800000 */
[----:B------:R-:W-:Y:S01]  /*2a70*/  FFMA.FTZ R22, R9, R12, R23 ;  /* 0x0000000c09167223 */ /* 0x000fe20000010017 */
[----:B------:R-:W-:-:S03]  /*2a80*/  FMUL.FTZ R12, R11, -0.5 ;  /* 0xbf0000000b0c7820 */ /* 0x000fc60000410000 */
[----:B------:R-:W-:Y:S01]  /*2a90*/  FFMA.FTZ R24, R9, R22, R24 ;  /* 0x0000001609187223 */ /* 0x000fe20000010018 */
[----:B------:R-:W-:-:S04]  /*2aa0*/  FMUL.FTZ R12, R11, R12 ;  /* 0x0000000c0b0c7220 */ /* 0x000fc80000410000 */
[----:B------:R-:W-:Y:S01]  /*2ab0*/  FMUL.FTZ R23, R12, 1.4426950216293334961 ;  /* 0x3fb8aa3b0c177820 */ /* 0x000fe20000410000 */
[----:B------:R-:W-:-:S03]  /*2ac0*/  FSEL R12, R0, 0.12837915122509002686, P1 ;  /* 0x3e0375d3000c7808 */ /* 0x000fc60000800000 */
[----:B------:R-:W0:Y:S02]  /*2ad0*/  MUFU.EX2 R22, R23 ;  /* 0x0000001700167308 */ /* 0x000e240000000800 */
[C---:B------:R-:W-:Y:S01]  /*2ae0*/  FFMA.FTZ R12, R9.reuse, R24, R12 ;  /* 0x00000018090c7223 */ /* 0x040fe2000001000c */
[----:B------:R-:W-:-:S05]  /*2af0*/  FADD.FTZ R9, -R9, -RZ ;  /* 0x800000ff09097221 */ /* 0x000fca0000010100 */
[----:B------:R-:W-:-:S05]  /*2b00*/  FSEL R9, R9, R14, P1 ;  /* 0x0000000e09097208 */ /* 0x000fca0000800000 */
[----:B------:R-:W-:Y:S01]  /*2b10*/  FFMA.FTZ R12, R12, R9, R9 ;  /* 0x000000090c0c7223 */ /* 0x000fe20000010009 */
[----:B0-----:R-:W-:Y:S01]  /*2b20*/  FMUL.FTZ R22, R22, 0.3989422917366027832 ;  /* 0x3ecc422a16167820 */ /* 0x001fe20000410000 */
[----:B------:R-:W-:-:S03]  /*2b30*/  FMUL.FTZ R9, R10, -0.5 ;  /* 0xbf0000000a097820 */ /* 0x000fc60000410000 */
[----:B------:R-:W-:Y:S01]  /*2b40*/  FMUL.FTZ R22, R11, R22 ;  /* 0x000000160b167220 */ /* 0x000fe20000410000 */
[----:B------:R-:W-:Y:S01]  /*2b50*/  FMUL.FTZ R9, R10, R9 ;  /* 0x000000090a097220 */ /* 0x000fe20000410000 */
[----:B------:R-:W0:Y:S03]  /*2b60*/  @P1 MUFU.EX2 R11, R12 ;  /* 0x0000000c000b1308 */ /* 0x000e260000000800 */
[----:B------:R-:W-:Y:S01]  /*2b70*/  FMUL.FTZ R24, R9, 1.4426950216293334961 ;  /* 0x3fb8aa3b09187820 */ /* 0x000fe20000410000 */
[----:B------:R-:W-:-:S05]  /*2b80*/  HADD2.F32 R9, -RZ, R15.H0_H0 ;  /* 0x2000000fff097230 */ /* 0x000fca0000004100 */
[----:B------:R-:W1:Y:S01]  /*2b90*/  MUFU.EX2 R24, R24 ;  /* 0x0000001800187308 */ /* 0x000e620000000800 */
[----:B0-----:R-:W-:-:S05]  /*2ba0*/  @P1 FADD.FTZ R11, -R11, 1 ;  /* 0x3f8000000b0b1421 */ /* 0x001fca0000010100 */
[----:B------:R-:W-:Y:S01]  /*2bb0*/  @P1 LOP3.LUT R12, R11, 0x80000000, R14, 0xb8, !PT ;  /* 0x800000000b0c1812 */ /* 0x000fe200078eb80e */
[----:B------:R-:W-:Y:S01]  /*2bc0*/  FMUL.FTZ R11, R9, 0.70710676908493041992 ;  /* 0x3f3504f3090b7820 */ /* 0x000fe20000410000 */
[----:B------:R-:W-:Y:S01]  /*2bd0*/  FADD.FTZ R14, R17, 1 ;  /* 0x3f800000110e7421 */ /* 0x000fe20000010000 */
[----:B-1----:R-:W-:Y:S02]  /*2be0*/  FMUL.FTZ R23, R24, 0.3989422917366027832 ;  /* 0x3ecc422a18177820 */ /* 0x002fe40000410000 */
[C---:B------:R-:W-:Y:S01]  /*2bf0*/  FADD.FTZ R20, |R11|.reuse, -RZ ;  /* 0x800000ff0b147221 */ /* 0x040fe20000010200 */
[----:B------:R-:W-:Y:S01]  /*2c00*/  FSETP.GE.FTZ.AND P0, PT, |R11|, 1.0029599666595458984, PT ;  /* 0x3f8060fe0b00780b */ /* 0x000fe20003f16200 */
[----:B------:R-:W-:Y:S01]  /*2c10*/  FMUL.FTZ R23, R10, R23 ;  /* 0x000000170a177220 */ /* 0x000fe20000410000 */
[----:B------:R-:W-:Y:S01]  /*2c20*/  FFMA.FTZ R10, R29, 0.5, R22 ;  /* 0x3f0000001d0a7823 */ /* 0x000fe20000010016 */
[----:B------:R-:W-:Y:S01]  /*2c30*/  HADD2.F32 R22, -RZ, R15.H1_H1 ;  /* 0x3000000fff167230 */ /* 0x000fe20000004100 */
[----:B------:R-:W-:Y:S01]  /*2c40*/  FSEL R15, R21, 8.4834944573231041431e-05, P0 ;  /* 0x38b1e96a150f7808 */ /* 0x000fe20000000000 */
[----:B------:R-:W-:Y:S01]  /*2c50*/  FFMA.FTZ R23, R14, 0.5, R23 ;  /* 0x3f0000000e177823 */ /* 0x000fe20000010017 */
[----:B------:R-:W-:-:S02]  /*2c60*/  FSEL R17, -R27, -0.00082130916416645050049, P0 ;  /* 0xba574d201b117808 */ /* 0x000fc40000000100 */
[----:B------:R-:W-:Y:S01]  /*2c70*/  FSEL R14, -R16, -0.026868773624300956726, P0 ;  /* 0xbcdc1be7100e7808 */ /* 0x000fe20000000100 */
[----:B------:R-:W-:Y:S01]  /*2c80*/  FMUL.FTZ R26, R22, 0.70710676908493041992 ;  /* 0x3f3504f3161a7820 */ /* 0x000fe20000410000 */
[----:B------:R-:W-:-:S03]  /*2c90*/  FSEL R29, R18, 0.11284004896879196167, P0 ;  /* 0x3de718af121d7808 */ /* 0x000fc60000000000 */
[----:B------:R-:W-:Y:S01]  /*2ca0*/  @!P0 FMUL.FTZ R20, R11, R11 ;  /* 0x0000000b0b148220 */ /* 0x000fe20000410000 */
[C---:B------:R-:W-:Y:S01]  /*2cb0*/  FADD.FTZ R24, |R26|.reuse, -RZ ;  /* 0x800000ff1a187221 */ /* 0x040fe20000010200 */
[----:B------:R-:W-:Y:S02]  /*2cc0*/  FSETP.GE.FTZ.AND P1, PT, |R26|, 1.0029599666595458984, PT ;  /* 0x3f8060fe1a00780b */ /* 0x000fe40003f36200 */
[C---:B------:R-:W-:Y:S01]  /*2cd0*/  FFMA.FTZ R15, R20.reuse, R15, R17 ;  /* 0x0000000f140f7223 */ /* 0x040fe20000010011 */
[----:B------:R-:W-:Y:S02]  /*2ce0*/  FSEL R17, R19, 0.0052134888246655464172, P0 ;  /* 0x3baad5ea13117808 */ /* 0x000fe40000000000 */
[----:B------:R-:W-:Y:S02]  /*2cf0*/  FSEL R27, -R27, -0.00082130916416645050049, P1 ;  /* 0xba574d201b1b7808 */ /* 0x000fe40000800100 */
[----:B------:R-:W-:Y:S01]  /*2d00*/  FSEL R19, R19, 0.0052134888246655464172, P1 ;  /* 0x3baad5ea13137808 */ /* 0x000fe20000800000 */
[----:B------:R-:W-:Y:S01]  /*2d10*/  FFMA.FTZ R17, R20, R15, R17 ;  /* 0x0000000f14117223 */ /* 0x000fe20000010011 */
[----:B------:R-:W-:-:S02]  /*2d20*/  FSEL R15, R21, 8.4834944573231041431e-05, P1 ;  /* 0x38b1e96a150f7808 */ /* 0x000fc40000800000 */
[----:B------:R-:W-:Y:S01]  /*2d30*/  FSEL R16, -R16, -0.026868773624300956726, P1 ;  /* 0xbcdc1be710107808 */ /* 0x000fe20000800100 */
[----:B------:R-:W-:Y:S01]  /*2d40*/  FFMA.FTZ R17, R20, R17, R14 ;  /* 0x0000001114117223 */ /* 0x000fe2000001000e */
[C---:B------:R-:W-:Y:S01]  /*2d50*/  FMUL.FTZ R14, R25.reuse, -0.5 ;  /* 0xbf000000190e7820 */ /* 0x040fe20000410000 */
[----:B------:R-:W-:Y:S02]  /*2d60*/  @!P1 FMUL.FTZ R24, R26, R26 ;  /* 0x0000001a1a189220 */ /* 0x000fe40000410000 */
[----:B------:R-:W-:Y:S01]  /*2d70*/  FFMA.FTZ R29, R20, R17, R29 ;  /* 0x00000011141d7223 */ /* 0x000fe2000001001d */
[----:B------:R-:W-:Y:S01]  /*2d80*/  FMUL.FTZ R14, R25, R14 ;  /* 0x0000000e190e7220 */ /* 0x000fe20000410000 */
[----:B------:R-:W-:-:S03]  /*2d90*/  FFMA.FTZ R15, R24, R15, R27 ;  /* 0x0000000f180f7223 */ /* 0x000fc6000001001b */
[----:B------:R-:W-:Y:S01]  /*2da0*/  FMUL.FTZ R14, R14, 1.4426950216293334961 ;  /* 0x3fb8aa3b0e0e7820 */ /* 0x000fe20000410000 */
[----:B------:R-:W-:-:S04]  /*2db0*/  FFMA.FTZ R19, R24, R15, R19 ;  /* 0x0000000f18137223 */ /* 0x000fc80000010013 */
[----:B------:R-:W-:Y:S01]  /*2dc0*/  FFMA.FTZ R19, R24, R19, R16 ;  /* 0x0000001318137223 */ /* 0x000fe20000010010 */
[----:B------:R-:W0:Y:S02]  /*2dd0*/  MUFU.EX2 R14, R14 ;  /* 0x0000000e000e7308 */ /* 0x000e240000000800 */
[----:B0-----:R-:W-:Y:S02]  /*2de0*/  FMUL.FTZ R21, R14, 0.3989422917366027832 ;  /* 0x3ecc422a0e157820 */ /* 0x001fe40000410000 */
[----:B------:R-:W0:Y:S02]  /*2df0*/  LDC.64 R14, c[0x0][0x390] ;  /* 0x0000e400ff0e7b82 */ /* 0x000e240000000a00 */
[----:B------:R-:W-:Y:S01]  /*2e00*/  FMUL.FTZ R25, R25, R21 ;  /* 0x0000001519197220 */ /* 0x000fe20000410000 */
[----:B------:R-:W-:-:S04]  /*2e10*/  FMUL.FTZ R21, R28, -0.5 ;  /* 0xbf0000001c157820 */ /* 0x000fc80000410000 */
[----:B------:R-:W-:-:S04]  /*2e20*/  FMUL.FTZ R21, R28, R21 ;  /* 0x000000151c157220 */ /* 0x000fc80000410000 */
[----:B------:R-:W-:-:S06]  /*2e30*/  FMUL.FTZ R27, R21, 1.4426950216293334961 ;  /* 0x3fb8aa3b151b7820 */ /* 0x000fcc0000410000 */
[----:B------:R-:W1:Y:S01]  /*2e40*/  MUFU.EX2 R27, R27 ;  /* 0x0000001b001b7308 */ /* 0x000e620000000800 */
[----:B0-----:R-:W-:-:S04]  /*2e50*/  IMAD.WIDE.U32 R14, R6, 0x2, R14 ;  /* 0x00000002060e7825 */ /* 0x001fc800078e000e */
[----:B------:R-:W-:Y:S01]  /*2e60*/  IMAD.WIDE.U32 R16, R3, 0x8, R14 ;  /* 0x0000000803107825 */ /* 0x000fe200078e000e */
[----:B------:R-:W-:-:S03]  /*2e70*/  FSEL R15, R5, -0.37612664699554443359, P0 ;  /* 0xbec093ac050f7808 */ /* 0x000fc60000000000 */
[----:B-1----:R-:W-:Y:S01]  /*2e80*/  FMUL.FTZ R21, R27, 0.3989422917366027832 ;  /* 0x3ecc422a1b157820 */ /* 0x002fe20000410000 */
[----:B------:R-:W-:Y:S01]  /*2e90*/  FSEL R27, R18, 0.11284004896879196167, P1 ;  /* 0x3de718af121b7808 */ /* 0x000fe20000800000 */
[----:B------:R-:W-:Y:S01]  /*2ea0*/  FFMA.FTZ R29, R20, R29, R15 ;  /* 0x0000001d141d7223 */ /* 0x000fe2000001000f */
[----:B------:R-:W-:Y:S01]  /*2eb0*/  FSEL R5, R5, -0.37612664699554443359, P1 ;  /* 0xbec093ac05057808 */ /* 0x000fe20000800000 */
[----:B------:R-:W2:Y:S02]  /*2ec0*/  LDG.E.64 R14, desc[UR4][R16.64] ;  /* 0x00000004100e7981 */ /* 0x000ea4000c1e1b00 */
[----:B------:R-:W-:Y:S01]  /*2ed0*/  FFMA.FTZ R27, R24, R19, R27 ;  /* 0x00000013181b7223 */ /* 0x000fe2000001001b */
[----:B------:R-:W-:Y:S01]  /*2ee0*/  FADD.FTZ R2, R2, 1 ;  /* 0x3f80000002027421 */ /* 0x000fe20000010000 */
[----:B------:R-:W-:Y:S01]  /*2ef0*/  FMUL.FTZ R21, R28, R21 ;  /* 0x000000151c157220 */ /* 0x000fe20000410000 */
[----:B------:R0:W3:Y:S01]  /*2f00*/  LDG.E.64 R18, desc[UR4][R16.64+0x400] ;  /* 0x0004000410127981 */ /* 0x0000e2000c1e1b00 */
[----:B------:R-:W-:Y:S01]  /*2f10*/  FFMA.FTZ R27, R24, R27, R5 ;  /* 0x0000001b181b7223 */ /* 0x000fe20000010005 */
[----:B------:R-:W-:-:S05]  /*2f20*/  FSEL R5, R0, 0.12837915122509002686, P0 ;  /* 0x3e0375d300057808 */ /* 0x000fca0000000000 */
[C---:B------:R-:W-:Y:S01]  /*2f30*/  FFMA.FTZ R29, R20.reuse, R29, R5 ;  /* 0x0000001d141d7223 */ /* 0x040fe20000010005 */
[----:B------:R-:W-:Y:S01]  /*2f40*/  FADD.FTZ R20, -R20, -RZ ;  /* 0x800000ff14147221 */ /* 0x000fe20000010100 */
[----:B------:R-:W-:Y:S01]  /*2f50*/  FSEL R5, R0, 0.12837915122509002686, P1 ;  /* 0x3e0375d300057808 */ /* 0x000fe20000800000 */
[----:B------:R-:W-:-:S03]  /*2f60*/  FFMA.FTZ R25, R2, 0.5, R25 ;  /* 0x3f00000002197823 */ /* 0x000fc60000010019 */
[----:B------:R-:W-:Y:S01]  /*2f70*/  FSEL R20, R20, R11, P0 ;  /* 0x0000000b14147208 */ /* 0x000fe20000000000 */
[----:B------:R-:W-:Y:S01]  /*2f80*/  FFMA.FTZ R2, R24, R27, R5 ;  /* 0x0000001b18027223 */ /* 0x000fe20000010005 */
[----:B------:R-:W-:-:S03]  /*2f90*/  FMUL.FTZ R5, R4, -0.5 ;  /* 0xbf00000004057820 */ /* 0x000fc60000410000 */
[----:B------:R-:W-:Y:S01]  /*2fa0*/  FFMA.FTZ R0, R29, R20, R20 ;  /* 0x000000141d007223 */ /* 0x000fe20000010014 */
[----:B------:R-:W-:Y:S01]  /*2fb0*/  FMUL.FTZ R20, R13, -0.5 ;  /* 0xbf0000000d147820 */ /* 0x000fe20000410000 */
[----:B0-----:R-:W-:Y:S01]  /*2fc0*/  FMUL.FTZ R16, R4, R5 ;  /* 0x0000000504107220 */ /* 0x001fe20000410000 */
[----:B------:R-:W-:Y:S02]  /*2fd0*/  FMUL.FTZ R28, R9, -0.5 ;  /* 0xbf000000091c7820 */ /* 0x000fe40000410000 */
[----:B------:R-:W-:Y:S01]  /*2fe0*/  FMUL.FTZ R17, R13, R20 ;  /* 0x000000140d117220 */ /* 0x000fe20000410000 */
[----:B------:R-:W-:Y:S01]  /*2ff0*/  FMUL.FTZ R20, R16, 1.4426950216293334961 ;  /* 0x3fb8aa3b10147820 */ /* 0x000fe20000410000 */
[----:B------:R-:W-:Y:S01]  /*3000*/  FMUL.FTZ R5, R9, R28 ;  /* 0x0000001c09057220 */ /* 0x000fe20000410000 */
[----:B------:R-:W-:Y:S01]  /*3010*/  FMUL.FTZ R27, R22, -0.5 ;  /* 0xbf000000161b7820 */ /* 0x000fe20000410000 */
[----:B------:R-:W-:Y:S01]  /*3020*/  FMUL.FTZ R16, R17, 1.4426950216293334961 ;  /* 0x3fb8aa3b11107820 */ /* 0x000fe20000410000 */
[----:B------:R-:W-:Y:S01]  /*3030*/  FADD.FTZ R17, -R24, -RZ ;  /* 0x800000ff18117221 */ /* 0x000fe20000010100 */
[----:B------:R-:W-:Y:S01]  /*3040*/  FMUL.FTZ R28, R5, 1.4426950216293334961 ;  /* 0x3fb8aa3b051c7820 */ /* 0x000fe20000410000 */
[----:B------:R-:W0:Y:S01]  /*3050*/  MUFU.EX2 R20, R20 ;  /* 0x0000001400147308 */ /* 0x000e220000000800 */
[----:B------:R-:W-:-:S02]  /*3060*/  FMUL.FTZ R27, R22, R27 ;  /* 0x0000001b161b7220 */ /* 0x000fc40000410000 */
[----:B------:R-:W-:Y:S02]  /*3070*/  FSEL R5, R17, R26, P1 ;  /* 0x0000001a11057208 */ /* 0x000fe40000800000 */
[----:B------:R-:W1:Y:S01]  /*3080*/  MUFU.EX2 R17, R28 ;  /* 0x0000001c00117308 */ /* 0x000e620000000800 */
[----:B------:R-:W-:Y:S02]  /*3090*/  FMUL.FTZ R29, R27, 1.4426950216293334961 ;  /* 0x3fb8aa3b1b1d7820 */ /* 0x000fe40000410000 */
[----:B------:R-:W-:Y:S01]  /*30a0*/  FFMA.FTZ R2, R2, R5, R5 ;  /* 0x0000000502027223 */ /* 0x000fe20000010005 */
[----:B------:R-:W4:Y:S01]  /*30b0*/  MUFU.EX2 R16, R16 ;  /* 0x0000001000107308 */ /* 0x000f220000000800 */
[----:B------:R-:W-:-:S03]  /*30c0*/  FADD.FTZ R24, R7, 1 ;  /* 0x3f80000007187421 */ /* 0x000fc60000010000 */
[----:B------:R-:W5:Y:S01]  /*30d0*/  MUFU.EX2 R5, R29 ;  /* 0x0000001d00057308 */ /* 0x000f620000000800 */
[----:B0-----:R-:W-:-:S03]  /*30e0*/  FMUL.FTZ R27, R20, 0.3989422917366027832 ;  /* 0x3ecc422a141b7820 */ /* 0x001fc60000410000 */
[----:B------:R-:W0:Y:S01]  /*30f0*/  @P0 MUFU.EX2 R7, R0 ;  /* 0x0000000000070308 */ /* 0x000e220000000800 */
[----:B------:R-:W-:Y:S01]  /*3100*/  FFMA.FTZ R21, R24, 0.5, R21 ;  /* 0x3f00000018157823 */ /* 0x000fe20000010015 */
[----:B------:R-:W-:Y:S01]  /*3110*/  FMUL.FTZ R20, R4, R27 ;  /* 0x0000001b04147220 */ /* 0x000fe20000410000 */
[----:B-1----:R-:W-:Y:S01]  /*3120*/  FMUL.FTZ R4, R17, 0.3989422917366027832 ;  /* 0x3ecc422a11047820 */ /* 0x002fe20000410000 */
[----:B------:R-:W1:Y:S01]  /*3130*/  @P1 MUFU.EX2 R24, R2 ;  /* 0x0000000200181308 */ /* 0x000e620000000800 */
[----:B----4-:R-:W-:Y:S02]  /*3140*/  FMUL.FTZ R16, R16, 0.3989422917366027832 ;  /* 0x3ecc422a10107820 */ /* 0x010fe40000410000 */
[----:B------:R-:W-:Y:S01]  /*3150*/  FMUL.FTZ R9, R9, R4 ;  /* 0x0000000409097220 */ /* 0x000fe20000410000 */
[----:B-----5:R-:W-:Y:S02]  /*3160*/  FMUL.FTZ R17, R5, 0.3989422917366027832 ;  /* 0x3ecc422a05117820 */ /* 0x020fe40000410000 */
[----:B------:R-:W4:Y:S01]  /*3170*/  LDC.64 R4, c[0x0][0x388] ;  /* 0x0000e200ff047b82 */ /* 0x000f220000000a00 */
[----:B------:R-:W-:Y:S01]  /*3180*/  FMUL.FTZ R13, R13, R16 ;  /* 0x000000100d0d7220 */ /* 0x000fe20000410000 */
[----:B0-----:R-:W-:Y:S01]  /*3190*/  @P0 FADD.FTZ R16, -R7, 1 ;  /* 0x3f80000007100421 */ /* 0x001fe20000010100 */
[----:B------:R-:W-:Y:S01]  /*31a0*/  FMUL.FTZ R22, R22, R17 ;  /* 0x0000001116167220 */ /* 0x000fe20000410000 */
[----:B-1----:R-:W-:-:S03]  /*31b0*/  @P1 FADD.FTZ R17, -R24, 1 ;  /* 0x3f80000018111421 */ /* 0x002fc60000010100 */
[----:B------:R-:W-:Y:S01]  /*31c0*/  @P0 LOP3.LUT R0, R16, 0x80000000, R11, 0xb8, !PT ;  /* 0x8000000010000812 */ /* 0x000fe200078eb80b */
[----:B------:R-:W-:Y:S01]  /*31d0*/  FADD.FTZ R7, R8, 1 ;  /* 0x3f80000008077421 */ /* 0x000fe20000010000 */
[----:B------:R-:W-:Y:S01]  /*31e0*/  FADD.FTZ R12, R12, 1 ;  /* 0x3f8000000c0c7421 */ /* 0x000fe20000010000 */
[----:B------:R-:W-:Y:S02]  /*31f0*/  @P1 LOP3.LUT R2, R17, 0x80000000, R26, 0xb8, !PT ;  /* 0x8000000011021812 */ /* 0x000fe400078eb81a */
[----:B------:R-:W-:Y:S01]  /*3200*/  FADD.FTZ R8, R0, 1 ;  /* 0x3f80000000087421 */ /* 0x000fe20000010000 */
[----:B------:R-:W-:Y:S01]  /*3210*/  FFMA.FTZ R20, R7, 0.5, R20 ;  /* 0x3f00000007147823 */ /* 0x000fe20000010014 */
[----:B------:R-:W-:Y:S01]  /*3220*/  FFMA.FTZ R7, R12, 0.5, R13 ;  /* 0x3f0000000c077823 */ /* 0x000fe2000001000d */
[----:B------:R-:W-:Y:S01]  /*3230*/  FADD.FTZ R13, R2, 1 ;  /* 0x3f800000020d7421 */ /* 0x000fe20000010000 */
[----:B------:R-:W-:-:S03]  /*3240*/  FFMA.FTZ R9, R8, 0.5, R9 ;  /* 0x3f00000008097823 */ /* 0x000fc60000010009 */
[----:B------:R-:W-:Y:S01]  /*3250*/  FFMA.FTZ R22, R13, 0.5, R22 ;  /* 0x3f0000000d167823 */ /* 0x000fe20000010016 */
[----:B----4-:R-:W-:-:S04]  /*3260*/  IMAD.WIDE.U32 R4, R6, 0x2, R4 ;  /* 0x0000000206047825 */ /* 0x010fc800078e0004 */
[----:B------:R-:W-:-:S04]  /*3270*/  IMAD.WIDE.U32 R4, R3, 0x8, R4 ;  /* 0x0000000803047825 */ /* 0x000fc800078e0004 */
[----:B--2---:R-:W-:Y:S02]  /*3280*/  HADD2.F32 R11, -RZ, R14.H0_H0 ;  /* 0x2000000eff0b7230 */ /* 0x004fe40000004100 */
[----:B------:R-:W-:Y:S02]  /*3290*/  HADD2.F32 R0, -RZ, R15.H0_H0 ;  /* 0x2000000fff007230 */ /* 0x000fe40000004100 */
[----:B---3--:R-:W-:Y:S02]  /*32a0*/  HADD2.F32 R2, -RZ, R19.H0_H0 ;  /* 0x20000013ff027230 */ /* 0x008fe40000004100 */
[----:B------:R-:W-:Y:S01]  /*32b0*/  FMUL.FTZ R10, R11, R10 ;  /* 0x0000000a0b0a7220 */ /* 0x000fe20000410000 */
[----:B------:R-:W-:Y:S02]  /*32c0*/  HADD2.F32 R11, -RZ, R18.H0_H0 ;  /* 0x20000012ff0b7230 */ /* 0x000fe40000004100 */
[----:B------:R-:W-:Y:S01]  /*32d0*/  FMUL.FTZ R25, R0, R25 ;  /* 0x0000001900197220 */ /* 0x000fe20000410000 */
[----:B------:R-:W-:-:S02]  /*32e0*/  HADD2.F32 R14, -RZ, R14.H1_H1 ;  /* 0x3000000eff0e7230 */ /* 0x000fc40000004100 */
[----:B------:R-:W-:Y:S02]  /*32f0*/  HADD2.F32 R0, -RZ, R15.H1_H1 ;  /* 0x3000000fff007230 */ /* 0x000fe40000004100 */
[----:B------:R-:W-:Y:S02]  /*3300*/  HADD2.F32 R18, -RZ, R18.H1_H1 ;  /* 0x30000012ff127230 */ /* 0x000fe40000004100 */
[----:B------:R-:W-:Y:S02]  /*3310*/  HADD2.F32 R19, -RZ, R19.H1_H1 ;  /* 0x30000013ff137230 */ /* 0x000fe40000004100 */
[----:B------:R-:W-:Y:S01]  /*3320*/  FMUL.FTZ R23, R14, R23 ;  /* 0x000000170e177220 */ /* 0x000fe20000410000 */
[----:B------:R-:W-:Y:S01]  /*3330*/  FMUL.FTZ R0, R0, R21 ;  /* 0x0000001500007220 */ /* 0x000fe20000410000 */
[----:B------:R-:W-:Y:S01]  /*3340*/  FMUL.FTZ R20, R11, R20 ;  /* 0x000000140b147220 */ /* 0x000fe20000410000 */
[----:B------:R-:W-:Y:S01]  /*3350*/  FMUL.FTZ R7, R18, R7 ;  /* 0x0000000712077220 */ /* 0x000fe20000410000 */
[----:B------:R-:W-:Y:S01]  /*3360*/  FMUL.FTZ R2, R2, R9 ;  /* 0x0000000902027220 */ /* 0x000fe20000410000 */
[----:B------:R-:W-:Y:S01]  /*3370*/  FMUL.FTZ R19, R19, R22 ;  /* 0x0000001613137220 */ /* 0x000fe20000410000 */
[----:B------:R-:W-:-:S02]  /*3380*/  F2FP.F16.F32.PACK_AB R10, R23, R10 ;  /* 0x0000000a170a723e */ /* 0x000fc400000000ff */
[----:B------:R-:W-:Y:S02]  /*3390*/  F2FP.F16.F32.PACK_AB R11, R0, R25 ;  /* 0x00000019000b723e */ /* 0x000fe400000000ff */
[----:B------:R-:W-:Y:S02]  /*33a0*/  F2FP.F16.F32.PACK_AB R18, R7, R20 ;  /* 0x000000140712723e */ /* 0x000fe400000000ff */
[----:B------:R-:W-:Y:S01]  /*33b0*/  F2FP.F16.F32.PACK_AB R19, R19, R2 ;  /* 0x000000021313723e */ /* 0x000fe200000000ff */
[----:B------:R-:W-:Y:S04]  /*33c0*/  STG.E.64 desc[UR4][R4.64], R10 ;  /* 0x0000000a04007986 */ /* 0x000fe8000c101b04 */
[----:B------:R-:W-:Y:S01]  /*33d0*/  STG.E.64 desc[UR4][R4.64+0x400], R18 ;  /* 0x0004001204007986 */ /* 0x000fe2000c101b04 */
[----:B------:R-:W-:Y:S05]  /*33e0*/  EXIT ;  /* 0x000000000000794d */ /* 0x000fea0003800000 */
.L_x_1834:
        /* <DEDUP_REMOVED lines=9> */
.L_x_12370:


//--------------------- .text._ZN2at6native29vectorized_elementwise_kernelILi8EZZZNS0_26GeluBackwardCUDAKernelImplERNS_18TensorIteratorBaseENS0_8GeluTypeEENKUlvE0_clEvENKUlvE1_clEvEUlN3c104HalfES8_E_St5arrayIPcLm3EEEEviT0_T1_ --------------------------
	.section	.text._ZN2at6native29vectorized_elementwise_kernelILi8EZZZNS0_26GeluBackwardCUDAKernelImplERNS_18TensorIteratorBaseENS0_8GeluTypeEENKUlvE0_clEvENKUlvE1_clEvEUlN3c104HalfES8_E_St5arrayIPcLm3EEEEviT0_T1_,"ax",@progbits
	.align	128
        .global         _ZN2at6native29vectorized_elementwise_kernelILi8EZZZNS0_26GeluBackwardCUDAKernelImplERNS_18TensorIteratorBaseENS0_8GeluTypeEENKUlvE0_clEvENKUlvE1_clEvEUlN3c104HalfES8_E_St5arrayIPcLm3EEEEviT0_T1_
        .type           _ZN2at6native29vectorized_elementwise_kernelILi8EZZZNS0_26GeluBackwardCUDAKernelImplERNS_18TensorIteratorBaseENS0_8GeluTypeEENKUlvE0_clEvENKUlvE1_clEvEUlN3c104HalfES8_E_St5arrayIPcLm3EEEEviT0_T1_,@function
        .size           _ZN2at6native29vectorized_elementwise_kernelILi8EZZZNS0_26GeluBackwardCUDAKernelImplERNS_18TensorIteratorBaseENS0_8GeluTypeEENKUlvE0_clEvENKUlvE1_clEvEUlN3c104HalfES8_E_St5arrayIPcLm3EEEEviT0_T1_,(.L_x_12371 - _ZN2at6native29vectorized_elementwise_kernelILi8EZZZNS0_26GeluBackwardCUDAKernelImplERNS_18TensorIteratorBaseENS0_8GeluTypeEENKUlvE0_clEvENKUlvE1_clEvEUlN3c104HalfES8_E_St5arrayIPcLm3EEEEviT0_T1_)
        .other          _ZN2at6native29vectorized_elementwise_kernelILi8EZZZNS0_26GeluBackwardCUDAKernelImplERNS_18TensorIteratorBaseENS0_8GeluTypeEENKUlvE0_clEvENKUlvE1_clEvEUlN3c104HalfES8_E_St5arrayIPcLm3EEEEviT0_T1_,@"STO_CUDA_ENTRY STV_DEFAULT"
_ZN2at6native29vectorized_elementwise_kernelILi8EZZZNS0_26GeluBackwardCUDAKernelImplERNS_18TensorIteratorBaseENS0_8GeluTypeEENKUlvE0_clEvENKUlvE1_clEvEUlN3c104HalfES8_E_St5arrayIPcLm3EEEEviT0_T1_:
.text._ZN2at6native29vectorized_elementwise_kernelILi8EZZZNS0_26GeluBackwardCUDAKernelImplERNS_18TensorIteratorBaseENS0_8GeluTypeEENKUlvE0_clEvENKUlvE1_clEvEUlN3c104HalfES8_E_St5arrayIPcLm3EEEEviT0_T1_:
[----:B------:R-:W-:Y:S01]  /*0000*/  LDC R1, c[0x0][0x37c] ;  /* 0x0000df00ff017b82 */ /* 0x000fe20000000800 */
[----:B------:R-:W-:Y:S05]  /*0010*/  EXIT ;  /* 0x000000000000794d */ /* 0x000fea0003800000 */
.L_x_1835:
        /* <DEDUP_REMOVED lines=14> */
.L_x_12371:


//--------------------- .text._ZN2at6native18elementwise_kernelILi128ELi4EZNS0_15gpu_kernel_implIZZZNS0_26GeluBackwardCUDAKernelImplERNS_18TensorIteratorBaseENS0_8GeluTypeEENKUlvE0_clEvENKUlvE0_clEvEUlffE_EEvS4_RKT_EUliE_EEviT1_ --------------------------
	.section	.text._ZN2at6native18elementwise_kernelILi128ELi4EZNS0_15gpu_kernel_implIZZZNS0_26GeluBackwardCUDAKernelImplERNS_18TensorIteratorBaseENS0_8GeluTypeEENKUlvE0_clEvENKUlvE0_clEvEUlffE_EEvS4_RKT_EUliE_EEviT1_,"ax",@progbits
	.align	128
        .global         _ZN2at6native18elementwise_kernelILi128ELi4EZNS0_15gpu_kernel_implIZZZNS0_26GeluBackwardCUDAKernelImplERNS_18TensorIteratorBaseENS0_8GeluTypeEENKUlvE0_clEvENKUlvE0_clEvEUlffE_EEvS4_RKT_EUliE_EEviT1_
        .type           _ZN2at6native18elementwise_kernelILi128ELi4EZNS0_15gpu_kernel_implIZZZNS0_26GeluBackwardCUDAKernelImplERNS_18TensorIteratorBaseENS0_8GeluTypeEENKUlvE0_clEvENKUlvE0_clEvEUlffE_EEvS4_RKT_EUliE_EEviT1_,@function
        .size           _ZN2at6native18elementwise_kernelILi128ELi4EZNS0_15gpu_kernel_implIZZZNS0_26GeluBackwardCUDAKernelImplERNS_18TensorIteratorBaseENS0_8GeluTypeEENKUlvE0_clEvENKUlvE0_clEvEUlffE_EEvS4_RKT_EUliE_EEviT1_,(.L_x_12372 - _ZN2at6native18elementwise_kernelILi128ELi4EZNS0_15gpu_kernel_implIZZZNS0_26GeluBackwardCUDAKernelImplERNS_18TensorIteratorBaseENS0_8GeluTypeEENKUlvE0_clEvENKUlvE0_clEvEUlffE_EEvS4_RKT_EUliE_EEviT1_)
        .other          _ZN2at6native18elementwise_kernelILi128ELi4EZNS0_15gpu_kernel_implIZZZNS0_26GeluBackwardCUDAKernelImplERNS_18TensorIteratorBaseENS0_8GeluTypeEENKUlvE0_clEvENKUlvE0_clEvEUlffE_EEvS4_RKT_EUliE_EEviT1_,@"STO_CUDA_ENTRY STV_DEFAULT"
_ZN2at6native18elementwise_kernelILi128ELi4EZNS0_15gpu_kernel_implIZZZNS0_26GeluBackwardCUDAKernelImplERNS_18TensorIteratorBaseENS0_8GeluTypeEENKUlvE0_clEvENKUlvE0_clEvEUlffE_EEvS4_RKT_EUliE_EEviT1_:
.text._ZN2at6native18elementwise_kernelILi128ELi4EZNS0_15gpu_kernel_implIZZZNS0_26GeluBackwardCUDAKernelImplERNS_18TensorIteratorBaseENS0_8GeluTypeEENKUlvE0_clEvENKUlvE0_clEvEUlffE_EEvS4_RKT_EUliE_EEviT1_:
        /* <DEDUP_REMOVED lines=19> */
[----:B------:R-:W-:Y:S02]  /*0130*/  HFMA2 R16, -RZ, RZ, 0, 0 ;  /* 0x00000000ff107431 */ /* 0x000fe400000001ff */
        /* <DEDUP_REMOVED lines=10> */
[----:B------:R-:W-:-:S05]  /*01e0*/  SHF.R.U32.HI R3, RZ, UR5, R2 ;  /* 0x00000005ff037c19 */ /* 0x000fca0008011602 */
[----:B------:R-:W-:-:S04]  /*01f0*/  IMAD.MOV R18, RZ, RZ, -R3 ;  /* 0x000000ffff127224 */ /* 0x000fc800078e0a03 */
[----:B-1----:R-:W-:-:S04]  /*0200*/  IMAD R18, R18, UR6, R17 ;  /* 0x0000000612127c24 */ /* 0x002fc8000f8e0211 */
[C---:B--2---:R-:W-:Y:S02]  /*0210*/  IMAD R16, R18.reuse, UR8, RZ ;  /* 0x0000000812107c24 */ /* 0x044fe4000f8e02ff */
[C---:B------:R-:W-:Y:S02]  /*0220*/  IMAD R0, R18.reuse, UR9, RZ ;  /* 0x0000000912007c24 */ /* 0x040fe4000f8e02ff */
[----:B0-----:R-:W-:Y:S01]  /*0230*/  IMAD R18, R18, UR4, RZ ;  /* 0x0000000412127c24 */ /* 0x001fe2000f8e02ff */
        /* <DEDUP_REMOVED lines=335> */
.L_x_1838:
[----:B------:R-:W0:Y:S01]  /*1730*/  LDCU.64 UR6, c[0x0][0x5f0] ;  /* 0x0000be00ff0677ac */ /* 0x000e220008000a00 */
[----:B------:R-:W-:Y:S01]  /*1740*/  BSSY.RECONVERGENT B6, `(.L_x_1839) ;  /* 0x00000e5000067945 */ /* 0x000fe20003800200 */
        /* <DEDUP_REMOVED lines=14> */
[----:B--2---:R4:W0:Y:S01]  /*1830*/  I2F.S16 R19, R2 ;  /* 0x0000000200137306 */ /* 0x0048220000101400 */
[----:B------:R-:W-:Y:S05]  /*1840*/  BRA `(.L_x_1845) ;  /* 0x0000000c00507947 */ /* 0x000fea0003800000 */
.L_x_1843:
[----:B------:R-:W2:Y:S02]  /*1850*/  LDG.E.U8 R2, desc[UR36][R2.64] ;  /* 0x0000002402027981 */ /* 0x000ea4000c1e1100 */
[----:B--2---:R-:W-:Y:S01]  /*1860*/  I2FP.F32.U32 R19, R2 ;  /* 0x0000000200137245 */ /* 0x004fe20000201000 */
[----:B------:R-:W-:Y:S06]  /*1870*/  BRA `(.L_x_1845) ;  /* 0x0000000c00447947 */ /* 0x000fec0003800000 */
.L_x_1842:
[----:B------:R-:W-:-:S09]  /*1880*/  UISETP.NE.AND UP0, UPT, UR4, 0x2, UPT ;  /* 0x000000020400788c */ /* 0x000fd2000bf05270 */
[----:B------:R-:W-:Y:S05]  /*1890*/  BRA.U !UP0, `(.L_x_1846) ;  /* 0x0000000108287547 */ /* 0x000fea000b800000 */
[----:B------:R-:W-:-:S09]  /*18a0*/  UISETP.NE.AND UP0, UPT, UR4, 0x3, UPT ;  /* 0x000000030400788c */ /* 0x000fd2000bf05270 */
[----:B------:R-:W-:Y:S05]  /*18b0*/  BRA.U !UP0, `(.L_x_1847) ;  /* 0x0000000108147547 */ /* 0x000fea000b800000 */
[----:B------:R-:W-:-:S09]  /*18c0*/  UISETP.NE.AND UP0, UPT, UR4, 0x4, UPT ;  /* 0x000000040400788c */ /* 0x000fd2000bf05270 */
[----:B------:R-:W-:Y:S05]  /*18d0*/  BRA.U UP0, `(.L_x_1844) ;  /* 0x0000000900b07547 */ /* 0x000fea000b800000 */
[----:B------:R-:W2:Y:S02]  /*18e0*/  LDG.E.64 R2, desc[UR36][R2.64] ;  /* 0x0000002402027981 */ /* 0x000ea4000c1e1b00 */
[----:B--2---:R2:W3:Y:S02]  /*18f0*/  I2F.S64 R19, R2 ;  /* 0x0000000200137312 */ /* 0x0044e40000301400 */
[----:B--23--:R-:W-:Y:S05]  /*1900*/  BRA `(.L_x_1845) ;  /* 0x0000000c00207947 */ /* 0x00cfea0003800000 */
.L_x_1847:
[----:B------:R-:W2:Y:S02]  /*1910*/  LDG.E R2, desc[UR36][R2.64] ;  /* 0x0000002402027981 */ /* 0x000ea4000c1e1900 */
[----:B--2---:R-:W-:Y:S01]  /*1920*/  I2FP.F32.S32 R19, R2 ;  /* 0x0000000200137245 */ /* 0x004fe20000201400 */
[----:B------:R-:W-:Y:S06]  /*1930*/  BRA `(.L_x_1845) ;  /* 0x0000000c00147947 */ /* 0x000fec0003800000 */
.L_x_1846:
[----:B------:R-:W2:Y:S02]  /*1940*/  LDG.E.U16 R2, desc[UR36][R2.64] ;  /* 0x0000002402027981 */ /* 0x000ea4000c1e1500 */
[----:B--2---:R2:W3:Y:S01]  /*1950*/  I2F.S16 R19, R2 ;  /* 0x0000000200137306 */ /* 0x0044e20000101400 */
[----:B------:R-:W-:Y:S05]  /*1960*/  BRA `(.L_x_1845) ;  /* 0x0000000c00087947 */ /* 0x000fea0003800000 */
.L_x_1841:
[----:B------:R-:W-:-:S09]  /*1970*/  UISETP.GT.AND UP0, UPT, UR4, 0x6, UPT ;  /* 0x000000060400788c */ /* 0x000fd2000bf04270 */
[----:B------:R-:W-:Y:S05]  /*1980*/  BRA.U UP0, `(.L_x_1848) ;  /* 0x0000000100247547 */ /* 0x000fea000b800000 */
[----:B------:R-:W-:-:S09]  /*1990*/  UISETP.NE.AND UP0, UPT, UR4, 0x5, UPT ;  /* 0x000000050400788c */ /* 0x000fd2000bf05270 */
[----:B------:R-:W-:Y:S05]  /*19a0*/  BRA.U !UP0, `(.L_x_1849) ;  /* 0x0000000108107547 */ /* 0x000fea000b800000 */
[----:B------:R-:W-:-:S09]  /*19b0*/  UISETP.NE.AND UP0, UPT, UR4, 0x6, UPT ;  /* 0x000000060400788c */ /* 0x000fd2000bf05270 */
[----:B------:R-:W-:Y:S05]  /*19c0*/  BRA.U UP0, `(.L_x_1844) ;  /* 0x0000000900747547 */ /* 0x000fea000b800000 */
[----:B------:R0:W5:Y:S01]  /*19d0*/  LDG.E R19, desc[UR36][R2.64] ;  /* 0x0000002402137981 */ /* 0x000162000c1e1900 */
[----:B------:R-:W-:Y:S05]  /*19e0*/  BRA `(.L_x_1845) ;  /* 0x0000000800e87947 */ /* 0x000fea0003800000 */
.L_x_1849:
[----:B------:R-:W2:Y:S02]  /*19f0*/  LDG.E.U16 R2, desc[UR36][R2.64] ;  /* 0x0000002402027981 */ /* 0x000ea4000c1e1500 */
[----:B--2---:R-:W-:Y:S01]  /*1a00*/  HADD2.F32 R19, -RZ, R2.H0_H0 ;  /* 0x20000002ff137230 */ /* 0x004fe20000004100 */
[----:B------:R-:W-:Y:S06]  /*1a10*/  BRA `(.L_x_1845) ;  /* 0x0000000800dc7947 */ /* 0x000fec0003800000 */
.L_x_1848:
[----:B------:R-:W-:-:S09]  /*1a20*/  UISETP.NE.AND UP0, UPT, UR4, 0x7, UPT ;  /* 0x000000070400788c */ /* 0x000fd2000bf05270 */
[----:B------:R-:W-:Y:S05]  /*1a30*/  BRA.U !UP0, `(.L_x_1850) ;  /* 0x0000000108247547 */ /* 0x000fea000b800000 */
[----:B------:R-:W-:-:S09]  /*1a40*/  UISETP.NE.AND UP0, UPT, UR4, 0x8, UPT ;  /* 0x000000080400788c */ /* 0x000fd2000bf05270 */
[----:B------:R-:W-:Y:S05]  /*1a50*/  BRA.U !UP0, `(.L_x_1851) ;  /* 0x0000000108107547 */ /* 0x000fea000b800000 */
[----:B------:R-:W-:-:S09]  /*1a60*/  UISETP.NE.AND UP0, UPT, UR4, 0x9, UPT ;  /* 0x000000090400788c */ /* 0x000fd2000bf05270 */
[----:B------:R-:W-:Y:S05]  /*1a70*/  BRA.U UP0, `(.L_x_1844) ;  /* 0x0000000900487547 */ /* 0x000fea000b800000 */
[----:B------:R1:W5:Y:S01]  /*1a80*/  LDG.E R19, desc[UR36][R2.64] ;  /* 0x0000002402137981 */ /* 0x000362000c1e1900 */
[----:B------:R-:W-:Y:S05]  /*1a90*/  BRA `(.L_x_1845) ;  /* 0x0000000800bc7947 */ /* 0x000fea0003800000 */
.L_x_1851:
[----:B------:R-:W2:Y:S02]  /*1aa0*/  LDG.E.U16 R2, desc[UR36][R2.64] ;  /* 0x0000002402027981 */ /* 0x000ea4000c1e1500 */
[----:B--2---:R-:W-:Y:S01]  /*1ab0*/  HADD2.F32 R19, -RZ, R2.H0_H0 ;  /* 0x20000002ff137230 */ /* 0x004fe20000004100 */
[----:B------:R-:W-:Y:S06]  /*1ac0*/  BRA `(.L_x_1845) ;  /* 0x0000000800b07947 */ /* 0x000fec0003800000 */
.L_x_1850:
        /* <DEDUP_REMOVED lines=9> */
[----:B0-----:R-:W-:Y:S01]  /*1b60*/  @!P0 FMUL R19, R19, 1.175494350822287508e-38 ;  /* 0x0080000013138820 */ /* 0x001fe20000400000 */
[----:B------:R-:W-:Y:S06]  /*1b70*/  BRA `(.L_x_1845) ;  /* 0x0000000800847947 */ /* 0x000fec0003800000 */
.L_x_1840:
        /* <DEDUP_REMOVED lines=10> */
[----:B------:R-:W-:Y:S01]  /*1c20*/  FSEL R19, RZ, 1, !P0 ;  /* 0x3f800000ff137808 */ /* 0x000fe20004000000 */
[----:B------:R-:W-:Y:S08]  /*1c30*/  BRA `(.L_x_1845) ;  /* 0x0000000800547947 */ /* 0x000ff00003800000 */
.L_x_1854:
        /* <DEDUP_REMOVED lines=11> */
.L_x_1853:
        /* <DEDUP_REMOVED lines=14> */
[----:B------:R-:W-:Y:S01]  /*1dd0*/  VIADD R5, R4, 0xfffffffc ;  /* 0xfffffffc04057836 */ /* 0x000fe20000000000 */
[----:B------:R-:W-:-:S04]  /*1de0*/  IADD3 R4, PT, PT, R0, 0x1000000, RZ ;  /* 0x0100000000047810 */ /* 0x000fc80007ffe0ff */
[----:B------:R-:W-:Y:S01]  /*1df0*/  SHF.L.U32 R6, R0, R5, RZ ;  /* 0x0000000500067219 */ /* 0x000fe200000006ff */
[----:B------:R-:W-:Y:S01]  /*1e00*/  IMAD.SHL.U32 R5, R5, 0x800000, RZ ;  /* 0x0080000005057824 */ /* 0x000fe200078e00ff */
[----:B------:R-:W-:-:S04]  /*1e10*/  SHF.R.S32.HI R4, RZ, 0x8, R4 ;  /* 0x00000008ff047819 */ /* 0x000fc80000011404 */
[----:B------:R-:W-:-:S05]  /*1e20*/  LEA.HI R5, R6, -R5, RZ, 0x1c ;  /* 0x8000000506057211 */ /* 0x000fca00078fe0ff */
[----:B------:R-:W-:-:S05]  /*1e30*/  VIADD R5, R5, 0x3c000000 ;  /* 0x3c00000005057836 */ /* 0x000fca0000000000 */
[----:B------:R-:W-:-:S04]  /*1e40*/  LOP3.LUT R4, R5, 0x7f800000, R4, 0xf8, !PT ;  /* 0x7f80000005047812 */ /* 0x000fc800078ef804 */
[----:B------:R-:W-:-:S04]  /*1e50*/  SEL R4, R4, RZ, P0 ;  /* 0x000000ff04047207 */ /* 0x000fc80000000000 */
[----:B------:R-:W-:Y:S01]  /*1e60*/  LOP3.LUT R19, R4, 0x80000000, R19, 0xf8, !PT ;  /* 0x8000000004137812 */ /* 0x000fe200078ef813 */
[----:B------:R-:W-:Y:S06]  /*1e70*/  BRA `(.L_x_1845) ;  /* 0x0000000400c47947 */ /* 0x000fec0003800000 */
.L_x_1856:
[----:B------:R-:W2:Y:S02]  /*1e80*/  LDG.E.U8 R2, desc[UR36][R2.64] ;  /* 0x0000002402027981 */ /* 0x000ea4000c1e1100 */
[C---:B--2---:R-:W-:Y:S01]  /*1e90*/  IMAD.SHL.U32 R4, R2.reuse, 0x2000000, RZ ;  /* 0x0200000002047824 */ /* 0x044fe200078e00ff */
[----:B------:R-:W-:-:S04]  /*1ea0*/  SHF.L.U32 R5, R2, 0x8, RZ ;  /* 0x0000000802057819 */ /* 0x000fc800000006ff */
[----:B------:R-:W-:Y:S02]  /*1eb0*/  ISETP.GT.U32.AND P0, PT, R4, 0x7ffffff, PT ;  /* 0x07ffffff0400780c */ /* 0x000fe40003f04070 */
[----:B------:R-:W-:-:S11]  /*1ec0*/  PRMT R19, R5, 0x9910, RZ ;  /* 0x0000991005137816 */ /* 0x000fd600000000ff */
[----:B------:R-:W-:Y:S02]  /*1ed0*/  @!P0 LOP3.LUT R0, R5, 0x7f00, RZ, 0xc0, !PT ;  /* 0x00007f0005008812 */ /* 0x000fe400078ec0ff */
[----:B------:R-:W-:Y:S02]  /*1ee0*/  @P0 LEA.HI R4, R4, 0x70000000, RZ, 0x1c ;  /* 0x7000000004040811 */ /* 0x000fe400078fe0ff */
[----:B------:R-:W-:-:S05]  /*1ef0*/  @!P0 LOP3.LUT R0, R0, 0x3f000000, RZ, 0xfc, !PT ;  /* 0x3f00000000008812 */ /* 0x000fca00078efcff */
[----:B------:R-:W-:Y:S01]  /*1f00*/  @!P0 FADD.FTZ R0, R0, -0.5 ;  /* 0xbf00000000008421 */ /* 0x000fe20000010000 */
[----:B------:R-:W-:-:S05]  /*1f10*/  @P0 FMUL.FTZ R0, R4, 1.9259299443872358531e-34 ;  /* 0x0780000004000820 */ /* 0x000fca0000410000 */
[----:B------:R-:W-:Y:S01]  /*1f20*/  LOP3.LUT R19, R0, 0x80000000, R19, 0xf8, !PT ;  /* 0x8000000000137812 */ /* 0x000fe200078ef813 */
[----:B------:R-:W-:Y:S06]  /*1f30*/  BRA `(.L_x_1845) ;  /* 0x0000000400947947 */ /* 0x000fec0003800000 */
.L_x_1855:
[----:B------:R-:W2:Y:S02]  /*1f40*/  LDG.E.U16 R2, desc[UR36][R2.64] ;  /* 0x0000002402027981 */ /* 0x000ea4000c1e1500 */
[----:B--2---:R-:W-:Y:S01]  /*1f50*/  IMAD.U32 R19, R2, 0x10000, RZ ;  /* 0x0001000002137824 */ /* 0x004fe200078e00ff */
[----:B------:R-:W-:Y:S06]  /*1f60*/  BRA `(.L_x_1845) ;  /* 0x0000000400887947 */ /* 0x000fec0003800000 */
.L_x_1852:
        /* <DEDUP_REMOVED lines=9> */
[----:B--2---:R-:W-:Y:S01]  /*2000*/  I2FP.F32.U32 R19, R2 ;  /* 0x0000000200137245 */ /* 0x004fe20000201000 */
[----:B------:R-:W-:Y:S06]  /*2010*/  BRA `(.L_x_1845) ;  /* 0x00000004005c7947 */ /* 0x000fec0003800000 */
.L_x_1859:
[----:B------:R-:W2:Y:S01]  /*2020*/  LDG.E.U8 R3, desc[UR36][R2.64] ;  /* 0x0000002402037981 */ /* 0x000ea2000c1e1100 */
        /* <DEDUP_REMOVED lines=19> */
.L_x_1861:
[----:B------:R-:W-:Y:S05]  /*2160*/  BSYNC.RECONVERGENT B0 ;  /* 0x0000000000007941 */ /* 0x000fea0003800200 */
.L_x_1860:
[----:B------:R-:W-:Y:S02]  /*2170*/  SHF.L.U32 R0, R0, 0x14, RZ ;  /* 0x0000001400007819 */ /* 0x000fe400000006ff */
[----:B------:R-:W-:-:S04]  /*2180*/  LEA R2, R2, 0x3b800000, 0x17 ;  /* 0x3b80000002027811 */ /* 0x000fc800078eb8ff */
[----:B------:R-:W-:Y:S01]  /*2190*/  LOP3.LUT R19, R2, R0, R19, 0xfe, !PT ;  /* 0x0000000002137212 */ /* 0x000fe200078efe13 */
[----:B------:R-:W-:Y:S06]  /*21a0*/  BRA `(.L_x_1845) ;  /* 0x0000000000f87947 */ /* 0x000fec0003800000 */
.L_x_1858:
[----:B------:R-:W2:Y:S01]  /*21b0*/  LDG.E.U8 R3, desc[UR36][R2.64] ;  /* 0x0000002402037981 */ /* 0x000ea2000c1e1100 */
        /* <DEDUP_REMOVED lines=19> */
.L_x_1863:
[----:B------:R-:W-:Y:S05]  /*22f0*/  BSYNC.RECONVERGENT B0 ;  /* 0x0000000000007941 */ /* 0x000fea0003800200 */
.L_x_1862:
[----:B------:R-:W-:Y:S01]  /*2300*/  IMAD.SHL.U32 R0, R0, 0x200000, RZ ;  /* 0x0020000000007824 */ /* 0x000fe200078e00ff */
[----:B------:R-:W-:-:S04]  /*2310*/  LEA R2, R2, 0x37800000, 0x17 ;  /* 0x3780000002027811 */ /* 0x000fc800078eb8ff */
[----:B------:R-:W-:Y:S01]  /*2320*/  LOP3.LUT R19, R2, R0, R19, 0xfe, !PT ;  /* 0x0000000002137212 */ /* 0x000fe200078efe13 */
[----:B------:R-:W-:Y:S06]  /*2330*/  BRA `(.L_x_1845) ;  /* 0x0000000000947947 */ /* 0x000fec0003800000 */
.L_x_1857:
[----:B------:R-:W-:-:S09]  /*2340*/  UISETP.NE.AND UP0, UPT, UR4, 0x1c, UPT ;  /* 0x0000001c0400788c */ /* 0x000fd2000bf05270 */
[----:B------:R-:W-:Y:S05]  /*2350*/  BRA.U !UP0, `(.L_x_1864) ;  /* 0x0000000108847547 */ /* 0x000fea000b800000 */
[----:B------:R-:W-:-:S09]  /*2360*/  UISETP.NE.AND UP0, UPT, UR4, 0x1d, UPT ;  /* 0x0000001d0400788c */ /* 0x000fd2000bf05270 */
[----:B------:R-:W-:Y:S05]  /*2370*/  BRA.U !UP0, `(.L_x_1865) ;  /* 0x0000000108707547 */ /* 0x000fea000b800000 */
[----:B------:R-:W-:-:S09]  /*2380*/  UISETP.NE.AND UP0, UPT, UR4, 0x2c, UPT ;  /* 0x0000002c0400788c */ /* 0x000fd2000bf05270 */
[----:B------:R-:W-:Y:S05]  /*2390*/  BRA.U !UP0, `(.L_x_1866) ;  /* 0x0000000108487547 */ /* 0x000fea000b800000 */
.L_x_1844:
        /* <DEDUP_REMOVED lines=8> */
[----:B0-----:R-:W-:Y:S01]  /*2420*/  MOV R4, UR4 ;  /* 0x0000000400047c02 */ /* 0x001fe20008000f00 */
[----:B------:R-:W-:-:S02]  /*2430*/  IMAD.U32 R5, RZ, RZ, UR5 ;  /* 0x00000005ff057e24 */ /* 0x000fc4000f8e00ff */
[----:B-1----:R-:W-:Y:S01]  /*2440*/  IMAD.U32 R6, RZ, RZ, UR6 ;  /* 0x00000006ff067e24 */ /* 0x002fe2000f8e00ff */
[----:B------:R-:W-:Y:S01]  /*2450*/  MOV R7, UR7 ;  /* 0x0000000700077c02 */ /* 0x000fe20008000f00 */
[----:B---3--:R-:W-:Y:S02]  /*2460*/  IMAD.U32 R10, RZ, RZ, UR8 ;  /* 0x00000008ff0a7e24 */ /* 0x008fe4000f8e00ff */
[----:B------:R-:W-:-:S07]  /*2470*/  IMAD.U32 R11, RZ, RZ, UR9 ;  /* 0x00000009ff0b7e24 */ /* 0x000fce000f8e00ff */
[----:B------:R-:W-:-:S07]  /*2480*/  LEPC R20, `(.L_x_1867) ;  /* 0x000000001014794e */ /* 0x000fce0000000000 */
[----:B--2---:R-:W-:Y:S05]  /*2490*/  CALL.ABS.NOINC R2 ;  /* 0x0000000002007343 */ /* 0x004fea0003c00000 */
.L_x_1867:
[----:B------:R-:W-:Y:S01]  /*24a0*/  MOV R19, RZ ;  /* 0x000000ff00137202 */ /* 0x000fe20000000f00 */
[----:B------:R-:W-:Y:S06]  /*24b0*/  BRA `(.L_x_1845) ;  /* 0x0000000000347947 */ /* 0x000fec0003800000 */
.L_x_1866:
[----:B------:R-:W2:Y:S01]  /*24c0*/  LDG.E.U8 R2, desc[UR36][R2.64] ;  /* 0x0000002402027981 */ /* 0x000ea2000c1e1100 */
[----:B------:R-:W-:Y:S01]  /*24d0*/  IMAD.MOV.U32 R19, RZ, RZ, 0x400000 ;  /* 0x00400000ff137424 */ /* 0x000fe200078e00ff */
[----:B--2---:R-:W-:-:S13]  /*24e0*/  ISETP.NE.AND P0, PT, R2, RZ, PT ;  /* 0x000000ff0200720c */ /* 0x004fda0003f05270 */
[----:B------:R-:W-:Y:S05]  /*24f0*/  @!P0 BRA `(.L_x_1845) ;  /* 0x0000000000248947 */ /* 0x000fea0003800000 */
[----:B------:R-:W-:-:S13]  /*2500*/  ISETP.NE.AND P0, PT, R2, 0xff, PT ;  /* 0x000000ff0200780c */ /* 0x000fda0003f05270 */
[----:B------:R-:W-:Y:S01]  /*2510*/  @!P0 IMAD.MOV.U32 R19, RZ, RZ, 0x7f800001 ;  /* 0x7f800001ff138424 */ /* 0x000fe200078e00ff */
[----:B------:R-:W-:Y:S01]  /*2520*/  @P0 SHF.L.U32 R19, R2, 0x17, RZ ;  /* 0x0000001702130819 */ /* 0x000fe200000006ff */
[----:B------:R-:W-:Y:S06]  /*2530*/  BRA `(.L_x_1845) ;  /* 0x0000000000147947 */ /* 0x000fec0003800000 */
.L_x_1865:
[----:B------:R-:W2:Y:S02]  /*2540*/  LDG.E.64 R2, desc[UR36][R2.64] ;  /* 0x0000002402027981 */ /* 0x000ea4000c1e1b00 */
[----:B--2---:R0:W1:Y:S02]  /*2550*/  I2F.U64 R19, R2 ;  /* 0x0000000200137312 */ /* 0x0040640000301000 */
[----:B01----:R-:W-:Y:S05]  /*2560*/  BRA `(.L_x_1845) ;  /* 0x0000000000087947 */ /* 0x003fea0003800000 */
.L_x_1864:
[----:B------:R-:W2:Y:S02]  /*2570*/  LDG.E R2, desc[UR36][R2.64] ;  /* 0x0000002402027981 */ /* 0x000ea4000c1e1900 */
[----:B--2---:R-:W-:-:S07]  /*2580*/  I2FP.F32.U32 R19, R2 ;  /* 0x0000000200137245 */ /* 0x004fce0000201000 */
.L_x_1845:
[----:B------:R-:W-:Y:S05]  /*2590*/  BSYNC.RECONVERGENT B6 ;  /* 0x0000000000067941 */ /* 0x000fea0003800200 */
.L_x_1839:
[----:B------:R-:W1:Y:S01]  /*25a0*/  LDCU.64 UR6, c[0x0][0x5f8] ;  /* 0x0000bf00ff0677ac */ /* 0x000e620008000a00 */
[----:B------:R-:W-:Y:S01]  /*25b0*/  BSSY.RECONVERGENT B6, `(.L_x_1868) ;  /* 0x00000e5000067945 */ /* 0x000fe20003800200 */
[----:B------:R-:W-:-:S04]  /*25c0*/  UPRMT UR4, UR42, 0x9910, URZ ;  /* 0x000099102a047896 */ /* 0x000fc800080000ff */
[----:B------:R-:W-:Y:S01]  /*25d0*/  UISETP.GT.AND UP0, UPT, UR4, 0x9, UPT ;  /* 0x000000090400788c */ /* 0x000fe2000bf04270 */
[----:B-1----:R-:W-:-:S05]  /*25e0*/  IADD3 R4, P0, PT, R18, UR6, RZ ;  /* 0x0000000612047c10 */ /* 0x002fca000ff1e0ff */
        /* <DEDUP_REMOVED lines=10> */
[----:B0-2-4-:R-:W2:Y:S02]  /*2690*/  LDG.E.S8 R2, desc[UR36][R4.64] ;  /* 0x0000002404027981 */ /* 0x015ea4000c1e1300 */
[----:B--2---:R-:W4:Y:S01]  /*26a0*/  I2F.S16 R2, R2 ;  /* 0x0000000200027306 */ /* 0x004f220000101400 */
[----:B------:R-:W-:Y:S05]  /*26b0*/  BRA `(.L_x_1874) ;  /* 0x0000000c00507947 */ /* 0x000fea0003800000 */
.L_x_1872:
[----:B0-2-4-:R-:W2:Y:S02]  /*26c0*/  LDG.E.U8 R2, desc[UR36][R4.64] ;  /* 0x0000002404027981 */ /* 0x015ea4000c1e1100 */
[----:B--2---:R-:W-:Y:S01]  /*26d0*/  I2FP.F32.U32 R2, R2 ;  /* 0x0000000200027245 */ /* 0x004fe20000201000 */
[----:B------:R-:W-:Y:S06]  /*26e0*/  BRA `(.L_x_1874) ;  /* 0x0000000c00447947 */ /* 0x000fec0003800000 */
.L_x_1871:
[----:B------:R-:W-:-:S09]  /*26f0*/  UISETP.NE.AND UP0, UPT, UR4, 0x2, UPT ;  /* 0x000000020400788c */ /* 0x000fd2000bf05270 */
[----:B------:R-:W-:Y:S05]  /*2700*/  BRA.U !UP0, `(.L_x_1875) ;  /* 0x0000000108287547 */ /* 0x000fea000b800000 */
[----:B------:R-:W-:-:S09]  /*2710*/  UISETP.NE.AND UP0, UPT, UR4, 0x3, UPT ;  /* 0x000000030400788c */ /* 0x000fd2000bf05270 */
[----:B------:R-:W-:Y:S05]  /*2720*/  BRA.U !UP0, `(.L_x_1876) ;  /* 0x0000000108147547 */ /* 0x000fea000b800000 */
[----:B------:R-:W-:-:S09]  /*2730*/  UISETP.NE.AND UP0, UPT, UR4, 0x4, UPT ;  /* 0x000000040400788c */ /* 0x000fd2000bf05270 */
[----:B------:R-:W-:Y:S05]  /*2740*/  BRA.U UP0, `(.L_x_1873) ;  /* 0x0000000900b07547 */ /* 0x000fea000b800000 */
[----:B0-2-4-:R-:W2:Y:S02]  /*2750*/  LDG.E.64 R2, desc[UR36][R4.64] ;  /* 0x0000002404027981 */ /* 0x015ea4000c1e1b00 */
[----:B--2---:R4:W0:Y:S02]  /*2760*/  I2F.S64 R2, R2 ;  /* 0x0000000200027312 */ /* 0x0048240000301400 */
[----:B0---4-:R-:W-:Y:S05]  /*2770*/  BRA `(.L_x_1874) ;  /* 0x0000000c00207947 */ /* 0x011fea0003800000 */
.L_x_1876:
[----:B0-2-4-:R-:W2:Y:S02]  /*2780*/  LDG.E R2, desc[UR36][R4.64] ;  /* 0x0000002404027981 */ /* 0x015ea4000c1e1900 */
[----:B--2---:R-:W-:Y:S01]  /*2790*/  I2FP.F32.S32 R2, R2 ;  /* 0x0000000200027245 */ /* 0x004fe20000201400 */
[----:B------:R-:W-:Y:S06]  /*27a0*/  BRA `(.L_x_1874) ;  /* 0x0000000c00147947 */ /* 0x000fec0003800000 */
.L_x_1875:
[----:B0-2-4-:R-:W2:Y:S02]  /*27b0*/  LDG.E.U16 R2, desc[UR36][R4.64] ;  /* 0x0000002404027981 */ /* 0x015ea4000c1e1500 */
[----:B--2---:R-:W2:Y:S01]  /*27c0*/  I2F.S16 R2, R2 ;  /* 0x0000000200027306 */ /* 0x004ea20000101400 */
[----:B------:R-:W-:Y:S05]  /*27d0*/  BRA `(.L_x_1874) ;  /* 0x0000000c00087947 */ /* 0x000fea0003800000 */
.L_x_1870:
[----:B------:R-:W-:-:S09]  /*27e0*/  UISETP.GT.AND UP0, UPT, UR4, 0x6, UPT ;  /* 0x000000060400788c */ /* 0x000fd2000bf04270 */
[----:B------:R-:W-:Y:S05]  /*27f0*/  BRA.U UP0, `(.L_x_1877) ;  /* 0x0000000100247547 */ /* 0x000fea000b800000 */
[----:B------:R-:W-:-:S09]  /*2800*/  UISETP.NE.AND UP0, UPT, UR4, 0x5, UPT ;  /* 0x000000050400788c */ /* 0x000fd2000bf05270 */
[----:B------:R-:W-:Y:S05]  /*2810*/  BRA.U !UP0, `(.L_x_1878) ;  /* 0x0000000108107547 */ /* 0x000fea000b800000 */
[----:B------:R-:W-:-:S09]  /*2820*/  UISETP.NE.AND UP0, UPT, UR4, 0x6, UPT ;  /* 0x000000060400788c */ /* 0x000fd2000bf05270 */
[----:B------:R-:W-:Y:S05]  /*2830*/  BRA.U UP0, `(.L_x_1873) ;  /* 0x0000000900747547 */ /* 0x000fea000b800000 */
[----:B0-2-4-:R0:W5:Y:S01]  /*2840*/  LDG.E R2, desc[UR36][R4.64] ;  /* 0x0000002404027981 */ /* 0x015162000c1e1900 */
[----:B------:R-:W-:Y:S05]  /*2850*/  BRA `(.L_x_1874) ;  /* 0x0000000800e87947 */ /* 0x000fea0003800000 */
.L_x_1878:
[----:B0-2-4-:R-:W2:Y:S02]  /*2860*/  LDG.E.U16 R2, desc[UR36][R4.64] ;  /* 0x0000002404027981 */ /* 0x015ea4000c1e1500 */
[----:B--2---:R-:W-:Y:S01]  /*2870*/  HADD2.F32 R2, -RZ, R2.H0_H0 ;  /* 0x20000002ff027230 */ /* 0x004fe20000004100 */
[----:B------:R-:W-:Y:S06]  /*2880*/  BRA `(.L_x_1874) ;  /* 0x0000000800dc7947 */ /* 0x000fec0003800000 */
.L_x_1877:
[----:B------:R-:W-:-:S09]  /*2890*/  UISETP.NE.AND UP0, UPT, UR4, 0x7, UPT ;  /* 0x000000070400788c */ /* 0x000fd2000bf05270 */
[----:B------:R-:W-:Y:S05]  /*28a0*/  BRA.U !UP0, `(.L_x_1879) ;  /* 0x0000000108247547 */ /* 0x000fea000b800000 */
[----:B------:R-:W-:-:S09]  /*28b0*/  UISETP.NE.AND UP0, UPT, UR4, 0x8, UPT ;  /* 0x000000080400788c */ /* 0x000fd2000bf05270 */
[----:B------:R-:W-:Y:S05]  /*28c0*/  BRA.U !UP0, `(.L_x_1880) ;  /* 0x0000000108107547 */ /* 0x000fea000b800000 */
[----:B------:R-:W-:-:S09]  /*28d0*/  UISETP.NE.AND UP0, UPT, UR4, 0x9, UPT ;  /* 0x000000090400788c */ /* 0x000fd2000bf05270 */
[----:B------:R-:W-:Y:S05]  /*28e0*/  BRA.U UP0, `(.L_x_1873) ;  /* 0x0000000900487547 */ /* 0x000fea000b800000 */
[----:B0-2-4-:R1:W5:Y:S01]  /*28f0*/  LDG.E R2, desc[UR36][R4.64] ;  /* 0x0000002404027981 */ /* 0x015362000c1e1900 */
[----:B------:R-:W-:Y:S05]  /*2900*/  BRA `(.L_x_1874) ;  /* 0x0000000800bc7947 */ /* 0x000fea0003800000 */
.L_x_1880:
[----:B0-2-4-:R-:W2:Y:S02]  /*2910*/  LDG.E.U16 R2, desc[UR36][R4.64] ;  /* 0x0000002404027981 */ /* 0x015ea4000c1e1500 */
[----:B--2---:R-:W-:Y:S01]  /*2920*/  HADD2.F32 R2, -RZ, R2.H0_H0 ;  /* 0x20000002ff027230 */ /* 0x004fe20000004100 */
[----:B------:R-:W-:Y:S06]  /*2930*/  BRA `(.L_x_1874) ;  /* 0x0000000800b07947 */ /* 0x000fec0003800000 */
.L_x_1879:
[----:B------:R-:W2:Y:S01]  /*2940*/  LDG.E.64 R4, desc[UR36][R4.64] ;  /* 0x0000002404047981 */ /* 0x000ea2000c1e1b00 */
[----:B------:R-:W-:Y:S01]  /*2950*/  UMOV UR4, 0xf0000000 ;  /* 0xf000000000047882 */ /* 0x000fe20000000000 */
[----:B------:R-:W-:Y:S02]  /*2960*/  UMOV UR5, 0x380fffff ;  /* 0x380fffff00057882 */ /* 0x000fe40000000000 */
[----:B--2---:R-:W1:-:S15]  /*2970*/  DSETP.GEU.AND P0, PT, |R4|, UR4, PT ;  /* 0x0000000404007e2a */ /* 0x004e5e000bf0e200 */
[----:B------:R-:W-:-:S15]  /*2980*/  NOP ;  /* 0x0000000000007918 */ /* 0x000fde0000000000 */
[----:B------:R-:W-:-:S15]  /*2990*/  NOP ;  /* 0x0000000000007918 */ /* 0x000fde0000000000 */
[----:B------:R-:W-:-:S15]  /*29a0*/  NOP ;  /* 0x0000000000007918 */ /* 0x000fde0000000000 */
[----:B------:R-:W-:-:S04]  /*29b0*/  NOP ;  /* 0x0000000000007918 */ /* 0x000fc80000000000 */
[----:B0---4-:R-:W1:Y:S02]  /*29c0*/  F2F.F32.F64 R2, R4 ;  /* 0x0000000400027310 */ /* 0x011e640000301000 */
[----:B-1----:R-:W-:Y:S01]  /*29d0*/  @!P0 FMUL R2, R2, 1.175494350822287508e-38 ;  /* 0x0080000002028820 */ /* 0x002fe20000400000 */
[----:B------:R-:W-:Y:S06]  /*29e0*/  BRA `(.L_x_1874) ;  /* 0x0000000800847947 */ /* 0x000fec0003800000 */
.L_x_1869:
        /* <DEDUP_REMOVED lines=10> */
[----:B0---4-:R-:W-:Y:S01]  /*2a90*/  FSEL R2, RZ, 1, !P0 ;  /* 0x3f800000ff027808 */ /* 0x011fe20004000000 */
[----:B------:R-:W-:Y:S08]  /*2aa0*/  BRA `(.L_x_1874) ;  /* 0x0000000800547947 */ /* 0x000ff00003800000 */
.L_x_1883:
        /* <DEDUP_REMOVED lines=11> */
.L_x_1882:
[----:B------:R-:W-:-:S09]  /*2b60*/  UISETP.NE.AND UP0, UPT, UR4, 0xf, UPT ;  /* 0x0000000f0400788c */ /* 0x000fd2000bf05270 */
[----:B------:R-:W-:Y:S05]  /*2b70*/  BRA.U !UP0, `(.L_x_1884) ;  /* 0x00000001088c7547 */ /* 0x000fea000b800000 */
[----:B------:R-:W-:-:S09]  /*2b80*/  UISETP.NE.AND UP0, UPT, UR4, 0x17, UPT ;  /* 0x000000170400788c */ /* 0x000fd2000bf05270 */
[----:B------:R-:W-:Y:S05]  /*2b90*/  BRA.U !UP0, `(.L_x_1885) ;  /* 0x0000000108547547 */ /* 0x000fea000b800000 */
[----:B------:R-:W-:-:S09]  /*2ba0*/  UISETP.NE.AND UP0, UPT, UR4, 0x18, UPT ;  /* 0x000000180400788c */ /* 0x000fd2000bf05270 */
[----:B------:R-:W-:Y:S05]  /*2bb0*/  BRA.U UP0, `(.L_x_1873) ;  /* 0x0000000500947547 */ /* 0x000fea000b800000 */
[----:B0-2-4-:R-:W2:Y:S01]  /*2bc0*/  LDG.E.U8 R2, desc[UR36][R4.64] ;  /* 0x0000002404027981 */ /* 0x015ea2000c1e1100 */
[----:B------:R-:W-:Y:S01]  /*2bd0*/  MOV R6, 0x1f ;  /* 0x0000001f00067802 */ /* 0x000fe20000000f00 */
        /* <DEDUP_REMOVED lines=15> */
[----:B------:R-:W-:Y:S01]  /*2cd0*/  LOP3.LUT R2, R3, 0x80000000, R2, 0xf8, !PT ;  /* 0x8000000003027812 */ /* 0x000fe200078ef802 */
[----:B------:R-:W-:Y:S06]  /*2ce0*/  BRA `(.L_x_1874) ;  /* 0x0000000400c47947 */ /* 0x000fec0003800000 */
.L_x_1885:
[----:B0-----:R-:W2:Y:S02]  /*2cf0*/  LDG.E.U8 R3, desc[UR36][R4.64] ;  /* 0x0000002404037981 */ /* 0x001ea4000c1e1100 */
[C---:B--2-4-:R-:W-:Y:S01]  /*2d00*/  SHF.L.U32 R2, R3.reuse, 0x19, RZ ;  /* 0x0000001903027819 */ /* 0x054fe200000006ff */
        /* <DEDUP_REMOVED lines=8> */
[----:B------:R-:W-:Y:S01]  /*2d90*/  LOP3.LUT R2, R0, 0x80000000, R3, 0xf8, !PT ;  /* 0x8000000000027812 */ /* 0x000fe200078ef803 */
[----:B------:R-:W-:Y:S06]  /*2da0*/  BRA `(.L_x_1874) ;  /* 0x0000000400947947 */ /* 0x000fec0003800000 */
.L_x_1884:
[----:B0-2-4-:R-:W2:Y:S02]  /*2db0*/  LDG.E.U16 R2, desc[UR36][R4.64] ;  /* 0x0000002404027981 */ /* 0x015ea4000c1e1500 */
[----:B--2---:R-:W-:Y:S01]  /*2dc0*/  IMAD.U32 R2, R2, 0x10000, RZ ;  /* 0x0001000002027824 */ /* 0x004fe200078e00ff */
[----:B------:R-:W-:Y:S06]  /*2dd0*/  BRA `(.L_x_1874) ;  /* 0x0000000400887947 */ /* 0x000fec0003800000 */
.L_x_1881:
        /* <DEDUP_REMOVED lines=8> */
[----:B0-2-4-:R-:W2:Y:S02]  /*2e60*/  LDG.E.U16 R2, desc[UR36][R4.64] ;  /* 0x0000002404027981 */ /* 0x015ea4000c1e1500 */
[----:B--2---:R-:W-:Y:S01]  /*2e70*/  I2FP.F32.U32 R2, R2 ;  /* 0x0000000200027245 */ /* 0x004fe20000201000 */
[----:B------:R-:W-:Y:S06]  /*2e80*/  BRA `(.L_x_1874) ;  /* 0x00000004005c7947 */ /* 0x000fec0003800000 */
.L_x_1888:
[----:B------:R-:W3:Y:S01]  /*2e90*/  LDG.E.U8 R4, desc[UR36][R4.64] ;  /* 0x0000002404047981 */ /* 0x000ee2000c1e1100 */
[----:B0-2-4-:R-:W-:Y:S01]  /*2ea0*/  HFMA2 R2, -RZ, RZ, 0, 0 ;  /* 0x00000000ff027431 */ /* 0x015fe200000001ff */
[----:B---3--:R-:W-:-:S13]  /*2eb0*/  ISETP.NE.AND P0, PT, R4, RZ, PT ;  /* 0x000000ff0400720c */ /* 0x008fda0003f05270 */
        /* <DEDUP_REMOVED lines=17> */
.L_x_1890:
[----:B------:R-:W-:Y:S05]  /*2fd0*/  BSYNC.RECONVERGENT B0 ;  /* 0x0000000000007941 */ /* 0x000fea0003800200 */
.L_x_1889:
[----:B------:R-:W-:Y:S01]  /*2fe0*/  IMAD.SHL.U32 R0, R0, 0x100000, RZ ;  /* 0x0010000000007824 */ /* 0x000fe200078e00ff */
[----:B------:R-:W-:-:S04]  /*2ff0*/  LEA R2, R2, 0x3b800000, 0x17 ;  /* 0x3b80000002027811 */ /* 0x000fc800078eb8ff */
[----:B------:R-:W-:Y:S01]  /*3000*/  LOP3.LUT R2, R2, R0, R7, 0xfe, !PT ;  /* 0x0000000002027212 */ /* 0x000fe200078efe07 */
[----:B------:R-:W-:Y:S06]  /*3010*/  BRA `(.L_x_1874) ;  /* 0x0000000000f87947 */ /* 0x000fec0003800000 */
.L_x_1887:
[----:B------:R-:W3:Y:S01]  /*3020*/  LDG.E.U8 R4, desc[UR36][R4.64] ;  /* 0x0000002404047981 */ /* 0x000ee2000c1e1100 */
[----:B0-2-4-:R-:W-:Y:S01]  /*3030*/  IMAD.MOV.U32 R2, RZ, RZ, RZ ;  /* 0x000000ffff027224 */ /* 0x015fe200078e00ff */
[----:B---3--:R-:W-:-:S13]  /*3040*/  ISETP.NE.AND P0, PT, R4, RZ, PT ;  /* 0x000000ff0400720c */ /* 0x008fda0003f05270 */
        /* <DEDUP_REMOVED lines=17> */
.L_x_1892:
[----:B------:R-:W-:Y:S05]  /*3160*/  BSYNC.RECONVERGENT B0 ;  /* 0x0000000000007941 */ /* 0x000fea0003800200 */
.L_x_1891:
[----:B------:R-:W-:Y:S02]  /*3170*/  SHF.L.U32 R0, R0, 0x15, RZ ;  /* 0x0000001500007819 */ /* 0x000fe400000006ff */
[----:B------:R-:W-:-:S04]  /*3180*/  LEA R2, R2, 0x37800000, 0x17 ;  /* 0x3780000002027811 */ /* 0x000fc800078eb8ff */
[----:B------:R-:W-:Y:S01]  /*3190*/  LOP3.LUT R2, R2, R0, R7, 0xfe, !PT ;  /* 0x0000000002027212 */ /* 0x000fe200078efe07 */
[----:B------:R-:W-:Y:S06]  /*31a0*/  BRA `(.L_x_1874) ;  /* 0x0000000000947947 */ /* 0x000fec0003800000 */
.L_x_1886:
[----:B------:R-:W-:-:S09]  /*31b0*/  UISETP.NE.AND UP0, UPT, UR4, 0x1c, UPT ;  /* 0x0000001c0400788c */ /* 0x000fd2000bf05270 */
[----:B------:R-:W-:Y:S05]  /*31c0*/  BRA.U !UP0, `(.L_x_1893) ;  /* 0x0000000108847547 */ /* 0x000fea000b800000 */
[----:B------:R-:W-:-:S09]  /*31d0*/  UISETP.NE.AND UP0, UPT, UR4, 0x1d, UPT ;  /* 0x0000001d0400788c */ /* 0x000fd2000bf05270 */
[----:B------:R-:W-:Y:S05]  /*31e0*/  BRA.U !UP0, `(.L_x_1894) ;  /* 0x0000000108707547 */ /* 0x000fea000b800000 */
[----:B------:R-:W-:-:S09]  /*31f0*/  UISETP.NE.AND UP0, UPT, UR4, 0x2c, UPT ;  /* 0x0000002c0400788c */ /* 0x000fd2000bf05270 */
[----:B------:R-:W-:Y:S05]  /*3200*/  BRA.U !UP0, `(.L_x_1895) ;  /* 0x0000000108487547 */ /* 0x000fea000b800000 */
.L_x_1873:
[----:B0-2-4-:R-:W-:Y:S01]  /*3210*/  MOV R2, 0x0 ;  /* 0x0000000000027802 */ /* 0x015fe20000000f00 */
[----:B------:R-:W0:Y:S01]  /*3220*/  LDCU.64 UR4, c[0x4][0x128] ;  /* 0x01002500ff0477ac */ /* 0x000e220008000a00 */
[----:B------:R-:W-:Y:S02]  /*3230*/  HFMA2 R13, -RZ, RZ, 0, 0 ;  /* 0x00000000ff0d7431 */ /* 0x000fe400000001ff */
[----:B------:R-:W-:Y:S01]  /*3240*/  IMAD.MOV.U32 R8, RZ, RZ, 0x4e ;  /* 0x0000004eff087424 */ /* 0x000fe200078e00ff */
[----:B------:R-:W1:Y:S01]  /*3250*/  LDCU.64 UR6, c[0x4][0x130] ;  /* 0x01002600ff0677ac */ /* 0x000e620008000a00 */
[----:B------:R-:W2:Y:S01]  /*3260*/  LDC.64 R2, c[0x4][R2] ;  /* 0x0100000002027b82 */ /* 0x000ea20000000a00 */
[----:B------:R-:W-:Y:S01]  /*3270*/  IMAD.MOV.U32 R12, RZ, RZ, 0x1 ;  /* 0x00000001ff0c7424 */ /* 0x000fe200078e00ff */
[----:B------:R-:W4:Y:S01]  /*3280*/  LDCU.64 UR8, c[0x4][0x18] ;  /* 0x01000300ff0877ac */ /* 0x000f220008000a00 */
[----:B0-----:R-:W-:Y:S02]  /*3290*/  IMAD.U32 R4, RZ, RZ, UR4 ;  /* 0x00000004ff047e24 */ /* 0x001fe4000f8e00ff */
[----:B------:R-:W-:Y:S01]  /*32a0*/  IMAD.U32 R5, RZ, RZ, UR5 ;  /* 0x00000005ff057e24 */ /* 0x000fe2000f8e00ff */
[----:B-1----:R-:W-:Y:S01]  /*32b0*/  MOV R6, UR6 ;  /* 0x0000000600067c02 */ /* 0x002fe20008000f00 */
[----:B------:R-:W-:-:S02]  /*32c0*/  IMAD.U32 R7, RZ, RZ, UR7 ;  /* 0x00000007ff077e24 */ /* 0x000fc4000f8e00ff */
[----:B----4-:R-:W-:Y:S01]  /*32d0*/  IMAD.U32 R10, RZ, RZ, UR8 ;  /* 0x00000008ff0a7e24 */ /* 0x010fe2000f8e00ff */
[----:B------:R-:W-:-:S07]  /*32e0*/  MOV R11, UR9 ;  /* 0x00000009000b7c02 */ /* 0x000fce0008000f00 */
[----:B------:R-:W-:-:S07]  /*32f0*/  LEPC R20, `(.L_x_1896) ;  /* 0x000000001014794e */ /* 0x000fce0000000000 */
[----:B--23-5:R-:W-:Y:S05]  /*3300*/  CALL.ABS.NOINC R2 ;  /* 0x0000000002007343 */ /* 0x02cfea0003c00000 */
.L_x_1896:
[----:B------:R-:W-:Y:S01]  /*3310*/  IMAD.MOV.U32 R2, RZ, RZ, RZ ;  /* 0x000000ffff027224 */ /* 0x000fe200078e00ff */
[----:B------:R-:W-:Y:S06]  /*3320*/  BRA `(.L_x_1874) ;  /* 0x0000000000347947 */ /* 0x000fec0003800000 */
.L_x_1895:
[----:B------:R-:W3:Y:S01]  /*3330*/  LDG.E.U8 R4, desc[UR36][R4.64] ;  /* 0x0000002404047981 */ /* 0x000ee2000c1e1100 */
[----:B0-2-4-:R-:W-:Y:S01]  /*3340*/  IMAD.MOV.U32 R2, RZ, RZ, 0x400000 ;  /* 0x00400000ff027424 */ /* 0x015fe200078e00ff */
[----:B---3--:R-:W-:-:S13]  /*3350*/  ISETP.NE.AND P0, PT, R4, RZ, PT ;  /* 0x000000ff0400720c */ /* 0x008fda0003f05270 */
[----:B------:R-:W-:Y:S05]  /*3360*/  @!P0 BRA `(.L_x_1874) ;  /* 0x0000000000248947 */ /* 0x000fea0003800000 */
[----:B------:R-:W-:-:S13]  /*3370*/  ISETP.NE.AND P0, PT, R4, 0xff, PT ;  /* 0x000000ff0400780c */ /* 0x000fda0003f05270 */
[----:B------:R-:W-:Y:S01]  /*3380*/  @!P0 MOV R2, 0x7f800001 ;  /* 0x7f80000100028802 */ /* 0x000fe20000000f00 */
[----:B------:R-:W-:Y:S01]  /*3390*/  @P0 IMAD.SHL.U32 R2, R4, 0x800000, RZ ;  /* 0x0080000004020824 */ /* 0x000fe200078e00ff */
[----:B------:R-:W-:Y:S06]  /*33a0*/  BRA `(.L_x_1874) ;  /* 0x0000000000147947 */ /* 0x000fec0003800000 */
.L_x_1894:
[----:B0-2-4-:R-:W2:Y:S02]  /*33b0*/  LDG.E.64 R2, desc[UR36][R4.64] ;  /* 0x0000002404027981 */ /* 0x015ea4000c1e1b00 */
[----:B--2---:R0:W1:Y:S02]  /*33c0*/  I2F.U64 R2, R2 ;  /* 0x0000000200027312 */ /* 0x0040640000301000 */
[----:B01----:R-:W-:Y:S05]  /*33d0*/  BRA `(.L_x_1874) ;  /* 0x0000000000087947 */ /* 0x003fea0003800000 */
.L_x_1893:
[----:B0-2-4-:R-:W2:Y:S02]  /*33e0*/  LDG.E R2, desc[UR36][R4.64] ;  /* 0x0000002404027981 */ /* 0x015ea4000c1e1900 */
[----:B--2---:R-:W-:-:S07]  /*33f0*/  I2FP.F32.U32 R2, R2 ;  /* 0x0000000200027245 */ /* 0x004fce0000201000 */
.L_x_1874:
[----:B------:R-:W-:Y:S05]  /*3400*/  BSYNC.RECONVERGENT B6 ;  /* 0x0000000000067941 */ /* 0x000fea0003800200 */
.L_x_1868:
[----:B--2-45:R-:W-:Y:S01]  /*3410*/  FMUL.FTZ R0, R2, 0.70710676908493041992 ;  /* 0x3f3504f302007820 */ /* 0x034fe20000410000 */
[----:B01----:R-:W-:Y:S02]  /*3420*/  IMAD.MOV.U32 R4, RZ, RZ, 0x38eb4c3a ;  /* 0x38eb4c3aff047424 */ /* 0x003fe400078e00ff */
[----:B------:R-:W-:Y:S02]  /*3430*/  HFMA2 R6, -RZ, RZ, 0.8349609375, 5.424022674560546875e-06 ;  /* 0x3aae005bff067431 */ /* 0x000fe400000001ff */
[----:B------:R-:W-:Y:S02]  /*3440*/  IMAD.MOV.U32 R5, RZ, RZ, 0x3c09919f ;  /* 0x3c09919fff057424 */ /* 0x000fe400078e00ff */
[C---:B------:R-:W-:Y:S01]  /*3450*/  FADD.FTZ R3, |R0|.reuse, -RZ ;  /* 0x800000ff00037221 */ /* 0x040fe20000010200 */
[----:B------:R-:W-:Y:S01]  /*3460*/  FSETP.GE.FTZ.AND P0, PT, |R0|, 1.0029599666595458984, PT ;  /* 0x3f8060fe0000780b */ /* 0x000fe20003f16200 */
[----:B------:R-:W-:Y:S01]  /*3470*/  IMAD.MOV.U32 R7, RZ, RZ, 0x3d24d99a ;  /* 0x3d24d99aff077424 */ /* 0x000fe200078e00ff */
[----:B------:R-:W0:Y:S01]  /*3480*/  LDCU.64 UR6, c[0x0][0x5e8] ;  /* 0x0000bd00ff0677ac */ /* 0x000e220008000a00 */
[----:B------:R-:W-:Y:S01]  /*3490*/  IMAD.MOV.U32 R8, RZ, RZ, 0x3f69b4f9 ;  /* 0x3f69b4f9ff087424 */ /* 0x000fe200078e00ff */
[----:B------:R-:W-:-:S02]  /*34a0*/  FSEL R4, R4, 8.4834944573231041431e-05, P0 ;  /* 0x38b1e96a04047808 */ /* 0x000fc40000000000 */
[----:B------:R-:W-:Y:S01]  /*34b0*/  FSEL R6, -R6, -0.00082130916416645050049, P0 ;  /* 0xba574d2006067808 */ /* 0x000fe20000000100 */
[----:B------:R-:W-:Y:S01]  /*34c0*/  UPRMT UR4, UR43, 0x9910, URZ ;  /* 0x000099102b047896 */ /* 0x000fe200080000ff */
[----:B------:R-:W-:Y:S02]  /*34d0*/  FSEL R5, R5, 0.0052134888246655464172, P0 ;  /* 0x3baad5ea05057808 */ /* 0x000fe40000000000 */
[----:B------:R-:W-:Y:S01]  /*34e0*/  FSEL R7, -R7, -0.026868773624300956726, P0 ;  /* 0xbcdc1be707077808 */ /* 0x000fe20000000100 */
[----:B------:R-:W-:Y:S02]  /*34f0*/  UISETP.GT.AND UP0, UPT, UR4, 0x9, UPT ;  /* 0x000000090400788c */ /* 0x000fe4000bf04270 */
[----:B------:R-:W-:-:S04]  /*3500*/  @!P0 FMUL.FTZ R3, R0, R0 ;  /* 0x0000000000038220 */ /* 0x000fc80000410000 */
[C---:B------:R-:W-:Y:S01]  /*3510*/  FFMA.FTZ R4, R3.reuse, R4, R6 ;  /* 0x0000000403047223 */ /* 0x040fe20000010006 */
[----:B------:R-:W-:Y:S01]  /*3520*/  MOV R6, 0x3e235519 ;  /* 0x3e23551900067802 */ /* 0x000fe20000000f00 */
[C---:B------:R-:W-:Y:S02]  /*3530*/  FADD.FTZ R9, -R3.reuse, -RZ ;  /* 0x800000ff03097221 */ /* 0x040fe40000010100 */
[----:B------:R-:W-:Y:S01]  /*3540*/  FFMA.FTZ R4, R3, R4, R5 ;  /* 0x0000000403047223 */ /* 0x000fe20000010005 */
[----:B------:R-:W-:Y:S01]  /*3550*/  FSEL R5, R6, 0.11284004896879196167, P0 ;  /* 0x3de718af06057808 */ /* 0x000fe20000000000 */
[----:B------:R-:W-:Y:S01]  /*3560*/  IMAD.MOV.U32 R6, RZ, RZ, 0x3f210a14 ;  /* 0x3f210a14ff067424 */ /* 0x000fe200078e00ff */
[----:B------:R-:W-:Y:S01]  /*3570*/  FSEL R9, R9, R0, P0 ;  /* 0x0000000009097208 */ /* 0x000fe20000000000 */
[----:B------:R-:W-:Y:S01]  /*3580*/  FFMA.FTZ R4, R3, R4, R7 ;  /* 0x0000000403047223 */ /* 0x000fe20000010007 */
[----:B------:R-:W-:-:S03]  /*3590*/  FSEL R7, R8, -0.37612664699554443359, P0 ;  /* 0xbec093ac08077808 */ /* 0x000fc60000000000 */
        /* <DEDUP_REMOVED lines=12> */
[----:B------:R-:W-:Y:S01]  /*3660*/  @P0 LOP3.LUT R4, R3, 0x80000000, R0, 0xb8, !PT ;  /* 0x8000000003040812 */ /* 0x000fe200078eb800 */
[----:B------:R-:W-:Y:S01]  /*3670*/  FMUL.FTZ R5, R5, R2 ;  /* 0x0000000205057220 */ /* 0x000fe20000410000 */
[----:B0-----:R-:W-:-:S03]  /*3680*/  IADD3 R2, P0, PT, R16, UR6, RZ ;  /* 0x0000000610027c10 */ /* 0x001fc6000ff1e0ff */
[----:B------:R-:W-:Y:S01]  /*3690*/  FADD.FTZ R0, R4, 1 ;  /* 0x3f80000004007421 */ /* 0x000fe20000010000 */
[----:B------:R-:W-:-:S03]  /*36a0*/  IADD3.X R3, PT, PT, RZ, UR7, RZ, P0, !PT ;  /* 0x00000007ff037c10 */ /* 0x000fc600087fe4ff */
[----:B------:R-:W-:-:S04]  /*36b0*/  FFMA.FTZ R0, R0, 0.5, R5 ;  /* 0x3f00000000007823 */ /* 0x000fc80000010005 */
[----:B---3--:R-:W-:Y:S01]  /*36c0*/  FMUL.FTZ R4, R0, R19 ;  /* 0x0000001300047220 */ /* 0x008fe20000410000 */
        /* <DEDUP_REMOVED lines=9> */
[----:B------:R-:W0:Y:S02]  /*3760*/  F2I.FTZ.TRUNC.NTZ R5, R4 ;  /* 0x0000000400057305 */ /* 0x000e24000021f100 */
[----:B0-----:R0:W-:Y:S01]  /*3770*/  STG.E.U8 desc[UR36][R2.64], R5 ;  /* 0x0000000502007986 */ /* 0x0011e2000c101124 */
[----:B------:R-:W-:Y:S05]  /*3780*/  BRA `(.L_x_1902) ;  /* 0x0000000c003c7947 */ /* 0x000fea0003800000 */
.L_x_1900:
[----:B------:R-:W0:Y:S02]  /*3790*/  F2I.S64.TRUNC R4, R4 ;  /* 0x0000000400047311 */ /* 0x000e24000020d900 */
[----:B0-----:R-:W-:-:S05]  /*37a0*/  IMAD.MOV.U32 R7, RZ, RZ, R4 ;  /* 0x000000ffff077224 */ /* 0x001fca00078e0004 */
[----:B------:R0:W-:Y:S01]  /*37b0*/  STG.E.U8 desc[UR36][R2.64], R7 ;  /* 0x0000000702007986 */ /* 0x0001e2000c101124 */
[----:B------:R-:W-:Y:S05]  /*37c0*/  BRA `(.L_x_1902) ;  /* 0x0000000c002c7947 */ /* 0x000fea0003800000 */
.L_x_1899:
[----:B------:R-:W-:-:S09]  /*37d0*/  UISETP.NE.AND UP0, UPT, UR4, 0x2, UPT ;  /* 0x000000020400788c */ /* 0x000fd2000bf05270 */
[----:B------:R-:W-:Y:S05]  /*37e0*/  BRA.U !UP0, `(.L_x_1903) ;  /* 0x0000000108287547 */ /* 0x000fea000b800000 */
[----:B------:R-:W-:-:S09]  /*37f0*/  UISETP.NE.AND UP0, UPT, UR4, 0x3, UPT ;  /* 0x000000030400788c */ /* 0x000fd2000bf05270 */
[----:B------:R-:W-:Y:S05]  /*3800*/  BRA.U !UP0, `(.L_x_1904) ;  /* 0x0000000108147547 */ /* 0x000fea000b800000 */
[----:B------:R-:W-:-:S09]  /*3810*/  UISETP.NE.AND UP0, UPT, UR4, 0x4, UPT ;  /* 0x000000040400788c */ /* 0x000fd2000bf05270 */
[----:B------:R-:W-:Y:S05]  /*3820*/  BRA.U UP0, `(.L_x_1901) ;  /* 0x0000000900807547 */ /* 0x000fea000b800000 */
[----:B------:R-:W0:Y:S02]  /*3830*/  F2I.S64.TRUNC R4, R4 ;  /* 0x0000000400047311 */ /* 0x000e24000020d900 */
[----:B0-----:R0:W-:Y:S01]  /*3840*/  STG.E.64 desc[UR36][R2.64], R4 ;  /* 0x0000000402007986 */ /* 0x0011e2000c101b24 */
[----:B------:R-:W-:Y:S05]  /*3850*/  BRA `(.L_x_1902) ;  /* 0x0000000c00087947 */ /* 0x000fea0003800000 */
.L_x_1904:
[----:B------:R-:W0:Y:S02]  /*3860*/  F2I.FTZ.TRUNC.NTZ R5, R4 ;  /* 0x0000000400057305 */ /* 0x000e24000021f100 */
[----:B0-----:R0:W-:Y:S01]  /*3870*/  STG.E desc[UR36][R2.64], R5 ;  /* 0x0000000502007986 */ /* 0x0011e2000c101924 */
[----:B------:R-:W-:Y:S05]  /*3880*/  BRA `(.L_x_1902) ;  /* 0x0000000800fc7947 */ /* 0x000fea0003800000 */
.L_x_1903:
[----:B------:R-:W0:Y:S02]  /*3890*/  F2I.FTZ.TRUNC.NTZ R5, R4 ;  /* 0x0000000400057305 */ /* 0x000e24000021f100 */
[----:B0-----:R0:W-:Y:S01]  /*38a0*/  STG.E.U16 desc[UR36][R2.64], R5 ;  /* 0x0000000502007986 */ /* 0x0011e2000c101524 */
[----:B------:R-:W-:Y:S05]  /*38b0*/  BRA `(.L_x_1902) ;  /* 0x0000000800f07947 */ /* 0x000fea0003800000 */
.L_x_1898:
[----:B------:R-:W-:-:S09]  /*38c0*/  UISETP.GT.AND UP0, UPT, UR4, 0x6, UPT ;  /* 0x000000060400788c */ /* 0x000fd2000bf04270 */
[----:B------:R-:W-:Y:S05]  /*38d0*/  BRA.U UP0, `(.L_x_1905) ;  /* 0x0000000100247547 */ /* 0x000fea000b800000 */
[----:B------:R-:W-:-:S09]  /*38e0*/  UISETP.NE.AND UP0, UPT, UR4, 0x5, UPT ;  /* 0x000000050400788c */ /* 0x000fd2000bf05270 */
[----:B------:R-:W-:Y:S05]  /*38f0*/  BRA.U !UP0, `(.L_x_1906) ;  /* 0x0000000108107547 */ /* 0x000fea000b800000 */
[----:B------:R-:W-:-:S09]  /*3900*/  UISETP.NE.AND UP0, UPT, UR4, 0x6, UPT ;  /* 0x000000060400788c */ /* 0x000fd2000bf05270 */
[----:B------:R-:W-:Y:S05]  /*3910*/  BRA.U UP0, `(.L_x_1901) ;  /* 0x0000000900447547 */ /* 0x000fea000b800000 */
[----:B------:R1:W-:Y:S01]  /*3920*/  STG.E desc[UR36][R2.64], R4 ;  /* 0x0000000402007986 */ /* 0x0003e2000c101924 */
[----:B------:R-:W-:Y:S05]  /*3930*/  BRA `(.L_x_1902) ;  /* 0x0000000800d07947 */ /* 0x000fea0003800000 */
.L_x_1906:
[----:B------:R-:W-:-:S05]  /*3940*/  F2FP.F16.F32.PACK_AB R4, RZ, R4 ;  /* 0x00000004ff04723e */ /* 0x000fca00000000ff */
[----:B------:R0:W-:Y:S01]  /*3950*/  STG.E.U16 desc[UR36][R2.64], R4 ;  /* 0x0000000402007986 */ /* 0x0001e2000c101524 */
[----:B------:R-:W-:Y:S05]  /*3960*/  BRA `(.L_x_1902) ;  /* 0x0000000800c47947 */ /* 0x000fea0003800000 */
.L_x_1905:
[----:B------:R-:W-:-:S09]  /*3970*/  UISETP.NE.AND UP0, UPT, UR4, 0x7, UPT ;  /* 0x000000070400788c */ /* 0x000fd2000bf05270 */
[----:B------:R-:W-:Y:S05]  /*3980*/  BRA.U !UP0, `(.L_x_1907) ;  /* 0x00000001082c7547 */ /* 0x000fea000b800000 */
[----:B------:R-:W-:-:S09]  /*3990*/  UISETP.NE.AND UP0, UPT, UR4, 0x8, UPT ;  /* 0x000000080400788c */ /* 0x000fd2000bf05270 */
[----:B------:R-:W-:Y:S05]  /*39a0*/  BRA.U !UP0, `(.L_x_1908) ;  /* 0x0000000108147547 */ /* 0x000fea000b800000 */
[----:B------:R-:W-:-:S09]  /*39b0*/  UISETP.NE.AND UP0, UPT, UR4, 0x9, UPT ;  /* 0x000000090400788c */ /* 0x000fd2000bf05270 */
[----:B------:R-:W-:Y:S05]  /*39c0*/  BRA.U UP0, `(.L_x_1901) ;  /* 0x0000000900187547 */ /* 0x000fea000b800000 */
[----:B------:R-:W-:-:S05]  /*39d0*/  IMAD.MOV.U32 R5, RZ, RZ, RZ ;  /* 0x000000ffff057224 */ /* 0x000fca00078e00ff */
[----:B------:R3:W-:Y:S01]  /*39e0*/  STG.E.64 desc[UR36][R2.64], R4 ;  /* 0x0000000402007986 */ /* 0x0007e2000c101b24 */
[----:B------:R-:W-:Y:S05]  /*39f0*/  BRA `(.L_x_1902) ;  /* 0x0000000800a07947 */ /* 0x000fea0003800000 */
.L_x_1908:
[----:B------:R-:W-:-:S04]  /*3a00*/  F2FP.F16.F32.PACK_AB R5, RZ, R4 ;  /* 0x00000004ff05723e */ /* 0x000fc800000000ff */
[----:B------:R-:W-:-:S05]  /*3a10*/  PRMT R5, R5, 0x5410, RZ ;  /* 0x0000541005057816 */ /* 0x000fca00000000ff */
[----:B------:R2:W-:Y:S01]  /*3a20*/  STG.E desc[UR36][R2.64], R5 ;  /* 0x0000000502007986 */ /* 0x0005e2000c101924 */
[----:B------:R-:W-:Y:S05]  /*3a30*/  BRA `(.L_x_1902) ;  /* 0x0000000800907947 */ /* 0x000fea0003800000 */
.L_x_1907:
[----:B------:R-:W-:-:S06]  /*3a40*/  FMUL.FTZ R4, R4, 1 ;  /* 0x3f80000004047820 */ /* 0x000fcc0000410000 */
[----:B------:R-:W0:Y:S02]  /*3a50*/  F2F.F64.F32 R4, R4 ;  /* 0x0000000400047310 */ /* 0x000e240000201800 */
[----:B0-----:R4:W-:Y:S01]  /*3a60*/  STG.E.64 desc[UR36][R2.64], R4 ;  /* 0x0000000402007986 */ /* 0x0019e2000c101b24 */
[----:B------:R-:W-:Y:S05]  /*3a70*/  BRA `(.L_x_1902) ;  /* 0x0000000800807947 */ /* 0x000fea0003800000 */
.L_x_1897:
        /* <DEDUP_REMOVED lines=8> */
[----:B------:R-:W-:-:S04]  /*3b00*/  FSETP.NEU.FTZ.AND P0, PT, R4, RZ, PT ;  /* 0x000000ff0400720b */ /* 0x000fc80003f1d000 */
[----:B------:R-:W-:-:S05]  /*3b10*/  SEL R5, RZ, 0x1, !P0 ;  /* 0x00000001ff057807 */ /* 0x000fca0004000000 */
[----:B------:R0:W-:Y:S01]  /*3b20*/  STG.E.U8 desc[UR36][R2.64], R5 ;  /* 0x0000000502007986 */ /* 0x0001e2000c101124 */
[----:B------:R-:W-:Y:S05]  /*3b30*/  BRA `(.L_x_1902) ;  /* 0x0000000800507947 */ /* 0x000fea0003800000 */
.L_x_1911:
[----:B------:R-:W-:Y:S01]  /*3b40*/  FMUL.FTZ R4, R4, 1 ;  /* 0x3f80000004047820 */ /* 0x000fe20000410000 */
[----:B------:R-:W-:-:S05]  /*3b50*/  CS2R R6, SRZ ;  /* 0x0000000000067805 */ /* 0x000fca000001ff00 */
[----:B------:R-:W0:Y:S02]  /*3b60*/  F2F.F64.F32 R4, R4 ;  /* 0x0000000400047310 */ /* 0x000e240000201800 */
[----:B0-----:R0:W-:Y:S01]  /*3b70*/  STG.E.128 desc[UR36][R2.64], R4 ;  /* 0x0000000402007986 */ /* 0x0011e2000c101d24 */
[----:B------:R-:W-:Y:S05]  /*3b80*/  BRA `(.L_x_1902) ;  /* 0x00000008003c7947 */ /* 0x000fea0003800000 */
.L_x_1910:
[----:B------:R-:W-:-:S09]  /*3b90*/  UISETP.NE.AND UP0, UPT, UR4, 0xf, UPT ;  /* 0x0000000f0400788c */ /* 0x000fd2000bf05270 */
[----:B------:R-:W-:Y:S05]  /*3ba0*/  BRA.U !UP0, `(.L_x_1912) ;  /* 0x0000000108987547 */ /* 0x000fea000b800000 */
[----:B------:R-:W-:-:S09]  /*3bb0*/  UISETP.NE.AND UP0, UPT, UR4, 0x17, UPT ;  /* 0x000000170400788c */ /* 0x000fd2000bf05270 */
[----:B------:R-:W-:Y:S05]  /*3bc0*/  BRA.U !UP0, `(.L_x_1913) ;  /* 0x0000000108487547 */ /* 0x000fea000b800000 */
[----:B------:R-:W-:-:S09]  /*3bd0*/  UISETP.NE.AND UP0, UPT, UR4, 0x18, UPT ;  /* 0x000000180400788c */ /* 0x000fd2000bf05270 */
[----:B------:R-:W-:Y:S05]  /*3be0*/  BRA.U UP0, `(.L_x_1901) ;  /* 0x0000000500907547 */ /* 0x000fea000b800000 */
[----:B------:R-:W-:Y:S01]  /*3bf0*/  LOP3.LUT R6, R4, 0x7fffffff, RZ, 0xc0, !PT ;  /* 0x7fffffff04067812 */ /* 0x000fe200078ec0ff */
[----:B------:R-:W-:Y:S01]  /*3c00*/  BSSY.RECONVERGENT B0, `(.L_x_1914) ;  /* 0x000000b000007945 */ /* 0x000fe20003800200 */
[----:B------:R-:W-:Y:S01]  /*3c10*/  HFMA2 R0, -RZ, RZ, 0, 7.569789886474609375e-06 ;  /* 0x0000007fff007431 */ /* 0x000fe200000001ff */
        /* <DEDUP_REMOVED lines=9> */
.L_x_1915:
[----:B------:R-:W-:Y:S05]  /*3cb0*/  BSYNC.RECONVERGENT B0 ;  /* 0x0000000000007941 */ /* 0x000fea0003800200 */
.L_x_1914:
[----:B------:R-:W-:-:S05]  /*3cc0*/  LOP3.LUT R7, R0, 0x80, R7, 0xf8, !PT ;  /* 0x0000008000077812 */ /* 0x000fca00078ef807 */
[----:B------:R0:W-:Y:S01]  /*3cd0*/  STG.E.U8 desc[UR36][R2.64], R7 ;  /* 0x0000000702007986 */ /* 0x0001e2000c101124 */
[----:B------:R-:W-:Y:S05]  /*3ce0*/  BRA `(.L_x_1902) ;  /* 0x0000000400e47947 */ /* 0x000fea0003800000 */
.L_x_1913:
[----:B------:R-:W-:Y:S01]  /*3cf0*/  LOP3.LUT R6, R4, 0x7fffffff, RZ, 0xc0, !PT ;  /* 0x7fffffff04067812 */ /* 0x000fe200078ec0ff */
[----:B------:R-:W-:Y:S01]  /*3d00*/  BSSY.RECONVERGENT B0, `(.L_x_1916) ;  /* 0x000000d000007945 */ /* 0x000fe20003800200 */
        /* <DEDUP_REMOVED lines=12> */
.L_x_1917:
[----:B------:R-:W-:Y:S05]  /*3dd0*/  BSYNC.RECONVERGENT B0 ;  /* 0x0000000000007941 */ /* 0x000fea0003800200 */
.L_x_1916:
[----:B------:R-:W-:-:S05]  /*3de0*/  LOP3.LUT R5, R0, 0x80, R7, 0xf8, !PT ;  /* 0x0000008000057812 */ /* 0x000fca00078ef807 */
[----:B------:R0:W-:Y:S01]  /*3df0*/  STG.E.U8 desc[UR36][R2.64], R5 ;  /* 0x0000000502007986 */ /* 0x0001e2000c101124 */
[----:B------:R-:W-:Y:S05]  /*3e00*/  BRA `(.L_x_1902) ;  /* 0x00000004009c7947 */ /* 0x000fea0003800000 */
.L_x_1912:
[----:B------:R-:W-:-:S05]  /*3e10*/  F2FP.BF16.F32.PACK_AB R4, RZ, R4 ;  /* 0x00000004ff04723e */ /* 0x000fca00000010ff */
[----:B------:R0:W-:Y:S01]  /*3e20*/  STG.E.U16 desc[UR36][R2.64], R4 ;  /* 0x0000000402007986 */ /* 0x0001e2000c101524 */
[----:B------:R-:W-:Y:S05]  /*3e30*/  BRA `(.L_x_1902) ;  /* 0x0000000400907947 */ /* 0x000fea0003800000 */
.L_x_1909:
        /* <DEDUP_REMOVED lines=8> */
[----:B------:R-:W0:Y:S02]  /*3ec0*/  F2I.FTZ.U32.TRUNC.NTZ R5, R4 ;  /* 0x0000000400057305 */ /* 0x000e24000021f000 */
[----:B0-----:R0:W-:Y:S01]  /*3ed0*/  STG.E.U16 desc[UR36][R2.64], R5 ;  /* 0x0000000502007986 */ /* 0x0011e2000c101524 */
[----:B------:R-:W-:Y:S05]  /*3ee0*/  BRA `(.L_x_1902) ;  /* 0x0000000400647947 */ /* 0x000fea0003800000 */
.L_x_1920:
[----:B------:R-:W-:Y:S01]  /*3ef0*/  LOP3.LUT R5, R4, 0x7fffffff, RZ, 0xc0, !PT ;  /* 0x7fffffff04057812 */ /* 0x000fe200078ec0ff */
[----:B------:R-:W-:Y:S01]  /*3f00*/  BSSY.RECONVERGENT B0, `(.L_x_1921) ;  /* 0x0000013000007945 */ /* 0x000fe20003800200 */
[----:B------:R-:W-:Y:S02]  /*3f10*/  IMAD.MOV.U32 R0, RZ, RZ, 0x80 ;  /* 0x00000080ff007424 */ /* 0x000fe400078e00ff */
        /* <DEDUP_REMOVED lines=9> */
.L_x_1923:
[----:B------:R-:W-:-:S04]  /*3fb0*/  SHF.R.U32.HI R0, RZ, 0x14, R4 ;  /* 0x00000014ff007819 */ /* 0x000fc80000011604 */
[----:B------:R-:W-:-:S04]  /*3fc0*/  LOP3.LUT R5, R0, 0x1, RZ, 0xc0, !PT ;  /* 0x0000000100057812 */ /* 0x000fc800078ec0ff */
[----:B------:R-:W-:-:S04]  /*3fd0*/  IADD3 R0, PT, PT, R4, 0x487ffff, R5 ;  /* 0x0487ffff04007810 */ /* 0x000fc80007ffe005 */
[----:B------:R-:W-:-:S04]  /*3fe0*/  SHF.R.U32.HI R0, RZ, 0x14, R0 ;  /* 0x00000014ff007819 */ /* 0x000fc80000011600 */
[----:B------:R-:W-:-:S07]  /*3ff0*/  LOP3.LUT R5, R0, 0xff, RZ, 0xc0, !PT ;  /* 0x000000ff00057812 */ /* 0x000fce00078ec0ff */
.L_x_1924:
[----:B------:R-:W-:-:S04]  /*4000*/  SHF.R.U32.HI R4, RZ, 0x18, R4 ;  /* 0x00000018ff047819 */ /* 0x000fc80000011604 */
[----:B------:R-:W-:-:S04]  /*4010*/  LOP3.LUT R5, R5, 0x80, R4, 0xf8, !PT ;  /* 0x0000008005057812 */ /* 0x000fc800078ef804 */
[----:B------:R-:W-:-:S07]  /*4020*/  PRMT R0, R5, 0x7610, R0 ;  /* 0x0000761005007816 */ /* 0x000fce0000000000 */
.L_x_1922:
[----:B------:R-:W-:Y:S05]  /*4030*/  BSYNC.RECONVERGENT B0 ;  /* 0x0000000000007941 */ /* 0x000fea0003800200 */
.L_x_1921:
[----:B------:R0:W-:Y:S01]  /*4040*/  STG.E.U8 desc[UR36][R2.64], R0 ;  /* 0x0000000002007986 */ /* 0x0001e2000c101124 */
[----:B------:R-:W-:Y:S05]  /*4050*/  BRA `(.L_x_1902) ;  /* 0x0000000400087947 */ /* 0x000fea0003800000 */
.L_x_1919:
[----:B------:R-:W-:Y:S01]  /*4060*/  LOP3.LUT R5, R4, 0x7fffffff, RZ, 0xc0, !PT ;  /* 0x7fffffff04057812 */ /* 0x000fe200078ec0ff */
[----:B------:R-:W-:Y:S01]  /*4070*/  BSSY.RECONVERGENT B0, `(.L_x_1925) ;  /* 0x0000013000007945 */ /* 0x000fe20003800200 */
[----:B------:R-:W-:Y:S02]  /*4080*/  MOV R0, 0x80 ;  /* 0x0000008000007802 */ /* 0x000fe40000000f00 */
        /* <DEDUP_REMOVED lines=9> */
.L_x_1927:
[----:B------:R-:W-:-:S04]  /*4120*/  SHF.R.U32.HI R0, RZ, 0x15, R4 ;  /* 0x00000015ff007819 */ /* 0x000fc80000011604 */
[----:B------:R-:W-:-:S04]  /*4130*/  LOP3.LUT R5, R0, 0x1, RZ, 0xc0, !PT ;  /* 0x0000000100057812 */ /* 0x000fc800078ec0ff */
[----:B------:R-:W-:-:S04]  /*4140*/  IADD3 R0, PT, PT, R4, 0x88fffff, R5 ;  /* 0x088fffff04007810 */ /* 0x000fc80007ffe005 */
[----:B------:R-:W-:-:S04]  /*4150*/  SHF.R.U32.HI R0, RZ, 0x15, R0 ;  /* 0x00000015ff007819 */ /* 0x000fc80000011600 */
[----:B------:R-:W-:-:S07]  /*4160*/  LOP3.LUT R5, R0, 0xff, RZ, 0xc0, !PT ;  /* 0x000000ff00057812 */ /* 0x000fce00078ec0ff */
.L_x_1928:
[----:B------:R-:W-:-:S04]  /*4170*/  SHF.R.U32.HI R4, RZ, 0x18, R4 ;  /* 0x00000018ff047819 */ /* 0x000fc80000011604 */
[----:B------:R-:W-:-:S04]  /*4180*/  LOP3.LUT R5, R5, 0x80, R4, 0xf8, !PT ;  /* 0x0000008005057812 */ /* 0x000fc800078ef804 */
[----:B------:R-:W-:-:S07]  /*4190*/  PRMT R0, R5, 0x7610, R0 ;  /* 0x0000761005007816 */ /* 0x000fce0000000000 */
.L_x_1926:
[----:B------:R-:W-:Y:S05]  /*41a0*/  BSYNC.RECONVERGENT B0 ;  /* 0x0000000000007941 */ /* 0x000fea0003800200 */
.L_x_1925:
[----:B------:R0:W-:Y:S01]  /*41b0*/  STG.E.U8 desc[UR36][R2.64], R0 ;  /* 0x0000000002007986 */ /* 0x0001e2000c101124 */
[----:B------:R-:W-:Y:S05]  /*41c0*/  BRA `(.L_x_1902) ;  /* 0x0000000000ac7947 */ /* 0x000fea0003800000 */
.L_x_1918:
[----:B------:R-:W-:-:S09]  /*41d0*/  UISETP.NE.AND UP0, UPT, UR4, 0x1c, UPT ;  /* 0x0000001c0400788c */ /* 0x000fd2000bf05270 */
[----:B------:R-:W-:Y:S05]  /*41e0*/  BRA.U !UP0, `(.L_x_1929) ;  /* 0x00000001089c7547 */ /* 0x000fea000b800000 */
[----:B------:R-:W-:-:S09]  /*41f0*/  UISETP.NE.AND UP0, UPT, UR4, 0x1d, UPT ;  /* 0x0000001d0400788c */ /* 0x000fd2000bf05270 */
[----:B------:R-:W-:Y:S05]  /*4200*/  BRA.U !UP0, `(.L_x_1930) ;  /* 0x0000000108887547 */ /* 0x000fea000b800000 */
[----:B------:R-:W-:-:S09]  /*4210*/  UISETP.NE.AND UP0, UPT, UR4, 0x2c, UPT ;  /* 0x0000002c0400788c */ /* 0x000fd2000bf05270 */
[----:B------:R-:W-:Y:S05]  /*4220*/  BRA.U !UP0, `(.L_x_1931) ;  /* 0x0000000108447547 */ /* 0x000fea000b800000 */
.L_x_1901:
        /* <DEDUP_REMOVED lines=8> */
[----:B0-----:R-:W-:Y:S02]  /*42b0*/  IMAD.U32 R4, RZ, RZ, UR6 ;  /* 0x00000006ff047e24 */ /* 0x001fe4000f8e00ff */
[----:B------:R-:W-:Y:S01]  /*42c0*/  IMAD.U32 R5, RZ, RZ, UR7 ;  /* 0x00000007ff057e24 */ /* 0x000fe2000f8e00ff */
[----:B---3--:R-:W-:Y:S01]  /*42d0*/  MOV R6, UR8 ;  /* 0x0000000800067c02 */ /* 0x008fe20008000f00 */
[----:B------:R-:W-:-:S02]  /*42e0*/  IMAD.U32 R7, RZ, RZ, UR9 ;  /* 0x00000009ff077e24 */ /* 0x000fc4000f8e00ff */
[----:B----4-:R-:W-:Y:S01]  /*42f0*/  IMAD.U32 R10, RZ, RZ, UR4 ;  /* 0x00000004ff0a7e24 */ /* 0x010fe2000f8e00ff */
[----:B-1----:R-:W-:-:S07]  /*4300*/  MOV R11, UR5 ;  /* 0x00000005000b7c02 */ /* 0x002fce0008000f00 */
[----:B------:R-:W-:-:S07]  /*4310*/  LEPC R20, `(.L_x_1932) ;  /* 0x000000001014794e */ /* 0x000fce0000000000 */
[----:B--2---:R-:W-:Y:S05]  /*4320*/  CALL.ABS.NOINC R2 ;  /* 0x0000000002007343 */ /* 0x004fea0003c00000 */
.L_x_1932:
[----:B------:R-:W-:Y:S05]  /*4330*/  BRA `(.L_x_1902) ;  /* 0x0000000000507947 */ /* 0x000fea0003800000 */
.L_x_1931:
        /* <DEDUP_REMOVED lines=15> */
.L_x_1930:
[----:B------:R-:W0:Y:S02]  /*4430*/  F2I.U64.TRUNC R4, R4 ;  /* 0x0000000400047311 */ /* 0x000e24000020d800 */
[----:B0-----:R0:W-:Y:S01]  /*4440*/  STG.E.64 desc[UR36][R2.64], R4 ;  /* 0x0000000402007986 */ /* 0x0011e2000c101b24 */
[----:B------:R-:W-:Y:S05]  /*4450*/  BRA `(.L_x_1902) ;  /* 0x0000000000087947 */ /* 0x000fea0003800000 */
.L_x_1929:
[----:B------:R-:W0:Y:S02]  /*4460*/  F2I.FTZ.U32.TRUNC.NTZ R5, R4 ;  /* 0x0000000400057305 */ /* 0x000e24000021f000 */
[----:B0-----:R0:W-:Y:S02]  /*4470*/  STG.E desc[UR36][R2.64], R5 ;  /* 0x0000000502007986 */ /* 0x0011e4000c101924 */
.L_x_1902:
[----:B------:R-:W-:-:S07]  /*4480*/  VIADD R17, R17, 0x80 ;  /* 0x0000008011117836 */ /* 0x000fce0000000000 */
.L_x_1837:
[----:B------:R-:W-:Y:S05]  /*4490*/  BSYNC.RECONVERGENT B7 ;  /* 0x0000000000077941 */ /* 0x000fea0003800200 */
.L_x_1836:
[----:B------:R-:W5:Y:S01]  /*44a0*/  LDCU UR4, c[0x0][0x380] ;  /* 0x00007000ff0477ac */ /* 0x000f620008000800 */
[----:B------:R-:W-:Y:S01]  /*44b0*/  BSSY.RECONVERGENT B7, `(.L_x_1933) ;  /* 0x000043a000077945 */ /* 0x000fe20003800200 */
[----:B-----5:R-:W-:-:S13]  /*44c0*/  ISETP.GE.AND P0, PT, R17, UR4, PT ;  /* 0x0000000411007c0c */ /* 0x020fda000bf06270 */
[----:B------:R-:W-:Y:S05]  /*44d0*/  @P0 BRA `(.L_x_1934) ;  /* 0x0000004000dc0947 */ /* 0x000fea0003800000 */
[----:B------:R-:W5:Y:S01]  /*44e0*/  LDCU UR4, c[0x0][0x388] ;  /* 0x00007100ff0477ac */ /* 0x000f620008000800 */
[----:B------:R-:W-:Y:S02]  /*44f0*/  HFMA2 R18, -RZ, RZ, 0, 0 ;  /* 0x00000000ff127431 */ /* 0x000fe400000001ff */
        /* <DEDUP_REMOVED lines=343> */
[----:B------:R-:W2:Y:S03]  /*5a70*/  LDCU.64 UR8, c[0x0][0x5d8] ;  /* 0x0000bb00ff0877ac */ /* 0x000ea60008000a00 */
        /* <DEDUP_REMOVED lines=8> */
.L_x_1935:
[----:B------:R-:W1:Y:S01]  /*5b00*/  LDCU.64 UR6, c[0x0][0x5f0] ;  /* 0x0000be00ff0677ac */ /* 0x000e620008000a00 */
[----:B------:R-:W-:Y:S01]  /*5b10*/  BSSY.RECONVERGENT B6, `(.L_x_1936) ;  /* 0x00000e5000067945 */ /* 0x000fe20003800200 */
        /* <DEDUP_REMOVED lines=14> */
[----:B--2---:R2:W3:Y:S01]  /*5c00*/  I2F.S16 R19, R2 ;  /* 0x0000000200137306 */ /* 0x0044e20000101400 */
[----:B------:R-:W-:Y:S05]  /*5c10*/  BRA `(.L_x_1942) ;  /* 0x0000000c00507947 */ /* 0x000fea0003800000 */
.L_x_1940:
[----:B------:R-:W2:Y:S02]  /*5c20*/  LDG.E.U8 R2, desc[UR36][R2.64] ;  /* 0x0000002402027981 */ /* 0x000ea4000c1e1100 */
[----:B--2---:R-:W-:Y:S01]  /*5c30*/  I2FP.F32.U32 R19, R2 ;  /* 0x0000000200137245 */ /* 0x004fe20000201000 */
[----:B------:R-:W-:Y:S06]  /*5c40*/  BRA `(.L_x_1942) ;  /* 0x0000000c00447947 */ /* 0x000fec0003800000 */
.L_x_1939:
        /* <DEDUP_REMOVED lines=9> */
.L_x_1944:
[----:B------:R-:W2:Y:S02]  /*5ce0*/  LDG.E R2, desc[UR36][R2.64] ;  /* 0x0000002402027981 */ /* 0x000ea4000c1e1900 */
[----:B--2---:R-:W-:Y:S01]  /*5cf0*/  I2FP.F32.S32 R19, R2 ;  /* 0x0000000200137245 */ /* 0x004fe20000201400 */
[----:B------:R-:W-:Y:S06]  /*5d00*/  BRA `(.L_x_1942) ;  /* 0x0000000c00147947 */ /* 0x000fec0003800000 */
.L_x_1943:
[----:B------:R-:W2:Y:S02]  /*5d10*/  LDG.E.U16 R2, desc[UR36][R2.64] ;  /* 0x0000002402027981 */ /* 0x000ea4000c1e1500 */
[----:B--2---:R0:W1:Y:S01]  /*5d20*/  I2F.S16 R19, R2 ;  /* 0x0000000200137306 */ /* 0x0040620000101400 */
[----:B------:R-:W-:Y:S05]  /*5d30*/  BRA `(.L_x_1942) ;  /* 0x0000000c00087947 */ /* 0x000fea0003800000 */
.L_x_1938:
        /* <DEDUP_REMOVED lines=8> */
.L_x_1946:
[----:B------:R-:W2:Y:S02]  /*5dc0*/  LDG.E.U16 R2, desc[UR36][R2.64] ;  /* 0x0000002402027981 */ /* 0x000ea4000c1e1500 */
[----:B--2---:R-:W-:Y:S01]  /*5dd0*/  HADD2.F32 R19, -RZ, R2.H0_H0 ;  /* 0x20000002ff137230 */ /* 0x004fe20000004100 */
[----:B------:R-:W-:Y:S06]  /*5de0*/  BRA `(.L_x_1942) ;  /* 0x0000000800dc7947 */ /* 0x000fec0003800000 */
.L_x_1945:
        /* <DEDUP_REMOVED lines=8> */
.L_x_1948:
[----:B------:R-:W2:Y:S02]  /*5e70*/  LDG.E.U16 R2, desc[UR36][R2.64] ;  /* 0x0000002402027981 */ /* 0x000ea4000c1e1500 */
[----:B--2---:R-:W-:Y:S01]  /*5e80*/  HADD2.F32 R19, -RZ, R2.H0_H0 ;  /* 0x20000002ff137230 */ /* 0x004fe20000004100 */
[----:B------:R-:W-:Y:S06]  /*5e90*/  BRA `(.L_x_1942) ;  /* 0x0000000800b07947 */ /* 0x000fec0003800000 */
.L_x_1947:
        /* <DEDUP_REMOVED lines=11> */
.L_x_1937:
        /* <DEDUP_REMOVED lines=12> */
.L_x_1951:
        /* <DEDUP_REMOVED lines=11> */
.L_x_1950:
        /* <DEDUP_REMOVED lines=13> */
[----:B------:R-:W-:-:S04]  /*6190*/  VIADDMNMX.U32 R4, R4, R5, 0x4, !PT ;  /* 0x0000000404047446 */ /* 0x000fc80007800005 */
[----:B------:R-:W-:Y:S01]  /*61a0*/  IADD3 R5, PT, PT, R4, -0x4, RZ ;  /* 0xfffffffc04057810 */ /* 0x000fe20007ffe0ff */
[----:B------:R-:W-:-:S03]  /*61b0*/  VIADD R4, R0, 0x1000000 ;  /* 0x0100000000047836 */ /* 0x000fc60000000000 */
[----:B------:R-:W-:Y:S01]  /*61c0*/  SHF.L.U32 R6, R0, R5, RZ ;  /* 0x0000000500067219 */ /* 0x000fe200000006ff */
[----:B------:R-:W-:Y:S01]  /*61d0*/  IMAD.SHL.U32 R5, R5, 0x800000, RZ ;  /* 0x0080000005057824 */ /* 0x000fe200078e00ff */
[----:B------:R-:W-:-:S04]  /*61e0*/  SHF.R.S32.HI R4, RZ, 0x8, R4 ;  /* 0x00000008ff047819 */ /* 0x000fc80000011404 */
[----:B------:R-:W-:-:S04]  /*61f0*/  LEA.HI R5, R6, -R5, RZ, 0x1c ;  /* 0x8000000506057211 */ /* 0x000fc800078fe0ff */
[----:B------:R-:W-:-:S04]  /*6200*/  IADD3 R5, PT, PT, R5, 0x3c000000, RZ ;  /* 0x3c00000005057810 */ /* 0x000fc80007ffe0ff */
[----:B------:R-:W-:-:S04]  /*6210*/  LOP3.LUT R4, R5, 0x7f800000, R4, 0xf8, !PT ;  /* 0x7f80000005047812 */ /* 0x000fc800078ef804 */
[----:B------:R-:W-:-:S04]  /*6220*/  SEL R4, R4, RZ, P0 ;  /* 0x000000ff04047207 */ /* 0x000fc80000000000 */
[----:B------:R-:W-:Y:S01]  /*6230*/  LOP3.LUT R19, R4, 0x80000000, R19, 0xf8, !PT ;  /* 0x8000000004137812 */ /* 0x000fe200078ef813 */
[----:B------:R-:W-:Y:S06]  /*6240*/  BRA `(.L_x_1942) ;  /* 0x0000000400c47947 */ /* 0x000fec0003800000 */
.L_x_1953:
[----:B------:R-:W2:Y:S02]  /*6250*/  LDG.E.U8 R2, desc[UR36][R2.64] ;  /* 0x0000002402027981 */ /* 0x000ea4000c1e1100 */
[C---:B--2---:R-:W-:Y:S02]  /*6260*/  IMAD.SHL.U32 R0, R2.reuse, 0x2000000, RZ ;  /* 0x0200000002007824 */ /* 0x044fe400078e00ff */
[----:B------:R-:W-:-:S03]  /*6270*/  IMAD.SHL.U32 R5, R2, 0x100, RZ ;  /* 0x0000010002057824 */ /* 0x000fc600078e00ff */
[----:B------:R-:W-:Y:S02]  /*6280*/  ISETP.GE.U32.AND P0, PT, R0, 0x8000000, PT ;  /* 0x080000000000780c */ /* 0x000fe40003f06070 */
[----:B------:R-:W-:-:S11]  /*6290*/  PRMT R19, R5, 0x9910, RZ ;  /* 0x0000991005137816 */ /* 0x000fd600000000ff */
[----:B------:R-:W-:Y:S02]  /*62a0*/  @!P0 LOP3.LUT R4, R5, 0x7f00, RZ, 0xc0, !PT ;  /* 0x00007f0005048812 */ /* 0x000fe400078ec0ff */
[----:B------:R-:W-:Y:S02]  /*62b0*/  @P0 LEA.HI R0, R0, 0x70000000, RZ, 0x1c ;  /* 0x7000000000000811 */ /* 0x000fe400078fe0ff */
[----:B------:R-:W-:-:S03]  /*62c0*/  @!P0 LOP3.LUT R4, R4, 0x3f000000, RZ, 0xfc, !PT ;  /* 0x3f00000004048812 */ /* 0x000fc600078efcff */
[----:B------:R-:W-:Y:S02]  /*62d0*/  @P0 FMUL.FTZ R0, R0, 1.9259299443872358531e-34 ;  /* 0x0780000000000820 */ /* 0x000fe40000410000 */
[----:B------:R-:W-:-:S05]  /*62e0*/  @!P0 FADD.FTZ R0, R4, -0.5 ;  /* 0xbf00000004008421 */ /* 0x000fca0000010000 */
[----:B------:R-:W-:Y:S01]  /*62f0*/  LOP3.LUT R19, R0, 0x80000000, R19, 0xf8, !PT ;  /* 0x8000000000137812 */ /* 0x000fe200078ef813 */
[----:B------:R-:W-:Y:S06]  /*6300*/  BRA `(.L_x_1942) ;  /* 0x0000000400947947 */ /* 0x000fec0003800000 */
.L_x_1952:
[----:B------:R-:W2:Y:S02]  /*6310*/  LDG.E.U16 R2, desc[UR36][R2.64] ;  /* 0x0000002402027981 */ /* 0x000ea4000c1e1500 */
[----:B--2---:R-:W-:Y:S01]  /*6320*/  SHF.L.U32 R19, R2, 0x10, RZ ;  /* 0x0000001002137819 */ /* 0x004fe200000006ff */
[----:B------:R-:W-:Y:S06]  /*6330*/  BRA `(.L_x_1942) ;  /* 0x0000000400887947 */ /* 0x000fec0003800000 */
.L_x_1949:
        /* <DEDUP_REMOVED lines=11> */
.L_x_1956:
        /* <DEDUP_REMOVED lines=20> */
.L_x_1958:
[----:B------:R-:W-:Y:S05]  /*6530*/  BSYNC.RECONVERGENT B0 ;  /* 0x0000000000007941 */ /* 0x000fea0003800200 */
.L_x_1957:
[----:B------:R-:W-:Y:S01]  /*6540*/  IMAD.SHL.U32 R0, R0, 0x100000, RZ ;  /* 0x0010000000007824 */ /* 0x000fe200078e00ff */
[----:B------:R-:W-:-:S04]  /*6550*/  LEA R2, R2, 0x3b800000, 0x17 ;  /* 0x3b80000002027811 */ /* 0x000fc800078eb8ff */
[----:B------:R-:W-:Y:S01]  /*6560*/  LOP3.LUT R19, R2, R0, R19, 0xfe, !PT ;  /* 0x0000000002137212 */ /* 0x000fe200078efe13 */
[----:B------:R-:W-:Y:S06]  /*6570*/  BRA `(.L_x_1942) ;  /* 0x0000000000f87947 */ /* 0x000fec0003800000 */
.L_x_1955:
[----:B------:R-:W2:Y:S01]  /*6580*/  LDG.E.U8 R3, desc[UR36][R2.64] ;  /* 0x0000002402037981 */ /* 0x000ea2000c1e1100 */
        /* <DEDUP_REMOVED lines=19> */
.L_x_1960:
[----:B------:R-:W-:Y:S05]  /*66c0*/  BSYNC.RECONVERGENT B0 ;  /* 0x0000000000007941 */ /* 0x000fea0003800200 */
.L_x_1959:
[----:B------:R-:W-:Y:S01]  /*66d0*/  IMAD.SHL.U32 R0, R0, 0x200000, RZ ;  /* 0x0020000000007824 */ /* 0x000fe200078e00ff */
[----:B------:R-:W-:-:S04]  /*66e0*/  LEA R2, R2, 0x37800000, 0x17 ;  /* 0x3780000002027811 */ /* 0x000fc800078eb8ff */
[----:B------:R-:W-:Y:S01]  /*66f0*/  LOP3.LUT R19, R2, R0, R19, 0xfe, !PT ;  /* 0x0000000002137212 */ /* 0x000fe200078efe13 */
[----:B------:R-:W-:Y:S06]  /*6700*/  BRA `(.L_x_1942) ;  /* 0x0000000000947947 */ /* 0x000fec0003800000 */
.L_x_1954:
        /* <DEDUP_REMOVED lines=8> */
[----:B--2---:R-:W-:-:S13]  /*6790*/  ISETP.NE.AND P0, PT, R2, RZ, PT ;  /* 0x000000ff0200720c */ /* 0x004fda0003f05270 */
[----:B------:R-:W-:Y:S05]  /*67a0*/  @!P0 BRA `(.L_x_1942) ;  /* 0x00000000006c8947 */ /* 0x000fea0003800000 */
[----:B------:R-:W-:-:S13]  /*67b0*/  ISETP.NE.AND P0, PT, R2, 0xff, PT ;  /* 0x000000ff0200780c */ /* 0x000fda0003f05270 */
[----:B------:R-:W-:Y:S01]  /*67c0*/  @!P0 MOV R19, 0x7f800001 ;  /* 0x7f80000100138802 */ /* 0x000fe20000000f00 */
[----:B------:R-:W-:Y:S01]  /*67d0*/  @P0 IMAD.SHL.U32 R19, R2, 0x800000, RZ ;  /* 0x0080000002130824 */ /* 0x000fe200078e00ff */
[----:B------:R-:W-:Y:S06]  /*67e0*/  BRA `(.L_x_1942) ;  /* 0x00000000005c7947 */ /* 0x000fec0003800000 */
.L_x_1941:
        /* <DEDUP_REMOVED lines=11> */
[----:B------:R-:W-:Y:S01]  /*68a0*/  IMAD.U32 R7, RZ, RZ, UR7 ;  /* 0x00000007ff077e24 */ /* 0x000fe2000f8e00ff */
[----:B---3--:R-:W-:Y:S01]  /*68b0*/  MOV R10, UR8 ;  /* 0x00000008000a7c02 */ /* 0x008fe20008000f00 */
[----:B------:R-:W-:-:S07]  /*68c0*/  IMAD.U32 R11, RZ, RZ, UR9 ;  /* 0x00000009ff0b7e24 */ /* 0x000fce000f8e00ff */
[----:B------:R-:W-:-:S07]  /*68d0*/  LEPC R20, `(.L_x_1963) ;  /* 0x000000001014794e */ /* 0x000fce0000000000 */
[----:B--2---:R-:W-:Y:S05]  /*68e0*/  CALL.ABS.NOINC R2 ;  /* 0x0000000002007343 */ /* 0x004fea0003c00000 */
.L_x_1963:
[----:B------:R-:W-:Y:S01]  /*68f0*/  IMAD.MOV.U32 R19, RZ, RZ, RZ ;  /* 0x000000ffff137224 */ /* 0x000fe200078e00ff */
[----:B------:R-:W-:Y:S06]  /*6900*/  BRA `(.L_x_1942) ;  /* 0x0000000000147947 */ /* 0x000fec0003800000 */
.L_x_1962:
[----:B------:R-:W2:Y:S02]  /*6910*/  LDG.E.64 R2, desc[UR36][R2.64] ;  /* 0x0000002402027981 */ /* 0x000ea4000c1e1b00 */
[----:B--2---:R0:W1:Y:S02]  /*6920*/  I2F.U64 R19, R2 ;  /* 0x0000000200137312 */ /* 0x0040640000301000 */
[----:B01----:R-:W-:Y:S05]  /*6930*/  BRA `(.L_x_1942) ;  /* 0x0000000000087947 */ /* 0x003fea0003800000 */
.L_x_1961:
[----:B------:R-:W2:Y:S02]  /*6940*/  LDG.E R2, desc[UR36][R2.64] ;  /* 0x0000002402027981 */ /* 0x000ea4000c1e1900 */
[----:B--2---:R-:W-:-:S07]  /*6950*/  I2FP.F32.U32 R19, R2 ;  /* 0x0000000200137245 */ /* 0x004fce0000201000 */
.L_x_1942:
[----:B------:R-:W-:Y:S05]  /*6960*/  BSYNC.RECONVERGENT B6 ;  /* 0x0000000000067941 */ /* 0x000fea0003800200 */
.L_x_1936:
[----:B------:R-:W0:Y:S01]  /*6970*/  LDCU.64 UR6, c[0x0][0x5f8] ;  /* 0x0000bf00ff0677ac */ /* 0x000e220008000a00 */
[----:B------:R-:W-:Y:S01]  /*6980*/  BSSY.RECONVERGENT B6, `(.L_x_1964) ;  /* 0x00000e5000067945 */ /* 0x000fe20003800200 */
[----:B------:R-:W-:-:S04]  /*6990*/  UPRMT UR4, UR42, 0x9910, URZ ;  /* 0x000099102a047896 */ /* 0x000fc800080000ff */
[----:B------:R-:W-:Y:S01]  /*69a0*/  UISETP.GT.AND UP0, UPT, UR4, 0x9, UPT ;  /* 0x000000090400788c */ /* 0x000fe2000bf04270 */
[----:B0-2-4-:R-:W-:-:S04]  /*69b0*/  IADD3 R2, P0, PT, R18, UR6, RZ ;  /* 0x0000000612027c10 */ /* 0x015fc8000ff1e0ff */
        /* <DEDUP_REMOVED lines=11> */
[----:B--2---:R-:W4:Y:S01]  /*6a70*/  I2F.S16 R0, R0 ;  /* 0x0000000000007306 */ /* 0x004f220000101400 */
[----:B------:R-:W-:Y:S05]  /*6a80*/  BRA `(.L_x_1970) ;  /* 0x0000000c00507947 */ /* 0x000fea0003800000 */
.L_x_1968:
[----:B------:R-:W2:Y:S02]  /*6a90*/  LDG.E.U8 R0, desc[UR36][R2.64] ;  /* 0x0000002402007981 */ /* 0x000ea4000c1e1100 */
[----:B--2---:R-:W-:Y:S01]  /*6aa0*/  I2FP.F32.U32 R0, R0 ;  /* 0x0000000000007245 */ /* 0x004fe20000201000 */
[----:B------:R-:W-:Y:S06]  /*6ab0*/  BRA `(.L_x_1970) ;  /* 0x0000000c00447947 */ /* 0x000fec0003800000 */
.L_x_1967:
[----:B------:R-:W-:-:S09]  /*6ac0*/  UISETP.NE.AND UP0, UPT, UR4, 0x2, UPT ;  /* 0x000000020400788c */ /* 0x000fd2000bf05270 */
[----:B------:R-:W-:Y:S05]  /*6ad0*/  BRA.U !UP0, `(.L_x_1971) ;  /* 0x0000000108287547 */ /* 0x000fea000b800000 */
[----:B------:R-:W-:-:S09]  /*6ae0*/  UISETP.NE.AND UP0, UPT, UR4, 0x3, UPT ;  /* 0x000000030400788c */ /* 0x000fd2000bf05270 */
[----:B------:R-:W-:Y:S05]  /*6af0*/  BRA.U !UP0, `(.L_x_1972) ;  /* 0x0000000108147547 */ /* 0x000fea000b800000 */
[----:B------:R-:W-:-:S09]  /*6b00*/  UISETP.NE.AND UP0, UPT, UR4, 0x4, UPT ;  /* 0x000000040400788c */ /* 0x000fd2000bf05270 */
[----:B------:R-:W-:Y:S05]  /*6b10*/  BRA.U UP0, `(.L_x_1969) ;  /* 0x0000000900d07547 */ /* 0x000fea000b800000 */
[----:B------:R-:W2:Y:S02]  /*6b20*/  LDG.E.64 R2, desc[UR36][R2.64] ;  /* 0x0000002402027981 */ /* 0x000ea4000c1e1b00 */
[----:B--2---:R0:W2:Y:S02]  /*6b30*/  I2F.S64 R0, R2 ;  /* 0x0000000200007312 */ /* 0x0040a40000301400 */
[----:B0-2---:R-:W-:Y:S05]  /*6b40*/  BRA `(.L_x_1970) ;  /* 0x0000000c00207947 */ /* 0x005fea0003800000 */
.L_x_1972:
[----:B------:R-:W2:Y:S02]  /*6b50*/  LDG.E R0, desc[UR36][R2.64] ;  /* 0x0000002402007981 */ /* 0x000ea4000c1e1900 */
[----:B--2---:R-:W-:Y:S01]  /*6b60*/  I2FP.F32.S32 R0, R0 ;  /* 0x0000000000007245 */ /* 0x004fe20000201400 */
[----:B------:R-:W-:Y:S06]  /*6b70*/  BRA `(.L_x_1970) ;  /* 0x0000000c00147947 */ /* 0x000fec0003800000 */
.L_x_1971:
[----:B------:R-:W2:Y:S02]  /*6b80*/  LDG.E.U16 R0, desc[UR36][R2.64] ;  /* 0x0000002402007981 */ /* 0x000ea4000c1e1500 */
[----:B--2---:R-:W0:Y:S01]  /*6b90*/  I2F.S16 R0, R0 ;  /* 0x0000000000007306 */ /* 0x004e220000101400 */
[----:B------:R-:W-:Y:S05]  /*6ba0*/  BRA `(.L_x_1970) ;  /* 0x0000000c00087947 */ /* 0x000fea0003800000 */
.L_x_1966:
        /* <DEDUP_REMOVED lines=8> */
.L_x_1974:
[----:B------:R-:W2:Y:S02]  /*6c30*/  LDG.E.U16 R0, desc[UR36][R2.64] ;  /* 0x0000002402007981 */ /* 0x000ea4000c1e1500 */
[----:B--2---:R-:W-:Y:S01]  /*6c40*/  HADD2.F32 R0, -RZ, R0.H0_H0 ;  /* 0x20000000ff007230 */ /* 0x004fe20000004100 */
[----:B------:R-:W-:Y:S06]  /*6c50*/  BRA `(.L_x_1970) ;  /* 0x0000000800dc7947 */ /* 0x000fec0003800000 */
.L_x_1973:
        /* <DEDUP_REMOVED lines=8> */
.L_x_1976:
[----:B------:R-:W2:Y:S02]  /*6ce0*/  LDG.E.U16 R0, desc[UR36][R2.64] ;  /* 0x0000002402007981 */ /* 0x000ea4000c1e1500 */
[----:B--2---:R-:W-:Y:S01]  /*6cf0*/  HADD2.F32 R0, -RZ, R0.H0_H0 ;  /* 0x20000000ff007230 */ /* 0x004fe20000004100 */
[----:B------:R-:W-:Y:S06]  /*6d00*/  BRA `(.L_x_1970) ;  /* 0x0000000800b07947 */ /* 0x000fec0003800000 */
.L_x_1975:
        /* <DEDUP_REMOVED lines=11> */
.L_x_1965:
        /* <DEDUP_REMOVED lines=12> */
.L_x_1979:
        /* <DEDUP_REMOVED lines=11> */
.L_x_1978:
        /* <DEDUP_REMOVED lines=23> */
[----:B------:R-:W-:Y:S01]  /*70a0*/  LOP3.LUT R0, R5, 0x80000000, R0, 0xf8, !PT ;  /* 0x8000000005007812 */ /* 0x000fe200078ef800 */
[----:B------:R-:W-:Y:S06]  /*70b0*/  BRA `(.L_x_1970) ;  /* 0x0000000400c47947 */ /* 0x000fec0003800000 */
.L_x_1981:
        /* <DEDUP_REMOVED lines=10> */
[----:B------:R-:W-:Y:S01]  /*7160*/  LOP3.LUT R0, R0, 0x80000000, R5, 0xf8, !PT ;  /* 0x8000000000007812 */ /* 0x000fe200078ef805 */
[----:B------:R-:W-:Y:S06]  /*7170*/  BRA `(.L_x_1970) ;  /* 0x0000000400947947 */ /* 0x000fec0003800000 */
.L_x_1980:
[----:B------:R-:W2:Y:S02]  /*7180*/  LDG.E.U16 R0, desc[UR36][R2.64] ;  /* 0x0000002402007981 */ /* 0x000ea4000c1e1500 */
[----:B--2---:R-:W-:Y:S01]  /*7190*/  IMAD.U32 R0, R0, 0x10000, RZ ;  /* 0x0001000000007824 */ /* 0x004fe200078e00ff */
[----:B------:R-:W-:Y:S06]  /*71a0*/  BRA `(.L_x_1970) ;  /* 0x0000000400887947 */ /* 0x000fec0003800000 */
.L_x_1977:
        /* <DEDUP_REMOVED lines=11> */
.L_x_1984:
        /* <DEDUP_REMOVED lines=20> */
.L_x_1986:
[----:B------:R-:W-:Y:S05]  /*73a0*/  BSYNC.RECONVERGENT B0 ;  /* 0x0000000000007941 */ /* 0x000fea0003800200 */
.L_x_1985:
[----:B------:R-:W-:Y:S02]  /*73b0*/  SHF.L.U32 R0, R0, 0x14, RZ ;  /* 0x0000001400007819 */ /* 0x000fe400000006ff */
[----:B------:R-:W-:-:S04]  /*73c0*/  LEA R2, R2, 0x3b800000, 0x17 ;  /* 0x3b80000002027811 */ /* 0x000fc800078eb8ff */
[----:B------:R-:W-:Y:S01]  /*73d0*/  LOP3.LUT R0, R2, R0, R7, 0xfe, !PT ;  /* 0x0000000002007212 */ /* 0x000fe200078efe07 */
[----:B------:R-:W-:Y:S06]  /*73e0*/  BRA `(.L_x_1970) ;  /* 0x0000000000f87947 */ /* 0x000fec0003800000 */
.L_x_1983:
        /* <DEDUP_REMOVED lines=20> */
.L_x_1988:
[----:B------:R-:W-:Y:S05]  /*7530*/  BSYNC.RECONVERGENT B0 ;  /* 0x0000000000007941 */ /* 0x000fea0003800200 */
.L_x_1987:
[----:B------:R-:W-:Y:S01]  /*7540*/  IMAD.SHL.U32 R0, R0, 0x200000, RZ ;  /* 0x0020000000007824 */ /* 0x000fe200078e00ff */
[----:B------:R-:W-:-:S04]  /*7550*/  LEA R2, R2, 0x37800000, 0x17 ;  /* 0x3780000002027811 */ /* 0x000fc800078eb8ff */
[----:B------:R-:W-:Y:S01]  /*7560*/  LOP3.LUT R0, R2, R0, R7, 0xfe, !PT ;  /* 0x0000000002007212 */ /* 0x000fe200078efe07 */
[----:B------:R-:W-:Y:S06]  /*7570*/  BRA `(.L_x_1970) ;  /* 0x0000000000947947 */ /* 0x000fec0003800000 */
.L_x_1982:
[----:B------:R-:W-:-:S09]  /*7580*/  UISETP.NE.AND UP0, UPT, UR4, 0x1c, UPT ;  /* 0x0000001c0400788c */ /* 0x000fd2000bf05270 */
[----:B------:R-:W-:Y:S05]  /*7590*/  BRA.U !UP0, `(.L_x_1989) ;  /* 0x0000000108847547 */ /* 0x000fea000b800000 */
[----:B------:R-:W-:-:S09]  /*75a0*/  UISETP.NE.AND UP0, UPT, UR4, 0x1d, UPT ;  /* 0x0000001d0400788c */ /* 0x000fd2000bf05270 */
[----:B------:R-:W-:Y:S05]  /*75b0*/  BRA.U !UP0, `(.L_x_1990) ;  /* 0x0000000108707547 */ /* 0x000fea000b800000 */
[----:B------:R-:W-:-:S09]  /*75c0*/  UISETP.NE.AND UP0, UPT, UR4, 0x2c, UPT ;  /* 0x0000002c0400788c */ /* 0x000fd2000bf05270 */
[----:B------:R-:W-:Y:S05]  /*75d0*/  BRA.U UP0, `(.L_x_1969) ;  /* 0x0000000100207547 */ /* 0x000fea000b800000 */
[----:B------:R-:W2:Y:S01]  /*75e0*/  LDG.E.U8 R2, desc[UR36][R2.64] ;  /* 0x0000002402027981 */ /* 0x000ea2000c1e1100 */
[----:B------:R-:W-:Y:S01]  /*75f0*/  HFMA2 R0, -RZ, RZ, 3.814697265625e-06, 0 ;  /* 0x00400000ff007431 */ /* 0x000fe200000001ff */
[----:B--2---:R-:W-:-:S13]  /*7600*/  ISETP.NE.AND P0, PT, R2, RZ, PT ;  /* 0x000000ff0200720c */ /* 0x004fda0003f05270 */
[----:B------:R-:W-:Y:S05]  /*7610*/  @!P0 BRA `(.L_x_1970) ;  /* 0x00000000006c8947 */ /* 0x000fea0003800000 */
[----:B------:R-:W-:-:S13]  /*7620*/  ISETP.NE.AND P0, PT, R2, 0xff, PT ;  /* 0x000000ff0200780c */ /* 0x000fda0003f05270 */
[----:B------:R-:W-:Y:S02]  /*7630*/  @!P0 IMAD.MOV.U32 R0, RZ, RZ, 0x7f800001 ;  /* 0x7f800001ff008424 */ /* 0x000fe400078e00ff */
[----:B------:R-:W-:Y:S01]  /*7640*/  @P0 IMAD.SHL.U32 R0, R2, 0x800000, RZ ;  /* 0x0080000002000824 */ /* 0x000fe200078e00ff */
[----:B------:R-:W-:Y:S06]  /*7650*/  BRA `(.L_x_1970) ;  /* 0x00000000005c7947 */ /* 0x000fec0003800000 */
.L_x_1969:
[----:B------:R-:W-:Y:S01]  /*7660*/  MOV R2, 0x0 ;  /* 0x0000000000027802 */ /* 0x000fe20000000f00 */
[----:B------:R-:W0:Y:S01]  /*7670*/  LDCU.64 UR4, c[0x4][0x128] ;  /* 0x01002500ff0477ac */ /* 0x000e220008000a00 */
[----:B------:R-:W-:Y:S02]  /*7680*/  HFMA2 R8, -RZ, RZ, 0, 4.64916229248046875e-06 ;  /* 0x0000004eff087431 */ /* 0x000fe400000001ff */
[----:B------:R-:W-:Y:S01]  /*7690*/  IMAD.MOV.U32 R12, RZ, RZ, 0x1 ;  /* 0x00000001ff0c7424 */ /* 0x000fe200078e00ff */
[----:B------:R-:W2:Y:S01]  /*76a0*/  LDCU.64 UR6, c[0x4][0x130] ;  /* 0x01002600ff0677ac */ /* 0x000ea20008000a00 */
[----:B------:R-:W4:Y:S01]  /*76b0*/  LDC.64 R2, c[0x4][R2] ;  /* 0x0100000002027b82 */ /* 0x000f220000000a00 */
[----:B------:R-:W-:Y:S01]  /*76c0*/  IMAD.MOV.U32 R13, RZ, RZ, RZ ;  /* 0x000000ffff0d7224 */ /* 0x000fe200078e00ff */
[----:B------:R-:W1:Y:S01]  /*76d0*/  LDCU.64 UR8, c[0x4][0x18] ;  /* 0x01000300ff0877ac */ /* 0x000e620008000a00 */
[----:B0-----:R-:W-:Y:S01]  /*76e0*/  MOV R4, UR4 ;  /* 0x0000000400047c02 */ /* 0x001fe20008000f00 */
[----:B------:R-:W-:-:S02]  /*76f0*/  IMAD.U32 R5, RZ, RZ, UR5 ;  /* 0x00000005ff057e24 */ /* 0x000fc4000f8e00ff */
[----:B--2---:R-:W-:Y:S01]  /*7700*/  IMAD.U32 R6, RZ, RZ, UR6 ;  /* 0x00000006ff067e24 */ /* 0x004fe2000f8e00ff */
[----:B------:R-:W-:Y:S01]  /*7710*/  MOV R7, UR7 ;  /* 0x0000000700077c02 */ /* 0x000fe20008000f00 */
[----:B-1----:R-:W-:Y:S02]  /*7720*/  IMAD.U32 R10, RZ, RZ, UR8 ;  /* 0x00000008ff0a7e24 */ /* 0x002fe4000f8e00ff */
[----:B------:R-:W-:-:S07]  /*7730*/  IMAD.U32 R11, RZ, RZ, UR9 ;  /* 0x00000009ff0b7e24 */ /* 0x000fce000f8e00ff */
[----:B------:R-:W-:-:S07]  /*7740*/  LEPC R20, `(.L_x_1991) ;  /* 0x000000001014794e */ /* 0x000fce0000000000 */
[----:B---345:R-:W-:Y:S05]  /*7750*/  CALL.ABS.NOINC R2 ;  /* 0x0000000002007343 */ /* 0x038fea0003c00000 */
.L_x_1991:
[----:B------:R-:W-:Y:S01]  /*7760*/  MOV R0, RZ ;  /* 0x000000ff00007202 */ /* 0x000fe20000000f00 */
[----:B------:R-:W-:Y:S06]  /*7770*/  BRA `(.L_x_1970) ;  /* 0x0000000000147947 */ /* 0x000fec0003800000 */
.L_x_1990:
[----:B------:R-:W2:Y:S02]  /*7780*/  LDG.E.64 R2, desc[UR36][R2.64] ;  /* 0x0000002402027981 */ /* 0x000ea4000c1e1b00 */
[----:B--2---:R0:W2:Y:S02]  /*7790*/  I2F.U64 R0, R2 ;  /* 0x0000000200007312 */ /* 0x0040a40000301000 */
[----:B0-2---:R-:W-:Y:S05]  /*77a0*/  BRA `(.L_x_1970) ;  /* 0x0000000000087947 */ /* 0x005fea0003800000 */
.L_x_1989:
[----:B------:R-:W2:Y:S02]  /*77b0*/  LDG.E R0, desc[UR36][R2.64] ;  /* 0x0000002402007981 */ /* 0x000ea4000c1e1900 */
[----:B--2---:R-:W-:-:S07]  /*77c0*/  I2FP.F32.U32 R0, R0 ;  /* 0x0000000000007245 */ /* 0x004fce0000201000 */
.L_x_1970:
[----:B------:R-:W-:Y:S05]  /*77d0*/  BSYNC.RECONVERGENT B6 ;  /* 0x0000000000067941 */ /* 0x000fea0003800200 */
.L_x_1964:
[----:B0-2-45:R-:W-:Y:S01]  /*77e0*/  FMUL.FTZ R2, R0, 0.70710676908493041992 ;  /* 0x3f3504f300027820 */ /* 0x035fe20000410000 */
[----:B------:R-:W-:Y:S02]  /*77f0*/  IMAD.MOV.U32 R4, RZ, RZ, 0x38eb4c3a ;  /* 0x38eb4c3aff047424 */ /* 0x000fe400078e00ff */
[----:B------:R-:W-:Y:S02]  /*7800*/  HFMA2 R5, -RZ, RZ, 1.0087890625, -0.000686168670654296875 ;  /* 0x3c09919fff057431 */ /* 0x000fe400000001ff */
[----:B------:R-:W-:Y:S02]  /*7810*/  IMAD.MOV.U32 R6, RZ, RZ, 0x3aae005b ;  /* 0x3aae005bff067424 */ /* 0x000fe400078e00ff */
[C---:B------:R-:W-:Y:S01]  /*7820*/  FADD.FTZ R3, |R2|.reuse, -RZ ;  /* 0x800000ff02037221 */ /* 0x040fe20000010200 */
[----:B------:R-:W-:Y:S01]  /*7830*/  FSETP.GE.FTZ.AND P0, PT, |R2|, 1.0029599666595458984, PT ;  /* 0x3f8060fe0200780b */ /* 0x000fe20003f16200 */
[----:B------:R-:W-:Y:S01]  /*7840*/  IMAD.MOV.U32 R7, RZ, RZ, 0x3d24d99a ;  /* 0x3d24d99aff077424 */ /* 0x000fe200078e00ff */
[----:B------:R-:W-:Y:S01]  /*7850*/  MOV R8, 0x3f69b4f9 ;  /* 0x3f69b4f900087802 */ /* 0x000fe20000000f00 */
[----:B------:R-:W0:Y:S01]  /*7860*/  LDCU.64 UR6, c[0x0][0x5e8] ;  /* 0x0000bd00ff0677ac */ /* 0x000e220008000a00 */
        /* <DEDUP_REMOVED lines=24> */
[----:B------:R-:W2:Y:S04]  /*79f0*/  @P0 MUFU.EX2 R3, R4 ;  /* 0x0000000400030308 */ /* 0x000ea80000000800 */
[----:B------:R-:W4:Y:S01]  /*7a00*/  MUFU.EX2 R7, R7 ;  /* 0x0000000700077308 */ /* 0x000f220000000800 */
[----:B--2---:R-:W-:Y:S01]  /*7a10*/  @P0 FADD.FTZ R3, -R3, 1 ;  /* 0x3f80000003030421 */ /* 0x004fe20000010100 */
[----:B----4-:R-:W-:-:S04]  /*7a20*/  FMUL.FTZ R5, R7, 0.3989422917366027832 ;  /* 0x3ecc422a07057820 */ /* 0x010fc80000410000 */
[----:B------:R-:W-:Y:S02]  /*7a30*/  @P0 LOP3.LUT R4, R3, 0x80000000, R2, 0xb8, !PT ;  /* 0x8000000003040812 */ /* 0x000fe400078eb802 */
[----:B0-----:R-:W-:Y:S01]  /*7a40*/  IADD3 R2, P0, PT, R16, UR6, RZ ;  /* 0x0000000610027c10 */ /* 0x001fe2000ff1e0ff */
[----:B------:R-:W-:Y:S02]  /*7a50*/  FMUL.FTZ R5, R5, R0 ;  /* 0x0000000005057220 */ /* 0x000fe40000410000 */
[----:B------:R-:W-:Y:S02]  /*7a60*/  FADD.FTZ R0, R4, 1 ;  /* 0x3f80000004007421 */ /* 0x000fe40000010000 */
[----:B------:R-:W-:Y:S02]  /*7a70*/  IMAD.X R3, RZ, RZ, UR7, P0 ;  /* 0x00000007ff037e24 */ /* 0x000fe400080e06ff */
[----:B------:R-:W-:-:S04]  /*7a80*/  FFMA.FTZ R0, R0, 0.5, R5 ;  /* 0x3f00000000007823 */ /* 0x000fc80000010005 */
[----:B-1-3--:R-:W-:Y:S01]  /*7a90*/  FMUL.FTZ R4, R0, R19 ;  /* 0x0000001300047220 */ /* 0x00afe20000410000 */
        /* <DEDUP_REMOVED lines=12> */
.L_x_1995:
[----:B------:R-:W0:Y:S02]  /*7b60*/  F2I.S64.TRUNC R4, R4 ;  /* 0x0000000400047311 */ /* 0x000e24000020d900 */
[----:B0-----:R-:W-:-:S05]  /*7b70*/  MOV R7, R4 ;  /* 0x0000000400077202 */ /* 0x001fca0000000f00 */
[----:B------:R0:W-:Y:S01]  /*7b80*/  STG.E.U8 desc[UR36][R2.64], R7 ;  /* 0x0000000702007986 */ /* 0x0001e2000c101124 */
[----:B------:R-:W-:Y:S05]  /*7b90*/  BRA `(.L_x_1997) ;  /* 0x0000000c00287947 */ /* 0x000fea0003800000 */
.L_x_1994:
        /* <DEDUP_REMOVED lines=9> */
.L_x_1999:
[----:B------:R-:W0:Y:S02]  /*7c30*/  F2I.FTZ.TRUNC.NTZ R5, R4 ;  /* 0x0000000400057305 */ /* 0x000e24000021f100 */
[----:B0-----:R0:W-:Y:S01]  /*7c40*/  STG.E desc[UR36][R2.64], R5 ;  /* 0x0000000502007986 */ /* 0x0011e2000c101924 */
[----:B------:R-:W-:Y:S05]  /*7c50*/  BRA `(.L_x_1997) ;  /* 0x0000000800f87947 */ /* 0x000fea0003800000 */
.L_x_1998:
[----:B------:R-:W0:Y:S02]  /*7c60*/  F2I.FTZ.TRUNC.NTZ R5, R4 ;  /* 0x0000000400057305 */ /* 0x000e24000021f100 */
[----:B0-----:R0:W-:Y:S01]  /*7c70*/  STG.E.U16 desc[UR36][R2.64], R5 ;  /* 0x0000000502007986 */ /* 0x0011e2000c101524 */
[----:B------:R-:W-:Y:S05]  /*7c80*/  BRA `(.L_x_1997) ;  /* 0x0000000800ec7947 */ /* 0x000fea0003800000 */
.L_x_1993:
        /* <DEDUP_REMOVED lines=8> */
.L_x_2001:
[----:B------:R-:W-:-:S05]  /*7d10*/  F2FP.F16.F32.PACK_AB R4, RZ, R4 ;  /* 0x00000004ff04723e */ /* 0x000fca00000000ff */
[----:B------:R0:W-:Y:S01]  /*7d20*/  STG.E.U16 desc[UR36][R2.64], R4 ;  /* 0x0000000402007986 */ /* 0x0001e2000c101524 */
[----:B------:R-:W-:Y:S05]  /*7d30*/  BRA `(.L_x_1997) ;  /* 0x0000000800c07947 */ /* 0x000fea0003800000 */
.L_x_2000:
        /* <DEDUP_REMOVED lines=9> */
.L_x_2003:
[----:B------:R-:W-:-:S04]  /*7dd0*/  F2FP.F16.F32.PACK_AB R5, RZ, R4 ;  /* 0x00000004ff05723e */ /* 0x000fc800000000ff */
[----:B------:R-:W-:-:S05]  /*7de0*/  PRMT R5, R5, 0x5410, RZ ;  /* 0x0000541005057816 */ /* 0x000fca00000000ff */
[----:B------:R0:W-:Y:S01]  /*7df0*/  STG.E desc[UR36][R2.64], R5 ;  /* 0x0000000502007986 */ /* 0x0001e2000c101924 */
[----:B------:R-:W-:Y:S05]  /*7e00*/  BRA `(.L_x_1997) ;  /* 0x00000008008c7947 */ /* 0x000fea0003800000 */
.L_x_2002:
[----:B------:R-:W-:-:S06]  /*7e10*/  FMUL.FTZ R4, R4, 1 ;  /* 0x3f80000004047820 */ /* 0x000fcc0000410000 */
[----:B------:R-:W0:Y:S02]  /*7e20*/  F2F.F64.F32 R4, R4 ;  /* 0x0000000400047310 */ /* 0x000e240000201800 */
[----:B0-----:R0:W-:Y:S01]  /*7e30*/  STG.E.64 desc[UR36][R2.64], R4 ;  /* 0x0000000402007986 */ /* 0x0011e2000c101b24 */
[----:B------:R-:W-:Y:S05]  /*7e40*/  BRA `(.L_x_1997) ;  /* 0x00000008007c7947 */ /* 0x000fea0003800000 */
.L_x_1992:
        /* <DEDUP_REMOVED lines=13> */
.L_x_2007:
[----:B------:R-:W-:Y:S01]  /*7f20*/  LOP3.LUT R6, R4, 0x7fffffff, RZ, 0xc0, !PT ;  /* 0x7fffffff04067812 */ /* 0x000fe200078ec0ff */
[----:B------:R-:W-:Y:S01]  /*7f30*/  BSSY.RECONVERGENT B0, `(.L_x_2008) ;  /* 0x0000012000007945 */ /* 0x000fe20003800200 */
[----:B------:R-:W-:Y:S02]  /*7f40*/  IMAD.MOV.U32 R0, RZ, RZ, 0x80 ;  /* 0x00000080ff007424 */ /* 0x000fe400078e00ff */
        /* <DEDUP_REMOVED lines=13> */
.L_x_2010:
[----:B------:R-:W-:-:S04]  /*8020*/  SHF.R.U32.HI R4, RZ, 0x18, R4 ;  /* 0x00000018ff047819 */ /* 0x000fc80000011604 */
[----:B------:R-:W-:-:S04]  /*8030*/  LOP3.LUT R4, R5, 0x80, R4, 0xf8, !PT ;  /* 0x0000008005047812 */ /* 0x000fc800078ef804 */
[----:B------:R-:W-:-:S07]  /*8040*/  PRMT R0, R4, 0x7610, R0 ;  /* 0x0000761004007816 */ /* 0x000fce0000000000 */
.L_x_2009:
[----:B------:R-:W-:Y:S05]  /*8050*/  BSYNC.RECONVERGENT B0 ;  /* 0x0000000000007941 */ /* 0x000fea0003800200 */
.L_x_2008:
[----:B------:R0:W-:Y:S01]  /*8060*/  STG.E.U8 desc[UR36][R2.64], R0 ;  /* 0x0000000002007986 */ /* 0x0001e2000c101124 */
[----:B------:R-:W-:Y:S05]  /*8070*/  BRA `(.L_x_1997) ;  /* 0x0000000400f07947 */ /* 0x000fea0003800000 */
.L_x_2006:
[----:B------:R-:W-:Y:S01]  /*8080*/  LOP3.LUT R6, R4, 0x7fffffff, RZ, 0xc0, !PT ;  /* 0x7fffffff04067812 */ /* 0x000fe200078ec0ff */
[----:B------:R-:W-:Y:S01]  /*8090*/  BSSY.RECONVERGENT B0, `(.L_x_2011) ;  /* 0x0000012000007945 */ /* 0x000fe20003800200 */
[----:B------:R-:W-:Y:S02]  /*80a0*/  HFMA2 R0, -RZ, RZ, 0, 7.62939453125e-06 ;  /* 0x00000080ff007431 */ /* 0x000fe400000001ff */
        /* <DEDUP_REMOVED lines=13> */
.L_x_2013:
[----:B------:R-:W-:-:S04]  /*8180*/  SHF.R.U32.HI R4, RZ, 0x18, R4 ;  /* 0x00000018ff047819 */ /* 0x000fc80000011604 */
[----:B------:R-:W-:-:S04]  /*8190*/  LOP3.LUT R5, R5, 0x80, R4, 0xf8, !PT ;  /* 0x0000008005057812 */ /* 0x000fc800078ef804 */
[----:B------:R-:W-:-:S07]  /*81a0*/  PRMT R0, R5, 0x7610, R0 ;  /* 0x0000761005007816 */ /* 0x000fce0000000000 */
.L_x_2012:
[----:B------:R-:W-:Y:S05]  /*81b0*/  BSYNC.RECONVERGENT B0 ;  /* 0x0000000000007941 */ /* 0x000fea0003800200 */
.L_x_2011:
[----:B------:R0:W-:Y:S01]  /*81c0*/  STG.E.U8 desc[UR36][R2.64], R0 ;  /* 0x0000000002007986 */ /* 0x0001e2000c101124 */
[----:B------:R-:W-:Y:S05]  /*81d0*/  BRA `(.L_x_1997) ;  /* 0x0000000400987947 */ /* 0x000fea0003800000 */
.L_x_2005:
[----:B------:R-:W-:-:S09]  /*81e0*/  UISETP.NE.AND UP0, UPT, UR4, 0x1c, UPT ;  /* 0x0000001c0400788c */ /* 0x000fd2000bf05270 */
[----:B------:R-:W-:Y:S05]  /*81f0*/  BRA.U !UP0, `(.L_x_2014) ;  /* 0x0000000108587547 */ /* 0x000fea000b800000 */
[----:B------:R-:W-:-:S09]  /*8200*/  UISETP.NE.AND UP0, UPT, UR4, 0x1d, UPT ;  /* 0x0000001d0400788c */ /* 0x000fd2000bf05270 */
[----:B------:R-:W-:Y:S05]  /*8210*/  BRA.U !UP0, `(.L_x_2015) ;  /* 0x0000000108447547 */ /* 0x000fea000b800000 */
[----:B------:R-:W-:-:S09]  /*8220*/  UISETP.NE.AND UP0, UPT, UR4, 0x2c, UPT ;  /* 0x0000002c0400788c */ /* 0x000fd2000bf05270 */
[----:B------:R-:W-:Y:S05]  /*8230*/  BRA.U UP0, `(.L_x_1996) ;  /* 0x0000000100a87547 */ /* 0x000fea000b800000 */
        /* <DEDUP_REMOVED lines=15> */
.L_x_2015:
[----:B------:R-:W0:Y:S02]  /*8330*/  F2I.U64.TRUNC R4, R4 ;  /* 0x0000000400047311 */ /* 0x000e24000020d800 */
[----:B0-----:R0:W-:Y:S01]  /*8340*/  STG.E.64 desc[UR36][R2.64], R4 ;  /* 0x0000000402007986 */ /* 0x0011e2000c101b24 */
[----:B------:R-:W-:Y:S05]  /*8350*/  BRA `(.L_x_1997) ;  /* 0x0000000400387947 */ /* 0x000fea0003800000 */
.L_x_2014:
[----:B------:R-:W0:Y:S02]  /*8360*/  F2I.FTZ.U32.TRUNC.NTZ R5, R4 ;  /* 0x0000000400057305 */ /* 0x000e24000021f000 */
[----:B0-----:R0:W-:Y:S01]  /*8370*/  STG.E desc[UR36][R2.64], R5 ;  /* 0x0000000502007986 */ /* 0x0011e2000c101924 */
[----:B------:R-:W-:Y:S05]  /*8380*/  BRA `(.L_x_1997) ;  /* 0x00000004002c7947 */ /* 0x000fea0003800000 */
.L_x_2004:
        /* <DEDUP_REMOVED lines=10> */
.L_x_2017:
[----:B------:R-:W-:Y:S01]  /*8430*/  FMUL.FTZ R4, R4, 1 ;  /* 0x3f80000004047820 */ /* 0x000fe20000410000 */
[----:B------:R-:W-:-:S05]  /*8440*/  CS2R R6, SRZ ;  /* 0x0000000000067805 */ /* 0x000fca000001ff00 */
[----:B------:R-:W0:Y:S02]  /*8450*/  F2F.F64.F32 R4, R4 ;  /* 0x0000000400047310 */ /* 0x000e240000201800 */
[----:B0-----:R3:W-:Y:S01]  /*8460*/  STG.E.128 desc[UR36][R2.64], R4 ;  /* 0x0000000402007986 */ /* 0x0017e2000c101d24 */
[----:B------:R-:W-:Y:S05]  /*8470*/  BRA `(.L_x_1997) ;  /* 0x0000000000f07947 */ /* 0x000fea0003800000 */
.L_x_2016:
[----:B------:R-:W-:-:S09]  /*8480*/  UISETP.NE.AND UP0, UPT, UR4, 0xf, UPT ;  /* 0x0000000f0400788c */ /* 0x000fd2000bf05270 */
[----:B------:R-:W-:Y:S05]  /*8490*/  BRA.U !UP0, `(.L_x_2018) ;  /* 0x0000000108e07547 */ /* 0x000fea000b800000 */
[----:B------:R-:W-:-:S09]  /*84a0*/  UISETP.NE.AND UP0, UPT, UR4, 0x17, UPT ;  /* 0x000000170400788c */ /* 0x000fd2000bf05270 */
[----:B------:R-:W-:Y:S05]  /*84b0*/  BRA.U !UP0, `(.L_x_2019) ;  /* 0x00000001088c7547 */ /* 0x000fea000b800000 */
[----:B------:R-:W-:-:S09]  /*84c0*/  UISETP.NE.AND UP0, UPT, UR4, 0x18, UPT ;  /* 0x000000180400788c */ /* 0x000fd2000bf05270 */
[----:B------:R-:W-:Y:S05]  /*84d0*/  BRA.U !UP0, `(.L_x_2020) ;  /* 0x0000000108447547 */ /* 0x000fea000b800000 */
.L_x_1996:
[----:B------:R-:W-:Y:S01]  /*84e0*/  MOV R0, 0x0 ;  /* 0x0000000000007802 */ /* 0x000fe20000000f00 */
[----:B------:R-:W0:Y:S01]  /*84f0*/  LDCU.64 UR4, c[0x4][0x128] ;  /* 0x01002500ff0477ac */ /* 0x000e220008000a00 */
[----:B------:R-:W-:Y:S02]  /*8500*/  HFMA2 R12, -RZ, RZ, 0, 5.9604644775390625e-08 ;  /* 0x00000001ff0c7431 */ /* 0x000fe400000001ff */
[----:B------:R-:W-:Y:S01]  /*8510*/  IMAD.MOV.U32 R8, RZ, RZ, 0x65 ;  /* 0x00000065ff087424 */ /* 0x000fe200078e00ff */
[----:B------:R1:W2:Y:S01]  /*8520*/  LDC.64 R2, c[0x4][R0] ;  /* 0x0100000000027b82 */ /* 0x0002a20000000a00 */
[----:B------:R-:W3:Y:S01]  /*8530*/  LDCU.64 UR6, c[0x4][0x130] ;  /* 0x01002600ff0677ac */ /* 0x000ee20008000a00 */
[----:B------:R-:W-:Y:S01]  /*8540*/  IMAD.MOV.U32 R13, RZ, RZ, RZ ;  /* 0x000000ffff0d7224 */ /* 0x000fe200078e00ff */
[----:B------:R-:W4:Y:S01]  /*8550*/  LDCU.64 UR8, c[0x4][0x20] ;  /* 0x01000400ff0877ac */ /* 0x000f220008000a00 */
[----:B0-----:R-:W-:Y:S01]  /*8560*/  IMAD.U32 R4, RZ, RZ, UR4 ;  /* 0x00000004ff047e24 */ /* 0x001fe2000f8e00ff */
[----:B------:R-:W-:Y:S01]  /*8570*/  MOV R5, UR5 ;  /* 0x0000000500057c02 */ /* 0x000fe20008000f00 */
[----:B---3--:R-:W-:-:S02]  /*8580*/  IMAD.U32 R6, RZ, RZ, UR6 ;  /* 0x00000006ff067e24 */ /* 0x008fc4000f8e00ff */
[----:B------:R-:W-:Y:S01]  /*8590*/  IMAD.U32 R7, RZ, RZ, UR7 ;  /* 0x00000007ff077e24 */ /* 0x000fe2000f8e00ff */
[----:B----4-:R-:W-:Y:S01]  /*85a0*/  MOV R10, UR8 ;  /* 0x00000008000a7c02 */ /* 0x010fe20008000f00 */
[----:B-1----:R-:W-:-:S07]  /*85b0*/  IMAD.U32 R11, RZ, RZ, UR9 ;  /* 0x00000009ff0b7e24 */ /* 0x002fce000f8e00ff */
[----:B------:R-:W-:-:S07]  /*85c0*/  LEPC R20, `(.L_x_2021) ;  /* 0x000000001014794e */ /* 0x000fce0000000000 */
[----:B--2---:R-:W-:Y:S05]  /*85d0*/  CALL.ABS.NOINC R2 ;  /* 0x0000000002007343 */ /* 0x004fea0003c00000 */
.L_x_2021:
[----:B------:R-:W-:Y:S05]  /*85e0*/  BRA `(.L_x_1997) ;  /* 0x0000000000947947 */ /* 0x000fea0003800000 */
.L_x_2020:
[----:B------:R-:W-:Y:S01]  /*85f0*/  LOP3.LUT R6, R4, 0x7fffffff, RZ, 0xc0, !PT ;  /* 0x7fffffff04067812 */ /* 0x000fe200078ec0ff */
[----:B------:R-:W-:Y:S01]  /*8600*/  BSSY.RECONVERGENT B0, `(.L_x_2022) ;  /* 0x000000b000007945 */ /* 0x000fe20003800200 */
[----:B------:R-:W-:Y:S01]  /*8610*/  SHF.R.U32.HI R7, RZ, 0x18, R4 ;  /* 0x00000018ff077819 */ /* 0x000fe20000011604 */
[----:B------:R-:W-:Y:S01]  /*8620*/  IMAD.MOV.U32 R0, RZ, RZ, 0x7f ;  /* 0x0000007fff007424 */ /* 0x000fe200078e00ff */
        /* <DEDUP_REMOVED lines=8> */
.L_x_2023:
[----:B------:R-:W-:Y:S05]  /*86b0*/  BSYNC.RECONVERGENT B0 ;  /* 0x0000000000007941 */ /* 0x000fea0003800200 */
.L_x_2022:
[----:B------:R-:W-:-:S05]  /*86c0*/  LOP3.LUT R5, R0, 0x80, R7, 0xf8, !PT ;  /* 0x0000008000057812 */ /* 0x000fca00078ef807 */
[----:B------:R1:W-:Y:S01]  /*86d0*/  STG.E.U8 desc[UR36][R2.64], R5 ;  /* 0x0000000502007986 */ /* 0x0003e2000c101124 */
[----:B------:R-:W-:Y:S05]  /*86e0*/  BRA `(.L_x_1997) ;  /* 0x0000000000547947 */ /* 0x000fea0003800000 */
.L_x_2019:
[----:B------:R-:W-:Y:S01]  /*86f0*/  LOP3.LUT R6, R4, 0x7fffffff, RZ, 0xc0, !PT ;  /* 0x7fffffff04067812 */ /* 0x000fe200078ec0ff */
[----:B------:R-:W-:Y:S03]  /*8700*/  BSSY.RECONVERGENT B0, `(.L_x_2024) ;  /* 0x000000d000007945 */ /* 0x000fe60003800200 */
        /* <DEDUP_REMOVED lines=9> */
.L_x_2025:
[----:B------:R-:W-:Y:S02]  /*87a0*/  ISETP.GT.U32.AND P0, PT, R6, 0x7f800000, PT ;  /* 0x7f8000000600780c */ /* 0x000fe40003f04070 */
[----:B------:R-:W-:-:S04]  /*87b0*/  MOV R0, 0x7f ;  /* 0x0000007f00007802 */ /* 0x000fc80000000f00 */
[----:B------:R-:W-:-:S07]  /*87c0*/  SEL R0, R0, 0x7c, P0 ;  /* 0x0000007c00007807 */ /* 0x000fce0000000000 */
.L_x_2026:
[----:B------:R-:W-:Y:S05]  /*87d0*/  BSYNC.RECONVERGENT B0 ;  /* 0x0000000000007941 */ /* 0x000fea0003800200 */
.L_x_2024:
[----:B------:R-:W-:-:S04]  /*87e0*/  SHF.R.U32.HI R5, RZ, 0x18, R4 ;  /* 0x00000018ff057819 */ /* 0x000fc80000011604 */
[----:B------:R-:W-:-:S05]  /*87f0*/  LOP3.LUT R5, R0, 0x80, R5, 0xf8, !PT ;  /* 0x0000008000057812 */ /* 0x000fca00078ef805 */
[----:B------:R2:W-:Y:S01]  /*8800*/  STG.E.U8 desc[UR36][R2.64], R5 ;  /* 0x0000000502007986 */ /* 0x0005e2000c101124 */
[----:B------:R-:W-:Y:S05]  /*8810*/  BRA `(.L_x_1997) ;  /* 0x0000000000087947 */ /* 0x000fea0003800000 */
.L_x_2018:
[----:B------:R-:W-:-:S05]  /*8820*/  F2FP.BF16.F32.PACK_AB R4, RZ, R4 ;  /* 0x00000004ff04723e */ /* 0x000fca00000010ff */
[----:B------:R0:W-:Y:S02]  /*8830*/  STG.E.U16 desc[UR36][R2.64], R4 ;  /* 0x0000000402007986 */ /* 0x0001e4000c101524 */
.L_x_1997:
[----:B------:R-:W-:-:S07]  /*8840*/  VIADD R17, R17, 0x80 ;  /* 0x0000008011117836 */ /* 0x000fce0000000000 */
.L_x_1934:
[----:B------:R-:W-:Y:S05]  /*8850*/  BSYNC.RECONVERGENT B7 ;  /* 0x0000000000077941 */ /* 0x000fea0003800200 */
.L_x_1933:
[----:B------:R-:W5:Y:S01]  /*8860*/  LDCU UR4, c[0x0][0x380] ;  /* 0x00007000ff0477ac */ /* 0x000f620008000800 */
[----:B------:R-:W-:Y:S01]  /*8870*/  BSSY.RECONVERGENT B7, `(.L_x_2027) ;  /* 0x000043a000077945 */ /* 0x000fe20003800200 */
[----:B-----5:R-:W-:-:S13]  /*8880*/  ISETP.GE.AND P0, PT, R17, UR4, PT ;  /* 0x0000000411007c0c */ /* 0x020fda000bf06270 */
[----:B------:R-:W-:Y:S05]  /*8890*/  @P0 BRA `(.L_x_2028) ;  /* 0x0000004000dc0947 */ /* 0x000fea0003800000 */
[----:B------:R-:W5:Y:S01]  /*88a0*/  LDCU UR4, c[0x0][0x388] ;  /* 0x00007100ff0477ac */ /* 0x000f620008000800 */
[----:B0-----:R-:W-:Y:S02]  /*88b0*/  HFMA2 R0, -RZ, RZ, 0, 0 ;  /* 0x00000000ff007431 */ /* 0x001fe400000001ff */
[----:B------:R-:W-:Y:S02]  /*88c0*/  IMAD.MOV.U32 R18, RZ, RZ, RZ ;  /* 0x000000ffff127224 */ /* 0x000fe400078e00ff */
[----:B------:R-:W-:Y:S01]  /*88d0*/  IMAD.MOV.U32 R16, RZ, RZ, RZ ;  /* 0x000000ffff107224 */ /* 0x000fe200078e00ff */
        /* <DEDUP_REMOVED lines=9> */
[----:B------:R-:W-:-:S04]  /*8970*/  SHF.R.U32.HI R3, RZ, UR5, R2 ;  /* 0x00000005ff037c19 */ /* 0x000fc80008011602 */
[----:B------:R-:W-:-:S05]  /*8980*/  IADD3 R18, PT, PT, -R3, RZ, RZ ;  /* 0x000000ff03127210 */ /* 0x000fca0007ffe1ff */
        /* <DEDUP_REMOVED lines=338> */
[----:B0-----:R-:W-:-:S07]  /*9eb0*/  IMAD R18, R5, UR4, R18 ;  /* 0x0000000405127c24 */ /* 0x001fce000f8e0212 */
.L_x_2029:
        /* <DEDUP_REMOVED lines=18> */
.L_x_2034:
[----:B------:R-:W2:Y:S02]  /*9fe0*/  LDG.E.U8 R2, desc[UR36][R2.64] ;  /* 0x0000002402027981 */ /* 0x000ea4000c1e1100 */
[----:B--2---:R-:W-:Y:S01]  /*9ff0*/  I2FP.F32.U32 R19, R2 ;  /* 0x0000000200137245 */ /* 0x004fe20000201000 */
[----:B------:R-:W-:Y:S06]  /*a000*/  BRA `(.L_x_2036) ;  /* 0x0000000c00447947 */ /* 0x000fec0003800000 */
.L_x_2033:
        /* <DEDUP_REMOVED lines=9> */
.L_x_2038:
[----:B------:R-:W2:Y:S02]  /*a0a0*/  LDG.E R2, desc[UR36][R2.64] ;  /* 0x0000002402027981 */ /* 0x000ea4000c1e1900 */
[----:B--2---:R-:W-:Y:S01]  /*a0b0*/  I2FP.F32.S32 R19, R2 ;  /* 0x0000000200137245 */ /* 0x004fe20000201400 */
[----:B------:R-:W-:Y:S06]  /*a0c0*/  BRA `(.L_x_2036) ;  /* 0x0000000c00147947 */ /* 0x000fec0003800000 */
.L_x_2037:
[----:B------:R-:W2:Y:S02]  /*a0d0*/  LDG.E.U16 R2, desc[UR36][R2.64] ;  /* 0x0000002402027981 */ /* 0x000ea4000c1e1500 */
[----:B--2---:R0:W1:Y:S01]  /*a0e0*/  I2F.S16 R19, R2 ;  /* 0x0000000200137306 */ /* 0x0040620000101400 */
[----:B------:R-:W-:Y:S05]  /*a0f0*/  BRA `(.L_x_2036) ;  /* 0x0000000c00087947 */ /* 0x000fea0003800000 */
.L_x_2032:
        /* <DEDUP_REMOVED lines=8> */
.L_x_2040:
[----:B------:R-:W2:Y:S02]  /*a180*/  LDG.E.U16 R2, desc[UR36][R2.64] ;  /* 0x0000002402027981 */ /* 0x000ea4000c1e1500 */
[----:B--2---:R-:W-:Y:S01]  /*a190*/  HADD2.F32 R19, -RZ, R2.H0_H0 ;  /* 0x20000002ff137230 */ /* 0x004fe20000004100 */
[----:B------:R-:W-:Y:S06]  /*a1a0*/  BRA `(.L_x_2036) ;  /* 0x0000000800dc7947 */ /* 0x000fec0003800000 */
.L_x_2039:
        /* <DEDUP_REMOVED lines=8> */
.L_x_2042:
[----:B------:R-:W2:Y:S02]  /*a230*/  LDG.E.U16 R2, desc[UR36][R2.64] ;  /* 0x0000002402027981 */ /* 0x000ea4000c1e1500 */
[----:B--2---:R-:W-:Y:S01]  /*a240*/  HADD2.F32 R19, -RZ, R2.H0_H0 ;  /* 0x20000002ff137230 */ /* 0x004fe20000004100 */
[----:B------:R-:W-:Y:S06]  /*a250*/  BRA `(.L_x_2036) ;  /* 0x0000000800b07947 */ /* 0x000fec0003800000 */
.L_x_2041:
        /* <DEDUP_REMOVED lines=11> */
.L_x_2031:
        /* <DEDUP_REMOVED lines=12> */
.L_x_2045:
        /* <DEDUP_REMOVED lines=11> */
.L_x_2044:
        /* <DEDUP_REMOVED lines=14> */
[----:B------:R-:W-:Y:S02]  /*a560*/  VIADD R5, R4, 0xfffffffc ;  /* 0xfffffffc04057836 */ /* 0x000fe40000000000 */
[----:B------:R-:W-:-:S03]  /*a570*/  VIADD R4, R0, 0x1000000 ;  /* 0x0100000000047836 */ /* 0x000fc60000000000 */
[----:B------:R-:W-:Y:S02]  /*a580*/  SHF.L.U32 R6, R0, R5, RZ ;  /* 0x0000000500067219 */ /* 0x000fe400000006ff */
[----:B------:R-:W-:Y:S02]  /*a590*/  SHF.L.U32 R5, R5, 0x17, RZ ;  /* 0x0000001705057819 */ /* 0x000fe400000006ff */
[----:B------:R-:W-:Y:S02]  /*a5a0*/  SHF.R.S32.HI R4, RZ, 0x8, R4 ;  /* 0x00000008ff047819 */ /* 0x000fe40000011404 */
[----:B------:R-:W-:-:S05]  /*a5b0*/  LEA.HI R5, R6, -R5, RZ, 0x1c ;  /* 0x8000000506057211 */ /* 0x000fca00078fe0ff */
[----:B------:R-:W-:-:S05]  /*a5c0*/  VIADD R5, R5, 0x3c000000 ;  /* 0x3c00000005057836 */ /* 0x000fca0000000000 */
[----:B------:R-:W-:-:S04]  /*a5d0*/  LOP3.LUT R4, R5, 0x7f800000, R4, 0xf8, !PT ;  /* 0x7f80000005047812 */ /* 0x000fc800078ef804 */
[----:B------:R-:W-:-:S04]  /*a5e0*/  SEL R4, R4, RZ, P0 ;  /* 0x000000ff04047207 */ /* 0x000fc80000000000 */
[----:B------:R-:W-:Y:S01]  /*a5f0*/  LOP3.LUT R19, R4, 0x80000000, R19, 0xf8, !PT ;  /* 0x8000000004137812 */ /* 0x000fe200078ef813 */
[----:B------:R-:W-:Y:S06]  /*a600*/  BRA `(.L_x_2036) ;  /* 0x0000000400c47947 */ /* 0x000fec0003800000 */
.L_x_2047:
[----:B------:R-:W2:Y:S02]  /*a610*/  LDG.E.U8 R2, desc[UR36][R2.64] ;  /* 0x0000002402027981 */ /* 0x000ea4000c1e1100 */
[C---:B--2---:R-:W-:Y:S01]  /*a620*/  SHF.L.U32 R0, R2.reuse, 0x19, RZ ;  /* 0x0000001902007819 */ /* 0x044fe200000006ff */
        /* <DEDUP_REMOVED lines=10> */
.L_x_2046:
[----:B------:R-:W2:Y:S02]  /*a6d0*/  LDG.E.U16 R2, desc[UR36][R2.64] ;  /* 0x0000002402027981 */ /* 0x000ea4000c1e1500 */
[----:B--2---:R-:W-:Y:S01]  /*a6e0*/  IMAD.U32 R19, R2, 0x10000, RZ ;  /* 0x0001000002137824 */ /* 0x004fe200078e00ff */
[----:B------:R-:W-:Y:S06]  /*a6f0*/  BRA `(.L_x_2036) ;  /* 0x0000000400887947 */ /* 0x000fec0003800000 */
.L_x_2043:
        /* <DEDUP_REMOVED lines=11> */
.L_x_2050:
[----:B------:R-:W2:Y:S01]  /*a7b0*/  LDG.E.U8 R3, desc[UR36][R2.64] ;  /* 0x0000002402037981 */ /* 0x000ea2000c1e1100 */
        /* <DEDUP_REMOVED lines=19> */
.L_x_2052:
[----:B------:R-:W-:Y:S05]  /*a8f0*/  BSYNC.RECONVERGENT B0 ;  /* 0x0000000000007941 */ /* 0x000fea0003800200 */
.L_x_2051:
[----:B------:R-:W-:Y:S01]  /*a900*/  IMAD.SHL.U32 R0, R0, 0x100000, RZ ;  /* 0x0010000000007824 */ /* 0x000fe200078e00ff */
[----:B------:R-:W-:-:S04]  /*a910*/  LEA R2, R2, 0x3b800000, 0x17 ;  /* 0x3b80000002027811 */ /* 0x000fc800078eb8ff */
[----:B------:R-:W-:Y:S01]  /*a920*/  LOP3.LUT R19, R2, R0, R19, 0xfe, !PT ;  /* 0x0000000002137212 */ /* 0x000fe200078efe13 */
[----:B------:R-:W-:Y:S06]  /*a930*/  BRA `(.L_x_2036) ;  /* 0x0000000000f87947 */ /* 0x000fec0003800000 */
.L_x_2049:
        /* <DEDUP_REMOVED lines=20> */
.L_x_2054:
[----:B------:R-:W-:Y:S05]  /*aa80*/  BSYNC.RECONVERGENT B0 ;  /* 0x0000000000007941 */ /* 0x000fea0003800200 */
.L_x_2053:
[----:B------:R-:W-:Y:S02]  /*aa90*/  SHF.L.U32 R0, R0, 0x15, RZ ;  /* 0x0000001500007819 */ /* 0x000fe400000006ff */
[----:B------:R-:W-:-:S04]  /*aaa0*/  LEA R2, R2, 0x37800000, 0x17 ;  /* 0x3780000002027811 */ /* 0x000fc800078eb8ff */
[----:B------:R-:W-:Y:S01]  /*aab0*/  LOP3.LUT R19, R2, R0, R19, 0xfe, !PT ;  /* 0x0000000002137212 */ /* 0x000fe200078efe13 */
[----:B------:R-:W-:Y:S06]  /*aac0*/  BRA `(.L_x_2036) ;  /* 0x0000000000947947 */ /* 0x000fec0003800000 */
.L_x_2048:
        /* <DEDUP_REMOVED lines=14> */
.L_x_2035:
        /* <DEDUP_REMOVED lines=8> */
[----:B0-----:R-:W-:Y:S02]  /*ac30*/  IMAD.U32 R4, RZ, RZ, UR4 ;  /* 0x00000004ff047e24 */ /* 0x001fe4000f8e00ff */
[----:B------:R-:W-:Y:S01]  /*ac40*/  IMAD.U32 R5, RZ, RZ, UR5 ;  /* 0x00000005ff057e24 */ /* 0x000fe2000f8e00ff */
[----:B-1----:R-:W-:Y:S01]  /*ac50*/  MOV R6, UR6 ;  /* 0x0000000600067c02 */ /* 0x002fe20008000f00 */
[----:B------:R-:W-:-:S02]  /*ac60*/  IMAD.U32 R7, RZ, RZ, UR7 ;  /* 0x00000007ff077e24 */ /* 0x000fc4000f8e00ff */
[----:B---3--:R-:W-:Y:S01]  /*ac70*/  IMAD.U32 R10, RZ, RZ, UR8 ;  /* 0x00000008ff0a7e24 */ /* 0x008fe2000f8e00ff */
[----:B------:R-:W-:-:S07]  /*ac80*/  MOV R11, UR9 ;  /* 0x00000009000b7c02 */ /* 0x000fce0008000f00 */
[----:B------:R-:W-:-:S07]  /*ac90*/  LEPC R20, `(.L_x_2057) ;  /* 0x000000001014794e */ /* 0x000fce0000000000 */
[----:B--2---:R-:W-:Y:S05]  /*aca0*/  CALL.ABS.NOINC R2 ;  /* 0x0000000002007343 */ /* 0x004fea0003c00000 */
.L_x_2057:
[----:B------:R-:W-:Y:S01]  /*acb0*/  IMAD.MOV.U32 R19, RZ, RZ, RZ ;  /* 0x000000ffff137224 */ /* 0x000fe200078e00ff */
[----:B------:R-:W-:Y:S06]  /*acc0*/  BRA `(.L_x_2036) ;  /* 0x0000000000147947 */ /* 0x000fec0003800000 */
.L_x_2056:
[----:B------:R-:W2:Y:S02]  /*acd0*/  LDG.E.64 R2, desc[UR36][R2.64] ;  /* 0x0000002402027981 */ /* 0x000ea4000c1e1b00 */
[----:B--2---:R0:W1:Y:S02]  /*ace0*/  I2F.U64 R19, R2 ;  /* 0x0000000200137312 */ /* 0x0040640000301000 */
[----:B01----:R-:W-:Y:S05]  /*acf0*/  BRA `(.L_x_2036) ;  /* 0x0000000000087947 */ /* 0x003fea0003800000 */
.L_x_2055:
[----:B------:R-:W2:Y:S02]  /*ad00*/  LDG.E R2, desc[UR36][R2.64] ;  /* 0x0000002402027981 */ /* 0x000ea4000c1e1900 */
[----:B--2---:R-:W-:-:S07]  /*ad10*/  I2FP.F32.U32 R19, R2 ;  /* 0x0000000200137245 */ /* 0x004fce0000201000 */
.L_x_2036:
[----:B------:R-:W-:Y:S05]  /*ad20*/  BSYNC.RECONVERGENT B6 ;  /* 0x0000000000067941 */ /* 0x000fea0003800200 */
.L_x_2030:
[----:B------:R-:W0:Y:S01]  /*ad30*/  LDCU.64 UR6, c[0x0][0x5f8] ;  /* 0x0000bf00ff0677ac */ /* 0x000e220008000a00 */
[----:B------:R-:W-:Y:S01]  /*ad40*/  BSSY.RECONVERGENT B6, `(.L_x_2058) ;  /* 0x00000e5000067945 */ /* 0x000fe20003800200 */
[----:B------:R-:W-:-:S04]  /*ad50*/  UPRMT UR4, UR42, 0x9910, URZ ;  /* 0x000099102a047896 */ /* 0x000fc800080000ff */
[----:B------:R-:W-:Y:S01]  /*ad60*/  UISETP.GT.AND UP0, UPT, UR4, 0x9, UPT ;  /* 0x000000090400788c */ /* 0x000fe2000bf04270 */
[----:B0-2-4-:R-:W-:-:S05]  /*ad70*/  IADD3 R2, P0, PT, R18, UR6, RZ ;  /* 0x0000000612027c10 */ /* 0x015fca000ff1e0ff */
        /* <DEDUP_REMOVED lines=11> */
[----:B--2---:R-:W0:Y:S01]  /*ae30*/  I2F.S16 R0, R0 ;  /* 0x0000000000007306 */ /* 0x004e220000101400 */
[----:B------:R-:W-:Y:S05]  /*ae40*/  BRA `(.L_x_2064) ;  /* 0x0000000c00507947 */ /* 0x000fea0003800000 */
.L_x_2062:
[----:B------:R-:W2:Y:S02]  /*ae50*/  LDG.E.U8 R0, desc[UR36][R2.64] ;  /* 0x0000002402007981 */ /* 0x000ea4000c1e1100 */
[----:B--2---:R-:W-:Y:S01]  /*ae60*/  I2FP.F32.U32 R0, R0 ;  /* 0x0000000000007245 */ /* 0x004fe20000201000 */
[----:B------:R-:W-:Y:S06]  /*ae70*/  BRA `(.L_x_2064) ;  /* 0x0000000c00447947 */ /* 0x000fec0003800000 */
.L_x_2061:
        /* <DEDUP_REMOVED lines=9> */
.L_x_2066:
[----:B------:R-:W2:Y:S02]  /*af10*/  LDG.E R0, desc[UR36][R2.64] ;  /* 0x0000002402007981 */ /* 0x000ea4000c1e1900 */
[----:B--2---:R-:W-:Y:S01]  /*af20*/  I2FP.F32.S32 R0, R0 ;  /* 0x0000000000007245 */ /* 0x004fe20000201400 */
[----:B------:R-:W-:Y:S06]  /*af30*/  BRA `(.L_x_2064) ;  /* 0x0000000c00147947 */ /* 0x000fec0003800000 */
.L_x_2065:
[----:B------:R-:W2:Y:S02]  /*af40*/  LDG.E.U16 R0, desc[UR36][R2.64] ;  /* 0x0000002402007981 */ /* 0x000ea4000c1e1500 */
[----:B--2---:R-:W4:Y:S01]  /*af50*/  I2F.S16 R0, R0 ;  /* 0x0000000000007306 */ /* 0x004f220000101400 */
[----:B------:R-:W-:Y:S05]  /*af60*/  BRA `(.L_x_2064) ;  /* 0x0000000c00087947 */ /* 0x000fea0003800000 */
.L_x_2060:
        /* <DEDUP_REMOVED lines=8> */
.L_x_2068:
[----:B------:R-:W2:Y:S02]  /*aff0*/  LDG.E.U16 R0, desc[UR36][R2.64] ;  /* 0x0000002402007981 */ /* 0x000ea4000c1e1500 */
[----:B--2---:R-:W-:Y:S01]  /*b000*/  HADD2.F32 R0, -RZ, R0.H0_H0 ;  /* 0x20000000ff007230 */ /* 0x004fe20000004100 */
[----:B------:R-:W-:Y:S06]  /*b010*/  BRA `(.L_x_2064) ;  /* 0x0000000800dc7947 */ /* 0x000fec0003800000 */
.L_x_2067:
        /* <DEDUP_REMOVED lines=8> */
.L_x_2070:
[----:B------:R-:W2:Y:S02]  /*b0a0*/  LDG.E.U16 R0, desc[UR36][R2.64] ;  /* 0x0000002402007981 */ /* 0x000ea4000c1e1500 */
[----:B--2---:R-:W-:Y:S01]  /*b0b0*/  HADD2.F32 R0, -RZ, R0.H0_H0 ;  /* 0x20000000ff007230 */ /* 0x004fe20000004100 */
[----:B------:R-:W-:Y:S06]  /*b0c0*/  BRA `(.L_x_2064) ;  /* 0x0000000800b07947 */ /* 0x000fec0003800000 */
.L_x_2069:
        /* <DEDUP_REMOVED lines=11> */
.L_x_2059:
        /* <DEDUP_REMOVED lines=12> */
.L_x_2073:
        /* <DEDUP_REMOVED lines=11> */
.L_x_2072:
        /* <DEDUP_REMOVED lines=19> */
[----:B------:R-:W-:Y:S02]  /*b420*/  SHF.R.S32.HI R5, RZ, 0x8, R5 ;  /* 0x00000008ff057819 */ /* 0x000fe40000011405 */
[----:B------:R-:W-:-:S04]  /*b430*/  IADD3 R6, PT, PT, R6, 0x3c000000, RZ ;  /* 0x3c00000006067810 */ /* 0x000fc80007ffe0ff */
[----:B------:R-:W-:-:S04]  /*b440*/  LOP3.LUT R5, R6, 0x7f800000, R5, 0xf8, !PT ;  /* 0x7f80000006057812 */ /* 0x000fc800078ef805 */
[----:B------:R-:W-:-:S04]  /*b450*/  SEL R5, R5, RZ, P0 ;  /* 0x000000ff05057207 */ /* 0x000fc80000000000 */
[----:B------:R-:W-:Y:S01]  /*b460*/  LOP3.LUT R0, R5, 0x80000000, R0, 0xf8, !PT ;  /* 0x8000000005007812 */ /* 0x000fe200078ef800 */
[----:B------:R-:W-:Y:S06]  /*b470*/  BRA `(.L_x_2064) ;  /* 0x0000000400c47947 */ /* 0x000fec0003800000 */
.L_x_2075:
        /* <DEDUP_REMOVED lines=12> */
.L_x_2074:
[----:B------:R-:W2:Y:S02]  /*b540*/  LDG.E.U16 R0, desc[UR36][R2.64] ;  /* 0x0000002402007981 */ /* 0x000ea4000c1e1500 */
[----:B--2---:R-:W-:Y:S01]  /*b550*/  SHF.L.U32 R0, R0, 0x10, RZ ;  /* 0x0000001000007819 */ /* 0x004fe200000006ff */
[----:B------:R-:W-:Y:S06]  /*b560*/  BRA `(.L_x_2064) ;  /* 0x0000000400887947 */ /* 0x000fec0003800000 */
.L_x_2071:
        /* <DEDUP_REMOVED lines=11> */
.L_x_2078:
        /* <DEDUP_REMOVED lines=20> */
.L_x_2080:
[----:B------:R-:W-:Y:S05]  /*b760*/  BSYNC.RECONVERGENT B0 ;  /* 0x0000000000007941 */ /* 0x000fea0003800200 */
.L_x_2079:
[----:B------:R-:W-:Y:S01]  /*b770*/  IMAD.SHL.U32 R0, R0, 0x100000, RZ ;  /* 0x0010000000007824 */ /* 0x000fe200078e00ff */
[----:B------:R-:W-:-:S04]  /*b780*/  LEA R2, R2, 0x3b800000, 0x17 ;  /* 0x3b80000002027811 */ /* 0x000fc800078eb8ff */
[----:B------:R-:W-:Y:S01]  /*b790*/  LOP3.LUT R0, R2, R0, R7, 0xfe, !PT ;  /* 0x0000000002007212 */ /* 0x000fe200078efe07 */
[----:B------:R-:W-:Y:S06]  /*b7a0*/  BRA `(.L_x_2064) ;  /* 0x0000000000f87947 */ /* 0x000fec0003800000 */
.L_x_2077:
        /* <DEDUP_REMOVED lines=20> */
.L_x_2082:
[----:B------:R-:W-:Y:S05]  /*b8f0*/  BSYNC.RECONVERGENT B0 ;  /* 0x0000000000007941 */ /* 0x000fea0003800200 */
.L_x_2081:
[----:B------:R-:W-:Y:S01]  /*b900*/  IMAD.SHL.U32 R0, R0, 0x200000, RZ ;  /* 0x0020000000007824 */ /* 0x000fe200078e00ff */
[----:B------:R-:W-:-:S04]  /*b910*/  LEA R2, R2, 0x37800000, 0x17 ;  /* 0x3780000002027811 */ /* 0x000fc800078eb8ff */
[----:B------:R-:W-:Y:S01]  /*b920*/  LOP3.LUT R0, R2, R0, R7, 0xfe, !PT ;  /* 0x0000000002007212 */ /* 0x000fe200078efe07 */
[----:B------:R-:W-:Y:S06]  /*b930*/  BRA `(.L_x_2064) ;  /* 0x0000000000947947 */ /* 0x000fec0003800000 */
.L_x_2076:
        /* <DEDUP_REMOVED lines=14> */
.L_x_2063:
[----:B------:R-:W-:Y:S01]  /*ba20*/  MOV R2, 0x0 ;  /* 0x0000000000027802 */ /* 0x000fe20000000f00 */
[----:B------:R-:W0:Y:S01]  /*ba30*/  LDCU.64 UR4, c[0x4][0x128] ;  /* 0x01002500ff0477ac */ /* 0x000e220008000a00 */
[----:B------:R-:W-:Y:S02]  /*ba40*/  HFMA2 R12, -RZ, RZ, 0, 5.9604644775390625e-08 ;  /* 0x00000001ff0c7431 */ /* 0x000fe400000001ff */
[----:B------:R-:W-:Y:S01]  /*ba50*/  IMAD.MOV.U32 R8, RZ, RZ, 0x4e ;  /* 0x0000004eff087424 */ /* 0x000fe200078e00ff */
[----:B------:R-:W2:Y:S01]  /*ba60*/  LDCU.64 UR6, c[0x4][0x130] ;  /* 0x01002600ff0677ac */ /* 0x000ea20008000a00 */
[----:B------:R-:W4:Y:S01]  /*ba70*/  LDC.64 R2, c[0x4][R2] ;  /* 0x0100000002027b82 */ /* 0x000f220000000a00 */
[----:B------:R-:W-:Y:S01]  /*ba80*/  IMAD.MOV.U32 R13, RZ, RZ, RZ ;  /* 0x000000ffff0d7224 */ /* 0x000fe200078e00ff */
[----:B------:R-:W1:Y:S01]  /*ba90*/  LDCU.64 UR8, c[0x4][0x18] ;  /* 0x01000300ff0877ac */ /* 0x000e620008000a00 */
[----:B0-----:R-:W-:Y:S01]  /*baa0*/  IMAD.U32 R4, RZ, RZ, UR4 ;  /* 0x00000004ff047e24 */ /* 0x001fe2000f8e00ff */
[----:B------:R-:W-:Y:S01]  /*bab0*/  MOV R5, UR5 ;  /* 0x0000000500057c02 */ /* 0x000fe20008000f00 */
[----:B--2---:R-:W-:-:S02]  /*bac0*/  IMAD.U32 R6, RZ, RZ, UR6 ;  /* 0x00000006ff067e24 */ /* 0x004fc4000f8e00ff */
[----:B------:R-:W-:Y:S01]  /*bad0*/  IMAD.U32 R7, RZ, RZ, UR7 ;  /* 0x00000007ff077e24 */ /* 0x000fe2000f8e00ff */
[----:B-1----:R-:W-:Y:S01]  /*bae0*/  MOV R10, UR8 ;  /* 0x00000008000a7c02 */ /* 0x002fe20008000f00 */
[----:B------:R-:W-:-:S07]  /*baf0*/  IMAD.U32 R11, RZ, RZ, UR9 ;  /* 0x00000009ff0b7e24 */ /* 0x000fce000f8e00ff */
[----:B------:R-:W-:-:S07]  /*bb00*/  LEPC R20, `(.L_x_2085) ;  /* 0x000000001014794e */ /* 0x000fce0000000000 */
[----:B---345:R-:W-:Y:S05]  /*bb10*/  CALL.ABS.NOINC R2 ;  /* 0x0000000002007343 */ /* 0x038fea0003c00000 */
.L_x_2085:
[----:B------:R-:W-:Y:S01]  /*bb20*/  IMAD.MOV.U32 R0, RZ, RZ, RZ ;  /* 0x000000ffff007224 */ /* 0x000fe200078e00ff */
[----:B------:R-:W-:Y:S06]  /*bb30*/  BRA `(.L_x_2064) ;  /* 0x0000000000147947 */ /* 0x000fec0003800000 */
.L_x_2084:
[----:B------:R-:W2:Y:S02]  /*bb40*/  LDG.E.64 R2, desc[UR36][R2.64] ;  /* 0x0000002402027981 */ /* 0x000ea4000c1e1b00 */
[----:B--2---:R0:W2:Y:S02]  /*bb50*/  I2F.U64 R0, R2 ;  /* 0x0000000200007312 */ /* 0x0040a40000301000 */
[----:B0-2---:R-:W-:Y:S05]  /*bb60*/  BRA `(.L_x_2064) ;  /* 0x0000000000087947 */ /* 0x005fea0003800000 */
.L_x_2083:
[----:B------:R-:W2:Y:S02]  /*bb70*/  LDG.E R0, desc[UR36][R2.64] ;  /* 0x0000002402007981 */ /* 0x000ea4000c1e1900 */
[----:B--2---:R-:W-:-:S07]  /*bb80*/  I2FP.F32.U32 R0, R0 ;  /* 0x0000000000007245 */ /* 0x004fce0000201000 */
.L_x_2064:
[----:B------:R-:W-:Y:S05]  /*bb90*/  BSYNC.RECONVERGENT B6 ;  /* 0x0000000000067941 */ /* 0x000fea0003800200 */
.L_x_2058:
[----:B0-2-45:R-:W-:Y:S01]  /*bba0*/  FMUL.FTZ R2, R0, 0.70710676908493041992 ;  /* 0x3f3504f300027820 */ /* 0x035fe20000410000 */
[----:B------:R-:W-:Y:S01]  /*bbb0*/  IMAD.MOV.U32 R6, RZ, RZ, 0x3aae005b ;  /* 0x3aae005bff067424 */ /* 0x000fe200078e00ff */
[----:B------:R-:W-:Y:S01]  /*bbc0*/  MOV R4, 0x38eb4c3a ;  /* 0x38eb4c3a00047802 */ /* 0x000fe20000000f00 */
[----:B------:R-:W-:Y:S02]  /*bbd0*/  IMAD.MOV.U32 R5, RZ, RZ, 0x3c09919f ;  /* 0x3c09919fff057424 */ /* 0x000fe400078e00ff */
[C---:B------:R-:W-:Y:S01]  /*bbe0*/  FADD.FTZ R3, |R2|.reuse, -RZ ;  /* 0x800000ff02037221 */ /* 0x040fe20000010200 */
[----:B------:R-:W-:Y:S01]  /*bbf0*/  FSETP.GE.FTZ.AND P0, PT, |R2|, 1.0029599666595458984, PT ;  /* 0x3f8060fe0200780b */ /* 0x000fe20003f16200 */
[----:B------:R-:W-:Y:S02]  /*bc00*/  HFMA2 R7, -RZ, RZ, 1.28515625, -179.25 ;  /* 0x3d24d99aff077431 */ /* 0x000fe400000001ff */
[----:B------:R-:W-:Y:S01]  /*bc10*/  IMAD.MOV.U32 R8, RZ, RZ, 0x3f69b4f9 ;  /* 0x3f69b4f9ff087424 */ /* 0x000fe200078e00ff */
[----:B------:R-:W0:Y:S01]  /*bc20*/  LDCU.64 UR6, c[0x0][0x5e8] ;  /* 0x0000bd00ff0677ac */ /* 0x000e220008000a00 */
[----:B------:R-:W-:-:S02]  /*bc30*/  FSEL R4, R4, 8.4834944573231041431e-05, P0 ;  /* 0x38b1e96a04047808 */ /* 0x000fc40000000000 */
[----:B------:R-:W-:Y:S01]  /*bc40*/  FSEL R6, -R6, -0.00082130916416645050049, P0 ;  /* 0xba574d2006067808 */ /* 0x000fe20000000100 */
[----:B------:R-:W-:Y:S01]  /*bc50*/  UPRMT UR4, UR43, 0x9910, URZ ;  /* 0x000099102b047896 */ /* 0x000fe200080000ff */
[----:B------:R-:W-:Y:S02]  /*bc60*/  FSEL R5, R5, 0.0052134888246655464172, P0 ;  /* 0x3baad5ea05057808 */ /* 0x000fe40000000000 */
[----:B------:R-:W-:Y:S01]  /*bc70*/  FSEL R7, -R7, -0.026868773624300956726, P0 ;  /* 0xbcdc1be707077808 */ /* 0x000fe20000000100 */
[----:B------:R-:W-:Y:S01]  /*bc80*/  UISETP.GT.AND UP0, UPT, UR4, 0x9, UPT ;  /* 0x000000090400788c */ /* 0x000fe2000bf04270 */
        /* <DEDUP_REMOVED lines=41> */
.L_x_2089:
[----:B------:R-:W0:Y:S02]  /*bf20*/  F2I.S64.TRUNC R4, R4 ;  /* 0x0000000400047311 */ /* 0x000e24000020d900 */
[----:B0-----:R-:W-:-:S05]  /*bf30*/  IMAD.MOV.U32 R7, RZ, RZ, R4 ;  /* 0x000000ffff077224 */ /* 0x001fca00078e0004 */
[----:B------:R0:W-:Y:S01]  /*bf40*/  STG.E.U8 desc[UR36][R2.64], R7 ;  /* 0x0000000702007986 */ /* 0x0001e2000c101124 */
[----:B------:R-:W-:Y:S05]  /*bf50*/  BRA `(.L_x_2091) ;  /* 0x0000000c00287947 */ /* 0x000fea0003800000 */
.L_x_2088:
        /* <DEDUP_REMOVED lines=9> */
.L_x_2093:
[----:B------:R-:W0:Y:S02]  /*bff0*/  F2I.FTZ.TRUNC.NTZ R5, R4 ;  /* 0x0000000400057305 */ /* 0x000e24000021f100 */
[----:B0-----:R0:W-:Y:S01]  /*c000*/  STG.E desc[UR36][R2.64], R5 ;  /* 0x0000000502007986 */ /* 0x0011e2000c101924 */
[----:B------:R-:W-:Y:S05]  /*c010*/  BRA `(.L_x_2091) ;  /* 0x0000000800f87947 */ /* 0x000fea0003800000 */
.L_x_2092:
[----:B------:R-:W0:Y:S02]  /*c020*/  F2I.FTZ.TRUNC.NTZ R5, R4 ;  /* 0x0000000400057305 */ /* 0x000e24000021f100 */
[----:B0-----:R0:W-:Y:S01]  /*c030*/  STG.E.U16 desc[UR36][R2.64], R5 ;  /* 0x0000000502007986 */ /* 0x0011e2000c101524 */
[----:B------:R-:W-:Y:S05]  /*c040*/  BRA `(.L_x_2091) ;  /* 0x0000000800ec7947 */ /* 0x000fea0003800000 */
.L_x_2087:
        /* <DEDUP_REMOVED lines=8> */
.L_x_2095:
[----:B------:R-:W-:-:S05]  /*c0d0*/  F2FP.F16.F32.PACK_AB R4, RZ, R4 ;  /* 0x00000004ff04723e */ /* 0x000fca00000000ff */
[----:B------:R0:W-:Y:S01]  /*c0e0*/  STG.E.U16 desc[UR36][R2.64], R4 ;  /* 0x0000000402007986 */ /* 0x0001e2000c101524 */
[----:B------:R-:W-:Y:S05]  /*c0f0*/  BRA `(.L_x_2091) ;  /* 0x0000000800c07947 */ /* 0x000fea0003800000 */
.L_x_2094:
[----:B------:R-:W-:-:S09]  /*c100*/  UISETP.NE.AND UP0, UPT, UR4, 0x7, UPT ;  /* 0x000000070400788c */ /* 0x000fd2000bf05270 */
[----:B------:R-:W-:Y:S05]  /*c110*/  BRA.U !UP0, `(.L_x_2096) ;  /* 0x00000001082c7547 */ /* 0x000fea000b800000 */
[----:B------:R-:W-:-:S09]  /*c120*/  UISETP.NE.AND UP0, UPT, UR4, 0x8, UPT ;  /* 0x000000080400788c */ /* 0x000fd2000bf05270 */
[----:B------:R-:W-:Y:S05]  /*c130*/  BRA.U !UP0, `(.L_x_2097) ;  /* 0x0000000108147547 */ /* 0x000fea000b800000 */
[----:B------:R-:W-:-:S09]  /*c140*/  UISETP.NE.AND UP0, UPT, UR4, 0x9, UPT ;  /* 0x000000090400788c */ /* 0x000fd2000bf05270 */
[----:B------:R-:W-:Y:S05]  /*c150*/  BRA.U UP0, `(.L_x_2090) ;  /* 0x0000000500d07547 */ /* 0x000fea000b800000 */
[----:B------:R-:W-:-:S05]  /*c160*/  HFMA2 R5, -RZ, RZ, 0, 0 ;  /* 0x00000000ff057431 */ /* 0x000fca00000001ff */
[----:B------:R0:W-:Y:S01]  /*c170*/  STG.E.64 desc[UR36][R2.64], R4 ;  /* 0x0000000402007986 */ /* 0x0001e2000c101b24 */
[----:B------:R-:W-:Y:S05]  /*c180*/  BRA `(.L_x_2091) ;  /* 0x00000008009c7947 */ /* 0x000fea0003800000 */
.L_x_2097:
[----:B------:R-:W-:-:S04]  /*c190*/  F2FP.F16.F32.PACK_AB R5, RZ, R4 ;  /* 0x00000004ff05723e */ /* 0x000fc800000000ff */
[----:B------:R-:W-:-:S05]  /*c1a0*/  PRMT R5, R5, 0x5410, RZ ;  /* 0x0000541005057816 */ /* 0x000fca00000000ff */
[----:B------:R0:W-:Y:S01]  /*c1b0*/  STG.E desc[UR36][R2.64], R5 ;  /* 0x0000000502007986 */ /* 0x0001e2000c101924 */
[----:B------:R-:W-:Y:S05]  /*c1c0*/  BRA `(.L_x_2091) ;  /* 0x00000008008c7947 */ /* 0x000fea0003800000 */
.L_x_2096:
[----:B------:R-:W-:-:S06]  /*c1d0*/  FMUL.FTZ R4, R4, 1 ;  /* 0x3f80000004047820 */ /* 0x000fcc0000410000 */
[----:B------:R-:W0:Y:S02]  /*c1e0*/  F2F.F64.F32 R4, R4 ;  /* 0x0000000400047310 */ /* 0x000e240000201800 */
[----:B0-----:R0:W-:Y:S01]  /*c1f0*/  STG.E.64 desc[UR36][R2.64], R4 ;  /* 0x0000000402007986 */ /* 0x0011e2000c101b24 */
[----:B------:R-:W-:Y:S05]  /*c200*/  BRA `(.L_x_2091) ;  /* 0x00000008007c7947 */ /* 0x000fea0003800000 */
.L_x_2086:
        /* <DEDUP_REMOVED lines=13> */
.L_x_2101:
        /* <DEDUP_REMOVED lines=16> */
.L_x_2104:
[----:B------:R-:W-:-:S04]  /*c3e0*/  SHF.R.U32.HI R4, RZ, 0x18, R4 ;  /* 0x00000018ff047819 */ /* 0x000fc80000011604 */
[----:B------:R-:W-:-:S04]  /*c3f0*/  LOP3.LUT R4, R5, 0x80, R4, 0xf8, !PT ;  /* 0x0000008005047812 */ /* 0x000fc800078ef804 */
[----:B------:R-:W-:-:S07]  /*c400*/  PRMT R0, R4, 0x7610, R0 ;  /* 0x0000761004007816 */ /* 0x000fce0000000000 */
.L_x_2103:
[----:B------:R-:W-:Y:S05]  /*c410*/  BSYNC.RECONVERGENT B0 ;  /* 0x0000000000007941 */ /* 0x000fea0003800200 */
.L_x_2102:
[----:B------:R0:W-:Y:S01]  /*c420*/  STG.E.U8 desc[UR36][R2.64], R0 ;  /* 0x0000000002007986 */ /* 0x0001e2000c101124 */
[----:B------:R-:W-:Y:S05]  /*c430*/  BRA `(.L_x_2091) ;  /* 0x0000000400f07947 */ /* 0x000fea0003800000 */
.L_x_2100:
        /* <DEDUP_REMOVED lines=16> */
.L_x_2107:
[----:B------:R-:W-:-:S04]  /*c540*/  SHF.R.U32.HI R4, RZ, 0x18, R4 ;  /* 0x00000018ff047819 */ /* 0x000fc80000011604 */
[----:B------:R-:W-:-:S04]  /*c550*/  LOP3.LUT R5, R5, 0x80, R4, 0xf8, !PT ;  /* 0x0000008005057812 */ /* 0x000fc800078ef804 */
[----:B------:R-:W-:-:S07]  /*c560*/  PRMT R0, R5, 0x7610, R0 ;  /* 0x0000761005007816 */ /* 0x000fce0000000000 */
.L_x_2106:
[----:B------:R-:W-:Y:S05]  /*c570*/  BSYNC.RECONVERGENT B0 ;  /* 0x0000000000007941 */ /* 0x000fea0003800200 */
.L_x_2105:
[----:B------:R0:W-:Y:S01]  /*c580*/  STG.E.U8 desc[UR36][R2.64], R0 ;  /* 0x0000000002007986 */ /* 0x0001e2000c101124 */
[----:B------:R-:W-:Y:S05]  /*c590*/  BRA `(.L_x_2091) ;  /* 0x0000000400987947 */ /* 0x000fea0003800000 */
.L_x_2099:
        /* <DEDUP_REMOVED lines=21> */
.L_x_2109:
[----:B------:R-:W0:Y:S02]  /*c6f0*/  F2I.U64.TRUNC R4, R4 ;  /* 0x0000000400047311 */ /* 0x000e24000020d800 */
[----:B0-----:R0:W-:Y:S01]  /*c700*/  STG.E.64 desc[UR36][R2.64], R4 ;  /* 0x0000000402007986 */ /* 0x0011e2000c101b24 */
[----:B------:R-:W-:Y:S05]  /*c710*/  BRA `(.L_x_2091) ;  /* 0x0000000400387947 */ /* 0x000fea0003800000 */
.L_x_2108:
[----:B------:R-:W0:Y:S02]  /*c720*/  F2I.FTZ.U32.TRUNC.NTZ R5, R4 ;  /* 0x0000000400057305 */ /* 0x000e24000021f000 */
[----:B0-----:R0:W-:Y:S01]  /*c730*/  STG.E desc[UR36][R2.64], R5 ;  /* 0x0000000502007986 */ /* 0x0011e2000c101924 */
[----:B------:R-:W-:Y:S05]  /*c740*/  BRA `(.L_x_2091) ;  /* 0x00000004002c7947 */ /* 0x000fea0003800000 */
.L_x_2098:
        /* <DEDUP_REMOVED lines=10> */
.L_x_2111:
[----:B------:R-:W-:Y:S01]  /*c7f0*/  FMUL.FTZ R4, R4, 1 ;  /* 0x3f80000004047820 */ /* 0x000fe20000410000 */
[----:B------:R-:W-:-:S05]  /*c800*/  CS2R R6, SRZ ;  /* 0x0000000000067805 */ /* 0x000fca000001ff00 */
[----:B------:R-:W0:Y:S02]  /*c810*/  F2F.F64.F32 R4, R4 ;  /* 0x0000000400047310 */ /* 0x000e240000201800 */
[----:B0-----:R4:W-:Y:S01]  /*c820*/  STG.E.128 desc[UR36][R2.64], R4 ;  /* 0x0000000402007986 */ /* 0x0019e2000c101d24 */
[----:B------:R-:W-:Y:S05]  /*c830*/  BRA `(.L_x_2091) ;  /* 0x0000000000f07947 */ /* 0x000fea0003800000 */
.L_x_2110:
[----:B------:R-:W-:-:S09]  /*c840*/  UISETP.NE.AND UP0, UPT, UR4, 0xf, UPT ;  /* 0x0000000f0400788c */ /* 0x000fd2000bf05270 */
[----:B------:R-:W-:Y:S05]  /*c850*/  BRA.U !UP0, `(.L_x_2112) ;  /* 0x0000000108e07547 */ /* 0x000fea000b800000 */
[----:B------:R-:W-:-:S09]  /*c860*/  UISETP.NE.AND UP0, UPT, UR4, 0x17, UPT ;  /* 0x000000170400788c */ /* 0x000fd2000bf05270 */
[----:B------:R-:W-:Y:S05]  /*c870*/  BRA.U !UP0, `(.L_x_2113) ;  /* 0x00000001088c7547 */ /* 0x000fea000b800000 */
[----:B------:R-:W-:-:S09]  /*c880*/  UISETP.NE.AND UP0, UPT, UR4, 0x18, UPT ;  /* 0x000000180400788c */ /* 0x000fd2000bf05270 */
[----:B------:R-:W-:Y:S05]  /*c890*/  BRA.U !UP0, `(.L_x_2114) ;  /* 0x0000000108447547 */ /* 0x000fea000b800000 */
.L_x_2090:
        /* <DEDUP_REMOVED lines=16> */
.L_x_2115:
[----:B------:R-:W-:Y:S05]  /*c9a0*/  BRA `(.L_x_2091) ;  /* 0x0000000000947947 */ /* 0x000fea0003800000 */
.L_x_2114:
        /* <DEDUP_REMOVED lines=12> */
.L_x_2117:
[----:B------:R-:W-:Y:S05]  /*ca70*/  BSYNC.RECONVERGENT B0 ;  /* 0x0000000000007941 */ /* 0x000fea0003800200 */
.L_x_2116:
[----:B------:R-:W-:-:S05]  /*ca80*/  LOP3.LUT R5, R0, 0x80, R7, 0xf8, !PT ;  /* 0x0000008000057812 */ /* 0x000fca00078ef807 */
[----:B------:R1:W-:Y:S01]  /*ca90*/  STG.E.U8 desc[UR36][R2.64], R5 ;  /* 0x0000000502007986 */ /* 0x0003e2000c101124 */
[----:B------:R-:W-:Y:S05]  /*caa0*/  BRA `(.L_x_2091) ;  /* 0x0000000000547947 */ /* 0x000fea0003800000 */
.L_x_2113:
        /* <DEDUP_REMOVED lines=11> */
.L_x_2119:
[----:B------:R-:W-:Y:S01]  /*cb60*/  IMAD.MOV.U32 R0, RZ, RZ, 0x7f ;  /* 0x0000007fff007424 */ /* 0x000fe200078e00ff */
[----:B------:R-:W-:-:S04]  /*cb70*/  ISETP.GT.U32.AND P0, PT, R6, 0x7f800000, PT ;  /* 0x7f8000000600780c */ /* 0x000fc80003f04070 */
[----:B------:R-:W-:-:S09]  /*cb80*/  SEL R0, R0, 0x7c, P0 ;  /* 0x0000007c00007807 */ /* 0x000fd20000000000 */
.L_x_2120:
[----:B------:R-:W-:Y:S05]  /*cb90*/  BSYNC.RECONVERGENT B0 ;  /* 0x0000000000007941 */ /* 0x000fea0003800200 */
.L_x_2118:
[----:B------:R-:W-:-:S04]  /*cba0*/  SHF.R.U32.HI R5, RZ, 0x18, R4 ;  /* 0x00000018ff057819 */ /* 0x000fc80000011604 */
[----:B------:R-:W-:-:S05]  /*cbb0*/  LOP3.LUT R5, R0, 0x80, R5, 0xf8, !PT ;  /* 0x0000008000057812 */ /* 0x000fca00078ef805 */
[----:B------:R0:W-:Y:S01]  /*cbc0*/  STG.E.U8 desc[UR36][R2.64], R5 ;  /* 0x0000000502007986 */ /* 0x0001e2000c101124 */
[----:B------:R-:W-:Y:S05]  /*cbd0*/  BRA `(.L_x_2091) ;  /* 0x0000000000087947 */ /* 0x000fea0003800000 */
.L_x_2112:
[----:B------:R-:W-:-:S05]  /*cbe0*/  F2FP.BF16.F32.PACK_AB R4, RZ, R4 ;  /* 0x00000004ff04723e */ /* 0x000fca00000010ff */
[----:B------:R2:W-:Y:S02]  /*cbf0*/  STG.E.U16 desc[UR36][R2.64], R4 ;  /* 0x0000000402007986 */ /* 0x0005e4000c101524 */
.L_x_2091:
[----:B------:R-:W-:-:S07]  /*cc00*/  IADD3 R17, PT, PT, R17, 0x80, RZ ;  /* 0x0000008011117810 */ /* 0x000fce0007ffe0ff */
.L_x_2028:
[----:B------:R-:W-:Y:S05]  /*cc10*/  BSYNC.RECONVERGENT B7 ;  /* 0x0000000000077941 */ /* 0x000fea0003800200 */
.L_x_2027:
[----:B------:R-:W5:Y:S02]  /*cc20*/  LDCU UR4, c[0x0][0x380] ;  /* 0x00007000ff0477ac */ /* 0x000f640008000800 */
[----:B-----5:R-:W-:-:S13]  /*cc30*/  ISETP.GE.AND P0, PT, R17, UR4, PT ;  /* 0x0000000411007c0c */ /* 0x020fda000bf06270 */
[----:B------:R-:W-:Y:S05]  /*cc40*/  @P0 EXIT ;  /* 0x000000000000094d */ /* 0x000fea0003800000 */
[----:B------:R-:W5:Y:S01]  /*cc50*/  LDCU UR4, c[0x0][0x388] ;  /* 0x00007100ff0477ac */ /* 0x000f620008000800 */
[----:B------:R-:W-:Y:S01]  /*cc60*/  IMAD.MOV.U32 R18, RZ, RZ, RZ ;  /* 0x000000ffff127224 */ /* 0x000fe200078e00ff */
[----:B------:R-:W-:Y:S01]  /*cc70*/  MOV R16, RZ ;  /* 0x000000ff00107202 */ /* 0x000fe20000000f00 */
        /* <DEDUP_REMOVED lines=351> */
.L_x_2121:
[----:B------:R-:W1:Y:S01]  /*e270*/  LDCU.64 UR8, c[0x0][0x5f0] ;  /* 0x0000be00ff0877ac */ /* 0x000e620008000a00 */
[----:B------:R-:W-:Y:S01]  /*e280*/  BSSY.RECONVERGENT B6, `(.L_x_2122) ;  /* 0x00000e8000067945 */ /* 0x000fe20003800200 */
[----:B------:R-:W0:Y:S01]  /*e290*/  LDCU.64 UR6, c[0x0][0x5e8] ;  /* 0x0000bd00ff0677ac */ /* 0x000e220008000a00 */
[----:B------:R-:W-:-:S04]  /*e2a0*/  UPRMT UR4, UR39, 0x9910, URZ ;  /* 0x0000991027047896 */ /* 0x000fc800080000ff */
[----:B------:R-:W-:Y:S01]  /*e2b0*/  UISETP.GT.AND UP0, UPT, UR4, 0x9, UPT ;  /* 0x000000090400788c */ /* 0x000fe2000bf04270 */
[----:B-1234-:R-:W-:Y:S02]  /*e2c0*/  IADD3 R2, P1, PT, R0, UR8, RZ ;  /* 0x0000000800027c10 */ /* 0x01efe4000ff3e0ff */
[----:B0-----:R-:W-:-:S03]  /*e2d0*/  IADD3 R16, P0, PT, R16, UR6, RZ ;  /* 0x0000000610107c10 */ /* 0x001fc6000ff1e0ff */
        /* <DEDUP_REMOVED lines=14> */
.L_x_2126:
[----:B------:R-:W2:Y:S02]  /*e3c0*/  LDG.E.U8 R2, desc[UR36][R2.64] ;  /* 0x0000002402027981 */ /* 0x000ea4000c1e1100 */
[----:B--2---:R-:W-:Y:S01]  /*e3d0*/  I2FP.F32.U32 R19, R2 ;  /* 0x0000000200137245 */ /* 0x004fe20000201000 */
[----:B------:R-:W-:Y:S06]  /*e3e0*/  BRA `(.L_x_2128) ;  /* 0x0000000c00447947 */ /* 0x000fec0003800000 */
.L_x_2125:
[----:B------:R-:W-:-:S09]  /*e3f0*/  UISETP.NE.AND UP0, UPT, UR4, 0x2, UPT ;  /* 0x000000020400788c */ /* 0x000fd2000bf05270 */
[----:B------:R-:W-:Y:S05]  /*e400*/  BRA.U !UP0, `(.L_x_2129) ;  /* 0x0000000108287547 */ /* 0x000fea000b800000 */
[----:B------:R-:W-:-:S09]  /*e410*/  UISETP.NE.AND UP0, UPT, UR4, 0x3, UPT ;  /* 0x000000030400788c */ /* 0x000fd2000bf05270 */
[----:B------:R-:W-:Y:S05]  /*e420*/  BRA.U !UP0, `(.L_x_2130) ;  /* 0x0000000108147547 */ /* 0x000fea000b800000 */
[----:B------:R-:W-:-:S09]  /*e430*/  UISETP.NE.AND UP0, UPT, UR4, 0x4, UPT ;  /* 0x000000040400788c */ /* 0x000fd2000bf05270 */
[----:B------:R-:W-:Y:S05]  /*e440*/  BRA.U UP0, `(.L_x_2127) ;  /* 0x0000000900d07547 */ /* 0x000fea000b800000 */
[----:B------:R-:W2:Y:S02]  /*e450*/  LDG.E.64 R2, desc[UR36][R2.64] ;  /* 0x0000002402027981 */ /* 0x000ea4000c1e1b00 */
[----:B--2---:R4:W0:Y:S02]  /*e460*/  I2F.S64 R19, R2 ;  /* 0x0000000200137312 */ /* 0x0048240000301400 */
[----:B0---4-:R-:W-:Y:S05]  /*e470*/  BRA `(.L_x_2128) ;  /* 0x0000000c00207947 */ /* 0x011fea0003800000 */
.L_x_2130:
[----:B------:R-:W2:Y:S02]  /*e480*/  LDG.E R2, desc[UR36][R2.64] ;  /* 0x0000002402027981 */ /* 0x000ea4000c1e1900 */
[----:B--2---:R-:W-:Y:S01]  /*e490*/  I2FP.F32.S32 R19, R2 ;  /* 0x0000000200137245 */ /* 0x004fe20000201400 */
[----:B------:R-:W-:Y:S06]  /*e4a0*/  BRA `(.L_x_2128) ;  /* 0x0000000c00147947 */ /* 0x000fec0003800000 */
.L_x_2129:
[----:B------:R-:W2:Y:S02]  /*e4b0*/  LDG.E.U16 R2, desc[UR36][R2.64] ;  /* 0x0000002402027981 */ /* 0x000ea4000c1e1500 */
[----:B--2---:R4:W0:Y:S01]  /*e4c0*/  I2F.S16 R19, R2 ;  /* 0x0000000200137306 */ /* 0x0048220000101400 */
[----:B------:R-:W-:Y:S05]  /*e4d0*/  BRA `(.L_x_2128) ;  /* 0x0000000c00087947 */ /* 0x000fea0003800000 */
.L_x_2124:
        /* <DEDUP_REMOVED lines=8> */
.L_x_2132:
[----:B------:R-:W2:Y:S02]  /*e560*/  LDG.E.U16 R2, desc[UR36][R2.64] ;  /* 0x0000002402027981 */ /* 0x000ea4000c1e1500 */
[----:B--2---:R-:W-:Y:S01]  /*e570*/  HADD2.F32 R19, -RZ, R2.H0_H0 ;  /* 0x20000002ff137230 */ /* 0x004fe20000004100 */
[----:B------:R-:W-:Y:S06]  /*e580*/  BRA `(.L_x_2128) ;  /* 0x0000000800dc7947 */ /* 0x000fec0003800000 */
.L_x_2131:
        /* <DEDUP_REMOVED lines=8> */
.L_x_2134:
[----:B------:R-:W2:Y:S02]  /*e610*/  LDG.E.U16 R2, desc[UR36][R2.64] ;  /* 0x0000002402027981 */ /* 0x000ea4000c1e1500 */
[----:B--2---:R-:W-:Y:S01]  /*e620*/  HADD2.F32 R19, -RZ, R2.H0_H0 ;  /* 0x20000002ff137230 */ /* 0x004fe20000004100 */
[----:B------:R-:W-:Y:S06]  /*e630*/  BRA `(.L_x_2128) ;  /* 0x0000000800b07947 */ /* 0x000fec0003800000 */
.L_x_2133:
        /* <DEDUP_REMOVED lines=11> */
.L_x_2123:
        /* <DEDUP_REMOVED lines=12> */
.L_x_2137:
        /* <DEDUP_REMOVED lines=11> */
.L_x_2136:
        /* <DEDUP_REMOVED lines=12> */
[----:B0-----:R-:W-:-:S04]  /*e920*/  IADD3 R4, PT, PT, -R4, RZ, RZ ;  /* 0x000000ff04047210 */ /* 0x001fc80007ffe1ff */
[----:B------:R-:W-:-:S05]  /*e930*/  VIADDMNMX.U32 R4, R4, R5, 0x4, !PT ;  /* 0x0000000404047446 */ /* 0x000fca0007800005 */
[----:B------:R-:W-:Y:S02]  /*e940*/  VIADD R5, R4, 0xfffffffc ;  /* 0xfffffffc04057836 */ /* 0x000fe40000000000 */
[----:B------:R-:W-:-:S03]  /*e950*/  VIADD R4, R0, 0x1000000 ;  /* 0x0100000000047836 */ /* 0x000fc60000000000 */
[----:B------:R-:W-:Y:S02]  /*e960*/  SHF.L.U32 R6, R0, R5, RZ ;  /* 0x0000000500067219 */ /* 0x000fe400000006ff */
[----:B------:R-:W-:Y:S02]  /*e970*/  SHF.L.U32 R5, R5, 0x17, RZ ;  /* 0x0000001705057819 */ /* 0x000fe400000006ff */
[----:B------:R-:W-:Y:S02]  /*e980*/  SHF.R.S32.HI R4, RZ, 0x8, R4 ;  /* 0x00000008ff047819 */ /* 0x000fe40000011404 */
[----:B------:R-:W-:-:S04]  /*e990*/  LEA.HI R5, R6, -R5, RZ, 0x1c ;  /* 0x8000000506057211 */ /* 0x000fc800078fe0ff */
[----:B------:R-:W-:-:S04]  /*e9a0*/  IADD3 R5, PT, PT, R5, 0x3c000000, RZ ;  /* 0x3c00000005057810 */ /* 0x000fc80007ffe0ff */
[----:B------:R-:W-:-:S04]  /*e9b0*/  LOP3.LUT R4, R5, 0x7f800000, R4, 0xf8, !PT ;  /* 0x7f80000005047812 */ /* 0x000fc800078ef804 */
[----:B------:R-:W-:-:S04]  /*e9c0*/  SEL R4, R4, RZ, P0 ;  /* 0x000000ff04047207 */ /* 0x000fc80000000000 */
[----:B------:R-:W-:Y:S01]  /*e9d0*/  LOP3.LUT R19, R4, 0x80000000, R19, 0xf8, !PT ;  /* 0x8000000004137812 */ /* 0x000fe200078ef813 */
[----:B------:R-:W-:Y:S06]  /*e9e0*/  BRA `(.L_x_2128) ;  /* 0x0000000400c47947 */ /* 0x000fec0003800000 */
.L_x_2139:
[----:B------:R-:W2:Y:S02]  /*e9f0*/  LDG.E.U8 R2, desc[UR36][R2.64] ;  /* 0x0000002402027981 */ /* 0x000ea4000c1e1100 */
[C---:B--2---:R-:W-:Y:S01]  /*ea00*/  IMAD.SHL.U32 R0, R2.reuse, 0x2000000, RZ ;  /* 0x0200000002007824 */ /* 0x044fe200078e00ff */
[----:B------:R-:W-:-:S04]  /*ea10*/  SHF.L.U32 R5, R2, 0x8, RZ ;  /* 0x0000000802057819 */ /* 0x000fc800000006ff */
        /* <DEDUP_REMOVED lines=9> */
.L_x_2138:
[----:B------:R-:W2:Y:S02]  /*eab0*/  LDG.E.U16 R2, desc[UR36][R2.64] ;  /* 0x0000002402027981 */ /* 0x000ea4000c1e1500 */
[----:B--2---:R-:W-:Y:S01]  /*eac0*/  IMAD.U32 R19, R2, 0x10000, RZ ;  /* 0x0001000002137824 */ /* 0x004fe200078e00ff */
[----:B------:R-:W-:Y:S06]  /*ead0*/  BRA `(.L_x_2128) ;  /* 0x0000000400887947 */ /* 0x000fec0003800000 */
.L_x_2135:
        /* <DEDUP_REMOVED lines=11> */
.L_x_2142:
        /* <DEDUP_REMOVED lines=20> */
.L_x_2144:
[----:B------:R-:W-:Y:S05]  /*ecd0*/  BSYNC.RECONVERGENT B0 ;  /* 0x0000000000007941 */ /* 0x000fea0003800200 */
.L_x_2143:
[----:B------:R-:W-:Y:S02]  /*ece0*/  SHF.L.U32 R0, R0, 0x14, RZ ;  /* 0x0000001400007819 */ /* 0x000fe400000006ff */
[----:B------:R-:W-:-:S04]  /*ecf0*/  LEA R2, R2, 0x3b800000, 0x17 ;  /* 0x3b80000002027811 */ /* 0x000fc800078eb8ff */
[----:B------:R-:W-:Y:S01]  /*ed00*/  LOP3.LUT R19, R2, R0, R19, 0xfe, !PT ;  /* 0x0000000002137212 */ /* 0x000fe200078efe13 */
[----:B------:R-:W-:Y:S06]  /*ed10*/  BRA `(.L_x_2128) ;  /* 0x0000000000f87947 */ /* 0x000fec0003800000 */
.L_x_2141:
        /* <DEDUP_REMOVED lines=20> */
.L_x_2146:
[----:B------:R-:W-:Y:S05]  /*ee60*/  BSYNC.RECONVERGENT B0 ;  /* 0x0000000000007941 */ /* 0x000fea0003800200 */
.L_x_2145:
[----:B------:R-:W-:Y:S01]  /*ee70*/  IMAD.SHL.U32 R0, R0, 0x200000, RZ ;  /* 0x0020000000007824 */ /* 0x000fe200078e00ff */
[----:B------:R-:W-:-:S04]  /*ee80*/  LEA R2, R2, 0x37800000, 0x17 ;  /* 0x3780000002027811 */ /* 0x000fc800078eb8ff */
[----:B------:R-:W-:Y:S01]  /*ee90*/  LOP3.LUT R19, R2, R0, R19, 0xfe, !PT ;  /* 0x0000000002137212 */ /* 0x000fe200078efe13 */
[----:B------:R-:W-:Y:S06]  /*eea0*/  BRA `(.L_x_2128) ;  /* 0x0000000000947947 */ /* 0x000fec0003800000 */
.L_x_2140:
        /* <DEDUP_REMOVED lines=11> */
[----:B------:R-:W-:Y:S01]  /*ef60*/  @!P0 IMAD.MOV.U32 R19, RZ, RZ, 0x7f800001 ;  /* 0x7f800001ff138424 */ /* 0x000fe200078e00ff */
[----:B------:R-:W-:Y:S01]  /*ef70*/  @P0 SHF.L.U32 R19, R2, 0x17, RZ ;  /* 0x0000001702130819 */ /* 0x000fe200000006ff */
[----:B------:R-:W-:Y:S06]  /*ef80*/  BRA `(.L_x_2128) ;  /* 0x00000000005c7947 */ /* 0x000fec0003800000 */
.L_x_2127:
        /* <DEDUP_REMOVED lines=10> */
[----:B-1----:R-:W-:Y:S01]  /*f030*/  IMAD.U32 R6, RZ, RZ, UR6 ;  /* 0x00000006ff067e24 */ /* 0x002fe2000f8e00ff */
[----:B------:R-:W-:Y:S01]  /*f040*/  MOV R7, UR7 ;  /* 0x0000000700077c02 */ /* 0x000fe20008000f00 */
[----:B---3--:R-:W-:Y:S01]  /*f050*/  IMAD.U32 R10, RZ, RZ, UR8 ;  /* 0x00000008ff0a7e24 */ /* 0x008fe2000f8e00ff */
[----:B------:R-:W-:-:S07]  /*f060*/  MOV R11, UR9 ;  /* 0x00000009000b7c02 */ /* 0x000fce0008000f00 */
[----:B------:R-:W-:-:S07]  /*f070*/  LEPC R20, `(.L_x_2149) ;  /* 0x000000001014794e */ /* 0x000fce0000000000 */
[----:B--2---:R-:W-:Y:S05]  /*f080*/  CALL.ABS.NOINC R2 ;  /* 0x0000000002007343 */ /* 0x004fea0003c00000 */
.L_x_2149:
[----:B------:R-:W-:Y:S01]  /*f090*/  MOV R19, RZ ;  /* 0x000000ff00137202 */ /* 0x000fe20000000f00 */
[----:B------:R-:W-:Y:S06]  /*f0a0*/  BRA `(.L_x_2128) ;  /* 0x0000000000147947 */ /* 0x000fec0003800000 */
.L_x_2148:
[----:B------:R-:W2:Y:S02]  /*f0b0*/  LDG.E.64 R2, desc[UR36][R2.64] ;  /* 0x0000002402027981 */ /* 0x000ea4000c1e1b00 */
[----:B--2---:R0:W1:Y:S02]  /*f0c0*/  I2F.U64 R19, R2 ;  /* 0x0000000200137312 */ /* 0x0040640000301000 */
[----:B01----:R-:W-:Y:S05]  /*f0d0*/  BRA `(.L_x_2128) ;  /* 0x0000000000087947 */ /* 0x003fea0003800000 */
.L_x_2147:
[----:B------:R-:W2:Y:S02]  /*f0e0*/  LDG.E R2, desc[UR36][R2.64] ;  /* 0x0000002402027981 */ /* 0x000ea4000c1e1900 */
[----:B--2---:R-:W-:-:S07]  /*f0f0*/  I2FP.F32.U32 R19, R2 ;  /* 0x0000000200137245 */ /* 0x004fce0000201000 */
.L_x_2128:
[----:B------:R-:W-:Y:S05]  /*f100*/  BSYNC.RECONVERGENT B6 ;  /* 0x0000000000067941 */ /* 0x000fea0003800200 */
.L_x_2122:
[----:B------:R-:W0:Y:S01]  /*f110*/  LDCU.64 UR6, c[0x0][0x5f8] ;  /* 0x0000bf00ff0677ac */ /* 0x000e220008000a00 */
[----:B------:R-:W-:Y:S01]  /*f120*/  BSSY.RECONVERGENT B6, `(.L_x_2150) ;  /* 0x00000e5000067945 */ /* 0x000fe20003800200 */
[----:B------:R-:W-:-:S04]  /*f130*/  UPRMT UR4, UR42, 0x9910, URZ ;  /* 0x000099102a047896 */ /* 0x000fc800080000ff */
[----:B------:R-:W-:Y:S01]  /*f140*/  UISETP.GT.AND UP0, UPT, UR4, 0x9, UPT ;  /* 0x000000090400788c */ /* 0x000fe2000bf04270 */
[----:B012-4-:R-:W-:-:S05]  /*f150*/  IADD3 R2, P0, PT, R18, UR6, RZ ;  /* 0x0000000612027c10 */ /* 0x017fca000ff1e0ff */
        /* <DEDUP_REMOVED lines=13> */
.L_x_2154:
[----:B------:R-:W2:Y:S02]  /*f230*/  LDG.E.U8 R0, desc[UR36][R2.64] ;  /* 0x0000002402007981 */ /* 0x000ea4000c1e1100 */
[----:B--2---:R-:W-:Y:S01]  /*f240*/  I2FP.F32.U32 R0, R0 ;  /* 0x0000000000007245 */ /* 0x004fe20000201000 */
[----:B------:R-:W-:Y:S06]  /*f250*/  BRA `(.L_x_2156) ;  /* 0x0000000c00447947 */ /* 0x000fec0003800000 */
.L_x_2153:
        /* <DEDUP_REMOVED lines=8> */
[----:B-12---:R-:W-:Y:S05]  /*f2e0*/  BRA `(.L_x_2156) ;  /* 0x0000000c00207947 */ /* 0x006fea0003800000 */
.L_x_2158:
[----:B------:R-:W2:Y:S02]  /*f2f0*/  LDG.E R0, desc[UR36][R2.64] ;  /* 0x0000002402007981 */ /* 0x000ea4000c1e1900 */
[----:B--2---:R-:W-:Y:S01]  /*f300*/  I2FP.F32.S32 R0, R0 ;  /* 0x0000000000007245 */ /* 0x004fe20000201400 */
[----:B------:R-:W-:Y:S06]  /*f310*/  BRA `(.L_x_2156) ;  /* 0x0000000c00147947 */ /* 0x000fec0003800000 */
.L_x_2157:
[----:B------:R-:W2:Y:S02]  /*f320*/  LDG.E.U16 R0, desc[UR36][R2.64] ;  /* 0x0000002402007981 */ /* 0x000ea4000c1e1500 */
[----:B--2---:R-:W1:Y:S01]  /*f330*/  I2F.S16 R0, R0 ;  /* 0x0000000000007306 */ /* 0x004e620000101400 */
[----:B------:R-:W-:Y:S05]  /*f340*/  BRA `(.L_x_2156) ;  /* 0x0000000c00087947 */ /* 0x000fea0003800000 */
.L_x_2152:
        /* <DEDUP_REMOVED lines=8> */
.L_x_2160:
[----:B------:R-:W2:Y:S02]  /*f3d0*/  LDG.E.U16 R0, desc[UR36][R2.64] ;  /* 0x0000002402007981 */ /* 0x000ea4000c1e1500 */
[----:B--2---:R-:W-:Y:S01]  /*f3e0*/  HADD2.F32 R0, -RZ, R0.H0_H0 ;  /* 0x20000000ff007230 */ /* 0x004fe20000004100 */
[----:B------:R-:W-:Y:S06]  /*f3f0*/  BRA `(.L_x_2156) ;  /* 0x0000000800dc7947 */ /* 0x000fec0003800000 */
.L_x_2159:
        /* <DEDUP_REMOVED lines=8> */
.L_x_2162:
[----:B------:R-:W2:Y:S02]  /*f480*/  LDG.E.U16 R0, desc[UR36][R2.64] ;  /* 0x0000002402007981 */ /* 0x000ea4000c1e1500 */
[----:B--2---:R-:W-:Y:S01]  /*f490*/  HADD2.F32 R0, -RZ, R0.H0_H0 ;  /* 0x20000000ff007230 */ /* 0x004fe20000004100 */
[----:B------:R-:W-:Y:S06]  /*f4a0*/  BRA `(.L_x_2156) ;  /* 0x0000000800b07947 */ /* 0x000fec0003800000 */
.L_x_2161:
        /* <DEDUP_REMOVED lines=11> */
.L_x_2151:
        /* <DEDUP_REMOVED lines=12> */
.L_x_2165:
        /* <DEDUP_REMOVED lines=11> */
.L_x_2164:
        /* <DEDUP_REMOVED lines=14> */
[----:B------:R-:W-:-:S05]  /*f7b0*/  VIADD R5, R5, 0xfffffffc ;  /* 0xfffffffc05057836 */ /* 0x000fca0000000000 */
[C---:B------:R-:W-:Y:S02]  /*f7c0*/  SHF.L.U32 R6, R4.reuse, R5, RZ ;  /* 0x0000000504067219 */ /* 0x040fe400000006ff */
[----:B------:R-:W-:Y:S01]  /*f7d0*/  SHF.L.U32 R7, R5, 0x17, RZ ;  /* 0x0000001705077819 */ /* 0x000fe200000006ff */
        /* <DEDUP_REMOVED lines=8> */
.L_x_2167:
        /* <DEDUP_REMOVED lines=12> */
.L_x_2166:
[----:B------:R-:W2:Y:S02]  /*f920*/  LDG.E.U16 R0, desc[UR36][R2.64] ;  /* 0x0000002402007981 */ /* 0x000ea4000c1e1500 */
[----:B--2---:R-:W-:Y:S01]  /*f930*/  IMAD.U32 R0, R0, 0x10000, RZ ;  /* 0x0001000000007824 */ /* 0x004fe200078e00ff */
[----:B------:R-:W-:Y:S06]  /*f940*/  BRA `(.L_x_2156) ;  /* 0x0000000400887947 */ /* 0x000fec0003800000 */
.L_x_2163:
        /* <DEDUP_REMOVED lines=11> */
.L_x_2170:
        /* <DEDUP_REMOVED lines=20> */
.L_x_2172:
[----:B------:R-:W-:Y:S05]  /*fb40*/  BSYNC.RECONVERGENT B0 ;  /* 0x0000000000007941 */ /* 0x000fea0003800200 */
.L_x_2171:
[----:B------:R-:W-:Y:S02]  /*fb50*/  SHF.L.U32 R0, R0, 0x14, RZ ;  /* 0x0000001400007819 */ /* 0x000fe400000006ff */
[----:B------:R-:W-:-:S04]  /*fb60*/  LEA R2, R2, 0x3b800000, 0x17 ;  /* 0x3b80000002027811 */ /* 0x000fc800078eb8ff */
[----:B------:R-:W-:Y:S01]  /*fb70*/  LOP3.LUT R0, R2, R0, R7, 0xfe, !PT ;  /* 0x0000000002007212 */ /* 0x000fe200078efe07 */
[----:B------:R-:W-:Y:S06]  /*fb80*/  BRA `(.L_x_2156) ;  /* 0x0000000000f87947 */ /* 0x000fec0003800000 */
.L_x_2169:
        /* <DEDUP_REMOVED lines=20> */
.L_x_2174:
[----:B------:R-:W-:Y:S05]  /*fcd0*/  BSYNC.RECONVERGENT B0 ;  /* 0x0000000000007941 */ /* 0x000fea0003800200 */
.L_x_2173:
[----:B------:R-:W-:Y:S01]  /*fce0*/  IMAD.SHL.U32 R0, R0, 0x200000, RZ ;  /* 0x0020000000007824 */ /* 0x000fe200078e00ff */
[----:B------:R-:W-:-:S04]  /*fcf0*/  LEA R2, R2, 0x37800000, 0x17 ;  /* 0x3780000002027811 */ /* 0x000fc800078eb8ff */
[----:B------:R-:W-:Y:S01]  /*fd00*/  LOP3.LUT R0, R2, R0, R7, 0xfe, !PT ;  /* 0x0000000002007212 */ /* 0x000fe200078efe07 */
[----:B------:R-:W-:Y:S06]  /*fd10*/  BRA `(.L_x_2156) ;  /* 0x0000000000947947 */ /* 0x000fec0003800000 */
.L_x_2168:
        /* <DEDUP_REMOVED lines=14> */
.L_x_2155:
[----:B------:R-:W-:Y:S01]  /*fe00*/  MOV R2, 0x0 ;  /* 0x0000000000027802 */ /* 0x000fe20000000f00 */
[----:B------:R-:W0:Y:S01]  /*fe10*/  LDCU.64 UR4, c[0x4][0x128] ;  /* 0x01002500ff0477ac */ /* 0x000e220008000a00 */
[----:B------:R-:W-:Y:S02]  /*fe20*/  HFMA2 R12, -RZ, RZ, 0, 5.9604644775390625e-08 ;  /* 0x00000001ff0c7431 */ /* 0x000fe400000001ff */
[----:B------:R-:W-:Y:S01]  /*fe30*/  IMAD.MOV.U32 R8, RZ, RZ, 0x4e ;  /* 0x0000004eff087424 */ /* 0x000fe200078e00ff */
[----:B------:R-:W1:Y:S01]  /*fe40*/  LDCU.64 UR6, c[0x4][0x130] ;  /* 0x01002600ff0677ac */ /* 0x000e620008000a00 */
[----:B------:R-:W2:Y:S01]  /*fe50*/  LDC.64 R2, c[0x4][R2] ;  /* 0x0100000002027b82 */ /* 0x000ea20000000a00 */
[----:B------:R-:W-:Y:S01]  /*fe60*/  IMAD.MOV.U32 R13, RZ, RZ, RZ ;  /* 0x000000ffff0d7224 */ /* 0x000fe200078e00ff */
[----:B------:R-:W4:Y:S01]  /*fe70*/  LDCU.64 UR8, c[0x4][0x18] ;  /* 0x01000300ff0877ac */ /* 0x000f220008000a00 */
[----:B0-----:R-:W-:Y:S01]  /*fe80*/  IMAD.U32 R4, RZ, RZ, UR4 ;  /* 0x00000004ff047e24 */ /* 0x001fe2000f8e00ff */
[----:B------:R-:W-:Y:S01]  /*fe90*/  MOV R5, UR5 ;  /* 0x0000000500057c02 */ /* 0x000fe20008000f00 */
[----:B-1----:R-:W-:Y:S01]  /*fea0*/  IMAD.U32 R6, RZ, RZ, UR6 ;  /* 0x00000006ff067e24 */ /* 0x002fe2000f8e00ff */
[----:B------:R-:W-:Y:S01]  /*feb0*/  MOV R7, UR7 ;  /* 0x0000000700077c02 */ /* 0x000fe20008000f00 */
[----:B----4-:R-:W-:Y:S01]  /*fec0*/  IMAD.U32 R10, RZ, RZ, UR8 ;  /* 0x00000008ff0a7e24 */ /* 0x010fe2000f8e00ff */
[----:B------:R-:W-:-:S07]  /*fed0*/  MOV R11, UR9 ;  /* 0x00000009000b7c02 */ /* 0x000fce0008000f00 */
[----:B------:R-:W-:-:S07]  /*fee0*/  LEPC R20, `(.L_x_2177) ;  /* 0x000000001014794e */ /* 0x000fce0000000000 */
[----:B--23-5:R-:W-:Y:S05]  /*fef0*/  CALL.ABS.NOINC R2 ;  /* 0x0000000002007343 */ /* 0x02cfea0003c00000 */
.L_x_2177:
[----:B------:R-:W-:Y:S01]  /*ff00*/  MOV R0, RZ ;  /* 0x000000ff00007202 */ /* 0x000fe20000000f00 */
[----:B------:R-:W-:Y:S06]  /*ff10*/  BRA `(.L_x_2156) ;  /* 0x0000000000147947 */ /* 0x000fec0003800000 */
.L_x_2176:
[----:B------:R-:W2:Y:S02]  /*ff20*/  LDG.E.64 R2, desc[UR36][R2.64] ;  /* 0x0000002402027981 */ /* 0x000ea4000c1e1b00 */
[----:B--2---:R0:W1:Y:S02]  /*ff30*/  I2F.U64 R0, R2 ;  /* 0x0000000200007312 */ /* 0x0040640000301000 */
[----:B01----:R-:W-:Y:S05]  /*ff40*/  BRA `(.L_x_2156) ;  /* 0x0000000000087947 */ /* 0x003fea0003800000 */
.L_x_2175:
[----:B------:R-:W2:Y:S02]  /*ff50*/  LDG.E R0, desc[UR36][R2.64] ;  /* 0x0000002402007981 */ /* 0x000ea4000c1e1900 */
[----:B--2---:R-:W-:-:S07]  /*ff60*/  I2FP.F32.U32 R0, R0 ;  /* 0x0000000000007245 */ /* 0x004fce0000201000 */
.L_x_2156:
[----:B------:R-:W-:Y:S05]  /*ff70*/  BSYNC.RECONVERGENT B6 ;  /* 0x0000000000067941 */ /* 0x000fea0003800200 */
.L_x_2150:
[----:B012-45:R-:W-:Y:S01]  /*ff80*/  FMUL.FTZ R2, R0, 0.70710676908493041992 ;  /* 0x3f3504f300027820 */ /* 0x037fe20000410000 */
[----:B------:R-:W-:Y:S02]  /*ff90*/  IMAD.MOV.U32 R4, RZ, RZ, 0x38eb4c3a ;  /* 0x38eb4c3aff047424 */ /* 0x000fe400078e00ff */
[----:B------:R-:W-:Y:S02]  /*ffa0*/  HFMA2 R6, -RZ, RZ, 0.8349609375, 5.424022674560546875e-06 ;  /* 0x3aae005bff067431 */ /* 0x000fe400000001ff */
[----:B------:R-:W-:Y:S02]  /*ffb0*/  IMAD.MOV.U32 R5, RZ, RZ, 0x3c09919f ;  /* 0x3c09919fff057424 */ /* 0x000fe400078e00ff */
[C---:B------:R-:W-:Y:S01]  /*ffc0*/  FADD.FTZ R3, |R2|.reuse, -RZ ;  /* 0x800000ff02037221 */ /* 0x040fe20000010200 */
[----:B------:R-:W-:Y:S01]  /*ffd0*/  FSETP.GE.FTZ.AND P0, PT, |R2|, 1.0029599666595458984, PT ;  /* 0x3f8060fe0200780b */ /* 0x000fe20003f16200 */
[----:B------:R-:W-:Y:S01]  /*ffe0*/  HFMA2 R8, -RZ, RZ, 1.8525390625, -0.310791015625 ;  /* 0x3f69b4f9ff087431 */ /* 0x000fe200000001ff */
[----:B------:R-:W-:Y:S01]  /*fff0*/  MOV R7, 0x3d24d99a ;  /* 0x3d24d99a00077802 */ /* 0x000fe20000000f00 */
[----:B------:R-:W-:Y:S01]  /*10000*/  UPRMT UR4, UR43, 0x9910, URZ ;  /* 0x000099102b047896 */ /* 0x000fe200080000ff */
        /* <DEDUP_REMOVED lines=42> */
[----:B0-----:R-:W-:Y:S01]  /*102b0*/  STG.E.U8 desc[UR36][R16.64], R3 ;  /* 0x0000000310007986 */ /* 0x001fe2000c101124 */
[----:B------:R-:W-:Y:S05]  /*102c0*/  EXIT ;  /* 0x000000000000794d */ /* 0x000fea0003800000 */
.L_x_2181:
[----:B------:R-:W0:Y:S02]  /*102d0*/  F2I.S64.TRUNC R2, R2 ;  /* 0x0000000200027311 */ /* 0x000e24000020d900 */
[----:B0-----:R-:W-:-:S05]  /*102e0*/  MOV R5, R2 ;  /* 0x0000000200057202 */ /* 0x001fca0000000f00 */
[----:B------:R-:W-:Y:S01]  /*102f0*/  STG.E.U8 desc[UR36][R16.64], R5 ;  /* 0x0000000510007986 */ /* 0x000fe2000c101124 */
[----:B------:R-:W-:Y:S05]  /*10300*/  EXIT ;  /* 0x000000000000794d */ /* 0x000fea0003800000 */
.L_x_2180:
[----:B------:R-:W-:-:S09]  /*10310*/  UISETP.NE.AND UP0, UPT, UR4, 0x2, UPT ;  /* 0x000000020400788c */ /* 0x000fd2000bf05270 */
[----:B------:R-:W-:Y:S05]  /*10320*/  BRA.U !UP0, `(.L_x_2183) ;  /* 0x0000000108287547 */ /* 0x000fea000b800000 */
[----:B------:R-:W-:-:S09]  /*10330*/  UISETP.NE.AND UP0, UPT, UR4, 0x3, UPT ;  /* 0x000000030400788c */ /* 0x000fd2000bf05270 */
[----:B------:R-:W-:Y:S05]  /*10340*/  BRA.U !UP0, `(.L_x_2184) ;  /* 0x0000000108147547 */ /* 0x000fea000b800000 */
[----:B------:R-:W-:-:S09]  /*10350*/  UISETP.NE.AND UP0, UPT, UR4, 0x4, UPT ;  /* 0x000000040400788c */ /* 0x000fd2000bf05270 */
[----:B------:R-:W-:Y:S05]  /*10360*/  BRA.U UP0, `(.L_x_2182) ;  /* 0x0000000900387547 */ /* 0x000fea000b800000 */
[----:B------:R-:W0:Y:S02]  /*10370*/  F2I.S64.TRUNC R2, R2 ;  /* 0x0000000200027311 */ /* 0x000e24000020d900 */
[----:B0-----:R-:W-:Y:S01]  /*10380*/  STG.E.64 desc[UR36][R16.64], R2 ;  /* 0x0000000210007986 */ /* 0x001fe2000c101b24 */
[----:B------:R-:W-:Y:S05]  /*10390*/  EXIT ;  /* 0x000000000000794d */ /* 0x000fea0003800000 */
.L_x_2184:
[----:B------:R-:W0:Y:S02]  /*103a0*/  F2I.FTZ.TRUNC.NTZ R3, R2 ;  /* 0x0000000200037305 */ /* 0x000e24000021f100 */
[----:B0-----:R-:W-:Y:S01]  /*103b0*/  STG.E desc[UR36][R16.64], R3 ;  /* 0x0000000310007986 */ /* 0x001fe2000c101924 */
[----:B------:R-:W-:Y:S05]  /*103c0*/  EXIT ;  /* 0x000000000000794d */ /* 0x000fea0003800000 */
.L_x_2183:
[----:B------:R-:W0:Y:S02]  /*103d0*/  F2I.FTZ.TRUNC.NTZ R3, R2 ;  /* 0x0000000200037305 */ /* 0x000e24000021f100 */
[----:B0-----:R-:W-:Y:S01]  /*103e0*/  STG.E.U16 desc[UR36][R16.64], R3 ;  /* 0x0000000310007986 */ /* 0x001fe2000c101524 */
[----:B------:R-:W-:Y:S05]  /*103f0*/  EXIT ;  /* 0x000000000000794d */ /* 0x000fea0003800000 */
.L_x_2179:
[----:B------:R-:W-:-:S09]  /*10400*/  UISETP.GT.AND UP0, UPT, UR4, 0x6, UPT ;  /* 0x000000060400788c */ /* 0x000fd2000bf04270 */
[----:B------:R-:W-:Y:S05]  /*10410*/  BRA.U UP0, `(.L_x_2185) ;  /* 0x0000000100247547 */ /* 0x000fea000b800000 */
[----:B------:R-:W-:-:S09]  /*10420*/  UISETP.NE.AND UP0, UPT, UR4, 0x5, UPT ;  /* 0x000000050400788c */ /* 0x000fd2000bf05270 */
[----:B------:R-:W-:Y:S05]  /*10430*/  BRA.U !UP0, `(.L_x_2186) ;  /* 0x0000000108107547 */ /* 0x000fea000b800000 */
[----:B------:R-:W-:-:S09]  /*10440*/  UISETP.NE.AND UP0, UPT, UR4, 0x6, UPT ;  /* 0x000000060400788c */ /* 0x000fd2000bf05270 */
[----:B------:R-:W-:Y:S05]  /*10450*/  BRA.U UP0, `(.L_x_2182) ;  /* 0x0000000500fc7547 */ /* 0x000fea000b800000 */
[----:B------:R-:W-:Y:S01]  /*10460*/  STG.E desc[UR36][R16.64], R2 ;  /* 0x0000000210007986 */ /* 0x000fe2000c101924 */
[----:B------:R-:W-:Y:S05]  /*10470*/  EXIT ;  /* 0x000000000000794d */ /* 0x000fea0003800000 */
.L_x_2186:
[----:B------:R-:W-:-:S05]  /*10480*/  F2FP.F16.F32.PACK_AB R2, RZ, R2 ;  /* 0x00000002ff02723e */ /* 0x000fca00000000ff */
[----:B------:R-:W-:Y:S01]  /*10490*/  STG.E.U16 desc[UR36][R16.64], R2 ;  /* 0x0000000210007986 */ /* 0x000fe2000c101524 */
[----:B------:R-:W-:Y:S05]  /*104a0*/  EXIT ;  /* 0x000000000000794d */ /* 0x000fea0003800000 */
.L_x_2185:
[----:B------:R-:W-:-:S09]  /*104b0*/  UISETP.NE.AND UP0, UPT, UR4, 0x7, UPT ;  /* 0x000000070400788c */ /* 0x000fd2000bf05270 */
[----:B------:R-:W-:Y:S05]  /*104c0*/  BRA.U !UP0, `(.L_x_2187) ;  /* 0x00000001082c7547 */ /* 0x000fea000b800000 */
[----:B------:R-:W-:-:S09]  /*104d0*/  UISETP.NE.AND UP0, UPT, UR4, 0x8, UPT ;  /* 0x000000080400788c */ /* 0x000fd2000bf05270 */
[----:B------:R-:W-:Y:S05]  /*104e0*/  BRA.U !UP0, `(.L_x_2188) ;  /* 0x0000000108147547 */ /* 0x000fea000b800000 */
[----:B------:R-:W-:-:S09]  /*104f0*/  UISETP.NE.AND UP0, UPT, UR4, 0x9, UPT ;  /* 0x000000090400788c */ /* 0x000fd2000bf05270 */
[----:B------:R-:W-:Y:S05]  /*10500*/  BRA.U UP0, `(.L_x_2182) ;  /* 0x0000000500d07547 */ /* 0x000fea000b800000 */
[----:B------:R-:W-:-:S05]  /*10510*/  IMAD.MOV.U32 R3, RZ, RZ, RZ ;  /* 0x000000ffff037224 */ /* 0x000fca00078e00ff */
[----:B------:R-:W-:Y:S01]  /*10520*/  STG.E.64 desc[UR36][R16.64], R2 ;  /* 0x0000000210007986 */ /* 0x000fe2000c101b24 */
[----:B------:R-:W-:Y:S05]  /*10530*/  EXIT ;  /* 0x000000000000794d */ /* 0x000fea0003800000 */
.L_x_2188:
[----:B------:R-:W-:-:S04]  /*10540*/  F2FP.F16.F32.PACK_AB R3, RZ, R2 ;  /* 0x00000002ff03723e */ /* 0x000fc800000000ff */
[----:B------:R-:W-:-:S05]  /*10550*/  PRMT R3, R3, 0x5410, RZ ;  /* 0x0000541003037816 */ /* 0x000fca00000000ff */
[----:B------:R-:W-:Y:S01]  /*10560*/  STG.E desc[UR36][R16.64], R3 ;  /* 0x0000000310007986 */ /* 0x000fe2000c101924 */
[----:B------:R-:W-:Y:S05]  /*10570*/  EXIT ;  /* 0x000000000000794d */ /* 0x000fea0003800000 */
.L_x_2187:
[----:B------:R-:W-:-:S06]  /*10580*/  FMUL.FTZ R2, R2, 1 ;  /* 0x3f80000002027820 */ /* 0x000fcc0000410000 */
[----:B------:R-:W0:Y:S02]  /*10590*/  F2F.F64.F32 R2, R2 ;  /* 0x0000000200027310 */ /* 0x000e240000201800 */
[----:B0-----:R-:W-:Y:S01]  /*105a0*/  STG.E.64 desc[UR36][R16.64], R2 ;  /* 0x0000000210007986 */ /* 0x001fe2000c101b24 */
[----:B------:R-:W-:Y:S05]  /*105b0*/  EXIT ;  /* 0x000000000000794d */ /* 0x000fea0003800000 */
.L_x_2178:
        /* <DEDUP_REMOVED lines=11> */
[----:B0-----:R-:W-:Y:S01]  /*10670*/  STG.E.U16 desc[UR36][R16.64], R3 ;  /* 0x0000000310007986 */ /* 0x001fe2000c101524 */
[----:B------:R-:W-:Y:S05]  /*10680*/  EXIT ;  /* 0x000000000000794d */ /* 0x000fea0003800000 */
.L_x_2192:
        /* <DEDUP_REMOVED lines=16> */
.L_x_2195:
[----:B------:R-:W-:-:S04]  /*10790*/  SHF.R.U32.HI R2, RZ, 0x18, R2 ;  /* 0x00000018ff027819 */ /* 0x000fc80000011602 */
[----:B------:R-:W-:-:S04]  /*107a0*/  LOP3.LUT R2, R3, 0x80, R2, 0xf8, !PT ;  /* 0x0000008003027812 */ /* 0x000fc800078ef802 */
[----:B------:R-:W-:-:S07]  /*107b0*/  PRMT R8, R2, 0x7610, R8 ;  /* 0x0000761002087816 */ /* 0x000fce0000000008 */
.L_x_2194:
[----:B------:R-:W-:Y:S05]  /*107c0*/  BSYNC.RECONVERGENT B0 ;  /* 0x0000000000007941 */ /* 0x000fea0003800200 */
.L_x_2193:
[----:B------:R-:W-:Y:S01]  /*107d0*/  STG.E.U8 desc[UR36][R16.64], R8 ;  /* 0x0000000810007986 */ /* 0x000fe2000c101124 */
[----:B------:R-:W-:Y:S05]  /*107e0*/  EXIT ;  /* 0x000000000000794d */ /* 0x000fea0003800000 */
.L_x_2191:
        /* <DEDUP_REMOVED lines=16> */
.L_x_2198:
[----:B------:R-:W-:-:S04]  /*108f0*/  SHF.R.U32.HI R2, RZ, 0x18, R2 ;  /* 0x00000018ff027819 */ /* 0x000fc80000011602 */
[----:B------:R-:W-:-:S04]  /*10900*/  LOP3.LUT R3, R3, 0x80, R2, 0xf8, !PT ;  /* 0x0000008003037812 */ /* 0x000fc800078ef802 */
[----:B------:R-:W-:-:S07]  /*10910*/  PRMT R8, R3, 0x7610, R8 ;  /* 0x0000761003087816 */ /* 0x000fce0000000008 */
.L_x_2197:
[----:B------:R-:W-:Y:S05]  /*10920*/  BSYNC.RECONVERGENT B0 ;  /* 0x0000000000007941 */ /* 0x000fea0003800200 */
.L_x_2196:
[----:B------:R-:W-:Y:S01]  /*10930*/  STG.E.U8 desc[UR36][R16.64], R8 ;  /* 0x0000000810007986 */ /* 0x000fe2000c101124 */
[----:B------:R-:W-:Y:S05]  /*10940*/  EXIT ;  /* 0x000000000000794d */ /* 0x000fea0003800000 */
.L_x_2190:
        /* <DEDUP_REMOVED lines=21> */
.L_x_2200:
[----:B------:R-:W0:Y:S02]  /*10aa0*/  F2I.U64.TRUNC R2, R2 ;  /* 0x0000000200027311 */ /* 0x000e24000020d800 */
[----:B0-----:R-:W-:Y:S01]  /*10ab0*/  STG.E.64 desc[UR36][R16.64], R2 ;  /* 0x0000000210007986 */ /* 0x001fe2000c101b24 */
[----:B------:R-:W-:Y:S05]  /*10ac0*/  EXIT ;  /* 0x000000000000794d */ /* 0x000fea0003800000 */
.L_x_2199:
[----:B------:R-:W0:Y:S02]  /*10ad0*/  F2I.FTZ.U32.TRUNC.NTZ R3, R2 ;  /* 0x0000000200037305 */ /* 0x000e24000021f000 */
[----:B0-----:R-:W-:Y:S01]  /*10ae0*/  STG.E desc[UR36][R16.64], R3 ;  /* 0x0000000310007986 */ /* 0x001fe2000c101924 */
[----:B------:R-:W-:Y:S05]  /*10af0*/  EXIT ;  /* 0x000000000000794d */ /* 0x000fea0003800000 */
.L_x_2189:
        /* <DEDUP_REMOVED lines=8> */
[----:B------:R-:W-:Y:S01]  /*10b80*/  STG.E.U8 desc[UR36][R16.64], R3 ;  /* 0x0000000310007986 */ /* 0x000fe2000c101124 */
[----:B------:R-:W-:Y:S05]  /*10b90*/  EXIT ;  /* 0x000000000000794d */ /* 0x000fea0003800000 */
.L_x_2202:
[----:B------:R-:W-:Y:S01]  /*10ba0*/  FMUL.FTZ R4, R2, 1 ;  /* 0x3f80000002047820 */ /* 0x000fe20000410000 */
[----:B------:R-:W-:-:S05]  /*10bb0*/  CS2R R6, SRZ ;  /* 0x0000000000067805 */ /* 0x000fca000001ff00 */
[----:B------:R-:W0:Y:S02]  /*10bc0*/  F2F.F64.F32 R4, R4 ;  /* 0x0000000400047310 */ /* 0x000e240000201800 */
[----:B0-----:R-:W-:Y:S01]  /*10bd0*/  STG.E.128 desc[UR36][R16.64], R4 ;  /* 0x0000000410007986 */ /* 0x001fe2000c101d24 */
[----:B------:R-:W-:Y:S05]  /*10be0*/  EXIT ;  /* 0x000000000000794d */ /* 0x000fea0003800000 */
.L_x_2201:
[----:B------:R-:W-:-:S09]  /*10bf0*/  UISETP.NE.AND UP0, UPT, UR4, 0xf, UPT ;  /* 0x0000000f0400788c */ /* 0x000fd2000bf05270 */
[----:B------:R-:W-:Y:S05]  /*10c00*/  BRA.U !UP0, `(.L_x_2203) ;  /* 0x0000000108e07547 */ /* 0x000fea000b800000 */
[----:B------:R-:W-:-:S09]  /*10c10*/  UISETP.NE.AND UP0, UPT, UR4, 0x17, UPT ;  /* 0x000000170400788c */ /* 0x000fd2000bf05270 */
[----:B------:R-:W-:Y:S05]  /*10c20*/  BRA.U !UP0, `(.L_x_2204) ;  /* 0x00000001088c7547 */ /* 0x000fea000b800000 */
[----:B------:R-:W-:-:S09]  /*10c30*/  UISETP.NE.AND UP0, UPT, UR4, 0x18, UPT ;  /* 0x000000180400788c */ /* 0x000fd2000bf05270 */
[----:B------:R-:W-:Y:S05]  /*10c40*/  BRA.U !UP0, `(.L_x_2205) ;  /* 0x0000000108447547 */ /* 0x000fea000b800000 */
.L_x_2182:
[----:B------:R-:W-:Y:S01]  /*10c50*/  MOV R0, 0x0 ;  /* 0x0000000000007802 */ /* 0x000fe20000000f00 */
[----:B------:R-:W0:Y:S01]  /*10c60*/  LDCU.64 UR4, c[0x4][0x128] ;  /* 0x01002500ff0477ac */ /* 0x000e220008000a00 */
[----:B------:R-:W-:Y:S02]  /*10c70*/  HFMA2 R8, -RZ, RZ, 0, 6.020069122314453125e-06 ;  /* 0x00000065ff087431 */ /* 0x000fe400000001ff */
[----:B------:R-:W-:Y:S01]  /*10c80*/  IMAD.MOV.U32 R12, RZ, RZ, 0x1 ;  /* 0x00000001ff0c7424 */ /* 0x000fe200078e00ff */
[----:B------:R1:W2:Y:S01]  /*10c90*/  LDC.64 R2, c[0x4][R0] ;  /* 0x0100000000027b82 */ /* 0x0002a20000000a00 */
[----:B------:R-:W3:Y:S01]  /*10ca0*/  LDCU.64 UR6, c[0x4][0x130] ;  /* 0x01002600ff0677ac */ /* 0x000ee20008000a00 */
[----:B------:R-:W-:Y:S01]  /*10cb0*/  MOV R13, RZ ;  /* 0x000000ff000d7202 */ /* 0x000fe20000000f00 */
[----:B------:R-:W4:Y:S01]  /*10cc0*/  LDCU.64 UR8, c[0x4][0x20] ;  /* 0x01000400ff0877ac */ /* 0x000f220008000a00 */
[----:B0-----:R-:W-:Y:S01]  /*10cd0*/  MOV R4, UR4 ;  /* 0x0000000400047c02 */ /* 0x001fe20008000f00 */
[----:B------:R-:W-:Y:S01]  /*10ce0*/  IMAD.U32 R5, RZ, RZ, UR5 ;  /* 0x00000005ff057e24 */ /* 0x000fe2000f8e00ff */
[----:B---3--:R-:W-:Y:S01]  /*10cf0*/  MOV R6, UR6 ;  /* 0x0000000600067c02 */ /* 0x008fe20008000f00 */
[----:B------:R-:W-:Y:S01]  /*10d00*/  IMAD.U32 R7, RZ, RZ, UR7 ;  /* 0x00000007ff077e24 */ /* 0x000fe2000f8e00ff */
[----:B----4-:R-:W-:Y:S01]  /*10d10*/  MOV R10, UR8 ;  /* 0x00000008000a7c02 */ /* 0x010fe20008000f00 */
[----:B-1----:R-:W-:-:S07]  /*10d20*/  IMAD.U32 R11, RZ, RZ, UR9 ;  /* 0x00000009ff0b7e24 */ /* 0x002fce000f8e00ff */
[----:B------:R-:W-:-:S07]  /*10d30*/  LEPC R20, `(.L_x_2206) ;  /* 0x000000001014794e */ /* 0x000fce0000000000 */
[----:B--2---:R-:W-:Y:S05]  /*10d40*/  CALL.ABS.NOINC R2 ;  /* 0x0000000002007343 */ /* 0x004fea0003c00000 */
.L_x_2206:
[----:B------:R-:W-:Y:S05]  /*10d50*/  EXIT ;  /* 0x000000000000794d */ /* 0x000fea0003800000 */
.L_x_2205:
        /* <DEDUP_REMOVED lines=12> */
.L_x_2208:
[----:B------:R-:W-:Y:S05]  /*10e20*/  BSYNC.RECONVERGENT B0 ;  /* 0x0000000000007941 */ /* 0x000fea0003800200 */
.L_x_2207:
[----:B------:R-:W-:-:S05]  /*10e30*/  LOP3.LUT R3, R0, 0x80, R5, 0xf8, !PT ;  /* 0x0000008000037812 */ /* 0x000fca00078ef805 */
[----:B------:R-:W-:Y:S01]  /*10e40*/  STG.E.U8 desc[UR36][R16.64], R3 ;  /* 0x0000000310007986 */ /* 0x000fe2000c101124 */
[----:B------:R-:W-:Y:S05]  /*10e50*/  EXIT ;  /* 0x000000000000794d */ /* 0x000fea0003800000 */
.L_x_2204:
        /* <DEDUP_REMOVED lines=11> */
.L_x_2210:
[----:B------:R-:W-:Y:S01]  /*10f10*/  HFMA2 R0, -RZ, RZ, 0, 7.569789886474609375e-06 ;  /* 0x0000007fff007431 */ /* 0x000fe200000001ff */
[----:B------:R-:W-:-:S04]  /*10f20*/  ISETP.GT.U32.AND P0, PT, R4, 0x7f800000, PT ;  /* 0x7f8000000400780c */ /* 0x000fc80003f04070 */
[----:B------:R-:W-:-:S09]  /*10f30*/  SEL R0, R0, 0x7c, P0 ;  /* 0x0000007c00007807 */ /* 0x000fd20000000000 */
.L_x_2211:
[----:B------:R-:W-:Y:S05]  /*10f40*/  BSYNC.RECONVERGENT B0 ;  /* 0x0000000000007941 */ /* 0x000fea0003800200 */
.L_x_2209:
[----:B------:R-:W-:-:S04]  /*10f50*/  SHF.R.U32.HI R3, RZ, 0x18, R2 ;  /* 0x00000018ff037819 */ /* 0x000fc80000011602 */
[----:B------:R-:W-:-:S05]  /*10f60*/  LOP3.LUT R3, R0, 0x80, R3, 0xf8, !PT ;  /* 0x0000008000037812 */ /* 0x000fca00078ef803 */
[----:B------:R-:W-:Y:S01]  /*10f70*/  STG.E.U8 desc[UR36][R16.64], R3 ;  /* 0x0000000310007986 */ /* 0x000fe2000c101124 */
[----:B------:R-:W-:Y:S05]  /*10f80*/  EXIT ;  /* 0x000000000000794d */ /* 0x000fea0003800000 */
.L_x_2203:
[----:B------:R-:W-:-:S05]  /*10f90*/  F2FP.BF16.F32.PACK_AB R2, RZ, R2 ;  /* 0x00000002ff02723e */ /* 0x000fca00000010ff */
[----:B------:R-:W-:Y:S01]  /*10fa0*/  STG.E.U16 desc[UR36][R16.64], R2 ;  /* 0x0000000210007986 */ /* 0x000fe2000c101524 */
[----:B------:R-:W-:Y:S05]  /*10fb0*/  EXIT ;  /* 0x000000000000794d */ /* 0x000fea0003800000 */
.L_x_2212:
        /* <DEDUP_REMOVED lines=12> */
.L_x_12372:


//--------------------- .text._ZN2at6native27unrolled_elementwise_kernelIZZZNS0_26GeluBackwardCUDAKernelImplERNS_18TensorIteratorBaseENS0_8GeluTypeEENKUlvE0_clEvENKUlvE0_clEvEUlffE_St5arrayIPcLm3EELi4E23TrivialOffsetCalculatorILi2EjESB_ILi1EjENS0_6memory12LoadWithCastILi2EEENSE_13StoreWithCastILi1EEEEEviT_T0_T2_T3_T4_T5_ --------------------------
	.section	.text._ZN2at6native27unrolled_elementwise_kernelIZZZNS0_26GeluBackwardCUDAKernelImplERNS_18TensorIteratorBaseENS0_8GeluTypeEENKUlvE0_clEvENKUlvE0_clEvEUlffE_St5arrayIPcLm3EELi4E23TrivialOffsetCalculatorILi2EjESB_ILi1EjENS0_6memory12LoadWithCastILi2EEENSE_13StoreWithCastILi1EEEEEviT_T0_T2_T3_T4_T5_,"ax",@progbits
	.align	128
        .global         _ZN2at6native27unrolled_elementwise_kernelIZZZNS0_26GeluBackwardCUDAKernelImplERNS_18TensorIteratorBaseENS0_8GeluTypeEENKUlvE0_clEvENKUlvE0_clEvEUlffE_St5arrayIPcLm3EELi4E23TrivialOffsetCalculatorILi2EjESB_ILi1EjENS0_6memory12LoadWithCastILi2EEENSE_13StoreWithCastILi1EEEEEviT_T0_T2_T3_T4_T5_
        .type           _ZN2at6native27unrolled_elementwise_kernelIZZZNS0_26GeluBackwardCUDAKernelImplERNS_18TensorIteratorBaseENS0_8GeluTypeEENKUlvE0_clEvENKUlvE0_clEvEUlffE_St5arrayIPcLm3EELi4E23TrivialOffsetCalculatorILi2EjESB_ILi1EjENS0_6memory12LoadWithCastILi2EEENSE_13StoreWithCastILi1EEEEEviT_T0_T2_T3_T4_T5_,@function
        .size           _ZN2at6native27unrolled_elementwise_kernelIZZZNS0_26GeluBackwardCUDAKernelImplERNS_18TensorIteratorBaseENS0_8GeluTypeEENKUlvE0_clEvENKUlvE0_clEvEUlffE_St5arrayIPcLm3EELi4E23TrivialOffsetCalculatorILi2EjESB_ILi1EjENS0_6memory12LoadWithCastILi2EEENSE_13StoreWithCastILi1EEEEEviT_T0_T2_T3_T4_T5_,(.L_x_12373 - _ZN2at6native27unrolled_elementwise_kernelIZZZNS0_26GeluBackwardCUDAKernelImplERNS_18TensorIteratorBaseENS0_8GeluTypeEENKUlvE0_clEvENKUlvE0_clEvEUlffE_St5arrayIPcLm3EELi4E23TrivialOffsetCalculatorILi2EjESB_ILi1EjENS0_6memory12LoadWithCastILi2EEENSE_13StoreWithCastILi1EEEEEviT_T0_T2_T3_T4_T5_)
        .other          _ZN2at6native27unrolled_elementwise_kernelIZZZNS0_26GeluBackwardCUDAKernelImplERNS_18TensorIteratorBaseENS0_8GeluTypeEENKUlvE0_clEvENKUlvE0_clEvEUlffE_St5arrayIPcLm3EELi4E23TrivialOffsetCalculatorILi2EjESB_ILi1EjENS0_6memory12LoadWithCastILi2EEENSE_13StoreWithCastILi1EEEEEviT_T0_T2_T3_T4_T5_,@"STO_CUDA_ENTRY STV_DEFAULT"
_ZN2at6native27unrolled_elementwise_kernelIZZZNS0_26GeluBackwardCUDAKernelImplERNS_18TensorIteratorBaseENS0_8GeluTypeEENKUlvE0_clEvENKUlvE0_clEvEUlffE_St5arrayIPcLm3EELi4E23TrivialOffsetCalculatorILi2EjESB_ILi1EjENS0_6memory12LoadWithCastILi2EEENSE_13StoreWithCastILi1EEEEEviT_T0_T2_T3_T4_T5_:
.text._ZN2at6native27unrolled_elementwise_kernelIZZZNS0_26GeluBackwardCUDAKernelImplERNS_18TensorIteratorBaseENS0_8GeluTypeEENKUlvE0_clEvENKUlvE0_clEvEUlffE_St5arrayIPcLm3EELi4E23TrivialOffsetCalculatorILi2EjESB_ILi1EjENS0_6memory12LoadWithCastILi2EEENSE_13StoreWithCastILi1EEEEEviT_T0_T2_T3_T4_T5_:
[----:B------:R-:W0:Y:S01]  /*0000*/  LDC R1, c[0x0][0x37c] ;  /* 0x0000df00ff017b82 */ /* 0x000e220000000800 */
[----:B------:R-:W1:Y:S07]  /*0010*/  S2R R2, SR_CTAID.X ;  /* 0x0000000000027919 */ /* 0x000e6e0000002500 */
[----:B------:R-:W1:Y:S01]  /*0020*/  LDC R17, c[0x0][0x380] ;  /* 0x0000e000ff117b82 */ /* 0x000e620000000800 */
[----:B------:R-:W2:Y:S01]  /*0030*/  LDCU.64 UR36, c[0x0][0x358] ;  /* 0x00006b00ff2477ac */ /* 0x000ea20008000a00 */
[----:B------:R-:W-:Y:S01]  /*0040*/  BSSY.RECONVERGENT B7, `(.L_x_2213) ;  /* 0x00001de000077945 */ /* 0x000fe20003800200 */
[----:B------:R-:W3:Y:S01]  /*0050*/  S2R R16, SR_TID.X ;  /* 0x0000000000107919 */ /* 0x000ee20000002100 */
[----:B------:R-:W-:Y:S01]  /*0060*/  CS2R R28, SRZ ;  /* 0x00000000001c7805 */ /* 0x000fe2000001ff00 */
[----:B------:R-:W4:Y:S01]  /*0070*/  LDCU.U8 UR38, c[0x0][0x3a4] ;  /* 0x00007480ff2677ac */ /* 0x000f220008000000 */
        /* <DEDUP_REMOVED lines=8> */
[----:B------:R-:W-:Y:S01]  /*0100*/  BSSY.RECONVERGENT B6, `(.L_x_2215) ;  /* 0x00000e6000067945 */ /* 0x000fe20003800200 */
        /* <DEDUP_REMOVED lines=17> */
.L_x_2219:
[----:B------:R-:W2:Y:S02]  /*0220*/  LDG.E.U8 R4, desc[UR36][R4.64] ;  /* 0x0000002404047981 */ /* 0x000ea4000c1e1100 */
[----:B--2---:R-:W-:Y:S01]  /*0230*/  I2FP.F32.U32 R29, R4 ;  /* 0x00000004001d7245 */ /* 0x004fe20000201000 */
[----:B------:R-:W-:Y:S06]  /*0240*/  BRA `(.L_x_2221) ;  /* 0x0000000c00447947 */ /* 0x000fec0003800000 */
.L_x_2218:
[----:B------:R-:W-:-:S09]  /*0250*/  UISETP.NE.AND UP0, UPT, UR4, 0x2, UPT ;  /* 0x000000020400788c */ /* 0x000fd2000bf05270 */
[----:B------:R-:W-:Y:S05]  /*0260*/  BRA.U !UP0, `(.L_x_2222) ;  /* 0x0000000108287547 */ /* 0x000fea000b800000 */
[----:B------:R-:W-:-:S09]  /*0270*/  UISETP.NE.AND UP0, UPT, UR4, 0x3, UPT ;  /* 0x000000030400788c */ /* 0x000fd2000bf05270 */
[----:B------:R-:W-:Y:S05]  /*0280*/  BRA.U !UP0, `(.L_x_2223) ;  /* 0x0000000108147547 */ /* 0x000fea000b800000 */
[----:B------:R-:W-:-:S09]  /*0290*/  UISETP.NE.AND UP0, UPT, UR4, 0x4, UPT ;  /* 0x000000040400788c */ /* 0x000fd2000bf05270 */
[----:B------:R-:W-:Y:S05]  /*02a0*/  BRA.U UP0, `(.L_x_2220) ;  /* 0x0000000900b07547 */ /* 0x000fea000b800000 */
[----:B------:R-:W2:Y:S02]  /*02b0*/  LDG.E.64 R4, desc[UR36][R4.64] ;  /* 0x0000002404047981 */ /* 0x000ea4000c1e1b00 */
[----:B--2---:R0:W1:Y:S02]  /*02c0*/  I2F.S64 R29, R4 ;  /* 0x00000004001d7312 */ /* 0x0040640000301400 */
[----:B01----:R-:W-:Y:S05]  /*02d0*/  BRA `(.L_x_2221) ;  /* 0x0000000c00207947 */ /* 0x003fea0003800000 */
.L_x_2223:
[----:B------:R-:W2:Y:S02]  /*02e0*/  LDG.E R4, desc[UR36][R4.64] ;  /* 0x0000002404047981 */ /* 0x000ea4000c1e1900 */
[----:B--2---:R-:W-:Y:S01]  /*02f0*/  I2FP.F32.S32 R29, R4 ;  /* 0x00000004001d7245 */ /* 0x004fe20000201400 */
[----:B------:R-:W-:Y:S06]  /*0300*/  BRA `(.L_x_2221) ;  /* 0x0000000c00147947 */ /* 0x000fec0003800000 */
.L_x_2222:
[----:B------:R-:W2:Y:S02]  /*0310*/  LDG.E.U16 R4, desc[UR36][R4.64] ;  /* 0x0000002404047981 */ /* 0x000ea4000c1e1500 */
[----:B--2---:R0:W1:Y:S01]  /*0320*/  I2F.S16 R29, R4 ;  /* 0x00000004001d7306 */ /* 0x0040620000101400 */
[----:B------:R-:W-:Y:S05]  /*0330*/  BRA `(.L_x_2221) ;  /* 0x0000000c00087947 */ /* 0x000fea0003800000 */
.L_x_2217:
        /* <DEDUP_REMOVED lines=8> */
.L_x_2225:
[----:B------:R-:W2:Y:S02]  /*03c0*/  LDG.E.U16 R4, desc[UR36][R4.64] ;  /* 0x0000002404047981 */ /* 0x000ea4000c1e1500 */
[----:B--2---:R-:W-:Y:S01]  /*03d0*/  HADD2.F32 R29, -RZ, R4.H0_H0 ;  /* 0x20000004ff1d7230 */ /* 0x004fe20000004100 */
[----:B------:R-:W-:Y:S06]  /*03e0*/  BRA `(.L_x_2221) ;  /* 0x0000000800dc7947 */ /* 0x000fec0003800000 */
.L_x_2224:
        /* <DEDUP_REMOVED lines=8> */
.L_x_2227:
[----:B------:R-:W2:Y:S02]  /*0470*/  LDG.E.U16 R4, desc[UR36][R4.64] ;  /* 0x0000002404047981 */ /* 0x000ea4000c1e1500 */
[----:B--2---:R-:W-:Y:S01]  /*0480*/  HADD2.F32 R29, -RZ, R4.H0_H0 ;  /* 0x20000004ff1d7230 */ /* 0x004fe20000004100 */
[----:B------:R-:W-:Y:S06]  /*0490*/  BRA `(.L_x_2221) ;  /* 0x0000000800b07947 */ /* 0x000fec0003800000 */
.L_x_2226:
        /* <DEDUP_REMOVED lines=11> */
.L_x_2216:
        /* <DEDUP_REMOVED lines=12> */
.L_x_2230:
        /* <DEDUP_REMOVED lines=11> */
.L_x_2229:
        /* <DEDUP_REMOVED lines=25> */
.L_x_2232:
[----:B------:R-:W2:Y:S02]  /*0850*/  LDG.E.U8 R4, desc[UR36][R4.64] ;  /* 0x0000002404047981 */ /* 0x000ea4000c1e1100 */
[C---:B--2---:R-:W-:Y:S02]  /*0860*/  IMAD.SHL.U32 R3, R4.reuse, 0x2000000, RZ ;  /* 0x0200000004037824 */ /* 0x044fe400078e00ff */
[----:B------:R-:W-:-:S03]  /*0870*/  IMAD.SHL.U32 R6, R4, 0x100, RZ ;  /* 0x0000010004067824 */ /* 0x000fc600078e00ff */
        /* <DEDUP_REMOVED lines=9> */
.L_x_2231:
[----:B------:R-:W2:Y:S02]  /*0910*/  LDG.E.U16 R4, desc[UR36][R4.64] ;  /* 0x0000002404047981 */ /* 0x000ea4000c1e1500 */
[----:B--2---:R-:W-:Y:S01]  /*0920*/  IMAD.U32 R29, R4, 0x10000, RZ ;  /* 0x00010000041d7824 */ /* 0x004fe200078e00ff */
[----:B------:R-:W-:Y:S06]  /*0930*/  BRA `(.L_x_2221) ;  /* 0x0000000400887947 */ /* 0x000fec0003800000 */
.L_x_2228:
        /* <DEDUP_REMOVED lines=11> */
.L_x_2235:
        /* <DEDUP_REMOVED lines=20> */
.L_x_2237:
[----:B------:R-:W-:Y:S05]  /*0b30*/  BSYNC.RECONVERGENT B0 ;  /* 0x0000000000007941 */ /* 0x000fea0003800200 */
.L_x_2236:
[----:B------:R-:W-:Y:S01]  /*0b40*/  IMAD.SHL.U32 R0, R0, 0x100000, RZ ;  /* 0x0010000000007824 */ /* 0x000fe200078e00ff */
[----:B------:R-:W-:-:S04]  /*0b50*/  LEA R3, R3, 0x3b800000, 0x17 ;  /* 0x3b80000003037811 */ /* 0x000fc800078eb8ff */
[----:B------:R-:W-:Y:S01]  /*0b60*/  LOP3.LUT R29, R3, R0, R29, 0xfe, !PT ;  /* 0x00000000031d7212 */ /* 0x000fe200078efe1d */
[----:B------:R-:W-:Y:S06]  /*0b70*/  BRA `(.L_x_2221) ;  /* 0x0000000000f87947 */ /* 0x000fec0003800000 */
.L_x_2234:
        /* <DEDUP_REMOVED lines=20> */
.L_x_2239:
[----:B------:R-:W-:Y:S05]  /*0cc0*/  BSYNC.RECONVERGENT B0 ;  /* 0x0000000000007941 */ /* 0x000fea0003800200 */
.L_x_2238:
[----:B------:R-:W-:Y:S01]  /*0cd0*/  IMAD.SHL.U32 R0, R0, 0x200000, RZ ;  /* 0x0020000000007824 */ /* 0x000fe200078e00ff */
[----:B------:R-:W-:-:S04]  /*0ce0*/  LEA R3, R3, 0x37800000, 0x17 ;  /* 0x3780000003037811 */ /* 0x000fc800078eb8ff */
[----:B------:R-:W-:Y:S01]  /*0cf0*/  LOP3.LUT R29, R3, R0, R29, 0xfe, !PT ;  /* 0x00000000031d7212 */ /* 0x000fe200078efe1d */
[----:B------:R-:W-:Y:S06]  /*0d00*/  BRA `(.L_x_2221) ;  /* 0x0000000000947947 */ /* 0x000fec0003800000 */
.L_x_2233:
[----:B------:R-:W-:-:S09]  /*0d10*/  UISETP.NE.AND UP0, UPT, UR4, 0x1c, UPT ;  /* 0x0000001c0400788c */ /* 0x000fd2000bf05270 */
[----:B------:R-:W-:Y:S05]  /*0d20*/  BRA.U !UP0, `(.L_x_2240) ;  /* 0x0000000108847547 */ /* 0x000fea000b800000 */
[----:B------:R-:W-:-:S09]  /*0d30*/  UISETP.NE.AND UP0, UPT, UR4, 0x1d, UPT ;  /* 0x0000001d0400788c */ /* 0x000fd2000bf05270 */
[----:B------:R-:W-:Y:S05]  /*0d40*/  BRA.U !UP0, `(.L_x_2241) ;  /* 0x0000000108707547 */ /* 0x000fea000b800000 */
[----:B------:R-:W-:-:S09]  /*0d50*/  UISETP.NE.AND UP0, UPT, UR4, 0x2c, UPT ;  /* 0x0000002c0400788c */ /* 0x000fd2000bf05270 */
[----:B------:R-:W-:Y:S05]  /*0d60*/  BRA.U !UP0, `(.L_x_2242) ;  /* 0x0000000108487547 */ /* 0x000fea000b800000 */
.L_x_2220:
        /* <DEDUP_REMOVED lines=16> */
.L_x_2243:
[----:B------:R-:W-:Y:S01]  /*0e70*/  IMAD.MOV.U32 R29, RZ, RZ, RZ ;  /* 0x000000ffff1d7224 */ /* 0x000fe200078e00ff */
[----:B------:R-:W-:Y:S06]  /*0e80*/  BRA `(.L_x_2221) ;  /* 0x0000000000347947 */ /* 0x000fec0003800000 */
.L_x_2242:
[----:B------:R-:W2:Y:S01]  /*0e90*/  LDG.E.U8 R4, desc[UR36][R4.64] ;  /* 0x0000002404047981 */ /* 0x000ea2000c1e1100 */
[----:B------:R-:W-:Y:S01]  /*0ea0*/  IMAD.MOV.U32 R29, RZ, RZ, 0x400000 ;  /* 0x00400000ff1d7424 */ /* 0x000fe200078e00ff */
[----:B--2---:R-:W-:-:S13]  /*0eb0*/  ISETP.NE.AND P0, PT, R4, RZ, PT ;  /* 0x000000ff0400720c */ /* 0x004fda0003f05270 */
[----:B------:R-:W-:Y:S05]  /*0ec0*/  @!P0 BRA `(.L_x_2221) ;  /* 0x0000000000248947 */ /* 0x000fea0003800000 */
[----:B------:R-:W-:-:S13]  /*0ed0*/  ISETP.NE.AND P0, PT, R4, 0xff, PT ;  /* 0x000000ff0400780c */ /* 0x000fda0003f05270 */
[----:B------:R-:W-:Y:S02]  /*0ee0*/  @!P0 IMAD.MOV.U32 R29, RZ, RZ, 0x7f800001 ;  /* 0x7f800001ff1d8424 */ /* 0x000fe400078e00ff */
[----:B------:R-:W-:Y:S01]  /*0ef0*/  @P0 IMAD.SHL.U32 R29, R4, 0x800000, RZ ;  /* 0x00800000041d0824 */ /* 0x000fe200078e00ff */
[----:B------:R-:W-:Y:S06]  /*0f00*/  BRA `(.L_x_2221) ;  /* 0x0000000000147947 */ /* 0x000fec0003800000 */
.L_x_2241:
[----:B------:R-:W2:Y:S02]  /*0f10*/  LDG.E.64 R4, desc[UR36][R4.64] ;  /* 0x0000002404047981 */ /* 0x000ea4000c1e1b00 */
[----:B--2---:R0:W1:Y:S02]  /*0f20*/  I2F.U64 R29, R4 ;  /* 0x00000004001d7312 */ /* 0x0040640000301000 */
[----:B01----:R-:W-:Y:S05]  /*0f30*/  BRA `(.L_x_2221) ;  /* 0x0000000000087947 */ /* 0x003fea0003800000 */
.L_x_2240:
[----:B------:R-:W2:Y:S02]  /*0f40*/  LDG.E R4, desc[UR36][R4.64] ;  /* 0x0000002404047981 */ /* 0x000ea4000c1e1900 */
[----:B--2---:R-:W-:-:S07]  /*0f50*/  I2FP.F32.U32 R29, R4 ;  /* 0x00000004001d7245 */ /* 0x004fce0000201000 */
.L_x_2221:
[----:B------:R-:W-:Y:S05]  /*0f60*/  BSYNC.RECONVERGENT B6 ;  /* 0x0000000000067941 */ /* 0x000fea0003800200 */
.L_x_2215:
[----:B0-2-4-:R-:W0:Y:S01]  /*0f70*/  LDC.64 R4, c[0x0][0x398] ;  /* 0x0000e600ff047b82 */ /* 0x015e220000000a00 */
[----:B------:R-:W2:Y:S01]  /*0f80*/  LDCU UR5, c[0x0][0x3ac] ;  /* 0x00007580ff0577ac */ /* 0x000ea20008000800 */
[----:B------:R-:W-:Y:S01]  /*0f90*/  BSSY.RECONVERGENT B6, `(.L_x_2244) ;  /* 0x00000e7000067945 */ /* 0x000fe20003800200 */
[----:B------:R-:W-:-:S04]  /*0fa0*/  UPRMT UR4, UR39, 0x9910, URZ ;  /* 0x0000991027047896 */ /* 0x000fc800080000ff */
        /* <DEDUP_REMOVED lines=14> */
[----:B--2---:R0:W2:Y:S01]  /*1090*/  I2F.S16 R28, R4 ;  /* 0x00000004001c7306 */ /* 0x0040a20000101400 */
[----:B------:R-:W-:Y:S05]  /*10a0*/  BRA `(.L_x_2250) ;  /* 0x0000000c00547947 */ /* 0x000fea0003800000 */
.L_x_2248:
[----:B------:R-:W2:Y:S02]  /*10b0*/  LDG.E.U8 R4, desc[UR36][R4.64] ;  /* 0x0000002404047981 */ /* 0x000ea4000c1e1100 */
[----:B--2---:R-:W-:Y:S01]  /*10c0*/  I2FP.F32.U32 R28, R4 ;  /* 0x00000004001c7245 */ /* 0x004fe20000201000 */
[----:B------:R-:W-:Y:S06]  /*10d0*/  BRA `(.L_x_2250) ;  /* 0x0000000c00487947 */ /* 0x000fec0003800000 */
.L_x_2247:
        /* <DEDUP_REMOVED lines=9> */
.L_x_2252:
[----:B------:R-:W2:Y:S02]  /*1170*/  LDG.E R4, desc[UR36][R4.64] ;  /* 0x0000002404047981 */ /* 0x000ea4000c1e1900 */
[----:B--2---:R-:W-:Y:S01]  /*1180*/  I2FP.F32.S32 R28, R4 ;  /* 0x00000004001c7245 */ /* 0x004fe20000201400 */
[----:B------:R-:W-:Y:S06]  /*1190*/  BRA `(.L_x_2250) ;  /* 0x0000000c00187947 */ /* 0x000fec0003800000 */
.L_x_2251:
[----:B------:R-:W2:Y:S02]  /*11a0*/  LDG.E.U16 R4, desc[UR36][R4.64] ;  /* 0x0000002404047981 */ /* 0x000ea4000c1e1500 */
[----:B--2---:R4:W0:Y:S01]  /*11b0*/  I2F.S16 R28, R4 ;  /* 0x00000004001c7306 */ /* 0x0048220000101400 */
[----:B------:R-:W-:Y:S05]  /*11c0*/  BRA `(.L_x_2250) ;  /* 0x0000000c000c7947 */ /* 0x000fea0003800000 */
.L_x_2246:
        /* <DEDUP_REMOVED lines=8> */
.L_x_2254:
[----:B------:R-:W2:Y:S02]  /*1250*/  LDG.E.U16 R4, desc[UR36][R4.64] ;  /* 0x0000002404047981 */ /* 0x000ea4000c1e1500 */
[----:B--2---:R-:W-:Y:S01]  /*1260*/  HADD2.F32 R28, -RZ, R4.H0_H0 ;  /* 0x20000004ff1c7230 */ /* 0x004fe20000004100 */
[----:B------:R-:W-:Y:S06]  /*1270*/  BRA `(.L_x_2250) ;  /* 0x0000000800e07947 */ /* 0x000fec0003800000 */
.L_x_2253:
        /* <DEDUP_REMOVED lines=8> */
.L_x_2256:
[----:B------:R-:W2:Y:S02]  /*1300*/  LDG.E.U16 R4, desc[UR36][R4.64] ;  /* 0x0000002404047981 */ /* 0x000ea4000c1e1500 */
[----:B--2---:R-:W-:Y:S01]  /*1310*/  HADD2.F32 R28, -RZ, R4.H0_H0 ;  /* 0x20000004ff1c7230 */ /* 0x004fe20000004100 */
[----:B------:R-:W-:Y:S06]  /*1320*/  BRA `(.L_x_2250) ;  /* 0x0000000800b47947 */ /* 0x000fec0003800000 */
.L_x_2255:
        /* <DEDUP_REMOVED lines=11> */
.L_x_2245:
        /* <DEDUP_REMOVED lines=12> */
.L_x_2259:
        /* <DEDUP_REMOVED lines=11> */
.L_x_2258:
        /* <DEDUP_REMOVED lines=25> */
.L_x_2261:
        /* <DEDUP_REMOVED lines=11> */
[----:B------:R-:W-:Y:S01]  /*1790*/  LOP3.LUT R28, R0, 0x80000000, R3, 0xf8, !PT ;  /* 0x80000000001c7812 */ /* 0x000fe200078ef803 */
[----:B------:R-:W-:Y:S06]  /*17a0*/  BRA `(.L_x_2250) ;  /* 0x0000000400947947 */ /* 0x000fec0003800000 */
.L_x_2260:
[----:B------:R-:W2:Y:S02]  /*17b0*/  LDG.E.U16 R4, desc[UR36][R4.64] ;  /* 0x0000002404047981 */ /* 0x000ea4000c1e1500 */
[----:B--2---:R-:W-:Y:S01]  /*17c0*/  IMAD.U32 R28, R4, 0x10000, RZ ;  /* 0x00010000041c7824 */ /* 0x004fe200078e00ff */
[----:B------:R-:W-:Y:S06]  /*17d0*/  BRA `(.L_x_2250) ;  /* 0x0000000400887947 */ /* 0x000fec0003800000 */
.L_x_2257:
        /* <DEDUP_REMOVED lines=11> */
.L_x_2264:
        /* <DEDUP_REMOVED lines=20> */
.L_x_2266:
[----:B------:R-:W-:Y:S05]  /*19d0*/  BSYNC.RECONVERGENT B0 ;  /* 0x0000000000007941 */ /* 0x000fea0003800200 */
.L_x_2265:
[----:B------:R-:W-:Y:S01]  /*19e0*/  IMAD.SHL.U32 R0, R0, 0x100000, RZ ;  /* 0x0010000000007824 */ /* 0x000fe200078e00ff */
[----:B------:R-:W-:-:S04]  /*19f0*/  LEA R3, R3, 0x3b800000, 0x17 ;  /* 0x3b80000003037811 */ /* 0x000fc800078eb8ff */
[----:B------:R-:W-:Y:S01]  /*1a00*/  LOP3.LUT R28, R3, R0, R7, 0xfe, !PT ;  /* 0x00000000031c7212 */ /* 0x000fe200078efe07 */
[----:B------:R-:W-:Y:S06]  /*1a10*/  BRA `(.L_x_2250) ;  /* 0x0000000000f87947 */ /* 0x000fec0003800000 */
.L_x_2263:
        /* <DEDUP_REMOVED lines=20> */
.L_x_2268:
[----:B------:R-:W-:Y:S05]  /*1b60*/  BSYNC.RECONVERGENT B0 ;  /* 0x0000000000007941 */ /* 0x000fea0003800200 */
.L_x_2267:
[----:B------:R-:W-:Y:S01]  /*1b70*/  IMAD.SHL.U32 R0, R0, 0x200000, RZ ;  /* 0x0020000000007824 */ /* 0x000fe200078e00ff */
[----:B------:R-:W-:-:S04]  /*1b80*/  LEA R3, R3, 0x37800000, 0x17 ;  /* 0x3780000003037811 */ /* 0x000fc800078eb8ff */
[----:B------:R-:W-:Y:S01]  /*1b90*/  LOP3.LUT R28, R3, R0, R7, 0xfe, !PT ;  /* 0x00000000031c7212 */ /* 0x000fe200078efe07 */
[----:B------:R-:W-:Y:S06]  /*1ba0*/  BRA `(.L_x_2250) ;  /* 0x0000000000947947 */ /* 0x000fec0003800000 */
.L_x_2262:
[----:B------:R-:W-:-:S09]  /*1bb0*/  UISETP.NE.AND UP0, UPT, UR4, 0x1c, UPT ;  /* 0x0000001c0400788c */ /* 0x000fd2000bf05270 */
[----:B------:R-:W-:Y:S05]  /*1bc0*/  BRA.U !UP0, `(.L_x_2269) ;  /* 0x0000000108847547 */ /* 0x000fea000b800000 */
[----:B------:R-:W-:-:S09]  /*1bd0*/  UISETP.NE.AND UP0, UPT, UR4, 0x1d, UPT ;  /* 0x0000001d0400788c */ /* 0x000fd2000bf05270 */
[----:B------:R-:W-:Y:S05]  /*1be0*/  BRA.U !UP0, `(.L_x_2270) ;  /* 0x0000000108707547 */ /* 0x000fea000b800000 */
[----:B------:R-:W-:-:S09]  /*1bf0*/  UISETP.NE.AND UP0, UPT, UR4, 0x2c, UPT ;  /* 0x0000002c0400788c */ /* 0x000fd2000bf05270 */
[----:B------:R-:W-:Y:S05]  /*1c00*/  BRA.U !UP0, `(.L_x_2271) ;  /* 0x0000000108487547 */ /* 0x000fea000b800000 */
.L_x_2249:
[----:B------:R-:W-:Y:S01]  /*1c10*/  MOV R14, 0x0 ;  /* 0x00000000000e7802 */ /* 0x000fe20000000f00 */
[----:B------:R-:W0:Y:S01]  /*1c20*/  LDCU.64 UR4, c[0x4][0x128] ;  /* 0x01002500ff0477ac */ /* 0x000e220008000a00 */
[----:B------:R-:W-:Y:S02]  /*1c30*/  IMAD.MOV.U32 R8, RZ, RZ, 0x4e ;  /* 0x0000004eff087424 */ /* 0x000fe400078e00ff */
[----:B------:R-:W-:Y:S01]  /*1c40*/  IMAD.MOV.U32 R12, RZ, RZ, 0x1 ;  /* 0x00000001ff0c7424 */ /* 0x000fe200078e00ff */
[----:B------:R-:W2:Y:S01]  /*1c50*/  LDCU.64 UR6, c[0x4][0x130] ;  /* 0x01002600ff0677ac */ /* 0x000ea20008000a00 */
[----:B------:R-:W4:Y:S01]  /*1c60*/  LDC.64 R14, c[0x4][R14] ;  /* 0x010000000e0e7b82 */ /* 0x000f220000000a00 */
[----:B------:R-:W-:Y:S01]  /*1c70*/  IMAD.MOV.U32 R13, RZ, RZ, RZ ;  /* 0x000000ffff0d7224 */ /* 0x000fe200078e00ff */
[----:B------:R-:W1:Y:S01]  /*1c80*/  LDCU.64 UR8, c[0x4][0x18] ;  /* 0x01000300ff0877ac */ /* 0x000e620008000a00 */
[----:B0-----:R-:W-:Y:S02]  /*1c90*/  IMAD.U32 R4, RZ, RZ, UR4 ;  /* 0x00000004ff047e24 */ /* 0x001fe4000f8e00ff */
[----:B------:R-:W-:-:S02]  /*1ca0*/  IMAD.U32 R5, RZ, RZ, UR5 ;  /* 0x00000005ff057e24 */ /* 0x000fc4000f8e00ff */
[----:B--2---:R-:W-:Y:S02]  /*1cb0*/  IMAD.U32 R6, RZ, RZ, UR6 ;  /* 0x00000006ff067e24 */ /* 0x004fe4000f8e00ff */
[----:B------:R-:W-:Y:S02]  /*1cc0*/  IMAD.U32 R7, RZ, RZ, UR7 ;  /* 0x00000007ff077e24 */ /* 0x000fe4000f8e00ff */
[----:B-1----:R-:W-:Y:S02]  /*1cd0*/  IMAD.U32 R10, RZ, RZ, UR8 ;  /* 0x00000008ff0a7e24 */ /* 0x002fe4000f8e00ff */
[----:B------:R-:W-:-:S07]  /*1ce0*/  IMAD.U32 R11, RZ, RZ, UR9 ;  /* 0x00000009ff0b7e24 */ /* 0x000fce000f8e00ff */
[----:B------:R-:W-:-:S07]  /*1cf0*/  LEPC R20, `(.L_x_2272) ;  /* 0x000000001014794e */ /* 0x000fce0000000000 */
[----:B---345:R-:W-:Y:S05]  /*1d00*/  CALL.ABS.NOINC R14 ;  /* 0x000000000e007343 */ /* 0x038fea0003c00000 */
.L_x_2272:
[----:B------:R-:W-:Y:S01]  /*1d10*/  IMAD.MOV.U32 R28, RZ, RZ, RZ ;  /* 0x000000ffff1c7224 */ /* 0x000fe200078e00ff */
[----:B------:R-:W-:Y:S06]  /*1d20*/  BRA `(.L_x_2250) ;  /* 0x0000000000347947 */ /* 0x000fec0003800000 */
.L_x_2271:
        /* <DEDUP_REMOVED lines=8> */
.L_x_2270:
[----:B------:R-:W2:Y:S02]  /*1db0*/  LDG.E.64 R4, desc[UR36][R4.64] ;  /* 0x0000002404047981 */ /* 0x000ea4000c1e1b00 */
[----:B--2---:R0:W2:Y:S02]  /*1dc0*/  I2F.U64 R28, R4 ;  /* 0x00000004001c7312 */ /* 0x0040a40000301000 */
[----:B0-2---:R-:W-:Y:S05]  /*1dd0*/  BRA `(.L_x_2250) ;  /* 0x0000000000087947 */ /* 0x005fea0003800000 */
.L_x_2269:
[----:B------:R-:W2:Y:S02]  /*1de0*/  LDG.E R4, desc[UR36][R4.64] ;  /* 0x0000002404047981 */ /* 0x000ea4000c1e1900 */
[----:B--2---:R-:W-:-:S07]  /*1df0*/  I2FP.F32.U32 R28, R4 ;  /* 0x00000004001c7245 */ /* 0x004fce0000201000 */
.L_x_2250:
[----:B------:R-:W-:Y:S05]  /*1e00*/  BSYNC.RECONVERGENT B6 ;  /* 0x0000000000067941 */ /* 0x000fea0003800200 */
.L_x_2244:
[----:B------:R-:W-:-:S07]  /*1e10*/  VIADD R16, R19, 0x80 ;  /* 0x0000008013107836 */ /* 0x000fce0000000000 */
.L_x_2214:
[----:B------:R-:W-:Y:S05]  /*1e20*/  BSYNC.RECONVERGENT B7 ;  /* 0x0000000000077941 */ /* 0x000fea0003800200 */
.L_x_2213:
[----:B------:R-:W-:Y:S01]  /*1e30*/  ISETP.GE.AND P0, PT, R16, R17, PT ;  /* 0x000000111000720c */ /* 0x000fe20003f06270 */
[----:B------:R-:W-:Y:S01]  /*1e40*/  BSSY.RECONVERGENT B7, `(.L_x_2273) ;  /* 0x00001d9000077945 */ /* 0x000fe20003800200 */
[----:B------:R-:W-:Y:S02]  /*1e50*/  IMAD.MOV.U32 R27, RZ, RZ, RZ ;  /* 0x000000ffff1b7224 */ /* 0x000fe400078e00ff */
[----:B------:R-:W-:-:S09]  /*1e60*/  IMAD.MOV.U32 R22, RZ, RZ, RZ ;  /* 0x000000ffff167224 */ /* 0x000fd200078e00ff */
[----:B------:R-:W-:Y:S05]  /*1e70*/  @P0 BRA `(.L_x_2274) ;  /* 0x0000001c00540947 */ /* 0x000fea0003800000 */
[----:B0-2-4-:R-:W0:Y:S01]  /*1e80*/  LDC.64 R4, c[0x0][0x390] ;  /* 0x0000e400ff047b82 */ /* 0x015e220000000a00 */
[----:B------:R-:W2:Y:S01]  /*1e90*/  LDCU UR5, c[0x0][0x3a8] ;  /* 0x00007500ff0577ac */ /* 0x000ea20008000800 */
[----:B------:R-:W-:Y:S01]  /*1ea0*/  IMAD R18, R2, 0x200, R16 ;  /* 0x0000020002127824 */ /* 0x000fe200078e0210 */
        /* <DEDUP_REMOVED lines=18> */
.L_x_2279:
[----:B------:R-:W2:Y:S02]  /*1fd0*/  LDG.E.U8 R4, desc[UR36][R4.64] ;  /* 0x0000002404047981 */ /* 0x000ea4000c1e1100 */
[----:B--2---:R-:W-:Y:S01]  /*1fe0*/  I2FP.F32.U32 R27, R4 ;  /* 0x00000004001b7245 */ /* 0x004fe20000201000 */
[----:B------:R-:W-:Y:S06]  /*1ff0*/  BRA `(.L_x_2281) ;  /* 0x0000000c00447947 */ /* 0x000fec0003800000 */
.L_x_2278:
        /* <DEDUP_REMOVED lines=9> */
.L_x_2283:
[----:B------:R-:W2:Y:S02]  /*2090*/  LDG.E R4, desc[UR36][R4.64] ;  /* 0x0000002404047981 */ /* 0x000ea4000c1e1900 */
[----:B--2---:R-:W-:Y:S01]  /*20a0*/  I2FP.F32.S32 R27, R4 ;  /* 0x00000004001b7245 */ /* 0x004fe20000201400 */
[----:B------:R-:W-:Y:S06]  /*20b0*/  BRA `(.L_x_2281) ;  /* 0x0000000c00147947 */ /* 0x000fec0003800000 */
.L_x_2282:
[----:B------:R-:W2:Y:S02]  /*20c0*/  LDG.E.U16 R4, desc[UR36][R4.64] ;  /* 0x0000002404047981 */ /* 0x000ea4000c1e1500 */
[----:B--2---:R0:W2:Y:S01]  /*20d0*/  I2F.S16 R27, R4 ;  /* 0x00000004001b7306 */ /* 0x0040a20000101400 */
[----:B------:R-:W-:Y:S05]  /*20e0*/  BRA `(.L_x_2281) ;  /* 0x0000000c00087947 */ /* 0x000fea0003800000 */
.L_x_2277:
        /* <DEDUP_REMOVED lines=8> */
.L_x_2285:
[----:B------:R-:W2:Y:S02]  /*2170*/  LDG.E.U16 R4, desc[UR36][R4.64] ;  /* 0x0000002404047981 */ /* 0x000ea4000c1e1500 */
[----:B--2---:R-:W-:Y:S01]  /*2180*/  HADD2.F32 R27, -RZ, R4.H0_H0 ;  /* 0x20000004ff1b7230 */ /* 0x004fe20000004100 */
[----:B------:R-:W-:Y:S06]  /*2190*/  BRA `(.L_x_2281) ;  /* 0x0000000800dc7947 */ /* 0x000fec0003800000 */
.L_x_2284:
        /* <DEDUP_REMOVED lines=8> */
.L_x_2287:
[----:B------:R-:W2:Y:S02]  /*2220*/  LDG.E.U16 R4, desc[UR36][R4.64] ;  /* 0x0000002404047981 */ /* 0x000ea4000c1e1500 */
[----:B--2---:R-:W-:Y:S01]  /*2230*/  HADD2.F32 R27, -RZ, R4.H0_H0 ;  /* 0x20000004ff1b7230 */ /* 0x004fe20000004100 */
[----:B------:R-:W-:Y:S06]  /*2240*/  BRA `(.L_x_2281) ;  /* 0x0000000800b07947 */ /* 0x000fec0003800000 */
.L_x_2286:
        /* <DEDUP_REMOVED lines=11> */
.L_x_2276:
        /* <DEDUP_REMOVED lines=12> */
.L_x_2290:
        /* <DEDUP_REMOVED lines=11> */
.L_x_2289:
        /* <DEDUP_REMOVED lines=25> */
.L_x_2292:
        /* <DEDUP_REMOVED lines=12> */
.L_x_2291:
[----:B------:R-:W2:Y:S02]  /*26c0*/  LDG.E.U16 R4, desc[UR36][R4.64] ;  /* 0x0000002404047981 */ /* 0x000ea4000c1e1500 */
[----:B--2---:R-:W-:Y:S01]  /*26d0*/  IMAD.U32 R27, R4, 0x10000, RZ ;  /* 0x00010000041b7824 */ /* 0x004fe200078e00ff */
[----:B------:R-:W-:Y:S06]  /*26e0*/  BRA `(.L_x_2281) ;  /* 0x0000000400887947 */ /* 0x000fec0003800000 */
.L_x_2288:
        /* <DEDUP_REMOVED lines=11> */
.L_x_2295:
        /* <DEDUP_REMOVED lines=20> */
.L_x_2297:
[----:B------:R-:W-:Y:S05]  /*28e0*/  BSYNC.RECONVERGENT B0 ;  /* 0x0000000000007941 */ /* 0x000fea0003800200 */
.L_x_2296:
[----:B------:R-:W-:Y:S01]  /*28f0*/  IMAD.SHL.U32 R0, R0, 0x100000, RZ ;  /* 0x0010000000007824 */ /* 0x000fe200078e00ff */
[----:B------:R-:W-:-:S04]  /*2900*/  LEA R3, R3, 0x3b800000, 0x17 ;  /* 0x3b80000003037811 */ /* 0x000fc800078eb8ff */
[----:B------:R-:W-:Y:S01]  /*2910*/  LOP3.LUT R27, R3, R0, R27, 0xfe, !PT ;  /* 0x00000000031b7212 */ /* 0x000fe200078efe1b */
[----:B------:R-:W-:Y:S06]  /*2920*/  BRA `(.L_x_2281) ;  /* 0x0000000000f87947 */ /* 0x000fec0003800000 */
.L_x_2294:
        /* <DEDUP_REMOVED lines=20> */
.L_x_2299:
[----:B------:R-:W-:Y:S05]  /*2a70*/  BSYNC.RECONVERGENT B0 ;  /* 0x0000000000007941 */ /* 0x000fea0003800200 */
.L_x_2298:
[----:B------:R-:W-:Y:S01]  /*2a80*/  IMAD.SHL.U32 R0, R0, 0x200000, RZ ;  /* 0x0020000000007824 */ /* 0x000fe200078e00ff */
[----:B------:R-:W-:-:S04]  /*2a90*/  LEA R3, R3, 0x37800000, 0x17 ;  /* 0x3780000003037811 */ /* 0x000fc800078eb8ff */
[----:B------:R-:W-:Y:S01]  /*2aa0*/  LOP3.LUT R27, R3, R0, R27, 0xfe, !PT ;  /* 0x00000000031b7212 */ /* 0x000fe200078efe1b */
[----:B------:R-:W-:Y:S06]  /*2ab0*/  BRA `(.L_x_2281) ;  /* 0x0000000000947947 */ /* 0x000fec0003800000 */
.L_x_2293:
        /* <DEDUP_REMOVED lines=14> */
.L_x_2280:
        /* <DEDUP_REMOVED lines=16> */
.L_x_2302:
[----:B------:R-:W-:Y:S01]  /*2ca0*/  IMAD.MOV.U32 R27, RZ, RZ, RZ ;  /* 0x000000ffff1b7224 */ /* 0x000fe200078e00ff */
[----:B------:R-:W-:Y:S06]  /*2cb0*/  BRA `(.L_x_2281) ;  /* 0x0000000000147947 */ /* 0x000fec0003800000 */
.L_x_2301:
[----:B------:R-:W2:Y:S02]  /*2cc0*/  LDG.E.64 R4, desc[UR36][R4.64] ;  /* 0x0000002404047981 */ /* 0x000ea4000c1e1b00 */
[----:B--2---:R0:W2:Y:S02]  /*2cd0*/  I2F.U64 R27, R4 ;  /* 0x00000004001b7312 */ /* 0x0040a40000301000 */
[----:B0-2---:R-:W-:Y:S05]  /*2ce0*/  BRA `(.L_x_2281) ;  /* 0x0000000000087947 */ /* 0x005fea0003800000 */
.L_x_2300:
[----:B------:R-:W2:Y:S02]  /*2cf0*/  LDG.E R4, desc[UR36][R4.64] ;  /* 0x0000002404047981 */ /* 0x000ea4000c1e1900 */
[----:B--2---:R-:W-:-:S07]  /*2d00*/  I2FP.F32.U32 R27, R4 ;  /* 0x00000004001b7245 */ /* 0x004fce0000201000 */
.L_x_2281:
[----:B------:R-:W-:Y:S05]  /*2d10*/  BSYNC.RECONVERGENT B6 ;  /* 0x0000000000067941 */ /* 0x000fea0003800200 */
.L_x_2275:
        /* <DEDUP_REMOVED lines=20> */
.L_x_2307:
[----:B------:R-:W2:Y:S02]  /*2e60*/  LDG.E.U8 R4, desc[UR36][R4.64] ;  /* 0x0000002404047981 */ /* 0x000ea4000c1e1100 */
[----:B--2---:R-:W-:Y:S01]  /*2e70*/  I2FP.F32.U32 R22, R4 ;  /* 0x0000000400167245 */ /* 0x004fe20000201000 */
[----:B------:R-:W-:Y:S06]  /*2e80*/  BRA `(.L_x_2309) ;  /* 0x0000000c00487947 */ /* 0x000fec0003800000 */
.L_x_2306:
        /* <DEDUP_REMOVED lines=9> */
.L_x_2311:
[----:B------:R-:W2:Y:S02]  /*2f20*/  LDG.E R4, desc[UR36][R4.64] ;  /* 0x0000002404047981 */ /* 0x000ea4000c1e1900 */
[----:B--2---:R-:W-:Y:S01]  /*2f30*/  I2FP.F32.S32 R22, R4 ;  /* 0x0000000400167245 */ /* 0x004fe20000201400 */
[----:B------:R-:W-:Y:S06]  /*2f40*/  BRA `(.L_x_2309) ;  /* 0x0000000c00187947 */ /* 0x000fec0003800000 */
.L_x_2310:
[----:B------:R-:W2:Y:S02]  /*2f50*/  LDG.E.U16 R4, desc[UR36][R4.64] ;  /* 0x0000002404047981 */ /* 0x000ea4000c1e1500 */
[----:B--2---:R4:W0:Y:S01]  /*2f60*/  I2F.S16 R22, R4 ;  /* 0x0000000400167306 */ /* 0x0048220000101400 */
[----:B------:R-:W-:Y:S05]  /*2f70*/  BRA `(.L_x_2309) ;  /* 0x0000000c000c7947 */ /* 0x000fea0003800000 */
.L_x_2305:
        /* <DEDUP_REMOVED lines=8> */
.L_x_2313:
[----:B------:R-:W2:Y:S02]  /*3000*/  LDG.E.U16 R4, desc[UR36][R4.64] ;  /* 0x0000002404047981 */ /* 0x000ea4000c1e1500 */
[----:B--2---:R-:W-:Y:S01]  /*3010*/  HADD2.F32 R22, -RZ, R4.H0_H0 ;  /* 0x20000004ff167230 */ /* 0x004fe20000004100 */
[----:B------:R-:W-:Y:S06]  /*3020*/  BRA `(.L_x_2309) ;  /* 0x0000000800e07947 */ /* 0x000fec0003800000 */
.L_x_2312:
        /* <DEDUP_REMOVED lines=8> */
.L_x_2315:
[----:B------:R-:W2:Y:S02]  /*30b0*/  LDG.E.U16 R4, desc[UR36][R4.64] ;  /* 0x0000002404047981 */ /* 0x000ea4000c1e1500 */
[----:B--2---:R-:W-:Y:S01]  /*30c0*/  HADD2.F32 R22, -RZ, R4.H0_H0 ;  /* 0x20000004ff167230 */ /* 0x004fe20000004100 */
[----:B------:R-:W-:Y:S06]  /*30d0*/  BRA `(.L_x_2309) ;  /* 0x0000000800b47947 */ /* 0x000fec0003800000 */
.L_x_2314:
        /* <DEDUP_REMOVED lines=11> */
.L_x_2304:
        /* <DEDUP_REMOVED lines=12> */
.L_x_2318:
        /* <DEDUP_REMOVED lines=11> */
.L_x_2317:
        /* <DEDUP_REMOVED lines=25> */
.L_x_2320:
        /* <DEDUP_REMOVED lines=11> */
[----:B------:R-:W-:Y:S01]  /*3540*/  LOP3.LUT R22, R0, 0x80000000, R3, 0xf8, !PT ;  /* 0x8000000000167812 */ /* 0x000fe200078ef803 */
[----:B------:R-:W-:Y:S06]  /*3550*/  BRA `(.L_x_2309) ;  /* 0x0000000400947947 */ /* 0x000fec0003800000 */
.L_x_2319:
[----:B------:R-:W2:Y:S02]  /*3560*/  LDG.E.U16 R4, desc[UR36][R4.64] ;  /* 0x0000002404047981 */ /* 0x000ea4000c1e1500 */
[----:B--2---:R-:W-:Y:S01]  /*3570*/  IMAD.U32 R22, R4, 0x10000, RZ ;  /* 0x0001000004167824 */ /* 0x004fe200078e00ff */
[----:B------:R-:W-:Y:S06]  /*3580*/  BRA `(.L_x_2309) ;  /* 0x0000000400887947 */ /* 0x000fec0003800000 */
.L_x_2316:
        /* <DEDUP_REMOVED lines=11> */
.L_x_2323:
        /* <DEDUP_REMOVED lines=20> */
.L_x_2325:
[----:B------:R-:W-:Y:S05]  /*3780*/  BSYNC.RECONVERGENT B0 ;  /* 0x0000000000007941 */ /* 0x000fea0003800200 */
.L_x_2324:
[----:B------:R-:W-:Y:S01]  /*3790*/  IMAD.SHL.U32 R0, R0, 0x100000, RZ ;  /* 0x0010000000007824 */ /* 0x000fe200078e00ff */
[----:B------:R-:W-:-:S04]  /*37a0*/  LEA R3, R3, 0x3b800000, 0x17 ;  /* 0x3b80000003037811 */ /* 0x000fc800078eb8ff */
[----:B------:R-:W-:Y:S01]  /*37b0*/  LOP3.LUT R22, R3, R0, R7, 0xfe, !PT ;  /* 0x0000000003167212 */ /* 0x000fe200078efe07 */
[----:B------:R-:W-:Y:S06]  /*37c0*/  BRA `(.L_x_2309) ;  /* 0x0000000000f87947 */ /* 0x000fec0003800000 */
.L_x_2322:
        /* <DEDUP_REMOVED lines=20> */
.L_x_2327:
[----:B------:R-:W-:Y:S05]  /*3910*/  BSYNC.RECONVERGENT B0 ;  /* 0x0000000000007941 */ /* 0x000fea0003800200 */
.L_x_2326:
[----:B------:R-:W-:Y:S01]  /*3920*/  IMAD.SHL.U32 R0, R0, 0x200000, RZ ;  /* 0x0020000000007824 */ /* 0x000fe200078e00ff */
[----:B------:R-:W-:-:S04]  /*3930*/  LEA R3, R3, 0x37800000, 0x17 ;  /* 0x3780000003037811 */ /* 0x000fc800078eb8ff */
[----:B------:R-:W-:Y:S01]  /*3940*/  LOP3.LUT R22, R3, R0, R7, 0xfe, !PT ;  /* 0x0000000003167212 */ /* 0x000fe200078efe07 */
[----:B------:R-:W-:Y:S06]  /*3950*/  BRA `(.L_x_2309) ;  /* 0x0000000000947947 */ /* 0x000fec0003800000 */
.L_x_2321:
        /* <DEDUP_REMOVED lines=14> */
.L_x_2308:
        /* <DEDUP_REMOVED lines=16> */
.L_x_2330:
[----:B------:R-:W-:Y:S01]  /*3b40*/  IMAD.MOV.U32 R22, RZ, RZ, RZ ;  /* 0x000000ffff167224 */ /* 0x000fe200078e00ff */
[----:B------:R-:W-:Y:S06]  /*3b50*/  BRA `(.L_x_2309) ;  /* 0x0000000000147947 */ /* 0x000fec0003800000 */
.L_x_2329:
[----:B------:R-:W2:Y:S02]  /*3b60*/  LDG.E.64 R22, desc[UR36][R4.64] ;  /* 0x0000002404167981 */ /* 0x000ea4000c1e1b00 */
[----:B--2---:R0:W2:Y:S02]  /*3b70*/  I2F.U64 R22, R22 ;  /* 0x0000001600167312 */ /* 0x0040a40000301000 */
[----:B0-2---:R-:W-:Y:S05]  /*3b80*/  BRA `(.L_x_2309) ;  /* 0x0000000000087947 */ /* 0x005fea0003800000 */
.L_x_2328:
[----:B------:R-:W2:Y:S02]  /*3b90*/  LDG.E R4, desc[UR36][R4.64] ;  /* 0x0000002404047981 */ /* 0x000ea4000c1e1900 */
[----:B--2---:R-:W-:-:S07]  /*3ba0*/  I2FP.F32.U32 R22, R4 ;  /* 0x0000000400167245 */ /* 0x004fce0000201000 */
.L_x_2309:
[----:B------:R-:W-:Y:S05]  /*3bb0*/  BSYNC.RECONVERGENT B6 ;  /* 0x0000000000067941 */ /* 0x000fea0003800200 */
.L_x_2303:
[----:B------:R-:W-:-:S07]  /*3bc0*/  VIADD R16, R16, 0x80 ;  /* 0x0000008010107836 */ /* 0x000fce0000000000 */
.L_x_2274:
[----:B------:R-:W-:Y:S05]  /*3bd0*/  BSYNC.RECONVERGENT B7 ;  /* 0x0000000000077941 */ /* 0x000fea0003800200 */
.L_x_2273:
[----:B------:R-:W-:Y:S01]  /*3be0*/  ISETP.GE.AND P0, PT, R16, R17, PT ;  /* 0x000000111000720c */ /* 0x000fe20003f06270 */
[----:B------:R-:W-:Y:S01]  /*3bf0*/  BSSY.RECONVERGENT B7, `(.L_x_2331) ;  /* 0x00001d8000077945 */ /* 0x000fe20003800200 */
[----:B------:R-:W-:-:S11]  /*3c00*/  CS2R R24, SRZ ;  /* 0x0000000000187805 */ /* 0x000fd6000001ff00 */
        /* <DEDUP_REMOVED lines=22> */
.L_x_2337:
[----:B------:R-:W2:Y:S02]  /*3d70*/  LDG.E.U8 R4, desc[UR36][R4.64] ;  /* 0x0000002404047981 */ /* 0x000ea4000c1e1100 */
[----:B--2---:R-:W-:Y:S01]  /*3d80*/  I2FP.F32.U32 R25, R4 ;  /* 0x0000000400197245 */ /* 0x004fe20000201000 */
[----:B------:R-:W-:Y:S06]  /*3d90*/  BRA `(.L_x_2339) ;  /* 0x0000000c00447947 */ /* 0x000fec0003800000 */
.L_x_2336:
        /* <DEDUP_REMOVED lines=9> */
.L_x_2341:
[----:B------:R-:W2:Y:S02]  /*3e30*/  LDG.E R4, desc[UR36][R4.64] ;  /* 0x0000002404047981 */ /* 0x000ea4000c1e1900 */
[----:B--2---:R-:W-:Y:S01]  /*3e40*/  I2FP.F32.S32 R25, R4 ;  /* 0x0000000400197245 */ /* 0x004fe20000201400 */
[----:B------:R-:W-:Y:S06]  /*3e50*/  BRA `(.L_x_2339) ;  /* 0x0000000c00147947 */ /* 0x000fec0003800000 */
.L_x_2340:
[----:B------:R-:W2:Y:S02]  /*3e60*/  LDG.E.U16 R4, desc[UR36][R4.64] ;  /* 0x0000002404047981 */ /* 0x000ea4000c1e1500 */
[----:B--2---:R0:W2:Y:S01]  /*3e70*/  I2F.S16 R25, R4 ;  /* 0x0000000400197306 */ /* 0x0040a20000101400 */
[----:B------:R-:W-:Y:S05]  /*3e80*/  BRA `(.L_x_2339) ;  /* 0x0000000c00087947 */ /* 0x000fea0003800000 */
.L_x_2335:
        /* <DEDUP_REMOVED lines=8> */
.L_x_2343:
[----:B------:R-:W2:Y:S02]  /*3f10*/  LDG.E.U16 R4, desc[UR36][R4.64] ;  /* 0x0000002404047981 */ /* 0x000ea4000c1e1500 */
[----:B--2---:R-:W-:Y:S01]  /*3f20*/  HADD2.F32 R25, -RZ, R4.H0_H0 ;  /* 0x20000004ff197230 */ /* 0x004fe20000004100 */
[----:B------:R-:W-:Y:S06]  /*3f30*/  BRA `(.L_x_2339) ;  /* 0x0000000800dc7947 */ /* 0x000fec0003800000 */
.L_x_2342:
        /* <DEDUP_REMOVED lines=8> */
.L_x_2345:
[----:B------:R-:W2:Y:S02]  /*3fc0*/  LDG.E.U16 R4, desc[UR36][R4.64] ;  /* 0x0000002404047981 */ /* 0x000ea4000c1e1500 */
[----:B--2---:R-:W-:Y:S01]  /*3fd0*/  HADD2.F32 R25, -RZ, R4.H0_H0 ;  /* 0x20000004ff197230 */ /* 0x004fe20000004100 */
[----:B------:R-:W-:Y:S06]  /*3fe0*/  BRA `(.L_x_2339) ;  /* 0x0000000800b07947 */ /* 0x000fec0003800000 */
.L_x_2344:
        /* <DEDUP_REMOVED lines=11> */
.L_x_2334:
        /* <DEDUP_REMOVED lines=12> */
.L_x_2348:
        /* <DEDUP_REMOVED lines=11> */
.L_x_2347:
        /* <DEDUP_REMOVED lines=25> */
.L_x_2350:
        /* <DEDUP_REMOVED lines=12> */
.L_x_2349:
[----:B------:R-:W2:Y:S02]  /*4460*/  LDG.E.U16 R4, desc[UR36][R4.64] ;  /* 0x0000002404047981 */ /* 0x000ea4000c1e1500 */
[----:B--2---:R-:W-:Y:S01]  /*4470*/  IMAD.U32 R25, R4, 0x10000, RZ ;  /* 0x0001000004197824 */ /* 0x004fe200078e00ff */
[----:B------:R-:W-:Y:S06]  /*4480*/  BRA `(.L_x_2339) ;  /* 0x0000000400887947 */ /* 0x000fec0003800000 */
.L_x_2346:
        /* <DEDUP_REMOVED lines=11> */
.L_x_2353:
        /* <DEDUP_REMOVED lines=20> */
.L_x_2355:
[----:B------:R-:W-:Y:S05]  /*4680*/  BSYNC.RECONVERGENT B0 ;  /* 0x0000000000007941 */ /* 0x000fea0003800200 */
.L_x_2354:
[----:B------:R-:W-:Y:S01]  /*4690*/  IMAD.SHL.U32 R0, R0, 0x100000, RZ ;  /* 0x0010000000007824 */ /* 0x000fe200078e00ff */
[----:B------:R-:W-:-:S04]  /*46a0*/  LEA R3, R3, 0x3b800000, 0x17 ;  /* 0x3b80000003037811 */ /* 0x000fc800078eb8ff */
[----:B------:R-:W-:Y:S01]  /*46b0*/  LOP3.LUT R25, R3, R0, R25, 0xfe, !PT ;  /* 0x0000000003197212 */ /* 0x000fe200078efe19 */
[----:B------:R-:W-:Y:S06]  /*46c0*/  BRA `(.L_x_2339) ;  /* 0x0000000000f87947 */ /* 0x000fec0003800000 */
.L_x_2352:
        /* <DEDUP_REMOVED lines=20> */
.L_x_2357:
[----:B------:R-:W-:Y:S05]  /*4810*/  BSYNC.RECONVERGENT B0 ;  /* 0x0000000000007941 */ /* 0x000fea0003800200 */
.L_x_2356:
[----:B------:R-:W-:Y:S01]  /*4820*/  IMAD.SHL.U32 R0, R0, 0x200000, RZ ;  /* 0x0020000000007824 */ /* 0x000fe200078e00ff */
[----:B------:R-:W-:-:S04]  /*4830*/  LEA R3, R3, 0x37800000, 0x17 ;  /* 0x3780000003037811 */ /* 0x000fc800078eb8ff */
[----:B------:R-:W-:Y:S01]  /*4840*/  LOP3.LUT R25, R3, R0, R25, 0xfe, !PT ;  /* 0x0000000003197212 */ /* 0x000fe200078efe19 */
[----:B------:R-:W-:Y:S06]  /*4850*/  BRA `(.L_x_2339) ;  /* 0x0000000000947947 */ /* 0x000fec0003800000 */
.L_x_2351:
        /* <DEDUP_REMOVED lines=14> */
.L_x_2338:
        /* <DEDUP_REMOVED lines=16> */
.L_x_2360:
[----:B------:R-:W-:Y:S01]  /*4a40*/  IMAD.MOV.U32 R25, RZ, RZ, RZ ;  /* 0x000000ffff197224 */ /* 0x000fe200078e00ff */
[----:B------:R-:W-:Y:S06]  /*4a50*/  BRA `(.L_x_2339) ;  /* 0x0000000000147947 */ /* 0x000fec0003800000 */
.L_x_2359:
[----:B------:R-:W2:Y:S02]  /*4a60*/  LDG.E.64 R4, desc[UR36][R4.64] ;  /* 0x0000002404047981 */ /* 0x000ea4000c1e1b00 */
[----:B--2---:R0:W2:Y:S02]  /*4a70*/  I2F.U64 R25, R4 ;  /* 0x0000000400197312 */ /* 0x0040a40000301000 */
[----:B0-2---:R-:W-:Y:S05]  /*4a80*/  BRA `(.L_x_2339) ;  /* 0x0000000000087947 */ /* 0x005fea0003800000 */
.L_x_2358:
[----:B------:R-:W2:Y:S02]  /*4a90*/  LDG.E R4, desc[UR36][R4.64] ;  /* 0x0000002404047981 */ /* 0x000ea4000c1e1900 */
[----:B--2---:R-:W-:-:S07]  /*4aa0*/  I2FP.F32.U32 R25, R4 ;  /* 0x0000000400197245 */ /* 0x004fce0000201000 */
.L_x_2339:
[----:B------:R-:W-:Y:S05]  /*4ab0*/  BSYNC.RECONVERGENT B6 ;  /* 0x0000000000067941 */ /* 0x000fea0003800200 */
.L_x_2333:
[----:B0---4-:R-:W0:Y:S01]  /*4ac0*/  LDC.64 R4, c[0x0][0x398] ;  /* 0x0000e600ff047b82 */ /* 0x011e220000000a00 */
[----:B------:R-:W4:Y:S01]  /*4ad0*/  LDCU UR5, c[0x0][0x3ac] ;  /* 0x00007580ff0577ac */ /* 0x000f220008000800 */
[----:B------:R-:W-:Y:S01]  /*4ae0*/  BSSY.RECONVERGENT B6, `(.L_x_2361) ;  /* 0x00000e7000067945 */ /* 0x000fe20003800200 */
[----:B------:R-:W-:-:S04]  /*4af0*/  UPRMT UR4, UR39, 0x9910, URZ ;  /* 0x0000991027047896 */ /* 0x000fc800080000ff */
[----:B------:R-:W-:Y:S01]  /*4b00*/  UISETP.GT.AND UP0, UPT, UR4, 0x9, UPT ;  /* 0x000000090400788c */ /* 0x000fe2000bf04270 */
[----:B----4-:R-:W-:-:S05]  /*4b10*/  IMAD R3, R18, UR5, RZ ;  /* 0x0000000512037c24 */ /* 0x010fca000f8e02ff */
        /* <DEDUP_REMOVED lines=11> */
[----:B------:R-:W4:Y:S02]  /*4bd0*/  LDG.E.S8 R4, desc[UR36][R4.64] ;  /* 0x0000002404047981 */ /* 0x000f24000c1e1300 */
[----:B----4-:R0:W4:Y:S01]  /*4be0*/  I2F.S16 R24, R4 ;  /* 0x0000000400187306 */ /* 0x0101220000101400 */
[----:B------:R-:W-:Y:S05]  /*4bf0*/  BRA `(.L_x_2367) ;  /* 0x0000000c00547947 */ /* 0x000fea0003800000 */
.L_x_2365:
[----:B------:R-:W4:Y:S02]  /*4c00*/  LDG.E.U8 R4, desc[UR36][R4.64] ;  /* 0x0000002404047981 */ /* 0x000f24000c1e1100 */
[----:B----4-:R-:W-:Y:S01]  /*4c10*/  I2FP.F32.U32 R24, R4 ;  /* 0x0000000400187245 */ /* 0x010fe20000201000 */
[----:B------:R-:W-:Y:S06]  /*4c20*/  BRA `(.L_x_2367) ;  /* 0x0000000c00487947 */ /* 0x000fec0003800000 */
.L_x_2364:
[----:B------:R-:W-:-:S09]  /*4c30*/  UISETP.NE.AND UP0, UPT, UR4, 0x2, UPT ;  /* 0x000000020400788c */ /* 0x000fd2000bf05270 */
[----:B------:R-:W-:Y:S05]  /*4c40*/  BRA.U !UP0, `(.L_x_2368) ;  /* 0x0000000108287547 */ /* 0x000fea000b800000 */
[----:B------:R-:W-:-:S09]  /*4c50*/  UISETP.NE.AND UP0, UPT, UR4, 0x3, UPT ;  /* 0x000000030400788c */ /* 0x000fd2000bf05270 */
[----:B------:R-:W-:Y:S05]  /*4c60*/  BRA.U !UP0, `(.L_x_2369) ;  /* 0x0000000108147547 */ /* 0x000fea000b800000 */
[----:B------:R-:W-:-:S09]  /*4c70*/  UISETP.NE.AND UP0, UPT, UR4, 0x4, UPT ;  /* 0x000000040400788c */ /* 0x000fd2000bf05270 */
[----:B------:R-:W-:Y:S05]  /*4c80*/  BRA.U UP0, `(.L_x_2366) ;  /* 0x0000000900d47547 */ /* 0x000fea000b800000 */
[----:B------:R-:W4:Y:S02]  /*4c90*/  LDG.E.64 R4, desc[UR36][R4.64] ;  /* 0x0000002404047981 */ /* 0x000f24000c1e1b00 */
[----:B----4-:R0:W4:Y:S02]  /*4ca0*/  I2F.S64 R24, R4 ;  /* 0x0000000400187312 */ /* 0x0101240000301400 */
[----:B0---4-:R-:W-:Y:S05]  /*4cb0*/  BRA `(.L_x_2367) ;  /* 0x0000000c00247947 */ /* 0x011fea0003800000 */
.L_x_2369:
[----:B------:R-:W4:Y:S02]  /*4cc0*/  LDG.E R4, desc[UR36][R4.64] ;  /* 0x0000002404047981 */ /* 0x000f24000c1e1900 */
[----:B----4-:R-:W-:Y:S01]  /*4cd0*/  I2FP.F32.S32 R24, R4 ;  /* 0x0000000400187245 */ /* 0x010fe20000201400 */
[----:B------:R-:W-:Y:S06]  /*4ce0*/  BRA `(.L_x_2367) ;  /* 0x0000000c00187947 */ /* 0x000fec0003800000 */
.L_x_2368:
[----:B------:R-:W4:Y:S02]  /*4cf0*/  LDG.E.U16 R4, desc[UR36][R4.64] ;  /* 0x0000002404047981 */ /* 0x000f24000c1e1500 */
[----:B----4-:R0:W4:Y:S01]  /*4d00*/  I2F.S16 R24, R4 ;  /* 0x0000000400187306 */ /* 0x0101220000101400 */
[----:B------:R-:W-:Y:S05]  /*4d10*/  BRA `(.L_x_2367) ;  /* 0x0000000c000c7947 */ /* 0x000fea0003800000 */
.L_x_2363:
        /* <DEDUP_REMOVED lines=8> */
.L_x_2371:
[----:B------:R-:W4:Y:S02]  /*4da0*/  LDG.E.U16 R4, desc[UR36][R4.64] ;  /* 0x0000002404047981 */ /* 0x000f24000c1e1500 */
[----:B----4-:R-:W-:Y:S01]  /*4db0*/  HADD2.F32 R24, -RZ, R4.H0_H0 ;  /* 0x20000004ff187230 */ /* 0x010fe20000004100 */
[----:B------:R-:W-:Y:S06]  /*4dc0*/  BRA `(.L_x_2367) ;  /* 0x0000000800e07947 */ /* 0x000fec0003800000 */
.L_x_2370:
        /* <DEDUP_REMOVED lines=8> */
.L_x_2373:
[----:B------:R-:W4:Y:S02]  /*4e50*/  LDG.E.U16 R4, desc[UR36][R4.64] ;  /* 0x0000002404047981 */ /* 0x000f24000c1e1500 */
[----:B----4-:R-:W-:Y:S01]  /*4e60*/  HADD2.F32 R24, -RZ, R4.H0_H0 ;  /* 0x20000004ff187230 */ /* 0x010fe20000004100 */
[----:B------:R-:W-:Y:S06]  /*4e70*/  BRA `(.L_x_2367) ;  /* 0x0000000800b47947 */ /* 0x000fec0003800000 */
.L_x_2372:
[----:B------:R-:W4:Y:S01]  /*4e80*/  LDG.E.64 R4, desc[UR36][R4.64] ;  /* 0x0000002404047981 */ /* 0x000f22000c1e1b00 */
[----:B------:R-:W-:Y:S01]  /*4e90*/  UMOV UR4, 0xf0000000 ;  /* 0xf000000000047882 */ /* 0x000fe20000000000 */
[----:B------:R-:W-:Y:S02]  /*4ea0*/  UMOV UR5, 0x380fffff ;  /* 0x380fffff00057882 */ /* 0x000fe40000000000 */
[----:B----4-:R-:W0:-:S15]  /*4eb0*/  DSETP.GEU.AND P0, PT, |R4|, UR4, PT ;  /* 0x0000000404007e2a */ /* 0x010e1e000bf0e200 */
[----:B------:R-:W-:-:S15]  /*4ec0*/  NOP ;  /* 0x0000000000007918 */ /* 0x000fde0000000000 */
[----:B------:R-:W-:-:S15]  /*4ed0*/  NOP ;  /* 0x0000000000007918 */ /* 0x000fde0000000000 */
[----:B------:R-:W-:-:S15]  /*4ee0*/  NOP ;  /* 0x0000000000007918 */ /* 0x000fde0000000000 */
[----:B------:R-:W-:-:S04]  /*4ef0*/  NOP ;  /* 0x0000000000007918 */ /* 0x000fc80000000000 */
[----:B------:R-:W0:Y:S02]  /*4f00*/  F2F.F32.F64 R24, R4 ;  /* 0x0000000400187310 */ /* 0x000e240000301000 */
[----:B0-----:R-:W-:Y:S01]  /*4f10*/  @!P0 FMUL R24, R24, 1.175494350822287508e-38 ;  /* 0x0080000018188820 */ /* 0x001fe20000400000 */
[----:B------:R-:W-:Y:S06]  /*4f20*/  BRA `(.L_x_2367) ;  /* 0x0000000800887947 */ /* 0x000fec0003800000 */
.L_x_2362:
        /* <DEDUP_REMOVED lines=8> */
[----:B------:R-:W4:Y:S02]  /*4fb0*/  LDG.E.U8 R4, desc[UR36][R4.64] ;  /* 0x0000002404047981 */ /* 0x000f24000c1e1100 */
[----:B----4-:R-:W-:-:S04]  /*4fc0*/  ISETP.NE.AND P0, PT, R4, RZ, PT ;  /* 0x000000ff0400720c */ /* 0x010fc80003f05270 */
[----:B------:R-:W-:Y:S01]  /*4fd0*/  FSEL R24, RZ, 1, !P0 ;  /* 0x3f800000ff187808 */ /* 0x000fe20004000000 */
[----:B------:R-:W-:Y:S08]  /*4fe0*/  BRA `(.L_x_2367) ;  /* 0x0000000800587947 */ /* 0x000ff00003800000 */
.L_x_2376:
        /* <DEDUP_REMOVED lines=11> */
.L_x_2375:
[----:B------:R-:W-:-:S09]  /*50a0*/  UISETP.NE.AND UP0, UPT, UR4, 0xf, UPT ;  /* 0x0000000f0400788c */ /* 0x000fd2000bf05270 */
[----:B------:R-:W-:Y:S05]  /*50b0*/  BRA.U !UP0, `(.L_x_2377) ;  /* 0x0000000108907547 */ /* 0x000fea000b800000 */
[----:B------:R-:W-:-:S09]  /*50c0*/  UISETP.NE.AND UP0, UPT, UR4, 0x17, UPT ;  /* 0x000000170400788c */ /* 0x000fd2000bf05270 */
[----:B------:R-:W-:Y:S05]  /*50d0*/  BRA.U !UP0, `(.L_x_2378) ;  /* 0x0000000108547547 */ /* 0x000fea000b800000 */
[----:B------:R-:W-:-:S09]  /*50e0*/  UISETP.NE.AND UP0, UPT, UR4, 0x18, UPT ;  /* 0x000000180400788c */ /* 0x000fd2000bf05270 */
[----:B------:R-:W-:Y:S05]  /*50f0*/  BRA.U UP0, `(.L_x_2366) ;  /* 0x0000000500b87547 */ /* 0x000fea000b800000 */
[----:B------:R-:W4:Y:S01]  /*5100*/  LDG.E.U8 R24, desc[UR36][R4.64] ;  /* 0x0000002404187981 */ /* 0x000f22000c1e1100 */
[----:B------:R-:W-:Y:S02]  /*5110*/  IMAD.MOV.U32 R6, RZ, RZ, 0x1f ;  /* 0x0000001fff067424 */ /* 0x000fe400078e00ff */
[----:B----4-:R-:W-:-:S05]  /*5120*/  IMAD.SHL.U32 R24, R24, 0x1000000, RZ ;  /* 0x0100000018187824 */ /* 0x010fca00078e00ff */
        /* <DEDUP_REMOVED lines=16> */
.L_x_2378:
[----:B------:R-:W4:Y:S02]  /*5230*/  LDG.E.U8 R4, desc[UR36][R4.64] ;  /* 0x0000002404047981 */ /* 0x000f24000c1e1100 */
[C---:B----4-:R-:W-:Y:S02]  /*5240*/  IMAD.SHL.U32 R0, R4.reuse, 0x2000000, RZ ;  /* 0x0200000004007824 */ /* 0x050fe400078e00ff */
        /* <DEDUP_REMOVED lines=11> */
.L_x_2377:
[----:B------:R-:W4:Y:S02]  /*5300*/  LDG.E.U16 R4, desc[UR36][R4.64] ;  /* 0x0000002404047981 */ /* 0x000f24000c1e1500 */
[----:B----4-:R-:W-:Y:S01]  /*5310*/  IMAD.U32 R24, R4, 0x10000, RZ ;  /* 0x0001000004187824 */ /* 0x010fe200078e00ff */
[----:B------:R-:W-:Y:S06]  /*5320*/  BRA `(.L_x_2367) ;  /* 0x0000000400887947 */ /* 0x000fec0003800000 */
.L_x_2374:
        /* <DEDUP_REMOVED lines=8> */
[----:B------:R-:W4:Y:S02]  /*53b0*/  LDG.E.U16 R4, desc[UR36][R4.64] ;  /* 0x0000002404047981 */ /* 0x000f24000c1e1500 */
[----:B----4-:R-:W-:Y:S01]  /*53c0*/  I2FP.F32.U32 R24, R4 ;  /* 0x0000000400187245 */ /* 0x010fe20000201000 */
[----:B------:R-:W-:Y:S06]  /*53d0*/  BRA `(.L_x_2367) ;  /* 0x00000004005c7947 */ /* 0x000fec0003800000 */
.L_x_2381:
[----:B------:R-:W4:Y:S01]  /*53e0*/  LDG.E.U8 R4, desc[UR36][R4.64] ;  /* 0x0000002404047981 */ /* 0x000f22000c1e1100 */
[----:B------:R-:W-:Y:S01]  /*53f0*/  IMAD.MOV.U32 R24, RZ, RZ, RZ ;  /* 0x000000ffff187224 */ /* 0x000fe200078e00ff */
[----:B----4-:R-:W-:-:S13]  /*5400*/  ISETP.NE.AND P0, PT, R4, RZ, PT ;  /* 0x000000ff0400720c */ /* 0x010fda0003f05270 */
        /* <DEDUP_REMOVED lines=17> */
.L_x_2383:
[----:B------:R-:W-:Y:S05]  /*5520*/  BSYNC.RECONVERGENT B0 ;  /* 0x0000000000007941 */ /* 0x000fea0003800200 */
.L_x_2382:
[----:B------:R-:W-:Y:S01]  /*5530*/  IMAD.SHL.U32 R0, R0, 0x100000, RZ ;  /* 0x0010000000007824 */ /* 0x000fe200078e00ff */
[----:B------:R-:W-:-:S04]  /*5540*/  LEA R3, R3, 0x3b800000, 0x17 ;  /* 0x3b80000003037811 */ /* 0x000fc800078eb8ff */
[----:B------:R-:W-:Y:S01]  /*5550*/  LOP3.LUT R24, R3, R0, R7, 0xfe, !PT ;  /* 0x0000000003187212 */ /* 0x000fe200078efe07 */
[----:B------:R-:W-:Y:S06]  /*5560*/  BRA `(.L_x_2367) ;  /* 0x0000000000f87947 */ /* 0x000fec0003800000 */
.L_x_2380:
        /* <DEDUP_REMOVED lines=20> */
.L_x_2385:
[----:B------:R-:W-:Y:S05]  /*56b0*/  BSYNC.RECONVERGENT B0 ;  /* 0x0000000000007941 */ /* 0x000fea0003800200 */
.L_x_2384:
[----:B------:R-:W-:Y:S01]  /*56c0*/  IMAD.SHL.U32 R0, R0, 0x200000, RZ ;  /* 0x0020000000007824 */ /* 0x000fe200078e00ff */
[----:B------:R-:W-:-:S04]  /*56d0*/  LEA R3, R3, 0x37800000, 0x17 ;  /* 0x3780000003037811 */ /* 0x000fc800078eb8ff */
[----:B------:R-:W-:Y:S01]  /*56e0*/  LOP3.LUT R24, R3, R0, R7, 0xfe, !PT ;  /* 0x0000000003187212 */ /* 0x000fe200078efe07 */
[----:B------:R-:W-:Y:S06]  /*56f0*/  BRA `(.L_x_2367) ;  /* 0x0000000000947947 */ /* 0x000fec0003800000 */
.L_x_2379:
[----:B------:R-:W-:-:S09]  /*5700*/  UISETP.NE.AND UP0, UPT, UR4, 0x1c, UPT ;  /* 0x0000001c0400788c */ /* 0x000fd2000bf05270 */
[----:B------:R-:W-:Y:S05]  /*5710*/  BRA.U !UP0, `(.L_x_2386) ;  /* 0x0000000108847547 */ /* 0x000fea000b800000 */
[----:B------:R-:W-:-:S09]  /*5720*/  UISETP.NE.AND UP0, UPT, UR4, 0x1d, UPT ;  /* 0x0000001d0400788c */ /* 0x000fd2000bf05270 */
[----:B------:R-:W-:Y:S05]  /*5730*/  BRA.U !UP0, `(.L_x_2387) ;  /* 0x0000000108707547 */ /* 0x000fea000b800000 */
[----:B------:R-:W-:-:S09]  /*5740*/  UISETP.NE.AND UP0, UPT, UR4, 0x2c, UPT ;  /* 0x0000002c0400788c */ /* 0x000fd2000bf05270 */
[----:B------:R-:W-:Y:S05]  /*5750*/  BRA.U UP0, `(.L_x_2366) ;  /* 0x0000000100207547 */ /* 0x000fea000b800000 */
[----:B------:R-:W4:Y:S01]  /*5760*/  LDG.E.U8 R4, desc[UR36][R4.64] ;  /* 0x0000002404047981 */ /* 0x000f22000c1e1100 */
[----:B------:R-:W-:Y:S01]  /*5770*/  IMAD.MOV.U32 R24, RZ, RZ, 0x400000 ;  /* 0x00400000ff187424 */ /* 0x000fe200078e00ff */
[----:B----4-:R-:W-:-:S13]  /*5780*/  ISETP.NE.AND P0, PT, R4, RZ, PT ;  /* 0x000000ff0400720c */ /* 0x010fda0003f05270 */
[----:B------:R-:W-:Y:S05]  /*5790*/  @!P0 BRA `(.L_x_2367) ;  /* 0x00000000006c8947 */ /* 0x000fea0003800000 */
[----:B------:R-:W-:-:S13]  /*57a0*/  ISETP.NE.AND P0, PT, R4, 0xff, PT ;  /* 0x000000ff0400780c */ /* 0x000fda0003f05270 */
[----:B------:R-:W-:Y:S02]  /*57b0*/  @!P0 IMAD.MOV.U32 R24, RZ, RZ, 0x7f800001 ;  /* 0x7f800001ff188424 */ /* 0x000fe400078e00ff */
[----:B------:R-:W-:Y:S01]  /*57c0*/  @P0 IMAD.SHL.U32 R24, R4, 0x800000, RZ ;  /* 0x0080000004180824 */ /* 0x000fe200078e00ff */
[----:B------:R-:W-:Y:S06]  /*57d0*/  BRA `(.L_x_2367) ;  /* 0x00000000005c7947 */ /* 0x000fec0003800000 */
.L_x_2366:
[----:B------:R-:W-:Y:S01]  /*57e0*/  MOV R14, 0x0 ;  /* 0x00000000000e7802 */ /* 0x000fe20000000f00 */
[----:B------:R-:W0:Y:S01]  /*57f0*/  LDCU.64 UR4, c[0x4][0x128] ;  /* 0x01002500ff0477ac */ /* 0x000e220008000a00 */
[----:B------:R-:W-:Y:S02]  /*5800*/  IMAD.MOV.U32 R8, RZ, RZ, 0x4e ;  /* 0x0000004eff087424 */ /* 0x000fe400078e00ff */
[----:B------:R-:W-:Y:S01]  /*5810*/  IMAD.MOV.U32 R12, RZ, RZ, 0x1 ;  /* 0x00000001ff0c7424 */ /* 0x000fe200078e00ff */
[----:B------:R-:W4:Y:S01]  /*5820*/  LDCU.64 UR6, c[0x4][0x130] ;  /* 0x01002600ff0677ac */ /* 0x000f220008000a00 */
[----:B------:R-:W1:Y:S01]  /*5830*/  LDC.64 R14, c[0x4][R14] ;  /* 0x010000000e0e7b82 */ /* 0x000e620000000a00 */
[----:B------:R-:W-:Y:S01]  /*5840*/  IMAD.MOV.U32 R13, RZ, RZ, RZ ;  /* 0x000000ffff0d7224 */ /* 0x000fe200078e00ff */
[----:B------:R-:W2:Y:S01]  /*5850*/  LDCU.64 UR8, c[0x4][0x18] ;  /* 0x01000300ff0877ac */ /* 0x000ea20008000a00 */
[----:B0-----:R-:W-:Y:S02]  /*5860*/  IMAD.U32 R4, RZ, RZ, UR4 ;  /* 0x00000004ff047e24 */ /* 0x001fe4000f8e00ff */
[----:B------:R-:W-:-:S02]  /*5870*/  IMAD.U32 R5, RZ, RZ, UR5 ;  /* 0x00000005ff057e24 */ /* 0x000fc4000f8e00ff */
[----:B----4-:R-:W-:Y:S02]  /*5880*/  IMAD.U32 R6, RZ, RZ, UR6 ;  /* 0x00000006ff067e24 */ /* 0x010fe4000f8e00ff */
[----:B------:R-:W-:Y:S02]  /*5890*/  IMAD.U32 R7, RZ, RZ, UR7 ;  /* 0x00000007ff077e24 */ /* 0x000fe4000f8e00ff */
[----:B--2---:R-:W-:Y:S02]  /*58a0*/  IMAD.U32 R10, RZ, RZ, UR8 ;  /* 0x00000008ff0a7e24 */ /* 0x004fe4000f8e00ff */
[----:B------:R-:W-:-:S07]  /*58b0*/  IMAD.U32 R11, RZ, RZ, UR9 ;  /* 0x00000009ff0b7e24 */ /* 0x000fce000f8e00ff */
[----:B------:R-:W-:-:S07]  /*58c0*/  LEPC R20, `(.L_x_2388) ;  /* 0x000000001014794e */ /* 0x000fce0000000000 */
[----:B-1-3-5:R-:W-:Y:S05]  /*58d0*/  CALL.ABS.NOINC R14 ;  /* 0x000000000e007343 */ /* 0x02afea0003c00000 */
.L_x_2388:
[----:B------:R-:W-:Y:S01]  /*58e0*/  IMAD.MOV.U32 R24, RZ, RZ, RZ ;  /* 0x000000ffff187224 */ /* 0x000fe200078e00ff */
[----:B------:R-:W-:Y:S06]  /*58f0*/  BRA `(.L_x_2367) ;  /* 0x0000000000147947 */ /* 0x000fec0003800000 */
.L_x_2387:
[----:B------:R-:W4:Y:S02]  /*5900*/  LDG.E.64 R4, desc[UR36][R4.64] ;  /* 0x0000002404047981 */ /* 0x000f24000c1e1b00 */
[----:B----4-:R0:W4:Y:S02]  /*5910*/  I2F.U64 R24, R4 ;  /* 0x0000000400187312 */ /* 0x0101240000301000 */
[----:B0---4-:R-:W-:Y:S05]  /*5920*/  BRA `(.L_x_2367) ;  /* 0x0000000000087947 */ /* 0x011fea0003800000 */
.L_x_2386:
[----:B------:R-:W4:Y:S02]  /*5930*/  LDG.E R4, desc[UR36][R4.64] ;  /* 0x0000002404047981 */ /* 0x000f24000c1e1900 */
[----:B----4-:R-:W-:-:S07]  /*5940*/  I2FP.F32.U32 R24, R4 ;  /* 0x0000000400187245 */ /* 0x010fce0000201000 */
.L_x_2367:
[----:B------:R-:W-:Y:S05]  /*5950*/  BSYNC.RECONVERGENT B6 ;  /* 0x0000000000067941 */ /* 0x000fea0003800200 */
.L_x_2361:
[----:B------:R-:W-:-:S07]  /*5960*/  VIADD R16, R16, 0x80 ;  /* 0x0000008010107836 */ /* 0x000fce0000000000 */
.L_x_2332:
[----:B------:R-:W-:Y:S05]  /*5970*/  BSYNC.RECONVERGENT B7 ;  /* 0x0000000000077941 */ /* 0x000fea0003800200 */
.L_x_2331:
        /* <DEDUP_REMOVED lines=26> */
.L_x_2395:
[----:B------:R-:W2:Y:S02]  /*5b20*/  LDG.E.U8 R4, desc[UR36][R4.64] ;  /* 0x0000002404047981 */ /* 0x000ea4000c1e1100 */
[----:B--2---:R-:W-:Y:S01]  /*5b30*/  I2FP.F32.U32 R23, R4 ;  /* 0x0000000400177245 */ /* 0x004fe20000201000 */
[----:B------:R-:W-:Y:S06]  /*5b40*/  BRA `(.L_x_2397) ;  /* 0x0000000c00447947 */ /* 0x000fec0003800000 */
.L_x_2394:
        /* <DEDUP_REMOVED lines=9> */
.L_x_2399:
[----:B------:R-:W2:Y:S02]  /*5be0*/  LDG.E R4, desc[UR36][R4.64] ;  /* 0x0000002404047981 */ /* 0x000ea4000c1e1900 */
[----:B--2---:R-:W-:Y:S01]  /*5bf0*/  I2FP.F32.S32 R23, R4 ;  /* 0x0000000400177245 */ /* 0x004fe20000201400 */
[----:B------:R-:W-:Y:S06]  /*5c00*/  BRA `(.L_x_2397) ;  /* 0x0000000c00147947 */ /* 0x000fec0003800000 */
.L_x_2398:
[----:B------:R-:W2:Y:S02]  /*5c10*/  LDG.E.U16 R4, desc[UR36][R4.64] ;  /* 0x0000002404047981 */ /* 0x000ea4000c1e1500 */
[----:B--2---:R0:W2:Y:S01]  /*5c20*/  I2F.S16 R23, R4 ;  /* 0x0000000400177306 */ /* 0x0040a20000101400 */
[----:B------:R-:W-:Y:S05]  /*5c30*/  BRA `(.L_x_2397) ;  /* 0x0000000c00087947 */ /* 0x000fea0003800000 */
.L_x_2393:
        /* <DEDUP_REMOVED lines=8> */
.L_x_2401:
[----:B------:R-:W2:Y:S02]  /*5cc0*/  LDG.E.U16 R4, desc[UR36][R4.64] ;  /* 0x0000002404047981 */ /* 0x000ea4000c1e1500 */
[----:B--2---:R-:W-:Y:S01]  /*5cd0*/  HADD2.F32 R23, -RZ, R4.H0_H0 ;  /* 0x20000004ff177230 */ /* 0x004fe20000004100 */
[----:B------:R-:W-:Y:S06]  /*5ce0*/  BRA `(.L_x_2397) ;  /* 0x0000000800dc7947 */ /* 0x000fec0003800000 */
.L_x_2400:
        /* <DEDUP_REMOVED lines=8> */
.L_x_2403:
[----:B------:R-:W2:Y:S02]  /*5d70*/  LDG.E.U16 R4, desc[UR36][R4.64] ;  /* 0x0000002404047981 */ /* 0x000ea4000c1e1500 */
[----:B--2---:R-:W-:Y:S01]  /*5d80*/  HADD2.F32 R23, -RZ, R4.H0_H0 ;  /* 0x20000004ff177230 */ /* 0x004fe20000004100 */
[----:B------:R-:W-:Y:S06]  /*5d90*/  BRA `(.L_x_2397) ;  /* 0x0000000800b07947 */ /* 0x000fec0003800000 */
.L_x_2402:
        /* <DEDUP_REMOVED lines=11> */
.L_x_2392:
        /* <DEDUP_REMOVED lines=12> */
.L_x_2406:
        /* <DEDUP_REMOVED lines=11> */
.L_x_2405:
        /* <DEDUP_REMOVED lines=25> */
.L_x_2408:
        /* <DEDUP_REMOVED lines=12> */
.L_x_2407:
[----:B------:R-:W2:Y:S02]  /*6210*/  LDG.E.U16 R4, desc[UR36][R4.64] ;  /* 0x0000002404047981 */ /* 0x000ea4000c1e1500 */
[----:B--2---:R-:W-:Y:S01]  /*6220*/  IMAD.U32 R23, R4, 0x10000, RZ ;  /* 0x0001000004177824 */ /* 0x004fe200078e00ff */
[----:B------:R-:W-:Y:S06]  /*6230*/  BRA `(.L_x_2397) ;  /* 0x0000000400887947 */ /* 0x000fec0003800000 */
.L_x_2404:
        /* <DEDUP_REMOVED lines=11> */
.L_x_2411:
        /* <DEDUP_REMOVED lines=20> */
.L_x_2413:
[----:B------:R-:W-:Y:S05]  /*6430*/  BSYNC.RECONVERGENT B0 ;  /* 0x0000000000007941 */ /* 0x000fea0003800200 */
.L_x_2412:
[----:B------:R-:W-:Y:S01]  /*6440*/  IMAD.SHL.U32 R0, R0, 0x100000, RZ ;  /* 0x0010000000007824 */ /* 0x000fe200078e00ff */
[----:B------:R-:W-:-:S04]  /*6450*/  LEA R3, R3, 0x3b800000, 0x17 ;  /* 0x3b80000003037811 */ /* 0x000fc800078eb8ff */
[----:B------:R-:W-:Y:S01]  /*6460*/  LOP3.LUT R23, R3, R0, R23, 0xfe, !PT ;  /* 0x0000000003177212 */ /* 0x000fe200078efe17 */
[----:B------:R-:W-:Y:S06]  /*6470*/  BRA `(.L_x_2397) ;  /* 0x0000000000f87947 */ /* 0x000fec0003800000 */
.L_x_2410:
        /* <DEDUP_REMOVED lines=20> */
.L_x_2415:
[----:B------:R-:W-:Y:S05]  /*65c0*/  BSYNC.RECONVERGENT B0 ;  /* 0x0000000000007941 */ /* 0x000fea0003800200 */
.L_x_2414:
[----:B------:R-:W-:Y:S01]  /*65d0*/  IMAD.SHL.U32 R0, R0, 0x200000, RZ ;  /* 0x0020000000007824 */ /* 0x000fe200078e00ff */
[----:B------:R-:W-:-:S04]  /*65e0*/  LEA R3, R3, 0x37800000, 0x17 ;  /* 0x3780000003037811 */ /* 0x000fc800078eb8ff */
[----:B------:R-:W-:Y:S01]  /*65f0*/  LOP3.LUT R23, R3, R0, R23, 0xfe, !PT ;  /* 0x0000000003177212 */ /* 0x000fe200078efe17 */
[----:B------:R-:W-:Y:S06]  /*6600*/  BRA `(.L_x_2397) ;  /* 0x0000000000947947 */ /* 0x000fec0003800000 */
.L_x_2409:
        /* <DEDUP_REMOVED lines=14> */
.L_x_2396:
        /* <DEDUP_REMOVED lines=16> */
.L_x_2418:
[----:B------:R-:W-:Y:S01]  /*67f0*/  IMAD.MOV.U32 R23, RZ, RZ, RZ ;  /* 0x000000ffff177224 */ /* 0x000fe200078e00ff */
[----:B------:R-:W-:Y:S06]  /*6800*/  BRA `(.L_x_2397) ;  /* 0x0000000000147947 */ /* 0x000fec0003800000 */
.L_x_2417:
[----:B------:R-:W2:Y:S02]  /*6810*/  LDG.E.64 R4, desc[UR36][R4.64] ;  /* 0x0000002404047981 */ /* 0x000ea4000c1e1b00 */
[----:B--2---:R0:W2:Y:S02]  /*6820*/  I2F.U64 R23, R4 ;  /* 0x0000000400177312 */ /* 0x0040a40000301000 */
[----:B0-2---:R-:W-:Y:S05]  /*6830*/  BRA `(.L_x_2397) ;  /* 0x0000000000087947 */ /* 0x005fea0003800000 */
.L_x_2416:
[----:B------:R-:W2:Y:S02]  /*6840*/  LDG.E R4, desc[UR36][R4.64] ;  /* 0x0000002404047981 */ /* 0x000ea4000c1e1900 */
[----:B--2---:R-:W-:-:S07]  /*6850*/  I2FP.F32.U32 R23, R4 ;  /* 0x0000000400177245 */ /* 0x004fce0000201000 */
.L_x_2397:
[----:B------:R-:W-:Y:S05]  /*6860*/  BSYNC.RECONVERGENT B6 ;  /* 0x0000000000067941 */ /* 0x000fea0003800200 */
.L_x_2391:
[----:B------:R-:W1:Y:S01]  /*6870*/  LDCU.U8 UR6, c[0x0][0x3a5] ;  /* 0x000074a0ff0677ac */ /* 0x000e620008000000 */
[----:B0---4-:R-:W0:Y:S01]  /*6880*/  LDC.64 R4, c[0x0][0x398] ;  /* 0x0000e600ff047b82 */ /* 0x011e220000000a00 */
[----:B------:R-:W4:Y:S01]  /*6890*/  LDCU UR5, c[0x0][0x3ac] ;  /* 0x00007580ff0577ac */ /* 0x000f220008000800 */
[----:B-1----:R-:W-:-:S04]  /*68a0*/  UPRMT UR4, UR6, 0x9910, URZ ;  /* 0x0000991006047896 */ /* 0x002fc800080000ff */
        /* <DEDUP_REMOVED lines=14> */
[----:B----4-:R0:W1:Y:S01]  /*6990*/  I2F.S16 R18, R4 ;  /* 0x0000000400127306 */ /* 0x0100620000101400 */
[----:B------:R-:W-:Y:S05]  /*69a0*/  BRA `(.L_x_2390) ;  /* 0x0000000c00487947 */ /* 0x000fea0003800000 */
.L_x_2422:
[----:B------:R-:W4:Y:S02]  /*69b0*/  LDG.E.U8 R4, desc[UR36][R4.64] ;  /* 0x0000002404047981 */ /* 0x000f24000c1e1100 */
[----:B----4-:R-:W-:Y:S01]  /*69c0*/  I2FP.F32.U32 R18, R4 ;  /* 0x0000000400127245 */ /* 0x010fe20000201000 */
[----:B------:R-:W-:Y:S06]  /*69d0*/  BRA `(.L_x_2390) ;  /* 0x0000000c003c7947 */ /* 0x000fec0003800000 */
.L_x_2421:
[----:B------:R-:W-:-:S09]  /*69e0*/  UISETP.NE.AND UP0, UPT, UR4, 0x2, UPT ;  /* 0x000000020400788c */ /* 0x000fd2000bf05270 */
[----:B------:R-:W-:Y:S05]  /*69f0*/  BRA.U !UP0, `(.L_x_2424) ;  /* 0x0000000108287547 */ /* 0x000fea000b800000 */
[----:B------:R-:W-:-:S09]  /*6a00*/  UISETP.NE.AND UP0, UPT, UR4, 0x3, UPT ;  /* 0x000000030400788c */ /* 0x000fd2000bf05270 */
[----:B------:R-:W-:Y:S05]  /*6a10*/  BRA.U !UP0, `(.L_x_2425) ;  /* 0x0000000108147547 */ /* 0x000fea000b800000 */
[----:B------:R-:W-:-:S09]  /*6a20*/  UISETP.NE.AND UP0, UPT, UR4, 0x4, UPT ;  /* 0x000000040400788c */ /* 0x000fd2000bf05270 */
[----:B------:R-:W-:Y:S05]  /*6a30*/  BRA.U UP0, `(.L_x_2423) ;  /* 0x0000000900cc7547 */ /* 0x000fea000b800000 */
[----:B------:R-:W4:Y:S02]  /*6a40*/  LDG.E.64 R4, desc[UR36][R4.64] ;  /* 0x0000002404047981 */ /* 0x000f24000c1e1b00 */
[----:B----4-:R0:W1:Y:S02]  /*6a50*/  I2F.S64 R18, R4 ;  /* 0x0000000400127312 */ /* 0x0100640000301400 */
[----:B01----:R-:W-:Y:S05]  /*6a60*/  BRA `(.L_x_2390) ;  /* 0x0000000c00187947 */ /* 0x003fea0003800000 */
.L_x_2425:
[----:B------:R-:W4:Y:S02]  /*6a70*/  LDG.E R4, desc[UR36][R4.64] ;  /* 0x0000002404047981 */ /* 0x000f24000c1e1900 */
[----:B----4-:R-:W-:Y:S01]  /*6a80*/  I2FP.F32.S32 R18, R4 ;  /* 0x0000000400127245 */ /* 0x010fe20000201400 */
[----:B------:R-:W-:Y:S06]  /*6a90*/  BRA `(.L_x_2390) ;  /* 0x0000000c000c7947 */ /* 0x000fec0003800000 */
.L_x_2424:
[----:B------:R-:W4:Y:S02]  /*6aa0*/  LDG.E.U16 R4, desc[UR36][R4.64] ;  /* 0x0000002404047981 */ /* 0x000f24000c1e1500 */
[----:B----4-:R0:W1:Y:S01]  /*6ab0*/  I2F.S16 R18, R4 ;  /* 0x0000000400127306 */ /* 0x0100620000101400 */
[----:B------:R-:W-:Y:S05]  /*6ac0*/  BRA `(.L_x_2390) ;  /* 0x0000000c00007947 */ /* 0x000fea0003800000 */
.L_x_2420:
        /* <DEDUP_REMOVED lines=8> */
.L_x_2427:
[----:B------:R-:W4:Y:S02]  /*6b50*/  LDG.E.U16 R4, desc[UR36][R4.64] ;  /* 0x0000002404047981 */ /* 0x000f24000c1e1500 */
[----:B----4-:R-:W-:Y:S01]  /*6b60*/  HADD2.F32 R18, -RZ, R4.H0_H0 ;  /* 0x20000004ff127230 */ /* 0x010fe20000004100 */
[----:B------:R-:W-:Y:S06]  /*6b70*/  BRA `(.L_x_2390) ;  /* 0x0000000800d47947 */ /* 0x000fec0003800000 */
.L_x_2426:
        /* <DEDUP_REMOVED lines=8> */
.L_x_2429:
[----:B------:R-:W4:Y:S02]  /*6c00*/  LDG.E.U16 R4, desc[UR36][R4.64] ;  /* 0x0000002404047981 */ /* 0x000f24000c1e1500 */
[----:B----4-:R-:W-:Y:S01]  /*6c10*/  HADD2.F32 R18, -RZ, R4.H0_H0 ;  /* 0x20000004ff127230 */ /* 0x010fe20000004100 */
[----:B------:R-:W-:Y:S06]  /*6c20*/  BRA `(.L_x_2390) ;  /* 0x0000000800a87947 */ /* 0x000fec0003800000 */
.L_x_2428:
        /* <DEDUP_REMOVED lines=11> */
.L_x_2419:
        /* <DEDUP_REMOVED lines=12> */
.L_x_2432:
        /* <DEDUP_REMOVED lines=11> */
.L_x_2431:
        /* <DEDUP_REMOVED lines=25> */
.L_x_2434:
        /* <DEDUP_REMOVED lines=13> */
.L_x_2433:
[----:B------:R-:W4:Y:S02]  /*70b0*/  LDG.E.U16 R4, desc[UR36][R4.64] ;  /* 0x0000002404047981 */ /* 0x000f24000c1e1500 */
[----:B----4-:R-:W-:Y:S01]  /*70c0*/  IMAD.U32 R18, R4, 0x10000, RZ ;  /* 0x0001000004127824 */ /* 0x010fe200078e00ff */
[----:B------:R-:W-:Y:S06]  /*70d0*/  BRA `(.L_x_2390) ;  /* 0x00000004007c7947 */ /* 0x000fec0003800000 */
.L_x_2430:
        /* <DEDUP_REMOVED lines=11> */
.L_x_2437:
[----:B------:R-:W4:Y:S02]  /*7190*/  LDG.E.U8 R4, desc[UR36][R4.64] ;  /* 0x0000002404047981 */ /* 0x000f24000c1e1100 */
        /* <DEDUP_REMOVED lines=18> */
.L_x_2439:
[----:B------:R-:W-:Y:S05]  /*72c0*/  BSYNC.RECONVERGENT B0 ;  /* 0x0000000000007941 */ /* 0x000fea0003800200 */
.L_x_2438:
[----:B------:R-:W-:Y:S01]  /*72d0*/  IMAD.SHL.U32 R0, R0, 0x100000, RZ ;  /* 0x0010000000007824 */ /* 0x000fe200078e00ff */
[----:B------:R-:W-:-:S04]  /*72e0*/  LEA R3, R3, 0x3b800000, 0x17 ;  /* 0x3b80000003037811 */ /* 0x000fc800078eb8ff */
[----:B------:R-:W-:Y:S01]  /*72f0*/  LOP3.LUT R18, R3, R0, R7, 0xfe, !PT ;  /* 0x0000000003127212 */ /* 0x000fe200078efe07 */
[----:B------:R-:W-:Y:S06]  /*7300*/  BRA `(.L_x_2390) ;  /* 0x0000000000f07947 */ /* 0x000fec0003800000 */
.L_x_2436:
        /* <DEDUP_REMOVED lines=19> */
.L_x_2441:
[----:B------:R-:W-:Y:S05]  /*7440*/  BSYNC.RECONVERGENT B0 ;  /* 0x0000000000007941 */ /* 0x000fea0003800200 */
.L_x_2440:
[----:B------:R-:W-:Y:S01]  /*7450*/  IMAD.SHL.U32 R0, R0, 0x200000, RZ ;  /* 0x0020000000007824 */ /* 0x000fe200078e00ff */
[----:B------:R-:W-:-:S04]  /*7460*/  LEA R3, R3, 0x37800000, 0x17 ;  /* 0x3780000003037811 */ /* 0x000fc800078eb8ff */
[----:B------:R-:W-:Y:S01]  /*7470*/  LOP3.LUT R18, R3, R0, R7, 0xfe, !PT ;  /* 0x0000000003127212 */ /* 0x000fe200078efe07 */
[----:B------:R-:W-:Y:S06]  /*7480*/  BRA `(.L_x_2390) ;  /* 0x0000000000907947 */ /* 0x000fec0003800000 */
.L_x_2435:
        /* <DEDUP_REMOVED lines=14> */
.L_x_2423:
[----:B------:R-:W-:Y:S01]  /*7570*/  MOV R14, 0x0 ;  /* 0x00000000000e7802 */ /* 0x000fe20000000f00 */
[----:B------:R-:W0:Y:S01]  /*7580*/  LDCU.64 UR4, c[0x4][0x128] ;  /* 0x01002500ff0477ac */ /* 0x000e220008000a00 */
[----:B------:R-:W-:Y:S02]  /*7590*/  IMAD.MOV.U32 R8, RZ, RZ, 0x4e ;  /* 0x0000004eff087424 */ /* 0x000fe400078e00ff */
[----:B------:R-:W-:Y:S01]  /*75a0*/  IMAD.MOV.U32 R12, RZ, RZ, 0x1 ;  /* 0x00000001ff0c7424 */ /* 0x000fe200078e00ff */
[----:B------:R-:W1:Y:S01]  /*75b0*/  LDCU.64 UR6, c[0x4][0x130] ;  /* 0x01002600ff0677ac */ /* 0x000e620008000a00 */
[----:B------:R-:W4:Y:S01]  /*75c0*/  LDC.64 R14, c[0x4][R14] ;  /* 0x010000000e0e7b82 */ /* 0x000f220000000a00 */
[----:B------:R-:W-:Y:S01]  /*75d0*/  IMAD.MOV.U32 R13, RZ, RZ, RZ ;  /* 0x000000ffff0d7224 */ /* 0x000fe200078e00ff */
[----:B------:R-:W2:Y:S01]  /*75e0*/  LDCU.64 UR8, c[0x4][0x18] ;  /* 0x01000300ff0877ac */ /* 0x000ea20008000a00 */
[----:B0-----:R-:W-:Y:S02]  /*75f0*/  IMAD.U32 R4, RZ, RZ, UR4 ;  /* 0x00000004ff047e24 */ /* 0x001fe4000f8e00ff */
[----:B------:R-:W-:-:S02]  /*7600*/  IMAD.U32 R5, RZ, RZ, UR5 ;  /* 0x00000005ff057e24 */ /* 0x000fc4000f8e00ff */
[----:B-1----:R-:W-:Y:S02]  /*7610*/  IMAD.U32 R6, RZ, RZ, UR6 ;  /* 0x00000006ff067e24 */ /* 0x002fe4000f8e00ff */
[----:B------:R-:W-:Y:S02]  /*7620*/  IMAD.U32 R7, RZ, RZ, UR7 ;  /* 0x00000007ff077e24 */ /* 0x000fe4000f8e00ff */
[----:B--2---:R-:W-:Y:S02]  /*7630*/  IMAD.U32 R10, RZ, RZ, UR8 ;  /* 0x00000008ff0a7e24 */ /* 0x004fe4000f8e00ff */
[----:B------:R-:W-:-:S07]  /*7640*/  IMAD.U32 R11, RZ, RZ, UR9 ;  /* 0x00000009ff0b7e24 */ /* 0x000fce000f8e00ff */
[----:B------:R-:W-:-:S07]  /*7650*/  LEPC R20, `(.L_x_2444) ;  /* 0x000000001014794e */ /* 0x000fce0000000000 */
[----:B---345:R-:W-:Y:S05]  /*7660*/  CALL.ABS.NOINC R14 ;  /* 0x000000000e007343 */ /* 0x038fea0003c00000 */
.L_x_2444:
[----:B------:R-:W-:Y:S05]  /*7670*/  BRA `(.L_x_2390) ;  /* 0x0000000000147947 */ /* 0x000fea0003800000 */
.L_x_2443:
[----:B------:R-:W4:Y:S02]  /*7680*/  LDG.E.64 R4, desc[UR36][R4.64] ;  /* 0x0000002404047981 */ /* 0x000f24000c1e1b00 */
[----:B----4-:R0:W1:Y:S02]  /*7690*/  I2F.U64 R18, R4 ;  /* 0x0000000400127312 */ /* 0x0100640000301000 */
[----:B01----:R-:W-:Y:S05]  /*76a0*/  BRA `(.L_x_2390) ;  /* 0x0000000000087947 */ /* 0x003fea0003800000 */
.L_x_2442:
[----:B------:R-:W4:Y:S02]  /*76b0*/  LDG.E R4, desc[UR36][R4.64] ;  /* 0x0000002404047981 */ /* 0x000f24000c1e1900 */
[----:B----4-:R-:W-:-:S07]  /*76c0*/  I2FP.F32.U32 R18, R4 ;  /* 0x0000000400127245 */ /* 0x010fce0000201000 */
.L_x_2390:
[----:B------:R-:W-:Y:S05]  /*76d0*/  BSYNC.RECONVERGENT B7 ;  /* 0x0000000000077941 */ /* 0x000fea0003800200 */
.L_x_2389:
[----:B------:R-:W1:Y:S01]  /*76e0*/  LDC.U8 R16, c[0x0][0x3b0] ;  /* 0x0000ec00ff107b82 */ /* 0x000e620000000000 */
[CC--:B------:R-:W-:Y:S01]  /*76f0*/  ISETP.GE.AND P2, PT, R19.reuse, R17.reuse, PT ;  /* 0x000000111300720c */ /* 0x0c0fe20003f46270 */
[C---:B------:R-:W-:Y:S01]  /*7700*/  VIADD R0, R19.reuse, 0x100 ;  /* 0x0000010013007836 */ /* 0x040fe20000000000 */
[----:B------:R-:W-:Y:S01]  /*7710*/  BSSY.RECONVERGENT B0, `(.L_x_2445) ;  /* 0x000002e000007945 */ /* 0x000fe20003800200 */
[C---:B0-2-4-:R-:W-:Y:S02]  /*7720*/  VIADD R4, R19.reuse, 0x180 ;  /* 0x0000018013047836 */ /* 0x055fe40000000000 */
[----:B------:R-:W-:Y:S01]  /*7730*/  VIADD R26, R19, 0x80 ;  /* 0x00000080131a7836 */ /* 0x000fe20000000000 */
[-C--:B------:R-:W-:Y:S02]  /*7740*/  ISETP.GE.AND P0, PT, R0, R17.reuse, PT ;  /* 0x000000110000720c */ /* 0x080fe40003f06270 */
[-C--:B------:R-:W-:Y:S02]  /*7750*/  ISETP.GE.AND P1, PT, R4, R17.reuse, PT ;  /* 0x000000110400720c */ /* 0x080fe40003f26270 */
[----:B------:R-:W-:-:S03]  /*7760*/  ISETP.GE.AND P4, PT, R26, R17, PT ;  /* 0x000000111a00720c */ /* 0x000fc60003f86270 */
[----:B------:R-:W-:Y:S10]  /*7770*/  @P2 BRA `(.L_x_2446) ;  /* 0x00000000009c2947 */ /* 0x000ff40003800000 */
[----:B-----5:R-:W-:Y:S01]  /*7780*/  FMUL.FTZ R0, R28, 0.70710676908493041992 ;  /* 0x3f3504f31c007820 */ /* 0x020fe20000410000 */
[----:B------:R-:W-:Y:S02]  /*7790*/  IMAD.MOV.U32 R4, RZ, RZ, 0x38eb4c3a ;  /* 0x38eb4c3aff047424 */ /* 0x000fe400078e00ff */
[----:B------:R-:W-:Y:S02]  /*77a0*/  IMAD.MOV.U32 R6, RZ, RZ, 0x3aae005b ;  /* 0x3aae005bff067424 */ /* 0x000fe400078e00ff */
[C---:B------:R-:W-:Y:S01]  /*77b0*/  FADD.FTZ R3, |R0|.reuse, -RZ ;  /* 0x800000ff00037221 */ /* 0x040fe20000010200 */
[----:B------:R-:W-:Y:S01]  /*77c0*/  FSETP.GE.FTZ.AND P3, PT, |R0|, 1.0029599666595458984, PT ;  /* 0x3f8060fe0000780b */ /* 0x000fe20003f76200 */
[----:B------:R-:W-:Y:S02]  /*77d0*/  IMAD.MOV.U32 R5, RZ, RZ, 0x3c09919f ;  /* 0x3c09919fff057424 */ /* 0x000fe400078e00ff */
[----:B------:R-:W-:Y:S01]  /*77e0*/  IMAD.MOV.U32 R7, RZ, RZ, 0x3d24d99a ;  /* 0x3d24d99aff077424 */ /* 0x000fe200078e00ff */
[----:B------:R-:W-:Y:S01]  /*77f0*/  FSEL R4, R4, 8.4834944573231041431e-05, P3 ;  /* 0x38b1e96a04047808 */ /* 0x000fe20001800000 */
[----:B------:R-:W-:Y:S01]  /*7800*/  IMAD.MOV.U32 R8, RZ, RZ, 0x3f69b4f9 ;  /* 0x3f69b4f9ff087424 */ /* 0x000fe200078e00ff */
[----:B------:R-:W-:-:S02]  /*7810*/  FSEL R6, -R6, -0.00082130916416645050049, P3 ;  /* 0xba574d2006067808 */ /* 0x000fc40001800100 */
        /* <DEDUP_REMOVED lines=24> */
[----:B------:R-:W-:Y:S01]  /*79a0*/  @P3 LOP3.LUT R9, R3, 0x80000000, R0, 0xb8, !PT ;  /* 0x8000000003093812 */ /* 0x000fe200078eb800 */
[----:B------:R-:W-:-:S04]  /*79b0*/  FMUL.FTZ R5, R5, R28 ;  /* 0x0000001c05057220 */ /* 0x000fc80000410000 */
[----:B------:R-:W-:-:S04]  /*79c0*/  FADD.FTZ R0, R9, 1 ;  /* 0x3f80000009007421 */ /* 0x000fc80000010000 */
[----:B------:R-:W-:-:S04]  /*79d0*/  FFMA.FTZ R0, R0, 0.5, R5 ;  /* 0x3f00000000007823 */ /* 0x000fc80000010005 */
[----:B-1-3--:R-:W-:-:S07]  /*79e0*/  FMUL.FTZ R4, R0, R29 ;  /* 0x0000001d00047220 */ /* 0x00afce0000410000 */
.L_x_2446:
[----:B------:R-:W-:Y:S05]  /*79f0*/  BSYNC.RECONVERGENT B0 ;  /* 0x0000000000007941 */ /* 0x000fea0003800200 */
.L_x_2445:
[----:B------:R-:W-:Y:S04]  /*7a00*/  BSSY.RECONVERGENT B0, `(.L_x_2447) ;  /* 0x0000029000007945 */ /* 0x000fe80003800200 */
[----:B------:R-:W-:Y:S05]  /*7a10*/  @P4 BRA `(.L_x_2448) ;  /* 0x00000000009c4947 */ /* 0x000fea0003800000 */
        /* <DEDUP_REMOVED lines=13> */
[----:B------:R-:W-:Y:S01]  /*7af0*/  FFMA.FTZ R6, R3, R6, R8 ;  /* 0x0000000603067223 */ /* 0x000fe20000010008 */
[----:B------:R-:W-:-:S03]  /*7b00*/  IMAD.MOV.U32 R8, RZ, RZ, 0x3e235519 ;  /* 0x3e235519ff087424 */ /* 0x000fc600078e00ff */
[C---:B------:R-:W-:Y:S02]  /*7b10*/  FFMA.FTZ R6, R3.reuse, R6, R5 ;  /* 0x0000000603067223 */ /* 0x040fe40000010005 */
[----:B------:R-:W-:Y:S01]  /*7b20*/  FSEL R5, R8, 0.11284004896879196167, P3 ;  /* 0x3de718af08057808 */ /* 0x000fe20001800000 */
[----:B------:R-:W-:Y:S02]  /*7b30*/  IMAD.MOV.U32 R8, RZ, RZ, 0x3f210a14 ;  /* 0x3f210a14ff087424 */ /* 0x000fe400078e00ff */
        /* <DEDUP_REMOVED lines=20> */
[----:B------:R-:W-:-:S07]  /*7c80*/  FMUL.FTZ R22, R0, R27 ;  /* 0x0000001b00167220 */ /* 0x000fce0000410000 */
.L_x_2448:
[----:B------:R-:W-:Y:S05]  /*7c90*/  BSYNC.RECONVERGENT B0 ;  /* 0x0000000000007941 */ /* 0x000fea0003800200 */
.L_x_2447:
        /* <DEDUP_REMOVED lines=41> */
.L_x_2450:
[----:B------:R-:W-:Y:S05]  /*7f30*/  BSYNC.RECONVERGENT B0 ;  /* 0x0000000000007941 */ /* 0x000fea0003800200 */
.L_x_2449:
[----:B------:R-:W-:Y:S04]  /*7f40*/  BSSY.RECONVERGENT B0, `(.L_x_2451) ;  /* 0x0000029000007945 */ /* 0x000fe80003800200 */
[----:B------:R-:W-:Y:S05]  /*7f50*/  @P1 BRA `(.L_x_2452) ;  /* 0x00000000009c1947 */ /* 0x000fea0003800000 */
[----:B-1---5:R-:W-:Y:S01]  /*7f60*/  FMUL.FTZ R0, R18, 0.70710676908493041992 ;  /* 0x3f3504f312007820 */ /* 0x022fe20000410000 */
        /* <DEDUP_REMOVED lines=37> */
[----:B------:R-:W-:-:S07]  /*81c0*/  FMUL.FTZ R18, R0, R23 ;  /* 0x0000001700127220 */ /* 0x000fce0000410000 */
.L_x_2452:
[----:B------:R-:W-:Y:S05]  /*81d0*/  BSYNC.RECONVERGENT B0 ;  /* 0x0000000000007941 */ /* 0x000fea0003800200 */
.L_x_2451:
[----:B------:R-:W-:Y:S04]  /*81e0*/  BSSY.RECONVERGENT B6, `(.L_x_2453) ;  /* 0x00000fc000067945 */ /* 0x000fe80003800200 */
[----:B------:R-:W-:Y:S05]  /*81f0*/  @P2 BRA `(.L_x_2454) ;  /* 0x0000000c00e82947 */ /* 0x000fea0003800000 */
[----:B------:R-:W0:Y:S01]  /*8200*/  LDCU UR4, c[0x0][0x3b4] ;  /* 0x00007680ff0477ac */ /* 0x000e220008000800 */
[----:B------:R-:W2:Y:S01]  /*8210*/  LDC.64 R8, c[0x0][0x388] ;  /* 0x0000e200ff087b82 */ /* 0x000ea20000000a00 */
[----:B------:R-:W-:Y:S01]  /*8220*/  IMAD R0, R2, 0x200, R19 ;  /* 0x0000020002007824 */ /* 0x000fe200078e0213 */
[----:B-1----:R-:W-:-:S03]  /*8230*/  PRMT R5, R16, 0x9910, RZ ;  /* 0x0000991010057816 */ /* 0x002fc600000000ff */
[----:B0-----:R-:W-:Y:S02]  /*8240*/  IMAD R3, R0, UR4, RZ ;  /* 0x0000000400037c24 */ /* 0x001fe4000f8e02ff */
[----:B------:R-:W-:-:S05]  /*8250*/  IMAD.MOV.U32 R0, RZ, RZ, R5 ;  /* 0x000000ffff007224 */ /* 0x000fca00078e0005 */
[----:B------:R-:W-:Y:S02]  /*8260*/  ISETP.GT.AND P0, PT, R0, 0x9, PT ;  /* 0x000000090000780c */ /* 0x000fe40003f04270 */
[----:B--2---:R-:W-:-:S05]  /*8270*/  IADD3 R8, P1, PT, R3, R8, RZ ;  /* 0x0000000803087210 */ /* 0x004fca0007f3e0ff */
        /* <DEDUP_REMOVED lines=10> */
[----:B------:R-:W0:Y:S01]  /*8320*/  F2I.FTZ.TRUNC.NTZ R3, R4 ;  /* 0x0000000400037305 */ /* 0x000e22000021f100 */
[----:B------:R-:W-:Y:S01]  /*8330*/  IMAD.MOV.U32 R19, RZ, RZ, R26 ;  /* 0x000000ffff137224 */ /* 0x000fe200078e001a */
[----:B0-----:R0:W-:Y:S01]  /*8340*/  STG.E.U8 desc[UR36][R8.64], R3 ;  /* 0x0000000308007986 */ /* 0x0011e2000c101124 */
[----:B------:R-:W-:Y:S05]  /*8350*/  BRA `(.L_x_2454) ;  /* 0x0000000c00907947 */ /* 0x000fea0003800000 */
.L_x_2458:
[----:B------:R-:W0:Y:S01]  /*8360*/  F2I.S64.TRUNC R4, R4 ;  /* 0x0000000400047311 */ /* 0x000e22000020d900 */
[----:B------:R-:W-:Y:S02]  /*8370*/  IMAD.MOV.U32 R19, RZ, RZ, R26 ;  /* 0x000000ffff137224 */ /* 0x000fe400078e001a */
[----:B0-----:R-:W-:-:S05]  /*8380*/  IMAD.MOV.U32 R3, RZ, RZ, R4 ;  /* 0x000000ffff037224 */ /* 0x001fca00078e0004 */
[----:B------:R0:W-:Y:S01]  /*8390*/  STG.E.U8 desc[UR36][R8.64], R3 ;  /* 0x0000000308007986 */ /* 0x0001e2000c101124 */
[----:B------:R-:W-:Y:S05]  /*83a0*/  BRA `(.L_x_2454) ;  /* 0x0000000c007c7947 */ /* 0x000fea0003800000 */
.L_x_2457:
[----:B------:R-:W-:-:S13]  /*83b0*/  ISETP.NE.AND P0, PT, R0, 0x2, PT ;  /* 0x000000020000780c */ /* 0x000fda0003f05270 */
[----:B------:R-:W-:Y:S05]  /*83c0*/  @!P0 BRA `(.L_x_2460) ;  /* 0x0000000000308947 */ /* 0x000fea0003800000 */
[----:B------:R-:W-:-:S13]  /*83d0*/  ISETP.NE.AND P0, PT, R0, 0x3, PT ;  /* 0x000000030000780c */ /* 0x000fda0003f05270 */
[----:B------:R-:W-:Y:S05]  /*83e0*/  @!P0 BRA `(.L_x_2461) ;  /* 0x0000000000188947 */ /* 0x000fea0003800000 */
[----:B------:R-:W-:-:S13]  /*83f0*/  ISETP.NE.AND P0, PT, R0, 0x4, PT ;  /* 0x000000040000780c */ /* 0x000fda0003f05270 */
[----:B------:R-:W-:Y:S05]  /*8400*/  @P0 BRA `(.L_x_2459) ;  /* 0x0000000800c00947 */ /* 0x000fea0003800000 */
[----:B------:R-:W0:Y:S01]  /*8410*/  F2I.S64.TRUNC R4, R4 ;  /* 0x0000000400047311 */ /* 0x000e22000020d900 */
[----:B------:R-:W-:Y:S01]  /*8420*/  IMAD.MOV.U32 R19, RZ, RZ, R26 ;  /* 0x000000ffff137224 */ /* 0x000fe200078e001a */
[----:B0-----:R0:W-:Y:S01]  /*8430*/  STG.E.64 desc[UR36][R8.64], R4 ;  /* 0x0000000408007986 */ /* 0x0011e2000c101b24 */
[----:B------:R-:W-:Y:S05]  /*8440*/  BRA `(.L_x_2454) ;  /* 0x0000000c00547947 */ /* 0x000fea0003800000 */
.L_x_2461:
[----:B------:R-:W0:Y:S01]  /*8450*/  F2I.FTZ.TRUNC.NTZ R3, R4 ;  /* 0x0000000400037305 */ /* 0x000e22000021f100 */
[----:B------:R-:W-:Y:S01]  /*8460*/  IMAD.MOV.U32 R19, RZ, RZ, R26 ;  /* 0x000000ffff137224 */ /* 0x000fe200078e001a */
[----:B0-----:R0:W-:Y:S01]  /*8470*/  STG.E desc[UR36][R8.64], R3 ;  /* 0x0000000308007986 */ /* 0x0011e2000c101924 */
[----:B------:R-:W-:Y:S05]  /*8480*/  BRA `(.L_x_2454) ;  /* 0x0000000c00447947 */ /* 0x000fea0003800000 */
.L_x_2460:
[----:B------:R-:W0:Y:S01]  /*8490*/  F2I.FTZ.TRUNC.NTZ R3, R4 ;  /* 0x0000000400037305 */ /* 0x000e22000021f100 */
[----:B------:R-:W-:Y:S01]  /*84a0*/  IMAD.MOV.U32 R19, RZ, RZ, R26 ;  /* 0x000000ffff137224 */ /* 0x000fe200078e001a */
[----:B0-----:R0:W-:Y:S01]  /*84b0*/  STG.E.U16 desc[UR36][R8.64], R3 ;  /* 0x0000000308007986 */ /* 0x0011e2000c101524 */
[----:B------:R-:W-:Y:S05]  /*84c0*/  BRA `(.L_x_2454) ;  /* 0x0000000c00347947 */ /* 0x000fea0003800000 */
.L_x_2456:
[----:B------:R-:W-:-:S13]  /*84d0*/  ISETP.GT.AND P0, PT, R0, 0x6, PT ;  /* 0x000000060000780c */ /* 0x000fda0003f04270 */
[----:B------:R-:W-:Y:S05]  /*84e0*/  @P0 BRA `(.L_x_2462) ;  /* 0x00000000002c0947 */ /* 0x000fea0003800000 */
[----:B------:R-:W-:-:S13]  /*84f0*/  ISETP.NE.AND P0, PT, R0, 0x5, PT ;  /* 0x000000050000780c */ /* 0x000fda0003f05270 */
[----:B------:R-:W-:Y:S05]  /*8500*/  @!P0 BRA `(.L_x_2463) ;  /* 0x0000000000148947 */ /* 0x000fea0003800000 */
[----:B------:R-:W-:-:S13]  /*8510*/  ISETP.NE.AND P0, PT, R0, 0x6, PT ;  /* 0x000000060000780c */ /* 0x000fda0003f05270 */
[----:B------:R-:W-:Y:S05]  /*8520*/  @P0 BRA `(.L_x_2459) ;  /* 0x0000000800780947 */ /* 0x000fea0003800000 */
[----:B------:R2:W-:Y:S01]  /*8530*/  STG.E desc[UR36][R8.64], R4 ;  /* 0x0000000408007986 */ /* 0x0005e2000c101924 */
[----:B------:R-:W-:Y:S01]  /*8540*/  IMAD.MOV.U32 R19, RZ, RZ, R26 ;  /* 0x000000ffff137224 */ /* 0x000fe200078e001a */
[----:B------:R-:W-:Y:S06]  /*8550*/  BRA `(.L_x_2454) ;  /* 0x0000000c00107947 */ /* 0x000fec0003800000 */
.L_x_2463:
[----:B------:R-:W-:Y:S01]  /*8560*/  F2FP.F16.F32.PACK_AB R4, RZ, R4 ;  /* 0x00000004ff04723e */ /* 0x000fe200000000ff */
[----:B------:R-:W-:-:S04]  /*8570*/  IMAD.MOV.U32 R19, RZ, RZ, R26 ;  /* 0x000000ffff137224 */ /* 0x000fc800078e001a */
[----:B------:R0:W-:Y:S01]  /*8580*/  STG.E.U16 desc[UR36][R8.64], R4 ;  /* 0x0000000408007986 */ /* 0x0001e2000c101524 */
[----:B------:R-:W-:Y:S05]  /*8590*/  BRA `(.L_x_2454) ;  /* 0x0000000c00007947 */ /* 0x000fea0003800000 */
.L_x_2462:
[----:B------:R-:W-:-:S13]  /*85a0*/  ISETP.NE.AND P0, PT, R0, 0x7, PT ;  /* 0x000000070000780c */ /* 0x000fda0003f05270 */
[----:B------:R-:W-:Y:S05]  /*85b0*/  @!P0 BRA `(.L_x_2464) ;  /* 0x0000000000348947 */ /* 0x000fea0003800000 */
[----:B------:R-:W-:-:S13]  /*85c0*/  ISETP.NE.AND P0, PT, R0, 0x8, PT ;  /* 0x000000080000780c */ /* 0x000fda0003f05270 */
[----:B------:R-:W-:Y:S05]  /*85d0*/  @!P0 BRA `(.L_x_2465) ;  /* 0x0000000000188947 */ /* 0x000fea0003800000 */
[----:B------:R-:W-:-:S13]  /*85e0*/  ISETP.NE.AND P0, PT, R0, 0x9, PT ;  /* 0x000000090000780c */ /* 0x000fda0003f05270 */
[----:B------:R-:W-:Y:S05]  /*85f0*/  @P0 BRA `(.L_x_2459) ;  /* 0x0000000800440947 */ /* 0x000fea0003800000 */
[----:B------:R-:W-:Y:S02]  /*8600*/  IMAD.MOV.U32 R5, RZ, RZ, RZ ;  /* 0x000000ffff057224 */ /* 0x000fe400078e00ff */
[----:B------:R-:W-:-:S03]  /*8610*/  IMAD.MOV.U32 R19, RZ, RZ, R26 ;  /* 0x000000ffff137224 */ /* 0x000fc600078e001a */
[----:B------:R0:W-:Y:S01]  /*8620*/  STG.E.64 desc[UR36][R8.64], R4 ;  /* 0x0000000408007986 */ /* 0x0001e2000c101b24 */
[----:B------:R-:W-:Y:S05]  /*8630*/  BRA `(.L_x_2454) ;  /* 0x0000000800d87947 */ /* 0x000fea0003800000 */
.L_x_2465:
[----:B------:R-:W-:Y:S01]  /*8640*/  F2FP.F16.F32.PACK_AB R3, RZ, R4 ;  /* 0x00000004ff03723e */ /* 0x000fe200000000ff */
[----:B------:R-:W-:-:S03]  /*8650*/  IMAD.MOV.U32 R19, RZ, RZ, R26 ;  /* 0x000000ffff137224 */ /* 0x000fc600078e001a */
[----:B------:R-:W-:-:S05]  /*8660*/  PRMT R3, R3, 0x5410, RZ ;  /* 0x0000541003037816 */ /* 0x000fca00000000ff */
[----:B------:R4:W-:Y:S01]  /*8670*/  STG.E desc[UR36][R8.64], R3 ;  /* 0x0000000308007986 */ /* 0x0009e2000c101924 */
[----:B------:R-:W-:Y:S05]  /*8680*/  BRA `(.L_x_2454) ;  /* 0x0000000800c47947 */ /* 0x000fea0003800000 */
.L_x_2464:
[----:B------:R-:W-:Y:S01]  /*8690*/  FMUL.FTZ R4, R4, 1 ;  /* 0x3f80000004047820 */ /* 0x000fe20000410000 */
[----:B------:R-:W-:-:S05]  /*86a0*/  IMAD.MOV.U32 R19, RZ, RZ, R26 ;  /* 0x000000ffff137224 */ /* 0x000fca00078e001a */
[----:B------:R-:W0:Y:S02]  /*86b0*/  F2F.F64.F32 R4, R4 ;  /* 0x0000000400047310 */ /* 0x000e240000201800 */
[----:B0-----:R0:W-:Y:S01]  /*86c0*/  STG.E.64 desc[UR36][R8.64], R4 ;  /* 0x0000000408007986 */ /* 0x0011e2000c101b24 */
[----:B------:R-:W-:Y:S05]  /*86d0*/  BRA `(.L_x_2454) ;  /* 0x0000000800b07947 */ /* 0x000fea0003800000 */
.L_x_2455:
        /* <DEDUP_REMOVED lines=8> */
[----:B------:R-:W-:Y:S01]  /*8760*/  FSETP.NEU.FTZ.AND P0, PT, R4, RZ, PT ;  /* 0x000000ff0400720b */ /* 0x000fe20003f1d000 */
[----:B------:R-:W-:-:S03]  /*8770*/  IMAD.MOV.U32 R19, RZ, RZ, R26 ;  /* 0x000000ffff137224 */ /* 0x000fc600078e001a */
[----:B------:R-:W-:-:S05]  /*8780*/  SEL R3, RZ, 0x1, !P0 ;  /* 0x00000001ff037807 */ /* 0x000fca0004000000 */
[----:B------:R0:W-:Y:S01]  /*8790*/  STG.E.U8 desc[UR36][R8.64], R3 ;  /* 0x0000000308007986 */ /* 0x0001e2000c101124 */
[----:B------:R-:W-:Y:S05]  /*87a0*/  BRA `(.L_x_2454) ;  /* 0x00000008007c7947 */ /* 0x000fea0003800000 */
.L_x_2468:
[----:B------:R-:W-:Y:S01]  /*87b0*/  FMUL.FTZ R4, R4, 1 ;  /* 0x3f80000004047820 */ /* 0x000fe20000410000 */
[----:B------:R-:W-:Y:S01]  /*87c0*/  CS2R R6, SRZ ;  /* 0x0000000000067805 */ /* 0x000fe2000001ff00 */
[----:B------:R-:W-:-:S04]  /*87d0*/  IMAD.MOV.U32 R19, RZ, RZ, R26 ;  /* 0x000000ffff137224 */ /* 0x000fc800078e001a */
[----:B------:R-:W0:Y:S02]  /*87e0*/  F2F.F64.F32 R4, R4 ;  /* 0x0000000400047310 */ /* 0x000e240000201800 */
[----:B0-----:R0:W-:Y:S01]  /*87f0*/  STG.E.128 desc[UR36][R8.64], R4 ;  /* 0x0000000408007986 */ /* 0x0011e2000c101d24 */
[----:B------:R-:W-:Y:S05]  /*8800*/  BRA `(.L_x_2454) ;  /* 0x0000000800647947 */ /* 0x000fea0003800000 */
.L_x_2467:
[----:B------:R-:W-:-:S13]  /*8810*/  ISETP.NE.AND P0, PT, R0, 0xf, PT ;  /* 0x0000000f0000780c */ /* 0x000fda0003f05270 */
[----:B------:R-:W-:Y:S05]  /*8820*/  @!P0 BRA `(.L_x_2469) ;  /* 0x0000000000a08947 */ /* 0x000fea0003800000 */
[----:B------:R-:W-:-:S13]  /*8830*/  ISETP.NE.AND P0, PT, R0, 0x17, PT ;  /* 0x000000170000780c */ /* 0x000fda0003f05270 */
[----:B------:R-:W-:Y:S05]  /*8840*/  @!P0 BRA `(.L_x_2470) ;  /* 0x00000000004c8947 */ /* 0x000fea0003800000 */
[----:B------:R-:W-:-:S13]  /*8850*/  ISETP.NE.AND P0, PT, R0, 0x18, PT ;  /* 0x000000180000780c */ /* 0x000fda0003f05270 */
[----:B------:R-:W-:Y:S05]  /*8860*/  @P0 BRA `(.L_x_2459) ;  /* 0x0000000400a80947 */ /* 0x000fea0003800000 */
[----:B------:R-:W-:Y:S01]  /*8870*/  LOP3.LUT R6, R4, 0x7fffffff, RZ, 0xc0, !PT ;  /* 0x7fffffff04067812 */ /* 0x000fe200078ec0ff */
[----:B------:R-:W-:Y:S01]  /*8880*/  BSSY.RECONVERGENT B0, `(.L_x_2471) ;  /* 0x000000b000007945 */ /* 0x000fe20003800200 */
[----:B------:R-:W-:Y:S01]  /*8890*/  SHF.R.U32.HI R5, RZ, 0x18, R4 ;  /* 0x00000018ff057819 */ /* 0x000fe20000011604 */
[----:B------:R-:W-:Y:S01]  /*88a0*/  IMAD.MOV.U32 R0, RZ, RZ, 0x7f ;  /* 0x0000007fff007424 */ /* 0x000fe200078e00ff */
        /* <DEDUP_REMOVED lines=8> */
.L_x_2472:
[----:B------:R-:W-:Y:S05]  /*8930*/  BSYNC.RECONVERGENT B0 ;  /* 0x0000000000007941 */ /* 0x000fea0003800200 */
.L_x_2471:
[----:B------:R-:W-:Y:S01]  /*8940*/  LOP3.LUT R5, R0, 0x80, R5, 0xf8, !PT ;  /* 0x0000008000057812 */ /* 0x000fe200078ef805 */
[----:B------:R-:W-:-:S04]  /*8950*/  IMAD.MOV.U32 R19, RZ, RZ, R26 ;  /* 0x000000ffff137224 */ /* 0x000fc800078e001a */
[----:B------:R0:W-:Y:S01]  /*8960*/  STG.E.U8 desc[UR36][R8.64], R5 ;  /* 0x0000000508007986 */ /* 0x0001e2000c101124 */
[----:B------:R-:W-:Y:S05]  /*8970*/  BRA `(.L_x_2454) ;  /* 0x0000000800087947 */ /* 0x000fea0003800000 */
.L_x_2470:
        /* <DEDUP_REMOVED lines=14> */
.L_x_2474:
[----:B------:R-:W-:Y:S05]  /*8a60*/  BSYNC.RECONVERGENT B0 ;  /* 0x0000000000007941 */ /* 0x000fea0003800200 */
.L_x_2473:
[----:B------:R-:W-:Y:S01]  /*8a70*/  LOP3.LUT R3, R0, 0x80, R7, 0xf8, !PT ;  /* 0x0000008000037812 */ /* 0x000fe200078ef807 */
[----:B------:R-:W-:-:S04]  /*8a80*/  IMAD.MOV.U32 R19, RZ, RZ, R26 ;  /* 0x000000ffff137224 */ /* 0x000fc800078e001a */
[----:B------:R0:W-:Y:S01]  /*8a90*/  STG.E.U8 desc[UR36][R8.64], R3 ;  /* 0x0000000308007986 */ /* 0x0001e2000c101124 */
[----:B------:R-:W-:Y:S05]  /*8aa0*/  BRA `(.L_x_2454) ;  /* 0x0000000400bc7947 */ /* 0x000fea0003800000 */
.L_x_2469:
[----:B------:R-:W-:Y:S01]  /*8ab0*/  F2FP.BF16.F32.PACK_AB R4, RZ, R4 ;  /* 0x00000004ff04723e */ /* 0x000fe200000010ff */
[----:B------:R-:W-:-:S04]  /*8ac0*/  IMAD.MOV.U32 R19, RZ, RZ, R26 ;  /* 0x000000ffff137224 */ /* 0x000fc800078e001a */
[----:B------:R0:W-:Y:S01]  /*8ad0*/  STG.E.U16 desc[UR36][R8.64], R4 ;  /* 0x0000000408007986 */ /* 0x0001e2000c101524 */
[----:B------:R-:W-:Y:S05]  /*8ae0*/  BRA `(.L_x_2454) ;  /* 0x0000000400ac7947 */ /* 0x000fea0003800000 */
.L_x_2466:
        /* <DEDUP_REMOVED lines=8> */
[----:B------:R-:W0:Y:S01]  /*8b70*/  F2I.FTZ.U32.TRUNC.NTZ R3, R4 ;  /* 0x0000000400037305 */ /* 0x000e22000021f000 */
[----:B------:R-:W-:Y:S01]  /*8b80*/  IMAD.MOV.U32 R19, RZ, RZ, R26 ;  /* 0x000000ffff137224 */ /* 0x000fe200078e001a */
[----:B0-----:R0:W-:Y:S01]  /*8b90*/  STG.E.U16 desc[UR36][R8.64], R3 ;  /* 0x0000000308007986 */ /* 0x0011e2000c101524 */
[----:B------:R-:W-:Y:S05]  /*8ba0*/  BRA `(.L_x_2454) ;  /* 0x00000004007c7947 */ /* 0x000fea0003800000 */
.L_x_2477:
        /* <DEDUP_REMOVED lines=12> */
.L_x_2480:
[----:B------:R-:W-:-:S04]  /*8c70*/  SHF.R.U32.HI R0, RZ, 0x14, R4 ;  /* 0x00000014ff007819 */ /* 0x000fc80000011604 */
[----:B------:R-:W-:-:S04]  /*8c80*/  LOP3.LUT R3, R0, 0x1, RZ, 0xc0, !PT ;  /* 0x0000000100037812 */ /* 0x000fc800078ec0ff */
[----:B------:R-:W-:-:S04]  /*8c90*/  IADD3 R0, PT, PT, R4, 0x487ffff, R3 ;  /* 0x0487ffff04007810 */ /* 0x000fc80007ffe003 */
[----:B------:R-:W-:-:S04]  /*8ca0*/  SHF.R.U32.HI R0, RZ, 0x14, R0 ;  /* 0x00000014ff007819 */ /* 0x000fc80000011600 */
[----:B------:R-:W-:-:S07]  /*8cb0*/  LOP3.LUT R3, R0, 0xff, RZ, 0xc0, !PT ;  /* 0x000000ff00037812 */ /* 0x000fce00078ec0ff */
.L_x_2481:
[----:B------:R-:W-:-:S04]  /*8cc0*/  SHF.R.U32.HI R4, RZ, 0x18, R4 ;  /* 0x00000018ff047819 */ /* 0x000fc80000011604 */
[----:B------:R-:W-:-:S04]  /*8cd0*/  LOP3.LUT R3, R3, 0x80, R4, 0xf8, !PT ;  /* 0x0000008003037812 */ /* 0x000fc800078ef804 */
[----:B------:R-:W-:-:S07]  /*8ce0*/  PRMT R0, R3, 0x7610, R0 ;  /* 0x0000761003007816 */ /* 0x000fce0000000000 */
.L_x_2479:
[----:B------:R-:W-:Y:S05]  /*8cf0*/  BSYNC.RECONVERGENT B0 ;  /* 0x0000000000007941 */ /* 0x000fea0003800200 */
.L_x_2478:
[----:B------:R0:W-:Y:S01]  /*8d00*/  STG.E.U8 desc[UR36][R8.64], R0 ;  /* 0x0000000008007986 */ /* 0x0001e2000c101124 */
[----:B------:R-:W-:Y:S01]  /*8d10*/  IMAD.MOV.U32 R19, RZ, RZ, R26 ;  /* 0x000000ffff137224 */ /* 0x000fe200078e001a */
[----:B------:R-:W-:Y:S06]  /*8d20*/  BRA `(.L_x_2454) ;  /* 0x00000004001c7947 */ /* 0x000fec0003800000 */
.L_x_2476:
        /* <DEDUP_REMOVED lines=12> */
.L_x_2484:
[----:B------:R-:W-:-:S04]  /*8df0*/  SHF.R.U32.HI R0, RZ, 0x15, R4 ;  /* 0x00000015ff007819 */ /* 0x000fc80000011604 */
[----:B------:R-:W-:-:S04]  /*8e00*/  LOP3.LUT R3, R0, 0x1, RZ, 0xc0, !PT ;  /* 0x0000000100037812 */ /* 0x000fc800078ec0ff */
[----:B------:R-:W-:-:S04]  /*8e10*/  IADD3 R0, PT, PT, R4, 0x88fffff, R3 ;  /* 0x088fffff04007810 */ /* 0x000fc80007ffe003 */
[----:B------:R-:W-:-:S04]  /*8e20*/  SHF.R.U32.HI R0, RZ, 0x15, R0 ;  /* 0x00000015ff007819 */ /* 0x000fc80000011600 */
[----:B------:R-:W-:-:S07]  /*8e30*/  LOP3.LUT R3, R0, 0xff, RZ, 0xc0, !PT ;  /* 0x000000ff00037812 */ /* 0x000fce00078ec0ff */
.L_x_2485:
[----:B------:R-:W-:-:S04]  /*8e40*/  SHF.R.U32.HI R4, RZ, 0x18, R4 ;  /* 0x00000018ff047819 */ /* 0x000fc80000011604 */
[----:B------:R-:W-:-:S04]  /*8e50*/  LOP3.LUT R3, R3, 0x80, R4, 0xf8, !PT ;  /* 0x0000008003037812 */ /* 0x000fc800078ef804 */
[----:B------:R-:W-:-:S07]  /*8e60*/  PRMT R0, R3, 0x7610, R0 ;  /* 0x0000761003007816 */ /* 0x000fce0000000000 */
.L_x_2483:
[----:B------:R-:W-:Y:S05]  /*8e70*/  BSYNC.RECONVERGENT B0 ;  /* 0x0000000000007941 */ /* 0x000fea0003800200 */
.L_x_2482:
[----:B------:R0:W-:Y:S01]  /*8e80*/  STG.E.U8 desc[UR36][R8.64], R0 ;  /* 0x0000000008007986 */ /* 0x0001e2000c101124 */
[----:B------:R-:W-:Y:S01]  /*8e90*/  IMAD.MOV.U32 R19, RZ, RZ, R26 ;  /* 0x000000ffff137224 */ /* 0x000fe200078e001a */
[----:B------:R-:W-:Y:S06]  /*8ea0*/  BRA `(.L_x_2454) ;  /* 0x0000000000bc7947 */ /* 0x000fec0003800000 */
.L_x_2475:
[----:B------:R-:W-:-:S13]  /*8eb0*/  ISETP.NE.AND P0, PT, R0, 0x1c, PT ;  /* 0x0000001c0000780c */ /* 0x000fda0003f05270 */
[----:B------:R-:W-:Y:S05]  /*8ec0*/  @!P0 BRA `(.L_x_2486) ;  /* 0x0000000000a88947 */ /* 0x000fea0003800000 */
[----:B------:R-:W-:-:S13]  /*8ed0*/  ISETP.NE.AND P0, PT, R0, 0x1d, PT ;  /* 0x0000001d0000780c */ /* 0x000fda0003f05270 */
[----:B------:R-:W-:Y:S05]  /*8ee0*/  @!P0 BRA `(.L_x_2487) ;  /* 0x0000000000908947 */ /* 0x000fea0003800000 */
[----:B------:R-:W-:-:S13]  /*8ef0*/  ISETP.NE.AND P0, PT, R0, 0x2c, PT ;  /* 0x0000002c0000780c */ /* 0x000fda0003f05270 */
[----:B------:R-:W-:Y:S05]  /*8f00*/  @!P0 BRA `(.L_x_2488) ;  /* 0x0000000000488947 */ /* 0x000fea0003800000 */
.L_x_2459:
[----:B------:R-:W-:Y:S01]  /*8f10*/  MOV R14, 0x0 ;  /* 0x00000000000e7802 */ /* 0x000fe20000000f00 */
[----:B------:R-:W0:Y:S01]  /*8f20*/  LDCU.64 UR6, c[0x4][0x128] ;  /* 0x01002500ff0677ac */ /* 0x000e220008000a00 */
[----:B------:R-:W-:Y:S02]  /*8f30*/  IMAD.MOV.U32 R8, RZ, RZ, 0x65 ;  /* 0x00000065ff087424 */ /* 0x000fe400078e00ff */
[----:B------:R-:W-:Y:S01]  /*8f40*/  IMAD.MOV.U32 R12, RZ, RZ, 0x1 ;  /* 0x00000001ff0c7424 */ /* 0x000fe200078e00ff */
[----:B------:R-:W1:Y:S01]  /*8f50*/  LDCU.64 UR8, c[0x4][0x130] ;  /* 0x01002600ff0877ac */ /* 0x000e620008000a00 */
[----:B------:R-:W2:Y:S01]  /*8f60*/  LDC.64 R14, c[0x4][R14] ;  /* 0x010000000e0e7b82 */ /* 0x000ea20000000a00 */
[----:B------:R-:W-:Y:S01]  /*8f70*/  IMAD.MOV.U32 R13, RZ, RZ, RZ ;  /* 0x000000ffff0d7224 */ /* 0x000fe200078e00ff */
[----:B------:R-:W4:Y:S01]  /*8f80*/  LDCU.64 UR4, c[0x4][0x20] ;  /* 0x01000400ff0477ac */ /* 0x000f220008000a00 */
[----:B0-----:R-:W-:Y:S02]  /*8f90*/  IMAD.U32 R4, RZ, RZ, UR6 ;  /* 0x00000006ff047e24 */ /* 0x001fe4000f8e00ff */
[----:B------:R-:W-:-:S02]  /*8fa0*/  IMAD.U32 R5, RZ, RZ, UR7 ;  /* 0x00000007ff057e24 */ /* 0x000fc4000f8e00ff */
[----:B-1----:R-:W-:Y:S02]  /*8fb0*/  IMAD.U32 R6, RZ, RZ, UR8 ;  /* 0x00000008ff067e24 */ /* 0x002fe4000f8e00ff */
[----:B------:R-:W-:Y:S02]  /*8fc0*/  IMAD.U32 R7, RZ, RZ, UR9 ;  /* 0x00000009ff077e24 */ /* 0x000fe4000f8e00ff */
[----:B----4-:R-:W-:Y:S02]  /*8fd0*/  IMAD.U32 R10, RZ, RZ, UR4 ;  /* 0x00000004ff0a7e24 */ /* 0x010fe4000f8e00ff */
[----:B------:R-:W-:-:S07]  /*8fe0*/  IMAD.U32 R11, RZ, RZ, UR5 ;  /* 0x00000005ff0b7e24 */ /* 0x000fce000f8e00ff */
[----:B------:R-:W-:-:S07]  /*8ff0*/  LEPC R20, `(.L_x_2489) ;  /* 0x000000001014794e */ /* 0x000fce0000000000 */
[----:B--23-5:R-:W-:Y:S05]  /*9000*/  CALL.ABS.NOINC R14 ;  /* 0x000000000e007343 */ /* 0x02cfea0003c00000 */
.L_x_2489:
[----:B------:R-:W-:Y:S01]  /*9010*/  IMAD.MOV.U32 R19, RZ, RZ, R26 ;  /* 0x000000ffff137224 */ /* 0x000fe200078e001a */
[----:B------:R-:W-:Y:S06]  /*9020*/  BRA `(.L_x_2454) ;  /* 0x00000000005c7947 */ /* 0x000fec0003800000 */
.L_x_2488:
[----:B------:R-:W-:Y:S01]  /*9030*/  SHF.R.U32.HI R5, RZ, 0x17, R4 ;  /* 0x00000017ff057819 */ /* 0x000fe20000011604 */
[----:B------:R-:W-:-:S03]  /*9040*/  IMAD.MOV.U32 R19, RZ, RZ, R26 ;  /* 0x000000ffff137224 */ /* 0x000fc600078e001a */
        /* <DEDUP_REMOVED lines=14> */
.L_x_2487:
[----:B------:R-:W0:Y:S01]  /*9130*/  F2I.U64.TRUNC R4, R4 ;  /* 0x0000000400047311 */ /* 0x000e22000020d800 */
[----:B------:R-:W-:Y:S01]  /*9140*/  IMAD.MOV.U32 R19, RZ, RZ, R26 ;  /* 0x000000ffff137224 */ /* 0x000fe200078e001a */
[----:B0-----:R0:W-:Y:S01]  /*9150*/  STG.E.64 desc[UR36][R8.64], R4 ;  /* 0x0000000408007986 */ /* 0x0011e2000c101b24 */
[----:B------:R-:W-:Y:S05]  /*9160*/  BRA `(.L_x_2454) ;  /* 0x00000000000c7947 */ /* 0x000fea0003800000 */
.L_x_2486:
[----:B------:R-:W0:Y:S01]  /*9170*/  F2I.FTZ.U32.TRUNC.NTZ R3, R4 ;  /* 0x0000000400037305 */ /* 0x000e22000021f000 */
[----:B------:R-:W-:Y:S01]  /*9180*/  IMAD.MOV.U32 R19, RZ, RZ, R26 ;  /* 0x000000ffff137224 */ /* 0x000fe200078e001a */
[----:B0-----:R0:W-:Y:S06]  /*9190*/  STG.E desc[UR36][R8.64], R3 ;  /* 0x0000000308007986 */ /* 0x0011ec000c101924 */
.L_x_2454:
[----:B------:R-:W-:Y:S05]  /*91a0*/  BSYNC.RECONVERGENT B6 ;  /* 0x0000000000067941 */ /* 0x000fea0003800200 */
.L_x_2453:
[----:B------:R-:W-:Y:S01]  /*91b0*/  ISETP.GE.AND P0, PT, R19, R17, PT ;  /* 0x000000111300720c */ /* 0x000fe20003f06270 */
[----:B------:R-:W-:-:S12]  /*91c0*/  BSSY.RECONVERGENT B6, `(.L_x_2490) ;  /* 0x00001cc000067945 */ /* 0x000fd80003800200 */
[----:B------:R-:W-:Y:S05]  /*91d0*/  @P0 BRA `(.L_x_2491) ;  /* 0x0000001c00280947 */ /* 0x000fea0003800000 */
[----:B------:R-:W3:Y:S01]  /*91e0*/  LDCU UR4, c[0x0][0x3b4] ;  /* 0x00007680ff0477ac */ /* 0x000ee20008000800 */
[----:B0-2-4-:R-:W0:Y:S01]  /*91f0*/  LDC.64 R8, c[0x0][0x388] ;  /* 0x0000e200ff087b82 */ /* 0x015e220000000a00 */
[----:B------:R-:W-:Y:S01]  /*9200*/  IMAD R0, R2, 0x200, R19 ;  /* 0x0000020002007824 */ /* 0x000fe200078e0213 */
[----:B-1----:R-:W-:-:S03]  /*9210*/  PRMT R4, R16, 0x9910, RZ ;  /* 0x0000991010047816 */ /* 0x002fc600000000ff */
[----:B---3--:R-:W-:Y:S02]  /*9220*/  IMAD R3, R0, UR4, RZ ;  /* 0x0000000400037c24 */ /* 0x008fe4000f8e02ff */
        /* <DEDUP_REMOVED lines=13> */
[----:B-----5:R-:W0:Y:S02]  /*9300*/  F2I.FTZ.TRUNC.NTZ R3, R22 ;  /* 0x0000001600037305 */ /* 0x020e24000021f100 */
[----:B0-----:R0:W-:Y:S01]  /*9310*/  STG.E.U8 desc[UR36][R8.64], R3 ;  /* 0x0000000308007986 */ /* 0x0011e2000c101124 */
[----:B------:R-:W-:Y:S05]  /*9320*/  BRA `(.L_x_2497) ;  /* 0x0000000c00387947 */ /* 0x000fea0003800000 */
.L_x_2495:
[----:B-----5:R-:W0:Y:S02]  /*9330*/  F2I.S64.TRUNC R22, R22 ;  /* 0x0000001600167311 */ /* 0x020e24000020d900 */
[----:B0-----:R-:W-:-:S05]  /*9340*/  IMAD.MOV.U32 R3, RZ, RZ, R22 ;  /* 0x000000ffff037224 */ /* 0x001fca00078e0016 */
[----:B------:R0:W-:Y:S01]  /*9350*/  STG.E.U8 desc[UR36][R8.64], R3 ;  /* 0x0000000308007986 */ /* 0x0001e2000c101124 */
[----:B------:R-:W-:Y:S05]  /*9360*/  BRA `(.L_x_2497) ;  /* 0x0000000c00287947 */ /* 0x000fea0003800000 */
.L_x_2494:
[----:B------:R-:W-:-:S13]  /*9370*/  ISETP.NE.AND P0, PT, R0, 0x2, PT ;  /* 0x000000020000780c */ /* 0x000fda0003f05270 */
[----:B------:R-:W-:Y:S05]  /*9380*/  @!P0 BRA `(.L_x_2498) ;  /* 0x0000000000288947 */ /* 0x000fea0003800000 */
[----:B------:R-:W-:-:S13]  /*9390*/  ISETP.NE.AND P0, PT, R0, 0x3, PT ;  /* 0x000000030000780c */ /* 0x000fda0003f05270 */
[----:B------:R-:W-:Y:S05]  /*93a0*/  @!P0 BRA `(.L_x_2499) ;  /* 0x0000000000148947 */ /* 0x000fea0003800000 */
[----:B------:R-:W-:-:S13]  /*93b0*/  ISETP.NE.AND P0, PT, R0, 0x4, PT ;  /* 0x000000040000780c */ /* 0x000fda0003f05270 */
[----:B------:R-:W-:Y:S05]  /*93c0*/  @P0 BRA `(.L_x_2496) ;  /* 0x0000000800380947 */ /* 0x000fea0003800000 */
[----:B-----5:R-:W0:Y:S02]  /*93d0*/  F2I.S64.TRUNC R22, R22 ;  /* 0x0000001600167311 */ /* 0x020e24000020d900 */
[----:B0-----:R0:W-:Y:S01]  /*93e0*/  STG.E.64 desc[UR36][R8.64], R22 ;  /* 0x0000001608007986 */ /* 0x0011e2000c101b24 */
[----:B------:R-:W-:Y:S05]  /*93f0*/  BRA `(.L_x_2497) ;  /* 0x0000000c00047947 */ /* 0x000fea0003800000 */
.L_x_2499:
[----:B-----5:R-:W0:Y:S02]  /*9400*/  F2I.FTZ.TRUNC.NTZ R3, R22 ;  /* 0x0000001600037305 */ /* 0x020e24000021f100 */
[----:B0-----:R0:W-:Y:S01]  /*9410*/  STG.E desc[UR36][R8.64], R3 ;  /* 0x0000000308007986 */ /* 0x0011e2000c101924 */
[----:B------:R-:W-:Y:S05]  /*9420*/  BRA `(.L_x_2497) ;  /* 0x0000000800f87947 */ /* 0x000fea0003800000 */
.L_x_2498:
[----:B-----5:R-:W0:Y:S02]  /*9430*/  F2I.FTZ.TRUNC.NTZ R3, R22 ;  /* 0x0000001600037305 */ /* 0x020e24000021f100 */
[----:B0-----:R0:W-:Y:S01]  /*9440*/  STG.E.U16 desc[UR36][R8.64], R3 ;  /* 0x0000000308007986 */ /* 0x0011e2000c101524 */
[----:B------:R-:W-:Y:S05]  /*9450*/  BRA `(.L_x_2497) ;  /* 0x0000000800ec7947 */ /* 0x000fea0003800000 */
.L_x_2493:
[----:B------:R-:W-:-:S13]  /*9460*/  ISETP.GT.AND P0, PT, R0, 0x6, PT ;  /* 0x000000060000780c */ /* 0x000fda0003f04270 */
[----:B------:R-:W-:Y:S05]  /*9470*/  @P0 BRA `(.L_x_2500) ;  /* 0x0000000000240947 */ /* 0x000fea0003800000 */
[----:B------:R-:W-:-:S13]  /*9480*/  ISETP.NE.AND P0, PT, R0, 0x5, PT ;  /* 0x000000050000780c */ /* 0x000fda0003f05270 */
[----:B------:R-:W-:Y:S05]  /*9490*/  @!P0 BRA `(.L_x_2501) ;  /* 0x0000000000108947 */ /* 0x000fea0003800000 */
[----:B------:R-:W-:-:S13]  /*94a0*/  ISETP.NE.AND P0, PT, R0, 0x6, PT ;  /* 0x000000060000780c */ /* 0x000fda0003f05270 */
[----:B------:R-:W-:Y:S05]  /*94b0*/  @P0 BRA `(.L_x_2496) ;  /* 0x0000000400fc0947 */ /* 0x000fea0003800000 */
[----:B-----5:R0:W-:Y:S01]  /*94c0*/  STG.E desc[UR36][R8.64], R22 ;  /* 0x0000001608007986 */ /* 0x0201e2000c101924 */
[----:B------:R-:W-:Y:S05]  /*94d0*/  BRA `(.L_x_2497) ;  /* 0x0000000800cc7947 */ /* 0x000fea0003800000 */
.L_x_2501:
[----:B-----5:R-:W-:-:S05]  /*94e0*/  F2FP.F16.F32.PACK_AB R22, RZ, R22 ;  /* 0x00000016ff16723e */ /* 0x020fca00000000ff */
[----:B------:R0:W-:Y:S01]  /*94f0*/  STG.E.U16 desc[UR36][R8.64], R22 ;  /* 0x0000001608007986 */ /* 0x0001e2000c101524 */
[----:B------:R-:W-:Y:S05]  /*9500*/  BRA `(.L_x_2497) ;  /* 0x0000000800c07947 */ /* 0x000fea0003800000 */
.L_x_2500:
[----:B------:R-:W-:-:S13]  /*9510*/  ISETP.NE.AND P0, PT, R0, 0x7, PT ;  /* 0x000000070000780c */ /* 0x000fda0003f05270 */
[----:B------:R-:W-:Y:S05]  /*9520*/  @!P0 BRA `(.L_x_2502) ;  /* 0x00000000002c8947 */ /* 0x000fea0003800000 */
[----:B------:R-:W-:-:S13]  /*9530*/  ISETP.NE.AND P0, PT, R0, 0x8, PT ;  /* 0x000000080000780c */ /* 0x000fda0003f05270 */
[----:B------:R-:W-:Y:S05]  /*9540*/  @!P0 BRA `(.L_x_2503) ;  /* 0x0000000000148947 */ /* 0x000fea0003800000 */
[----:B------:R-:W-:-:S13]  /*9550*/  ISETP.NE.AND P0, PT, R0, 0x9, PT ;  /* 0x000000090000780c */ /* 0x000fda0003f05270 */
[----:B------:R-:W-:Y:S05]  /*9560*/  @P0 BRA `(.L_x_2496) ;  /* 0x0000000400d00947 */ /* 0x000fea0003800000 */
[----:B-----5:R-:W-:-:S05]  /*9570*/  IMAD.MOV.U32 R23, RZ, RZ, RZ ;  /* 0x000000ffff177224 */ /* 0x020fca00078e00ff */
[----:B------:R0:W-:Y:S01]  /*9580*/  STG.E.64 desc[UR36][R8.64], R22 ;  /* 0x0000001608007986 */ /* 0x0001e2000c101b24 */
[----:B------:R-:W-:Y:S05]  /*9590*/  BRA `(.L_x_2497) ;  /* 0x00000008009c7947 */ /* 0x000fea0003800000 */
.L_x_2503:
[----:B-----5:R-:W-:-:S04]  /*95a0*/  F2FP.F16.F32.PACK_AB R3, RZ, R22 ;  /* 0x00000016ff03723e */ /* 0x020fc800000000ff */
[----:B------:R-:W-:-:S05]  /*95b0*/  PRMT R3, R3, 0x5410, RZ ;  /* 0x0000541003037816 */ /* 0x000fca00000000ff */
[----:B------:R0:W-:Y:S01]  /*95c0*/  STG.E desc[UR36][R8.64], R3 ;  /* 0x0000000308007986 */ /* 0x0001e2000c101924 */
[----:B------:R-:W-:Y:S05]  /*95d0*/  BRA `(.L_x_2497) ;  /* 0x00000008008c7947 */ /* 0x000fea0003800000 */
.L_x_2502:
[----:B-----5:R-:W-:-:S06]  /*95e0*/  FMUL.FTZ R4, R22, 1 ;  /* 0x3f80000016047820 */ /* 0x020fcc0000410000 */
[----:B------:R-:W0:Y:S02]  /*95f0*/  F2F.F64.F32 R4, R4 ;  /* 0x0000000400047310 */ /* 0x000e240000201800 */
[----:B0-----:R0:W-:Y:S01]  /*9600*/  STG.E.64 desc[UR36][R8.64], R4 ;  /* 0x0000000408007986 */ /* 0x0011e2000c101b24 */
[----:B------:R-:W-:Y:S05]  /*9610*/  BRA `(.L_x_2497) ;  /* 0x00000008007c7947 */ /* 0x000fea0003800000 */
.L_x_2492:
        /* <DEDUP_REMOVED lines=10> */
[----:B-----5:R-:W0:Y:S02]  /*96c0*/  F2I.FTZ.U32.TRUNC.NTZ R3, R22 ;  /* 0x0000001600037305 */ /* 0x020e24000021f000 */
[----:B0-----:R0:W-:Y:S01]  /*96d0*/  STG.E.U16 desc[UR36][R8.64], R3 ;  /* 0x0000000308007986 */ /* 0x0011e2000c101524 */
[----:B------:R-:W-:Y:S05]  /*96e0*/  BRA `(.L_x_2497) ;  /* 0x0000000800487947 */ /* 0x000fea0003800000 */
.L_x_2507:
[----:B-----5:R-:W-:Y:S01]  /*96f0*/  LOP3.LUT R5, R22, 0x7fffffff, RZ, 0xc0, !PT ;  /* 0x7fffffff16057812 */ /* 0x020fe200078ec0ff */
        /* <DEDUP_REMOVED lines=15> */
.L_x_2510:
[----:B------:R-:W-:-:S04]  /*97f0*/  SHF.R.U32.HI R22, RZ, 0x18, R22 ;  /* 0x00000018ff167819 */ /* 0x000fc80000011616 */
[----:B------:R-:W-:-:S04]  /*9800*/  LOP3.LUT R3, R3, 0x80, R22, 0xf8, !PT ;  /* 0x0000008003037812 */ /* 0x000fc800078ef816 */
[----:B------:R-:W-:-:S07]  /*9810*/  PRMT R4, R3, 0x7610, R4 ;  /* 0x0000761003047816 */ /* 0x000fce0000000004 */
.L_x_2509:
[----:B------:R-:W-:Y:S05]  /*9820*/  BSYNC.RECONVERGENT B0 ;  /* 0x0000000000007941 */ /* 0x000fea0003800200 */
.L_x_2508:
[----:B------:R0:W-:Y:S01]  /*9830*/  STG.E.U8 desc[UR36][R8.64], R4 ;  /* 0x0000000408007986 */ /* 0x0001e2000c101124 */
[----:B------:R-:W-:Y:S05]  /*9840*/  BRA `(.L_x_2497) ;  /* 0x0000000400f07947 */ /* 0x000fea0003800000 */
.L_x_2506:
        /* <DEDUP_REMOVED lines=16> */
.L_x_2513:
[----:B------:R-:W-:-:S04]  /*9950*/  SHF.R.U32.HI R22, RZ, 0x18, R22 ;  /* 0x00000018ff167819 */ /* 0x000fc80000011616 */
[----:B------:R-:W-:-:S04]  /*9960*/  LOP3.LUT R3, R3, 0x80, R22, 0xf8, !PT ;  /* 0x0000008003037812 */ /* 0x000fc800078ef816 */
[----:B------:R-:W-:-:S07]  /*9970*/  PRMT R4, R3, 0x7610, R4 ;  /* 0x0000761003047816 */ /* 0x000fce0000000004 */
.L_x_2512:
[----:B------:R-:W-:Y:S05]  /*9980*/  BSYNC.RECONVERGENT B0 ;  /* 0x0000000000007941 */ /* 0x000fea0003800200 */
.L_x_2511:
[----:B------:R0:W-:Y:S01]  /*9990*/  STG.E.U8 desc[UR36][R8.64], R4 ;  /* 0x0000000408007986 */ /* 0x0001e2000c101124 */
[----:B------:R-:W-:Y:S05]  /*99a0*/  BRA `(.L_x_2497) ;  /* 0x0000000400987947 */ /* 0x000fea0003800000 */
.L_x_2505:
[----:B------:R-:W-:-:S13]  /*99b0*/  ISETP.NE.AND P0, PT, R0, 0x1c, PT ;  /* 0x0000001c0000780c */ /* 0x000fda0003f05270 */
[----:B------:R-:W-:Y:S05]  /*99c0*/  @!P0 BRA `(.L_x_2514) ;  /* 0x0000000000588947 */ /* 0x000fea0003800000 */
[----:B------:R-:W-:-:S13]  /*99d0*/  ISETP.NE.AND P0, PT, R0, 0x1d, PT ;  /* 0x0000001d0000780c */ /* 0x000fda0003f05270 */
[----:B------:R-:W-:Y:S05]  /*99e0*/  @!P0 BRA `(.L_x_2515) ;  /* 0x0000000000448947 */ /* 0x000fea0003800000 */
[----:B------:R-:W-:-:S13]  /*99f0*/  ISETP.NE.AND P0, PT, R0, 0x2c, PT ;  /* 0x0000002c0000780c */ /* 0x000fda0003f05270 */
[----:B------:R-:W-:Y:S05]  /*9a00*/  @P0 BRA `(.L_x_2496) ;  /* 0x0000000000a80947 */ /* 0x000fea0003800000 */
[----:B-----5:R-:W-:-:S04]  /*9a10*/  SHF.R.U32.HI R4, RZ, 0x17, R22 ;  /* 0x00000017ff047819 */ /* 0x020fc80000011616 */
        /* <DEDUP_REMOVED lines=14> */
.L_x_2515:
[----:B-----5:R-:W0:Y:S02]  /*9b00*/  F2I.U64.TRUNC R22, R22 ;  /* 0x0000001600167311 */ /* 0x020e24000020d800 */
[----:B0-----:R0:W-:Y:S01]  /*9b10*/  STG.E.64 desc[UR36][R8.64], R22 ;  /* 0x0000001608007986 */ /* 0x0011e2000c101b24 */
[----:B------:R-:W-:Y:S05]  /*9b20*/  BRA `(.L_x_2497) ;  /* 0x0000000400387947 */ /* 0x000fea0003800000 */
.L_x_2514:
[----:B-----5:R-:W0:Y:S02]  /*9b30*/  F2I.FTZ.U32.TRUNC.NTZ R3, R22 ;  /* 0x0000001600037305 */ /* 0x020e24000021f000 */
[----:B0-----:R0:W-:Y:S01]  /*9b40*/  STG.E desc[UR36][R8.64], R3 ;  /* 0x0000000308007986 */ /* 0x0011e2000c101924 */
[----:B------:R-:W-:Y:S05]  /*9b50*/  BRA `(.L_x_2497) ;  /* 0x00000004002c7947 */ /* 0x000fea0003800000 */
.L_x_2504:
[----:B------:R-:W-:-:S13]  /*9b60*/  ISETP.GT.AND P0, PT, R0, 0xe, PT ;  /* 0x0000000e0000780c */ /* 0x000fda0003f04270 */
[----:B------:R-:W-:Y:S05]  /*9b70*/  @P0 BRA `(.L_x_2516) ;  /* 0x0000000000340947 */ /* 0x000fea0003800000 */
[----:B------:R-:W-:-:S13]  /*9b80*/  ISETP.NE.AND P0, PT, R0, 0xa, PT ;  /* 0x0000000a0000780c */ /* 0x000fda0003f05270 */
[----:B------:R-:W-:Y:S05]  /*9b90*/  @!P0 BRA `(.L_x_2517) ;  /* 0x0000000000188947 */ /* 0x000fea0003800000 */
[----:B------:R-:W-:-:S13]  /*9ba0*/  ISETP.NE.AND P0, PT, R0, 0xb, PT ;  /* 0x0000000b0000780c */ /* 0x000fda0003f05270 */
[----:B------:R-:W-:Y:S05]  /*9bb0*/  @P0 BRA `(.L_x_2496) ;  /* 0x00000000003c0947 */ /* 0x000fea0003800000 */
[----:B-----5:R-:W-:-:S04]  /*9bc0*/  FSETP.NEU.FTZ.AND P0, PT, R22, RZ, PT ;  /* 0x000000ff1600720b */ /* 0x020fc80003f1d000 */
[----:B------:R-:W-:-:S05]  /*9bd0*/  SEL R3, RZ, 0x1, !P0 ;  /* 0x00000001ff037807 */ /* 0x000fca0004000000 */
[----:B------:R3:W-:Y:S01]  /*9be0*/  STG.E.U8 desc[UR36][R8.64], R3 ;  /* 0x0000000308007986 */ /* 0x0007e2000c101124 */
[----:B------:R-:W-:Y:S05]  /*9bf0*/  BRA `(.L_x_2497) ;  /* 0x0000000400047947 */ /* 0x000fea0003800000 */
.L_x_2517:
[----:B-----5:R-:W-:Y:S01]  /*9c00*/  FMUL.FTZ R4, R22, 1 ;  /* 0x3f80000016047820 */ /* 0x020fe20000410000 */
[----:B------:R-:W-:-:S05]  /*9c10*/  CS2R R6, SRZ ;  /* 0x0000000000067805 */ /* 0x000fca000001ff00 */
[----:B------:R-:W0:Y:S02]  /*9c20*/  F2F.F64.F32 R4, R4 ;  /* 0x0000000400047310 */ /* 0x000e240000201800 */
[----:B0-----:R4:W-:Y:S01]  /*9c30*/  STG.E.128 desc[UR36][R8.64], R4 ;  /* 0x0000000408007986 */ /* 0x0019e2000c101d24 */
[----:B------:R-:W-:Y:S05]  /*9c40*/  BRA `(.L_x_2497) ;  /* 0x0000000000f07947 */ /* 0x000fea0003800000 */
.L_x_2516:
[----:B------:R-:W-:-:S13]  /*9c50*/  ISETP.NE.AND P0, PT, R0, 0xf, PT ;  /* 0x0000000f0000780c */ /* 0x000fda0003f05270 */
[----:B------:R-:W-:Y:S05]  /*9c60*/  @!P0 BRA `(.L_x_2518) ;  /* 0x0000000000e08947 */ /* 0x000fea0003800000 */
[----:B------:R-:W-:-:S13]  /*9c70*/  ISETP.NE.AND P0, PT, R0, 0x17, PT ;  /* 0x000000170000780c */ /* 0x000fda0003f05270 */
[----:B------:R-:W-:Y:S05]  /*9c80*/  @!P0 BRA `(.L_x_2519) ;  /* 0x00000000008c8947 */ /* 0x000fea0003800000 */
[----:B------:R-:W-:-:S13]  /*9c90*/  ISETP.NE.AND P0, PT, R0, 0x18, PT ;  /* 0x000000180000780c */ /* 0x000fda0003f05270 */
[----:B------:R-:W-:Y:S05]  /*9ca0*/  @!P0 BRA `(.L_x_2520) ;  /* 0x0000000000448947 */ /* 0x000fea0003800000 */
.L_x_2496:
        /* <DEDUP_REMOVED lines=16> */
.L_x_2521:
[----:B------:R-:W-:Y:S05]  /*9db0*/  BRA `(.L_x_2497) ;  /* 0x0000000000947947 */ /* 0x000fea0003800000 */
.L_x_2520:
[----:B-----5:R-:W-:Y:S01]  /*9dc0*/  LOP3.LUT R4, R22, 0x7fffffff, RZ, 0xc0, !PT ;  /* 0x7fffffff16047812 */ /* 0x020fe200078ec0ff */
        /* <DEDUP_REMOVED lines=11> */
.L_x_2523:
[----:B------:R-:W-:Y:S05]  /*9e80*/  BSYNC.RECONVERGENT B0 ;  /* 0x0000000000007941 */ /* 0x000fea0003800200 */
.L_x_2522:
[----:B------:R-:W-:-:S05]  /*9e90*/  LOP3.LUT R3, R0, 0x80, R5, 0xf8, !PT ;  /* 0x0000008000037812 */ /* 0x000fca00078ef805 */
[----:B------:R1:W-:Y:S01]  /*9ea0*/  STG.E.U8 desc[UR36][R8.64], R3 ;  /* 0x0000000308007986 */ /* 0x0003e2000c101124 */
[----:B------:R-:W-:Y:S05]  /*9eb0*/  BRA `(.L_x_2497) ;  /* 0x0000000000547947 */ /* 0x000fea0003800000 */
.L_x_2519:
[----:B-----5:R-:W-:Y:S01]  /*9ec0*/  LOP3.LUT R4, R22, 0x7fffffff, RZ, 0xc0, !PT ;  /* 0x7fffffff16047812 */ /* 0x020fe200078ec0ff */
        /* <DEDUP_REMOVED lines=10> */
.L_x_2525:
[----:B------:R-:W-:Y:S01]  /*9f70*/  IMAD.MOV.U32 R0, RZ, RZ, 0x7f ;  /* 0x0000007fff007424 */ /* 0x000fe200078e00ff */
[----:B------:R-:W-:-:S04]  /*9f80*/  ISETP.GT.U32.AND P0, PT, R4, 0x7f800000, PT ;  /* 0x7f8000000400780c */ /* 0x000fc80003f04070 */
[----:B------:R-:W-:-:S09]  /*9f90*/  SEL R0, R0, 0x7c, P0 ;  /* 0x0000007c00007807 */ /* 0x000fd20000000000 */
.L_x_2526:
[----:B------:R-:W-:Y:S05]  /*9fa0*/  BSYNC.RECONVERGENT B0 ;  /* 0x0000000000007941 */ /* 0x000fea0003800200 */
.L_x_2524:
[----:B------:R-:W-:-:S04]  /*9fb0*/  SHF.R.U32.HI R3, RZ, 0x18, R22 ;  /* 0x00000018ff037819 */ /* 0x000fc80000011616 */
[----:B------:R-:W-:-:S05]  /*9fc0*/  LOP3.LUT R3, R0, 0x80, R3, 0xf8, !PT ;  /* 0x0000008000037812 */ /* 0x000fca00078ef803 */
[----:B------:R0:W-:Y:S01]  /*9fd0*/  STG.E.U8 desc[UR36][R8.64], R3 ;  /* 0x0000000308007986 */ /* 0x0001e2000c101124 */
[----:B------:R-:W-:Y:S05]  /*9fe0*/  BRA `(.L_x_2497) ;  /* 0x0000000000087947 */ /* 0x000fea0003800000 */
.L_x_2518:
[----:B-----5:R-:W-:-:S05]  /*9ff0*/  F2FP.BF16.F32.PACK_AB R22, RZ, R22 ;  /* 0x00000016ff16723e */ /* 0x020fca00000010ff */
[----:B------:R2:W-:Y:S02]  /*a000*/  STG.E.U16 desc[UR36][R8.64], R22 ;  /* 0x0000001608007986 */ /* 0x0005e4000c101524 */
.L_x_2497:
        /* <DEDUP_REMOVED lines=21> */
[----:B------:R-:W0:Y:S02]  /*a160*/  F2I.FTZ.TRUNC.NTZ R3, R24 ;  /* 0x0000001800037305 */ /* 0x000e24000021f100 */
[----:B0-----:R0:W-:Y:S01]  /*a170*/  STG.E.U8 desc[UR36][R8.64], R3 ;  /* 0x0000000308007986 */ /* 0x0011e2000c101124 */
[----:B------:R-:W-:Y:S05]  /*a180*/  BRA `(.L_x_2532) ;  /* 0x0000000c00387947 */ /* 0x000fea0003800000 */
.L_x_2530:
[----:B------:R-:W0:Y:S02]  /*a190*/  F2I.S64.TRUNC R24, R24 ;  /* 0x0000001800187311 */ /* 0x000e24000020d900 */
[----:B0-----:R-:W-:-:S05]  /*a1a0*/  IMAD.MOV.U32 R3, RZ, RZ, R24 ;  /* 0x000000ffff037224 */ /* 0x001fca00078e0018 */
[----:B------:R0:W-:Y:S01]  /*a1b0*/  STG.E.U8 desc[UR36][R8.64], R3 ;  /* 0x0000000308007986 */ /* 0x0001e2000c101124 */
[----:B------:R-:W-:Y:S05]  /*a1c0*/  BRA `(.L_x_2532) ;  /* 0x0000000c00287947 */ /* 0x000fea0003800000 */
.L_x_2529:
[----:B------:R-:W-:-:S13]  /*a1d0*/  ISETP.NE.AND P0, PT, R0, 0x2, PT ;  /* 0x000000020000780c */ /* 0x000fda0003f05270 */
[----:B------:R-:W-:Y:S05]  /*a1e0*/  @!P0 BRA `(.L_x_2533) ;  /* 0x0000000000288947 */ /* 0x000fea0003800000 */
[----:B------:R-:W-:-:S13]  /*a1f0*/  ISETP.NE.AND P0, PT, R0, 0x3, PT ;  /* 0x000000030000780c */ /* 0x000fda0003f05270 */
[----:B------:R-:W-:Y:S05]  /*a200*/  @!P0 BRA `(.L_x_2534) ;  /* 0x0000000000148947 */ /* 0x000fea0003800000 */
[----:B------:R-:W-:-:S13]  /*a210*/  ISETP.NE.AND P0, PT, R0, 0x4, PT ;  /* 0x000000040000780c */ /* 0x000fda0003f05270 */
[----:B------:R-:W-:Y:S05]  /*a220*/  @P0 BRA `(.L_x_2531) ;  /* 0x0000000800380947 */ /* 0x000fea0003800000 */
[----:B------:R-:W0:Y:S02]  /*a230*/  F2I.S64.TRUNC R24, R24 ;  /* 0x0000001800187311 */ /* 0x000e24000020d900 */
[----:B0-----:R0:W-:Y:S01]  /*a240*/  STG.E.64 desc[UR36][R8.64], R24 ;  /* 0x0000001808007986 */ /* 0x0011e2000c101b24 */
[----:B------:R-:W-:Y:S05]  /*a250*/  BRA `(.L_x_2532) ;  /* 0x0000000c00047947 */ /* 0x000fea0003800000 */
.L_x_2534:
[----:B------:R-:W0:Y:S02]  /*a260*/  F2I.FTZ.TRUNC.NTZ R3, R24 ;  /* 0x0000001800037305 */ /* 0x000e24000021f100 */
[----:B0-----:R0:W-:Y:S01]  /*a270*/  STG.E desc[UR36][R8.64], R3 ;  /* 0x0000000308007986 */ /* 0x0011e2000c101924 */
[----:B------:R-:W-:Y:S05]  /*a280*/  BRA `(.L_x_2532) ;  /* 0x0000000800f87947 */ /* 0x000fea0003800000 */
.L_x_2533:
[----:B------:R-:W0:Y:S02]  /*a290*/  F2I.FTZ.TRUNC.NTZ R3, R24 ;  /* 0x0000001800037305 */ /* 0x000e24000021f100 */
[----:B0-----:R0:W-:Y:S01]  /*a2a0*/  STG.E.U16 desc[UR36][R8.64], R3 ;  /* 0x0000000308007986 */ /* 0x0011e2000c101524 */
[----:B------:R-:W-:Y:S05]  /*a2b0*/  BRA `(.L_x_2532) ;  /* 0x0000000800ec7947 */ /* 0x000fea0003800000 */
.L_x_2528:
[----:B------:R-:W-:-:S13]  /*a2c0*/  ISETP.GT.AND P0, PT, R0, 0x6, PT ;  /* 0x000000060000780c */ /* 0x000fda0003f04270 */
[----:B------:R-:W-:Y:S05]  /*a2d0*/  @P0 BRA `(.L_x_2535) ;  /* 0x0000000000240947 */ /* 0x000fea0003800000 */
[----:B------:R-:W-:-:S13]  /*a2e0*/  ISETP.NE.AND P0, PT, R0, 0x5, PT ;  /* 0x000000050000780c */ /* 0x000fda0003f05270 */
[----:B------:R-:W-:Y:S05]  /*a2f0*/  @!P0 BRA `(.L_x_2536) ;  /* 0x0000000000108947 */ /* 0x000fea0003800000 */
[----:B------:R-:W-:-:S13]  /*a300*/  ISETP.NE.AND P0, PT, R0, 0x6, PT ;  /* 0x000000060000780c */ /* 0x000fda0003f05270 */
[----:B------:R-:W-:Y:S05]  /*a310*/  @P0 BRA `(.L_x_2531) ;  /* 0x0000000400fc0947 */ /* 0x000fea0003800000 */
[----:B------:R0:W-:Y:S01]  /*a320*/  STG.E desc[UR36][R8.64], R24 ;  /* 0x0000001808007986 */ /* 0x0001e2000c101924 */
[----:B------:R-:W-:Y:S05]  /*a330*/  BRA `(.L_x_2532) ;  /* 0x0000000800cc7947 */ /* 0x000fea0003800000 */
.L_x_2536:
[----:B------:R-:W-:-:S05]  /*a340*/  F2FP.F16.F32.PACK_AB R24, RZ, R24 ;  /* 0x00000018ff18723e */ /* 0x000fca00000000ff */
[----:B------:R1:W-:Y:S01]  /*a350*/  STG.E.U16 desc[UR36][R8.64], R24 ;  /* 0x0000001808007986 */ /* 0x0003e2000c101524 */
[----:B------:R-:W-:Y:S05]  /*a360*/  BRA `(.L_x_2532) ;  /* 0x0000000800c07947 */ /* 0x000fea0003800000 */
.L_x_2535:
[----:B------:R-:W-:-:S13]  /*a370*/  ISETP.NE.AND P0, PT, R0, 0x7, PT ;  /* 0x000000070000780c */ /* 0x000fda0003f05270 */
[----:B------:R-:W-:Y:S05]  /*a380*/  @!P0 BRA `(.L_x_2537) ;  /* 0x00000000002c8947 */ /* 0x000fea0003800000 */
[----:B------:R-:W-:-:S13]  /*a390*/  ISETP.NE.AND P0, PT, R0, 0x8, PT ;  /* 0x000000080000780c */ /* 0x000fda0003f05270 */
[----:B------:R-:W-:Y:S05]  /*a3a0*/  @!P0 BRA `(.L_x_2538) ;  /* 0x0000000000148947 */ /* 0x000fea0003800000 */
[----:B------:R-:W-:-:S13]  /*a3b0*/  ISETP.NE.AND P0, PT, R0, 0x9, PT ;  /* 0x000000090000780c */ /* 0x000fda0003f05270 */
[----:B------:R-:W-:Y:S05]  /*a3c0*/  @P0 BRA `(.L_x_2531) ;  /* 0x0000000400d00947 */ /* 0x000fea0003800000 */
[----:B------:R-:W-:-:S05]  /*a3d0*/  IMAD.MOV.U32 R25, RZ, RZ, RZ ;  /* 0x000000ffff197224 */ /* 0x000fca00078e00ff */
[----:B------:R3:W-:Y:S01]  /*a3e0*/  STG.E.64 desc[UR36][R8.64], R24 ;  /* 0x0000001808007986 */ /* 0x0007e2000c101b24 */
[----:B------:R-:W-:Y:S05]  /*a3f0*/  BRA `(.L_x_2532) ;  /* 0x00000008009c7947 */ /* 0x000fea0003800000 */
.L_x_2538:
[----:B------:R-:W-:-:S04]  /*a400*/  F2FP.F16.F32.PACK_AB R3, RZ, R24 ;  /* 0x00000018ff03723e */ /* 0x000fc800000000ff */
[----:B------:R-:W-:-:S05]  /*a410*/  PRMT R3, R3, 0x5410, RZ ;  /* 0x0000541003037816 */ /* 0x000fca00000000ff */
[----:B------:R4:W-:Y:S01]  /*a420*/  STG.E desc[UR36][R8.64], R3 ;  /* 0x0000000308007986 */ /* 0x0009e2000c101924 */
[----:B------:R-:W-:Y:S05]  /*a430*/  BRA `(.L_x_2532) ;  /* 0x00000008008c7947 */ /* 0x000fea0003800000 */
.L_x_2537:
[----:B------:R-:W-:-:S06]  /*a440*/  FMUL.FTZ R4, R24, 1 ;  /* 0x3f80000018047820 */ /* 0x000fcc0000410000 */
[----:B------:R-:W0:Y:S02]  /*a450*/  F2F.F64.F32 R4, R4 ;  /* 0x0000000400047310 */ /* 0x000e240000201800 */
[----:B0-----:R2:W-:Y:S01]  /*a460*/  STG.E.64 desc[UR36][R8.64], R4 ;  /* 0x0000000408007986 */ /* 0x0015e2000c101b24 */
[----:B------:R-:W-:Y:S05]  /*a470*/  BRA `(.L_x_2532) ;  /* 0x00000008007c7947 */ /* 0x000fea0003800000 */
.L_x_2527:
        /* <DEDUP_REMOVED lines=10> */
[----:B------:R-:W0:Y:S02]  /*a520*/  F2I.FTZ.U32.TRUNC.NTZ R3, R24 ;  /* 0x0000001800037305 */ /* 0x000e24000021f000 */
[----:B0-----:R0:W-:Y:S01]  /*a530*/  STG.E.U16 desc[UR36][R8.64], R3 ;  /* 0x0000000308007986 */ /* 0x0011e2000c101524 */
[----:B------:R-:W-:Y:S05]  /*a540*/  BRA `(.L_x_2532) ;  /* 0x0000000800487947 */ /* 0x000fea0003800000 */
.L_x_2542:
        /* <DEDUP_REMOVED lines=16> */
.L_x_2545:
[----:B------:R-:W-:-:S04]  /*a650*/  SHF.R.U32.HI R24, RZ, 0x18, R24 ;  /* 0x00000018ff187819 */ /* 0x000fc80000011618 */
[----:B------:R-:W-:-:S04]  /*a660*/  LOP3.LUT R3, R3, 0x80, R24, 0xf8, !PT ;  /* 0x0000008003037812 */ /* 0x000fc800078ef818 */
[----:B------:R-:W-:-:S07]  /*a670*/  PRMT R4, R3, 0x7610, R4 ;  /* 0x0000761003047816 */ /* 0x000fce0000000004 */
.L_x_2544:
[----:B------:R-:W-:Y:S05]  /*a680*/  BSYNC.RECONVERGENT B0 ;  /* 0x0000000000007941 */ /* 0x000fea0003800200 */
.L_x_2543:
[----:B------:R0:W-:Y:S01]  /*a690*/  STG.E.U8 desc[UR36][R8.64], R4 ;  /* 0x0000000408007986 */ /* 0x0001e2000c101124 */
[----:B------:R-:W-:Y:S05]  /*a6a0*/  BRA `(.L_x_2532) ;  /* 0x0000000400f07947 */ /* 0x000fea0003800000 */
.L_x_2541:
        /* <DEDUP_REMOVED lines=16> */
.L_x_2548:
[----:B------:R-:W-:-:S04]  /*a7b0*/  SHF.R.U32.HI R24, RZ, 0x18, R24 ;  /* 0x00000018ff187819 */ /* 0x000fc80000011618 */
[----:B------:R-:W-:-:S04]  /*a7c0*/  LOP3.LUT R3, R3, 0x80, R24, 0xf8, !PT ;  /* 0x0000008003037812 */ /* 0x000fc800078ef818 */
[----:B------:R-:W-:-:S07]  /*a7d0*/  PRMT R4, R3, 0x7610, R4 ;  /* 0x0000761003047816 */ /* 0x000fce0000000004 */
.L_x_2547:
[----:B------:R-:W-:Y:S05]  /*a7e0*/  BSYNC.RECONVERGENT B0 ;  /* 0x0000000000007941 */ /* 0x000fea0003800200 */
.L_x_2546:
[----:B------:R0:W-:Y:S01]  /*a7f0*/  STG.E.U8 desc[UR36][R8.64], R4 ;  /* 0x0000000408007986 */ /* 0x0001e2000c101124 */
[----:B------:R-:W-:Y:S05]  /*a800*/  BRA `(.L_x_2532) ;  /* 0x0000000400987947 */ /* 0x000fea0003800000 */
.L_x_2540:
[----:B------:R-:W-:-:S13]  /*a810*/  ISETP.NE.AND P0, PT, R0, 0x1c, PT ;  /* 0x0000001c0000780c */ /* 0x000fda0003f05270 */
[----:B------:R-:W-:Y:S05]  /*a820*/  @!P0 BRA `(.L_x_2549) ;  /* 0x0000000000588947 */ /* 0x000fea0003800000 */
[----:B------:R-:W-:-:S13]  /*a830*/  ISETP.NE.AND P0, PT, R0, 0x1d, PT ;  /* 0x0000001d0000780c */ /* 0x000fda0003f05270 */
[----:B------:R-:W-:Y:S05]  /*a840*/  @!P0 BRA `(.L_x_2550) ;  /* 0x0000000000448947 */ /* 0x000fea0003800000 */
[----:B------:R-:W-:-:S13]  /*a850*/  ISETP.NE.AND P0, PT, R0, 0x2c, PT ;  /* 0x0000002c0000780c */ /* 0x000fda0003f05270 */
[----:B------:R-:W-:Y:S05]  /*a860*/  @P0 BRA `(.L_x_2531) ;  /* 0x0000000000a80947 */ /* 0x000fea0003800000 */
        /* <DEDUP_REMOVED lines=15> */
.L_x_2550:
[----:B------:R-:W0:Y:S02]  /*a960*/  F2I.U64.TRUNC R24, R24 ;  /* 0x0000001800187311 */ /* 0x000e24000020d800 */
[----:B0-----:R0:W-:Y:S01]  /*a970*/  STG.E.64 desc[UR36][R8.64], R24 ;  /* 0x0000001808007986 */ /* 0x0011e2000c101b24 */
[----:B------:R-:W-:Y:S05]  /*a980*/  BRA `(.L_x_2532) ;  /* 0x0000000400387947 */ /* 0x000fea0003800000 */
.L_x_2549:
[----:B------:R-:W0:Y:S02]  /*a990*/  F2I.FTZ.U32.TRUNC.NTZ R3, R24 ;  /* 0x0000001800037305 */ /* 0x000e24000021f000 */
[----:B0-----:R0:W-:Y:S01]  /*a9a0*/  STG.E desc[UR36][R8.64], R3 ;  /* 0x0000000308007986 */ /* 0x0011e2000c101924 */
[----:B------:R-:W-:Y:S05]  /*a9b0*/  BRA `(.L_x_2532) ;  /* 0x00000004002c7947 */ /* 0x000fea0003800000 */
.L_x_2539:
[----:B------:R-:W-:-:S13]  /*a9c0*/  ISETP.GT.AND P0, PT, R0, 0xe, PT ;  /* 0x0000000e0000780c */ /* 0x000fda0003f04270 */
[----:B------:R-:W-:Y:S05]  /*a9d0*/  @P0 BRA `(.L_x_2551) ;  /* 0x0000000000340947 */ /* 0x000fea0003800000 */
[----:B------:R-:W-:-:S13]  /*a9e0*/  ISETP.NE.AND P0, PT, R0, 0xa, PT ;  /* 0x0000000a0000780c */ /* 0x000fda0003f05270 */
[----:B------:R-:W-:Y:S05]  /*a9f0*/  @!P0 BRA `(.L_x_2552) ;  /* 0x0000000000188947 */ /* 0x000fea0003800000 */
[----:B------:R-:W-:-:S13]  /*aa00*/  ISETP.NE.AND P0, PT, R0, 0xb, PT ;  /* 0x0000000b0000780c */ /* 0x000fda0003f05270 */
[----:B------:R-:W-:Y:S05]  /*aa10*/  @P0 BRA `(.L_x_2531) ;  /* 0x00000000003c0947 */ /* 0x000fea0003800000 */
[----:B------:R-:W-:-:S04]  /*aa20*/  FSETP.NEU.FTZ.AND P0, PT, R24, RZ, PT ;  /* 0x000000ff1800720b */ /* 0x000fc80003f1d000 */
[----:B------:R-:W-:-:S05]  /*aa30*/  SEL R3, RZ, 0x1, !P0 ;  /* 0x00000001ff037807 */ /* 0x000fca0004000000 */
[----:B------:R0:W-:Y:S01]  /*aa40*/  STG.E.U8 desc[UR36][R8.64], R3 ;  /* 0x0000000308007986 */ /* 0x0001e2000c101124 */
[----:B------:R-:W-:Y:S05]  /*aa50*/  BRA `(.L_x_2532) ;  /* 0x0000000400047947 */ /* 0x000fea0003800000 */
.L_x_2552:
[----:B------:R-:W-:Y:S01]  /*aa60*/  FMUL.FTZ R4, R24, 1 ;  /* 0x3f80000018047820 */ /* 0x000fe20000410000 */
[----:B------:R-:W-:-:S05]  /*aa70*/  CS2R R6, SRZ ;  /* 0x0000000000067805 */ /* 0x000fca000001ff00 */
[----:B------:R-:W0:Y:S02]  /*aa80*/  F2F.F64.F32 R4, R4 ;  /* 0x0000000400047310 */ /* 0x000e240000201800 */
[----:B0-----:R0:W-:Y:S01]  /*aa90*/  STG.E.128 desc[UR36][R8.64], R4 ;  /* 0x0000000408007986 */ /* 0x0011e2000c101d24 */
[----:B------:R-:W-:Y:S05]  /*aaa0*/  BRA `(.L_x_2532) ;  /* 0x0000000000f07947 */ /* 0x000fea0003800000 */
.L_x_2551:
[----:B------:R-:W-:-:S13]  /*aab0*/  ISETP.NE.AND P0, PT, R0, 0xf, PT ;  /* 0x0000000f0000780c */ /* 0x000fda0003f05270 */
[----:B------:R-:W-:Y:S05]  /*aac0*/  @!P0 BRA `(.L_x_2553) ;  /* 0x0000000000e08947 */ /* 0x000fea0003800000 */
[----:B------:R-:W-:-:S13]  /*aad0*/  ISETP.NE.AND P0, PT, R0, 0x17, PT ;  /* 0x000000170000780c */ /* 0x000fda0003f05270 */
[----:B------:R-:W-:Y:S05]  /*aae0*/  @!P0 BRA `(.L_x_2554) ;  /* 0x00000000008c8947 */ /* 0x000fea0003800000 */
[----:B------:R-:W-:-:S13]  /*aaf0*/  ISETP.NE.AND P0, PT, R0, 0x18, PT ;  /* 0x000000180000780c */ /* 0x000fda0003f05270 */
[----:B------:R-:W-:Y:S05]  /*ab00*/  @!P0 BRA `(.L_x_2555) ;  /* 0x0000000000448947 */ /* 0x000fea0003800000 */
.L_x_2531:
        /* <DEDUP_REMOVED lines=16> */
.L_x_2556:
[----:B------:R-:W-:Y:S05]  /*ac10*/  BRA `(.L_x_2532) ;  /* 0x0000000000947947 */ /* 0x000fea0003800000 */
.L_x_2555:
        /* <DEDUP_REMOVED lines=12> */
.L_x_2558:
[----:B------:R-:W-:Y:S05]  /*ace0*/  BSYNC.RECONVERGENT B0 ;  /* 0x0000000000007941 */ /* 0x000fea0003800200 */
.L_x_2557:
[----:B------:R-:W-:-:S05]  /*acf0*/  LOP3.LUT R3, R0, 0x80, R5, 0xf8, !PT ;  /* 0x0000008000037812 */ /* 0x000fca00078ef805 */
[----:B------:R0:W-:Y:S01]  /*ad00*/  STG.E.U8 desc[UR36][R8.64], R3 ;  /* 0x0000000308007986 */ /* 0x0001e2000c101124 */
[----:B------:R-:W-:Y:S05]  /*ad10*/  BRA `(.L_x_2532) ;  /* 0x0000000000547947 */ /* 0x000fea0003800000 */
.L_x_2554:
        /* <DEDUP_REMOVED lines=11> */
.L_x_2560:
[----:B------:R-:W-:Y:S01]  /*add0*/  IMAD.MOV.U32 R0, RZ, RZ, 0x7f ;  /* 0x0000007fff007424 */ /* 0x000fe200078e00ff */
[----:B------:R-:W-:-:S04]  /*ade0*/  ISETP.GT.U32.AND P0, PT, R4, 0x7f800000, PT ;  /* 0x7f8000000400780c */ /* 0x000fc80003f04070 */
[----:B------:R-:W-:-:S09]  /*adf0*/  SEL R0, R0, 0x7c, P0 ;  /* 0x0000007c00007807 */ /* 0x000fd20000000000 */
.L_x_2561:
[----:B------:R-:W-:Y:S05]  /*ae00*/  BSYNC.RECONVERGENT B0 ;  /* 0x0000000000007941 */ /* 0x000fea0003800200 */
.L_x_2559:
[----:B------:R-:W-:-:S04]  /*ae10*/  SHF.R.U32.HI R3, RZ, 0x18, R24 ;  /* 0x00000018ff037819 */ /* 0x000fc80000011618 */
[----:B------:R-:W-:-:S05]  /*ae20*/  LOP3.LUT R3, R0, 0x80, R3, 0xf8, !PT ;  /* 0x0000008000037812 */ /* 0x000fca00078ef803 */
[----:B------:R0:W-:Y:S01]  /*ae30*/  STG.E.U8 desc[UR36][R8.64], R3 ;  /* 0x0000000308007986 */ /* 0x0001e2000c101124 */
[----:B------:R-:W-:Y:S05]  /*ae40*/  BRA `(.L_x_2532) ;  /* 0x0000000000087947 */ /* 0x000fea0003800000 */
.L_x_2553:
[----:B------:R-:W-:-:S05]  /*ae50*/  F2FP.BF16.F32.PACK_AB R24, RZ, R24 ;  /* 0x00000018ff18723e */ /* 0x000fca00000010ff */
[----:B------:R0:W-:Y:S02]  /*ae60*/  STG.E.U16 desc[UR36][R8.64], R24 ;  /* 0x0000001808007986 */ /* 0x0001e4000c101524 */
.L_x_2532:
[----:B------:R-:W-:-:S07]  /*ae70*/  VIADD R19, R19, 0x80 ;  /* 0x0000008013137836 */ /* 0x000fce0000000000 */
.L_x_2491:
[----:B------:R-:W-:Y:S05]  /*ae80*/  BSYNC.RECONVERGENT B6 ;  /* 0x0000000000067941 */ /* 0x000fea0003800200 */
.L_x_2490:
[----:B------:R-:W-:-:S13]  /*ae90*/  ISETP.GE.AND P0, PT, R19, R17, PT ;  /* 0x000000111300720c */ /* 0x000fda0003f06270 */
[----:B------:R-:W-:Y:S05]  /*aea0*/  @P0 EXIT ;  /* 0x000000000000094d */ /* 0x000fea0003800000 */
[----:B0-2-4-:R-:W0:Y:S01]  /*aeb0*/  LDC.64 R4, c[0x0][0x388] ;  /* 0x0000e200ff047b82 */ /* 0x015e220000000a00 */
[----:B------:R-:W3:Y:S01]  /*aec0*/  LDCU UR4, c[0x0][0x3b4] ;  /* 0x00007680ff0477ac */ /* 0x000ee20008000800 */
[----:B-1----:R-:W-:Y:S01]  /*aed0*/  PRMT R0, R16, 0x9910, RZ ;  /* 0x0000991010007816 */ /* 0x002fe200000000ff */
[----:B------:R-:W-:-:S03]  /*aee0*/  IMAD R2, R2, 0x200, R19 ;  /* 0x0000020002027824 */ /* 0x000fc600078e0213 */
[----:B------:R-:W-:Y:S01]  /*aef0*/  ISETP.GT.AND P1, PT, R0, 0x9, PT ;  /* 0x000000090000780c */ /* 0x000fe20003f24270 */
[----:B---3--:R-:W-:-:S05]  /*af00*/  IMAD R3, R2, UR4, RZ ;  /* 0x0000000402037c24 */ /* 0x008fca000f8e02ff */
        /* <DEDUP_REMOVED lines=12> */
[----:B0-----:R-:W-:Y:S01]  /*afd0*/  STG.E.U8 desc[UR36][R2.64], R5 ;  /* 0x0000000502007986 */ /* 0x001fe2000c101124 */
[----:B------:R-:W-:Y:S05]  /*afe0*/  EXIT ;  /* 0x000000000000794d */ /* 0x000fea0003800000 */
.L_x_2565:
[----:B-----5:R-:W0:Y:S02]  /*aff0*/  F2I.S64.TRUNC R18, R18 ;  /* 0x0000001200127311 */ /* 0x020e24000020d900 */
[----:B0-----:R-:W-:-:S05]  /*b000*/  IMAD.MOV.U32 R5, RZ, RZ, R18 ;  /* 0x000000ffff057224 */ /* 0x001fca00078e0012 */
[----:B------:R-:W-:Y:S01]  /*b010*/  STG.E.U8 desc[UR36][R2.64], R5 ;  /* 0x0000000502007986 */ /* 0x000fe2000c101124 */
[----:B------:R-:W-:Y:S05]  /*b020*/  EXIT ;  /* 0x000000000000794d */ /* 0x000fea0003800000 */
.L_x_2564:
[----:B------:R-:W-:-:S13]  /*b030*/  ISETP.NE.AND P0, PT, R0, 0x2, PT ;  /* 0x000000020000780c */ /* 0x000fda0003f05270 */
[----:B------:R-:W-:Y:S05]  /*b040*/  @!P0 BRA `(.L_x_2567) ;  /* 0x0000000000288947 */ /* 0x000fea0003800000 */
[----:B------:R-:W-:-:S13]  /*b050*/  ISETP.NE.AND P0, PT, R0, 0x3, PT ;  /* 0x000000030000780c */ /* 0x000fda0003f05270 */
[----:B------:R-:W-:Y:S05]  /*b060*/  @!P0 BRA `(.L_x_2568) ;  /* 0x0000000000148947 */ /* 0x000fea0003800000 */
[----:B------:R-:W-:-:S13]  /*b070*/  ISETP.NE.AND P0, PT, R0, 0x4, PT ;  /* 0x000000040000780c */ /* 0x000fda0003f05270 */
[----:B------:R-:W-:Y:S05]  /*b080*/  @P0 BRA `(.L_x_2566) ;  /* 0x0000000800380947 */ /* 0x000fea0003800000 */
[----:B-----5:R-:W0:Y:S02]  /*b090*/  F2I.S64.TRUNC R18, R18 ;  /* 0x0000001200127311 */ /* 0x020e24000020d900 */
[----:B0-----:R-:W-:Y:S01]  /*b0a0*/  STG.E.64 desc[UR36][R2.64], R18 ;  /* 0x0000001202007986 */ /* 0x001fe2000c101b24 */
[----:B------:R-:W-:Y:S05]  /*b0b0*/  EXIT ;  /* 0x000000000000794d */ /* 0x000fea0003800000 */
.L_x_2568:
[----:B-----5:R-:W0:Y:S02]  /*b0c0*/  F2I.FTZ.TRUNC.NTZ R5, R18 ;  /* 0x0000001200057305 */ /* 0x020e24000021f100 */
[----:B0-----:R-:W-:Y:S01]  /*b0d0*/  STG.E desc[UR36][R2.64], R5 ;  /* 0x0000000502007986 */ /* 0x001fe2000c101924 */
[----:B------:R-:W-:Y:S05]  /*b0e0*/  EXIT ;  /* 0x000000000000794d */ /* 0x000fea0003800000 */
.L_x_2567:
[----:B-----5:R-:W0:Y:S02]  /*b0f0*/  F2I.FTZ.TRUNC.NTZ R5, R18 ;  /* 0x0000001200057305 */ /* 0x020e24000021f100 */
[----:B0-----:R-:W-:Y:S01]  /*b100*/  STG.E.U16 desc[UR36][R2.64], R5 ;  /* 0x0000000502007986 */ /* 0x001fe2000c101524 */
[----:B------:R-:W-:Y:S05]  /*b110*/  EXIT ;  /* 0x000000000000794d */ /* 0x000fea0003800000 */
.L_x_2563:
[----:B------:R-:W-:-:S13]  /*b120*/  ISETP.GT.AND P0, PT, R0, 0x6, PT ;  /* 0x000000060000780c */ /* 0x000fda0003f04270 */
[----:B------:R-:W-:Y:S05]  /*b130*/  @P0 BRA `(.L_x_2569) ;  /* 0x0000000000240947 */ /* 0x000fea0003800000 */
[----:B------:R-:W-:-:S13]  /*b140*/  ISETP.NE.AND P0, PT, R0, 0x5, PT ;  /* 0x000000050000780c */ /* 0x000fda0003f05270 */
[----:B------:R-:W-:Y:S05]  /*b150*/  @!P0 BRA `(.L_x_2570) ;  /* 0x0000000000108947 */ /* 0x000fea0003800000 */
[----:B------:R-:W-:-:S13]  /*b160*/  ISETP.NE.AND P0, PT, R0, 0x6, PT ;  /* 0x000000060000780c */ /* 0x000fda0003f05270 */
[----:B------:R-:W-:Y:S05]  /*b170*/  @P0 BRA `(.L_x_2566) ;  /* 0x0000000400fc0947 */ /* 0x000fea0003800000 */
[----:B-----5:R-:W-:Y:S01]  /*b180*/  STG.E desc[UR36][R2.64], R18 ;  /* 0x0000001202007986 */ /* 0x020fe2000c101924 */
[----:B------:R-:W-:Y:S05]  /*b190*/  EXIT ;  /* 0x000000000000794d */ /* 0x000fea0003800000 */
.L_x_2570:
[----:B-----5:R-:W-:-:S05]  /*b1a0*/  F2FP.F16.F32.PACK_AB R18, RZ, R18 ;  /* 0x00000012ff12723e */ /* 0x020fca00000000ff */
[----:B------:R-:W-:Y:S01]  /*b1b0*/  STG.E.U16 desc[UR36][R2.64], R18 ;  /* 0x0000001202007986 */ /* 0x000fe2000c101524 */
[----:B------:R-:W-:Y:S05]  /*b1c0*/  EXIT ;  /* 0x000000000000794d */ /* 0x000fea0003800000 */
.L_x_2569:
[----:B------:R-:W-:-:S13]  /*b1d0*/  ISETP.NE.AND P0, PT, R0, 0x7, PT ;  /* 0x000000070000780c */ /* 0x000fda0003f05270 */
[----:B------:R-:W-:Y:S05]  /*b1e0*/  @!P0 BRA `(.L_x_2571) ;  /* 0x00000000002c8947 */ /* 0x000fea0003800000 */
[----:B------:R-:W-:-:S13]  /*b1f0*/  ISETP.NE.AND P0, PT, R0, 0x8, PT ;  /* 0x000000080000780c */ /* 0x000fda0003f05270 */
[----:B------:R-:W-:Y:S05]  /*b200*/  @!P0 BRA `(.L_x_2572) ;  /* 0x0000000000148947 */ /* 0x000fea0003800000 */
[----:B------:R-:W-:-:S13]  /*b210*/  ISETP.NE.AND P0, PT, R0, 0x9, PT ;  /* 0x000000090000780c */ /* 0x000fda0003f05270 */
[----:B------:R-:W-:Y:S05]  /*b220*/  @P0 BRA `(.L_x_2566) ;  /* 0x0000000400d00947 */ /* 0x000fea0003800000 */
[----:B------:R-:W-:-:S05]  /*b230*/  IMAD.MOV.U32 R19, RZ, RZ, RZ ;  /* 0x000000ffff137224 */ /* 0x000fca00078e00ff */
[----:B-----5:R-:W-:Y:S01]  /*b240*/  STG.E.64 desc[UR36][R2.64], R18 ;  /* 0x0000001202007986 */ /* 0x020fe2000c101b24 */
[----:B------:R-:W-:Y:S05]  /*b250*/  EXIT ;  /* 0x000000000000794d */ /* 0x000fea0003800000 */
.L_x_2572:
[----:B-----5:R-:W-:-:S04]  /*b260*/  F2FP.F16.F32.PACK_AB R5, RZ, R18 ;  /* 0x00000012ff05723e */ /* 0x020fc800000000ff */
[----:B------:R-:W-:-:S05]  /*b270*/  PRMT R5, R5, 0x5410, RZ ;  /* 0x0000541005057816 */ /* 0x000fca00000000ff */
[----:B------:R-:W-:Y:S01]  /*b280*/  STG.E desc[UR36][R2.64], R5 ;  /* 0x0000000502007986 */ /* 0x000fe2000c101924 */
[----:B------:R-:W-:Y:S05]  /*b290*/  EXIT ;  /* 0x000000000000794d */ /* 0x000fea0003800000 */
.L_x_2571:
[----:B-----5:R-:W-:-:S06]  /*b2a0*/  FMUL.FTZ R4, R18, 1 ;  /* 0x3f80000012047820 */ /* 0x020fcc0000410000 */
[----:B------:R-:W0:Y:S02]  /*b2b0*/  F2F.F64.F32 R4, R4 ;  /* 0x0000000400047310 */ /* 0x000e240000201800 */
[----:B0-----:R-:W-:Y:S01]  /*b2c0*/  STG.E.64 desc[UR36][R2.64], R4 ;  /* 0x0000000402007986 */ /* 0x001fe2000c101b24 */
[----:B------:R-:W-:Y:S05]  /*b2d0*/  EXIT ;  /* 0x000000000000794d */ /* 0x000fea0003800000 */
.L_x_2562:
        /* <DEDUP_REMOVED lines=11> */
[----:B0-----:R-:W-:Y:S01]  /*b390*/  STG.E.U16 desc[UR36][R2.64], R5 ;  /* 0x0000000502007986 */ /* 0x001fe2000c101524 */
[----:B------:R-:W-:Y:S05]  /*b3a0*/  EXIT ;  /* 0x000000000000794d */ /* 0x000fea0003800000 */
.L_x_2576:
        /* <DEDUP_REMOVED lines=16> */
.L_x_2579:
[----:B------:R-:W-:-:S04]  /*b4b0*/  SHF.R.U32.HI R18, RZ, 0x18, R18 ;  /* 0x00000018ff127819 */ /* 0x000fc80000011612 */
[----:B------:R-:W-:-:S04]  /*b4c0*/  LOP3.LUT R5, R5, 0x80, R18, 0xf8, !PT ;  /* 0x0000008005057812 */ /* 0x000fc800078ef812 */
[----:B------:R-:W-:-:S07]  /*b4d0*/  PRMT R0, R5, 0x7610, R0 ;  /* 0x0000761005007816 */ /* 0x000fce0000000000 */
.L_x_2578:
[----:B------:R-:W-:Y:S05]  /*b4e0*/  BSYNC.RECONVERGENT B0 ;  /* 0x0000000000007941 */ /* 0x000fea0003800200 */
.L_x_2577:
[----:B------:R-:W-:Y:S01]  /*b4f0*/  STG.E.U8 desc[UR36][R2.64], R0 ;  /* 0x0000000002007986 */ /* 0x000fe2000c101124 */
[----:B------:R-:W-:Y:S05]  /*b500*/  EXIT ;  /* 0x000000000000794d */ /* 0x000fea0003800000 */
.L_x_2575:
        /* <DEDUP_REMOVED lines=16> */
.L_x_2582:
[----:B------:R-:W-:-:S04]  /*b610*/  SHF.R.U32.HI R18, RZ, 0x18, R18 ;  /* 0x00000018ff127819 */ /* 0x000fc80000011612 */
[----:B------:R-:W-:-:S04]  /*b620*/  LOP3.LUT R5, R5, 0x80, R18, 0xf8, !PT ;  /* 0x0000008005057812 */ /* 0x000fc800078ef812 */
[----:B------:R-:W-:-:S07]  /*b630*/  PRMT R0, R5, 0x7610, R0 ;  /* 0x0000761005007816 */ /* 0x000fce0000000000 */
.L_x_2581:
[----:B------:R-:W-:Y:S05]  /*b640*/  BSYNC.RECONVERGENT B0 ;  /* 0x0000000000007941 */ /* 0x000fea0003800200 */
.L_x_2580:
[----:B------:R-:W-:Y:S01]  /*b650*/  STG.E.U8 desc[UR36][R2.64], R0 ;  /* 0x0000000002007986 */ /* 0x000fe2000c101124 */
[----:B------:R-:W-:Y:S05]  /*b660*/  EXIT ;  /* 0x000000000000794d */ /* 0x000fea0003800000 */
.L_x_2574:
        /* <DEDUP_REMOVED lines=21> */
.L_x_2584:
[----:B-----5:R-:W0:Y:S02]  /*b7c0*/  F2I.U64.TRUNC R18, R18 ;  /* 0x0000001200127311 */ /* 0x020e24000020d800 */
[----:B0-----:R-:W-:Y:S01]  /*b7d0*/  STG.E.64 desc[UR36][R2.64], R18 ;  /* 0x0000001202007986 */ /* 0x001fe2000c101b24 */
[----:B------:R-:W-:Y:S05]  /*b7e0*/  EXIT ;  /* 0x000000000000794d */ /* 0x000fea0003800000 */
.L_x_2583:
[----:B-----5:R-:W0:Y:S02]  /*b7f0*/  F2I.FTZ.U32.TRUNC.NTZ R5, R18 ;  /* 0x0000001200057305 */ /* 0x020e24000021f000 */
[----:B0-----:R-:W-:Y:S01]  /*b800*/  STG.E desc[UR36][R2.64], R5 ;  /* 0x0000000502007986 */ /* 0x001fe2000c101924 */
[----:B------:R-:W-:Y:S05]  /*b810*/  EXIT ;  /* 0x000000000000794d */ /* 0x000fea0003800000 */
.L_x_2573:
        /* <DEDUP_REMOVED lines=8> */
[----:B------:R-:W-:Y:S01]  /*b8a0*/  STG.E.U8 desc[UR36][R2.64], R5 ;  /* 0x0000000502007986 */ /* 0x000fe2000c101124 */
[----:B------:R-:W-:Y:S05]  /*b8b0*/  EXIT ;  /* 0x000000000000794d */ /* 0x000fea0003800000 */
.L_x_2586:
[----:B-----5:R-:W-:Y:S01]  /*b8c0*/  FMUL.FTZ R4, R18, 1 ;  /* 0x3f80000012047820 */ /* 0x020fe20000410000 */
[----:B------:R-:W-:-:S05]  /*b8d0*/  CS2R R6, SRZ ;  /* 0x0000000000067805 */ /* 0x000fca000001ff00 */
[----:B------:R-:W0:Y:S02]  /*b8e0*/  F2F.F64.F32 R4, R4 ;  /* 0x0000000400047310 */ /* 0x000e240000201800 */
[----:B0-----:R-:W-:Y:S01]  /*b8f0*/  STG.E.128 desc[UR36][R2.64], R4 ;  /* 0x0000000402007986 */ /* 0x001fe2000c101d24 */
[----:B------:R-:W-:Y:S05]  /*b900*/  EXIT ;  /* 0x000000000000794d */ /* 0x000fea0003800000 */
.L_x_2585:
[----:B------:R-:W-:-:S13]  /*b910*/  ISETP.NE.AND P0, PT, R0, 0xf, PT ;  /* 0x0000000f0000780c */ /* 0x000fda0003f05270 */
[----:B------:R-:W-:Y:S05]  /*b920*/  @!P0 BRA `(.L_x_2587) ;  /* 0x0000000000e08947 */ /* 0x000fea0003800000 */
[----:B------:R-:W-:-:S13]  /*b930*/  ISETP.NE.AND P0, PT, R0, 0x17, PT ;  /* 0x000000170000780c */ /* 0x000fda0003f05270 */
[----:B------:R-:W-:Y:S05]  /*b940*/  @!P0 BRA `(.L_x_2588) ;  /* 0x00000000008c8947 */ /* 0x000fea0003800000 */
[----:B------:R-:W-:-:S13]  /*b950*/  ISETP.NE.AND P0, PT, R0, 0x18, PT ;  /* 0x000000180000780c */ /* 0x000fda0003f05270 */
[----:B------:R-:W-:Y:S05]  /*b960*/  @!P0 BRA `(.L_x_2589) ;  /* 0x0000000000448947 */ /* 0x000fea0003800000 */
.L_x_2566:
        /* <DEDUP_REMOVED lines=15> */
[----:B--2--5:R-:W-:Y:S05]  /*ba60*/  CALL.ABS.NOINC R2 ;  /* 0x0000000002007343 */ /* 0x024fea0003c00000 */
.L_x_2590:
[----:B------:R-:W-:Y:S05]  /*ba70*/  EXIT ;  /* 0x000000000000794d */ /* 0x000fea0003800000 */
.L_x_2589:
        /* <DEDUP_REMOVED lines=12> */
.L_x_2592:
[----:B------:R-:W-:Y:S05]  /*bb40*/  BSYNC.RECONVERGENT B0 ;  /* 0x0000000000007941 */ /* 0x000fea0003800200 */
.L_x_2591:
[----:B------:R-:W-:-:S05]  /*bb50*/  LOP3.LUT R5, R0, 0x80, R7, 0xf8, !PT ;  /* 0x0000008000057812 */ /* 0x000fca00078ef807 */
[----:B------:R-:W-:Y:S01]  /*bb60*/  STG.E.U8 desc[UR36][R2.64], R5 ;  /* 0x0000000502007986 */ /* 0x000fe2000c101124 */
[----:B------:R-:W-:Y:S05]  /*bb70*/  EXIT ;  /* 0x000000000000794d */ /* 0x000fea0003800000 */
.L_x_2588:
        /* <DEDUP_REMOVED lines=11> */
.L_x_2594:
[----:B------:R-:W-:Y:S01]  /*bc30*/  IMAD.MOV.U32 R0, RZ, RZ, 0x7f ;  /* 0x0000007fff007424 */ /* 0x000fe200078e00ff */
[----:B------:R-:W-:-:S04]  /*bc40*/  ISETP.GT.U32.AND P0, PT, R4, 0x7f800000, PT ;  /* 0x7f8000000400780c */ /* 0x000fc80003f04070 */
[----:B------:R-:W-:-:S09]  /*bc50*/  SEL R0, R0, 0x7c, P0 ;  /* 0x0000007c00007807 */ /* 0x000fd20000000000 */
.L_x_2595:
[----:B------:R-:W-:Y:S05]  /*bc60*/  BSYNC.RECONVERGENT B0 ;  /* 0x0000000000007941 */ /* 0x000fea0003800200 */
.L_x_2593:
[----:B------:R-:W-:-:S04]  /*bc70*/  SHF.R.U32.HI R5, RZ, 0x18, R18 ;  /* 0x00000018ff057819 */ /* 0x000fc80000011612 */
[----:B------:R-:W-:-:S05]  /*bc80*/  LOP3.LUT R5, R0, 0x80, R5, 0xf8, !PT ;  /* 0x0000008000057812 */ /* 0x000fca00078ef805 */
[----:B------:R-:W-:Y:S01]  /*bc90*/  STG.E.U8 desc[UR36][R2.64], R5 ;  /* 0x0000000502007986 */ /* 0x000fe2000c101124 */
[----:B------:R-:W-:Y:S05]  /*bca0*/  EXIT ;  /* 0x000000000000794d */ /* 0x000fea0003800000 */
.L_x_2587:
[----:B-----5:R-:W-:-:S05]  /*bcb0*/  F2FP.BF16.F32.PACK_AB R18, RZ, R18 ;  /* 0x00000012ff12723e */ /* 0x020fca00000010ff */
[----:B------:R-:W-:Y:S01]  /*bcc0*/  STG.E.U16 desc[UR36][R2.64], R18 ;  /* 0x0000001202007986 */ /* 0x000fe2000c101524 */
[----:B------:R-:W-:Y:S05]  /*bcd0*/  EXIT ;  /* 0x000000000000794d */ /* 0x000fea0003800000 */
.L_x_2596:
        /* <DEDUP_REMOVED lines=10> */
.L_x_12373:


//--------------------- .text._ZN2at6native18elementwise_kernelILi128ELi2EZNS0_22gpu_kernel_impl_nocastIZZZNS0_26GeluBackwardCUDAKernelImplERNS_18TensorIteratorBaseENS0_8GeluTypeEENKUlvE0_clEvENKUlvE0_clEvEUlffE_EEvS4_RKT_EUliE_EEviT1_ --------------------------
	.section	.text._ZN2at6native18elementwise_kernelILi128ELi2EZNS0_22gpu_kernel_impl_nocastIZZZNS0_26GeluBackwardCUDAKernelImplERNS_18TensorIteratorBaseENS0_8GeluTypeEENKUlvE0_clEvENKUlvE0_clEvEUlffE_EEvS4_RKT_EUliE_EEviT1_,"ax",@progbits
	.align	128
        .global         _ZN2at6native18elementwise_kernelILi128ELi2EZNS0_22gpu_kernel_impl_nocastIZZZNS0_26GeluBackwardCUDAKernelImplERNS_18TensorIteratorBaseENS0_8GeluTypeEENKUlvE0_clEvENKUlvE0_clEvEUlffE_EEvS4_RKT_EUliE_EEviT1_
        .type           _ZN2at6native18elementwise_kernelILi128ELi2EZNS0_22gpu_kernel_impl_nocastIZZZNS0_26GeluBackwardCUDAKernelImplERNS_18TensorIteratorBaseENS0_8GeluTypeEENKUlvE0_clEvENKUlvE0_clEvEUlffE_EEvS4_RKT_EUliE_EEviT1_,@function
        .size           _ZN2at6native18elementwise_kernelILi128ELi2EZNS0_22gpu_kernel_impl_nocastIZZZNS0_26GeluBackwardCUDAKernelImplERNS_18TensorIteratorBaseENS0_8GeluTypeEENKUlvE0_clEvENKUlvE0_clEvEUlffE_EEvS4_RKT_EUliE_EEviT1_,(.L_x_12374 - _ZN2at6native18elementwise_kernelILi128ELi2EZNS0_22gpu_kernel_impl_nocastIZZZNS0_26GeluBackwardCUDAKernelImplERNS_18TensorIteratorBaseENS0_8GeluTypeEENKUlvE0_clEvENKUlvE0_clEvEUlffE_EEvS4_RKT_EUliE_EEviT1_)
        .other          _ZN2at6native18elementwise_kernelILi128ELi2EZNS0_22gpu_kernel_impl_nocastIZZZNS0_26GeluBackwardCUDAKernelImplERNS_18TensorIteratorBaseENS0_8GeluTypeEENKUlvE0_clEvENKUlvE0_clEvEUlffE_EEvS4_RKT_EUliE_EEviT1_,@"STO_CUDA_ENTRY STV_DEFAULT"
_ZN2at6native18elementwise_kernelILi128ELi2EZNS0_22gpu_kernel_impl_nocastIZZZNS0_26GeluBackwardCUDAKernelImplERNS_18TensorIteratorBaseENS0_8GeluTypeEENKUlvE0_clEvENKUlvE0_clEvEUlffE_EEvS4_RKT_EUliE_EEviT1_:
.text._ZN2at6native18elementwise_kernelILi128ELi2EZNS0_22gpu_kernel_impl_nocastIZZZNS0_26GeluBackwardCUDAKernelImplERNS_18TensorIteratorBaseENS0_8GeluTypeEENKUlvE0_clEvENKUlvE0_clEvEUlffE_EEvS4_RKT_EUliE_EEviT1_:
        /* <DEDUP_REMOVED lines=10> */
[----:B------:R-:W-:Y:S01]  /*00a0*/  BSSY.RECONVERGENT B0, `(.L_x_2598) ;  /* 0x0000031000007945 */ /* 0x000fe20003800200 */
[----:B0-----:R-:W-:-:S13]  /*00b0*/  ISETP.GE.AND P0, PT, R3, UR4, PT ;  /* 0x0000000403007c0c */ /* 0x001fda000bf06270 */
[----:B------:R-:W-:Y:S05]  /*00c0*/  @P0 BRA `(.L_x_2599) ;  /* 0x0000000000b80947 */ /* 0x000fea0003800000 */
[----:B------:R-:W0:Y:S02]  /*00d0*/  LDC.64 R8, c[0x0][0x5f8] ;  /* 0x00017e00ff087b82 */ /* 0x000e240000000a00 */
[----:B0-----:R0:W2:Y:S06]  /*00e0*/  LDG.E R0, desc[UR6][R8.64] ;  /* 0x0000000608007981 */ /* 0x0010ac000c1e1900 */
[----:B------:R-:W1:Y:S02]  /*00f0*/  LDC.64 R6, c[0x0][0x5f0] ;  /* 0x00017c00ff067b82 */ /* 0x000e640000000a00 */
[----:B-1----:R1:W3:Y:S01]  /*0100*/  LDG.E R2, desc[UR6][R6.64] ;  /* 0x0000000606027981 */ /* 0x0022e2000c1e1900 */
[----:B------:R-:W-:Y:S01]  /*0110*/  HFMA2 R10, -RZ, RZ, 0.61474609375, 16.90625 ;  /* 0x38eb4c3aff0a7431 */ /* 0x000fe200000001ff */
[----:B------:R-:W-:Y:S01]  /*0120*/  MOV R12, 0x3aae005b ;  /* 0x3aae005b000c7802 */ /* 0x000fe20000000f00 */
[----:B------:R-:W-:Y:S01]  /*0130*/  HFMA2 R11, -RZ, RZ, 1.0087890625, -0.000686168670654296875 ;  /* 0x3c09919fff0b7431 */ /* 0x000fe200000001ff */
[----:B0-----:R-:W-:-:S02]  /*0140*/  MOV R9, 0x3d24d99a ;  /* 0x3d24d99a00097802 */ /* 0x001fc40000000f00 */
[----:B------:R-:W-:Y:S02]  /*0150*/  MOV R8, 0x3f69b4f9 ;  /* 0x3f69b4f900087802 */ /* 0x000fe40000000f00 */
[----:B------:R-:W-:Y:S01]  /*0160*/  IADD3 R3, PT, PT, R3, 0x80, RZ ;  /* 0x0000008003037810 */ /* 0x000fe20007ffe0ff */
[----:B-1----:R-:W-:Y:S02]  /*0170*/  HFMA2 R6, -RZ, RZ, 1.5341796875, 81.5625 ;  /* 0x3e235519ff067431 */ /* 0x002fe400000001ff */
[----:B--2---:R-:W-:-:S04]  /*0180*/  FMUL.FTZ R4, R0, 0.70710676908493041992 ;  /* 0x3f3504f300047820 */ /* 0x004fc80000410000 */
        /* <DEDUP_REMOVED lines=8> */
[----:B------:R-:W-:-:S03]  /*0210*/  FADD.FTZ R11, -R5, -RZ ;  /* 0x800000ff050b7221 */ /* 0x000fc60000010100 */
        /* <DEDUP_REMOVED lines=13> */
[----:B------:R-:W-:Y:S01]  /*02f0*/  FMUL.FTZ R10, R9, 1.4426950216293334961 ;  /* 0x3fb8aa3b090a7820 */ /* 0x000fe20000410000 */
[----:B------:R-:W0:Y:S02]  /*0300*/  LDC.64 R6, c[0x0][0x5e8] ;  /* 0x00017a00ff067b82 */ /* 0x000e240000000a00 */
[----:B------:R-:W1:Y:S04]  /*0310*/  @P0 MUFU.EX2 R8, R5 ;  /* 0x0000000500080308 */ /* 0x000e680000000800 */
[----:B------:R-:W2:Y:S01]  /*0320*/  MUFU.EX2 R10, R10 ;  /* 0x0000000a000a7308 */ /* 0x000ea20000000800 */
[----:B-1----:R-:W-:-:S05]  /*0330*/  @P0 FADD.FTZ R9, -R8, 1 ;  /* 0x3f80000008090421 */ /* 0x002fca0000010100 */
[----:B------:R-:W-:Y:S01]  /*0340*/  @P0 LOP3.LUT R5, R9, 0x80000000, R4, 0xb8, !PT ;  /* 0x8000000009050812 */ /* 0x000fe200078eb804 */
[----:B--2---:R-:W-:-:S04]  /*0350*/  FMUL.FTZ R9, R10, 0.3989422917366027832 ;  /* 0x3ecc422a0a097820 */ /* 0x004fc80000410000 */
[----:B------:R-:W-:Y:S01]  /*0360*/  FMUL.FTZ R9, R0, R9 ;  /* 0x0000000900097220 */ /* 0x000fe20000410000 */
[----:B------:R-:W-:-:S04]  /*0370*/  FADD.FTZ R0, R5, 1 ;  /* 0x3f80000005007421 */ /* 0x000fc80000010000 */
[----:B------:R-:W-:-:S04]  /*0380*/  FFMA.FTZ R9, R0, 0.5, R9 ;  /* 0x3f00000000097823 */ /* 0x000fc80000010009 */
[----:B---3--:R-:W-:-:S05]  /*0390*/  FMUL.FTZ R9, R2, R9 ;  /* 0x0000000902097220 */ /* 0x008fca0000410000 */
[----:B0-----:R0:W-:Y:S02]  /*03a0*/  STG.E desc[UR6][R6.64], R9 ;  /* 0x0000000906007986 */ /* 0x0011e4000c101906 */
.L_x_2599:
[----:B------:R-:W-:Y:S05]  /*03b0*/  BSYNC.RECONVERGENT B0 ;  /* 0x0000000000007941 */ /* 0x000fea0003800200 */
.L_x_2598:
[----:B------:R-:W-:-:S13]  /*03c0*/  ISETP.GE.AND P0, PT, R3, UR4, PT ;  /* 0x0000000403007c0c */ /* 0x000fda000bf06270 */
[----:B------:R-:W-:Y:S05]  /*03d0*/  @P0 EXIT ;  /* 0x000000000000094d */ /* 0x000fea0003800000 */
[----:B0-----:R-:W0:Y:S02]  /*03e0*/  LDC.64 R6, c[0x0][0x5f8] ;  /* 0x00017e00ff067b82 */ /* 0x001e240000000a00 */
[----:B0-----:R0:W2:Y:S06]  /*03f0*/  LDG.E R0, desc[UR6][R6.64] ;  /* 0x0000000606007981 */ /* 0x0010ac000c1e1900 */
[----:B------:R-:W1:Y:S02]  /*0400*/  LDC.64 R4, c[0x0][0x5f0] ;  /* 0x00017c00ff047b82 */ /* 0x000e640000000a00 */
[----:B-1----:R1:W3:Y:S01]  /*0410*/  LDG.E R2, desc[UR6][R4.64] ;  /* 0x0000000604027981 */ /* 0x0022e2000c1e1900 */
[----:B------:R-:W-:Y:S01]  /*0420*/  HFMA2 R9, -RZ, RZ, 0.61474609375, 16.90625 ;  /* 0x38eb4c3aff097431 */ /* 0x000fe200000001ff */
[----:B------:R-:W-:Y:S01]  /*0430*/  MOV R11, 0x3aae005b ;  /* 0x3aae005b000b7802 */ /* 0x000fe20000000f00 */
[----:B------:R-:W-:Y:S01]  /*0440*/  HFMA2 R10, -RZ, RZ, 1.0087890625, -0.000686168670654296875 ;  /* 0x3c09919fff0a7431 */ /* 0x000fe200000001ff */
[----:B0-----:R-:W-:-:S02]  /*0450*/  MOV R6, 0x3d24d99a ;  /* 0x3d24d99a00067802 */ /* 0x001fc40000000f00 */
[----:B------:R-:W-:Y:S01]  /*0460*/  MOV R7, 0x3f69b4f9 ;  /* 0x3f69b4f900077802 */ /* 0x000fe20000000f00 */
        /* <DEDUP_REMOVED lines=15> */
[----:B------:R-:W-:Y:S01]  /*0560*/  FSEL R6, R7, -0.37612664699554443359, P0 ;  /* 0xbec093ac07067808 */ /* 0x000fe20000000000 */
[----:B------:R-:W-:Y:S02]  /*0570*/  FMUL.FTZ R7, R0, -0.5 ;  /* 0xbf00000000077820 */ /* 0x000fe40000410000 */
[----:B------:R-:W-:Y:S01]  /*0580*/  FFMA.FTZ R9, R8, R9, R4 ;  /* 0x0000000908097223 */ /* 0x000fe20000010004 */
[----:B------:R-:W-:Y:S02]  /*0590*/  FSEL R4, R5, 0.12837915122509002686, P0 ;  /* 0x3e0375d305047808 */ /* 0x000fe40000000000 */
[----:B------:R-:W-:Y:S01]  /*05a0*/  FSEL R5, R10, R3, P0 ;  /* 0x000000030a057208 */ /* 0x000fe20000000000 */
[----:B------:R-:W-:-:S04]  /*05b0*/  FFMA.FTZ R9, R8, R9, R6 ;  /* 0x0000000908097223 */ /* 0x000fc80000010006 */
[----:B------:R-:W-:-:S04]  /*05c0*/  FFMA.FTZ R4, R8, R9, R4 ;  /* 0x0000000908047223 */ /* 0x000fc80000010004 */
[----:B------:R-:W-:Y:S01]  /*05d0*/  FFMA.FTZ R6, R4, R5, R5 ;  /* 0x0000000504067223 */ /* 0x000fe20000010005 */
[----:B------:R-:W-:-:S03]  /*05e0*/  FMUL.FTZ R4, R0, R7 ;  /* 0x0000000700047220 */ /* 0x000fc60000410000 */
[----:B------:R-:W0:Y:S01]  /*05f0*/  @P0 MUFU.EX2 R7, R6 ;  /* 0x0000000600070308 */ /* 0x000e220000000800 */
[----:B------:R-:W-:Y:S02]  /*0600*/  FMUL.FTZ R9, R4, 1.4426950216293334961 ;  /* 0x3fb8aa3b04097820 */ /* 0x000fe40000410000 */
[----:B------:R-:W1:Y:S04]  /*0610*/  LDC.64 R4, c[0x0][0x5e8] ;  /* 0x00017a00ff047b82 */ /* 0x000e680000000a00 */
[----:B------:R-:W2:Y:S01]  /*0620*/  MUFU.EX2 R9, R9 ;  /* 0x0000000900097308 */ /* 0x000ea20000000800 */
[----:B0-----:R-:W-:-:S05]  /*0630*/  @P0 FADD.FTZ R8, -R7, 1 ;  /* 0x3f80000007080421 */ /* 0x001fca0000010100 */
[----:B------:R-:W-:Y:S01]  /*0640*/  @P0 LOP3.LUT R6, R8, 0x80000000, R3, 0xb8, !PT ;  /* 0x8000000008060812 */ /* 0x000fe200078eb803 */
[----:B--2---:R-:W-:-:S04]  /*0650*/  FMUL.FTZ R3, R9, 0.3989422917366027832 ;  /* 0x3ecc422a09037820 */ /* 0x004fc80000410000 */
[----:B------:R-:W-:Y:S01]  /*0660*/  FMUL.FTZ R3, R0, R3 ;  /* 0x0000000300037220 */ /* 0x000fe20000410000 */
[----:B------:R-:W-:-:S04]  /*0670*/  FADD.FTZ R0, R6, 1 ;  /* 0x3f80000006007421 */ /* 0x000fc80000010000 */
[----:B------:R-:W-:-:S04]  /*0680*/  FFMA.FTZ R3, R0, 0.5, R3 ;  /* 0x3f00000000037823 */ /* 0x000fc80000010003 */
[----:B---3--:R-:W-:-:S05]  /*0690*/  FMUL.FTZ R3, R2, R3 ;  /* 0x0000000302037220 */ /* 0x008fca0000410000 */
[----:B-1----:R-:W-:Y:S01]  /*06a0*/  STG.E desc[UR6][R4.64], R3 ;  /* 0x0000000304007986 */ /* 0x002fe2000c101906 */
[----:B------:R-:W-:Y:S05]  /*06b0*/  EXIT ;  /* 0x000000000000794d */ /* 0x000fea0003800000 */
.L_x_2597:
[----:B------:R-:W0:Y:S01]  /*06c0*/  LDCU UR4, c[0x0][0x380] ;  /* 0x00007000ff0477ac */ /* 0x000e220008000800 */
[----:B------:R-:W-:Y:S01]  /*06d0*/  IADD3 R2, PT, PT, R2, -0x1, RZ ;  /* 0xffffffff02027810 */ /* 0x000fe20007ffe0ff */
[----:B------:R-:W-:Y:S03]  /*06e0*/  BSSY.RECONVERGENT B0, `(.L_x_2600) ;  /* 0x0000194000007945 */ /* 0x000fe60003800200 */
        /* <DEDUP_REMOVED lines=352> */
.L_x_2602:
[----:B------:R-:W0:Y:S02]  /*1cf0*/  LDCU.128 UR8, c[0x0][0x5f0] ;  /* 0x0000be00ff0877ac */ /* 0x000e240008000c00 */
[----:B0-----:R-:W-:-:S04]  /*1d00*/  IADD3 R10, P0, PT, R6, UR10, RZ ;  /* 0x0000000a060a7c10 */ /* 0x001fc8000ff1e0ff */
[----:B------:R-:W-:-:S05]  /*1d10*/  IADD3.X R11, PT, PT, RZ, UR11, RZ, P0, !PT ;  /* 0x0000000bff0b7c10 */ /* 0x000fca00087fe4ff */
[----:B------:R0:W2:Y:S01]  /*1d20*/  LDG.E R6, desc[UR6][R10.64] ;  /* 0x000000060a067981 */ /* 0x0000a2000c1e1900 */
[----:B------:R-:W-:-:S04]  /*1d30*/  IADD3 R8, P0, PT, R4, UR8, RZ ;  /* 0x0000000804087c10 */ /* 0x000fc8000ff1e0ff */
[----:B------:R-:W-:Y:S01]  /*1d40*/  IADD3.X R9, PT, PT, RZ, UR9, RZ, P0, !PT ;  /* 0x00000009ff097c10 */ /* 0x000fe200087fe4ff */
[----:B------:R-:W1:Y:S04]  /*1d50*/  LDCU.64 UR8, c[0x0][0x5e8] ;  /* 0x0000bd00ff0877ac */ /* 0x000e680008000a00 */
[----:B------:R3:W4:Y:S01]  /*1d60*/  LDG.E R4, desc[UR6][R8.64] ;  /* 0x0000000608047981 */ /* 0x000722000c1e1900 */
[----:B------:R-:W-:Y:S02]  /*1d70*/  MOV R13, 0x38eb4c3a ;  /* 0x38eb4c3a000d7802 */ /* 0x000fe40000000f00 */
[----:B------:R-:W-:Y:S02]  /*1d80*/  MOV R14, 0x3aae005b ;  /* 0x3aae005b000e7802 */ /* 0x000fe40000000f00 */
[----:B------:R-:W-:-:S02]  /*1d90*/  MOV R15, 0x3c09919f ;  /* 0x3c09919f000f7802 */ /* 0x000fc40000000f00 */
[----:B0-----:R-:W-:Y:S02]  /*1da0*/  MOV R10, 0x3d24d99a ;  /* 0x3d24d99a000a7802 */ /* 0x001fe40000000f00 */
[----:B------:R-:W-:Y:S02]  /*1db0*/  IADD3 R3, PT, PT, R3, 0x80, RZ ;  /* 0x0000008003037810 */ /* 0x000fe40007ffe0ff */
[----:B---3--:R-:W-:Y:S01]  /*1dc0*/  MOV R9, 0x3e235519 ;  /* 0x3e23551900097802 */ /* 0x008fe20000000f00 */
        /* <DEDUP_REMOVED lines=31> */
[----:B------:R-:W-:Y:S01]  /*1fc0*/  FADD.FTZ R7, R8, 1 ;  /* 0x3f80000008077421 */ /* 0x000fe20000010000 */
[----:B-1----:R-:W-:-:S03]  /*1fd0*/  IADD3 R6, P0, PT, R5, UR8, RZ ;  /* 0x0000000805067c10 */ /* 0x002fc6000ff1e0ff */
[----:B------:R-:W-:Y:S01]  /*1fe0*/  FFMA.FTZ R5, R7, 0.5, R10 ;  /* 0x3f00000007057823 */ /* 0x000fe2000001000a */
[----:B------:R-:W-:-:S03]  /*1ff0*/  IADD3.X R7, PT, PT, RZ, UR9, RZ, P0, !PT ;  /* 0x00000009ff077c10 */ /* 0x000fc600087fe4ff */
[----:B----4-:R-:W-:-:S05]  /*2000*/  FMUL.FTZ R5, R4, R5 ;  /* 0x0000000504057220 */ /* 0x010fca0000410000 */
[----:B------:R0:W-:Y:S02]  /*2010*/  STG.E desc[UR6][R6.64], R5 ;  /* 0x0000000506007986 */ /* 0x0001e4000c101906 */
.L_x_2601:
[----:B------:R-:W-:Y:S05]  /*2020*/  BSYNC.RECONVERGENT B0 ;  /* 0x0000000000007941 */ /* 0x000fea0003800200 */
.L_x_2600:
[----:B------:R-:W-:-:S13]  /*2030*/  ISETP.GE.AND P0, PT, R3, UR4, PT ;  /* 0x0000000403007c0c */ /* 0x000fda000bf06270 */
[----:B------:R-:W-:Y:S05]  /*2040*/  @P0 EXIT ;  /* 0x000000000000094d */ /* 0x000fea0003800000 */
[----:B------:R-:W1:Y:S01]  /*2050*/  LDCU.64 UR4, c[0x0][0x390] ;  /* 0x00007200ff0477ac */ /* 0x000e620008000a00 */
[----:B------:R-:W-:Y:S01]  /*2060*/  HFMA2 R4, -RZ, RZ, 0, 0 ;  /* 0x00000000ff047431 */ /* 0x000fe200000001ff */
[----:B0-----:R-:W-:Y:S01]  /*2070*/  MOV R5, R3 ;  /* 0x0000000300057202 */ /* 0x001fe20000000f00 */
        /* <DEDUP_REMOVED lines=345> */
.L_x_2603:
[----:B------:R-:W0:Y:S01]  /*3610*/  LDCU.128 UR8, c[0x0][0x5f0] ;  /* 0x0000be00ff0877ac */ /* 0x000e220008000c00 */
[----:B------:R-:W-:Y:S02]  /*3620*/  MOV R9, 0x38eb4c3a ;  /* 0x38eb4c3a00097802 */ /* 0x000fe40000000f00 */
[----:B------:R-:W-:Y:S01]  /*3630*/  MOV R10, 0x3aae005b ;  /* 0x3aae005b000a7802 */ /* 0x000fe20000000f00 */
[----:B------:R-:W1:Y:S01]  /*3640*/  LDCU.64 UR4, c[0x0][0x5e8] ;  /* 0x0000bd00ff0477ac */ /* 0x000e620008000a00 */
[----:B0-----:R-:W-:-:S04]  /*3650*/  IADD3 R4, P0, PT, R4, UR10, RZ ;  /* 0x0000000a04047c10 */ /* 0x001fc8000ff1e0ff */
[----:B------:R-:W-:-:S05]  /*3660*/  IADD3.X R5, PT, PT, RZ, UR11, RZ, P0, !PT ;  /* 0x0000000bff057c10 */ /* 0x000fca00087fe4ff */
[----:B------:R-:W2:Y:S01]  /*3670*/  LDG.E R4, desc[UR6][R4.64] ;  /* 0x0000000604047981 */ /* 0x000ea2000c1e1900 */
[----:B------:R-:W-:-:S04]  /*3680*/  IADD3 R6, P0, PT, R2, UR8, RZ ;  /* 0x0000000802067c10 */ /* 0x000fc8000ff1e0ff */
[----:B------:R-:W-:-:S05]  /*3690*/  IADD3.X R7, PT, PT, RZ, UR9, RZ, P0, !PT ;  /* 0x00000009ff077c10 */ /* 0x000fca00087fe4ff */
[----:B------:R0:W3:Y:S01]  /*36a0*/  LDG.E R0, desc[UR6][R6.64] ;  /* 0x0000000606007981 */ /* 0x0000e2000c1e1900 */
[----:B------:R-:W-:Y:S02]  /*36b0*/  MOV R11, 0x3c09919f ;  /* 0x3c09919f000b7802 */ /* 0x000fe40000000f00 */
[----:B0-----:R-:W-:Y:S01]  /*36c0*/  MOV R7, 0x3e235519 ;  /* 0x3e23551900077802 */ /* 0x001fe20000000f00 */
[----:B--2---:R-:W-:-:S04]  /*36d0*/  FMUL.FTZ R2, R4, 0.70710676908493041992 ;  /* 0x3f3504f304027820 */ /* 0x004fc80000410000 */
[C---:B------:R-:W-:Y:S01]  /*36e0*/  FADD.FTZ R8, |R2|.reuse, -RZ ;  /* 0x800000ff02087221 */ /* 0x040fe20000010200 */
[----:B------:R-:W-:-:S04]  /*36f0*/  FSETP.GE.FTZ.AND P0, PT, |R2|, 1.0029599666595458984, PT ;  /* 0x3f8060fe0200780b */ /* 0x000fc80003f16200 */
[----:B------:R-:W-:Y:S02]  /*3700*/  FSEL R9, R9, 8.4834944573231041431e-05, P0 ;  /* 0x38b1e96a09097808 */ /* 0x000fe40000000000 */
[----:B------:R-:W-:Y:S02]  /*3710*/  FSEL R5, -R10, -0.00082130916416645050049, P0 ;  /* 0xba574d200a057808 */ /* 0x000fe40000000100 */
[----:B------:R-:W-:Y:S02]  /*3720*/  MOV R10, 0x3d24d99a ;  /* 0x3d24d99a000a7802 */ /* 0x000fe40000000f00 */
[----:B------:R-:W-:Y:S02]  /*3730*/  FSEL R6, R11, 0.0052134888246655464172, P0 ;  /* 0x3baad5ea0b067808 */ /* 0x000fe40000000000 */
[----:B------:R-:W-:Y:S01]  /*3740*/  FSEL R10, -R10, -0.026868773624300956726, P0 ;  /* 0xbcdc1be70a0a7808 */ /* 0x000fe20000000100 */
[----:B------:R-:W-:Y:S01]  /*3750*/  @!P0 FMUL.FTZ R8, R2, R2 ;  /* 0x0000000202088220 */ /* 0x000fe20000410000 */
[----:B------:R-:W-:-:S03]  /*3760*/  MOV R11, 0x3f210a14 ;  /* 0x3f210a14000b7802 */ /* 0x000fc60000000f00 */
        /* <DEDUP_REMOVED lines=8> */
[----:B------:R-:W-:-:S03]  /*37f0*/  FSEL R6, R11, 0.12837915122509002686, P0 ;  /* 0x3e0375d30b067808 */ /* 0x000fc60000000000 */
[----:B------:R-:W-:Y:S01]  /*3800*/  FFMA.FTZ R5, R8, R5, R10 ;  /* 0x0000000508057223 */ /* 0x000fe2000001000a */
[----:B------:R-:W-:Y:S01]  /*3810*/  FSEL R10, R7, R2, P0 ;  /* 0x00000002070a7208 */ /* 0x000fe20000000000 */
[----:B------:R-:W-:Y:S02]  /*3820*/  FMUL.FTZ R7, R4, -0.5 ;  /* 0xbf00000004077820 */ /* 0x000fe40000410000 */
[----:B------:R-:W-:Y:S02]  /*3830*/  FFMA.FTZ R5, R8, R5, R6 ;  /* 0x0000000508057223 */ /* 0x000fe40000010006 */
[----:B------:R-:W-:Y:S02]  /*3840*/  FMUL.FTZ R7, R4, R7 ;  /* 0x0000000704077220 */ /* 0x000fe40000410000 */
[----:B------:R-:W-:Y:S02]  /*3850*/  FFMA.FTZ R5, R5, R10, R10 ;  /* 0x0000000a05057223 */ /* 0x000fe4000001000a */
[----:B------:R-:W-:-:S02]  /*3860*/  FMUL.FTZ R8, R7, 1.4426950216293334961 ;  /* 0x3fb8aa3b07087820 */ /* 0x000fc40000410000 */
[----:B------:R-:W0:Y:S04]  /*3870*/  @P0 MUFU.EX2 R6, R5 ;  /* 0x0000000500060308 */ /* 0x000e280000000800 */
[----:B------:R-:W2:Y:S01]  /*3880*/  MUFU.EX2 R8, R8 ;  /* 0x0000000800087308 */ /* 0x000ea20000000800 */
[----:B0-----:R-:W-:-:S05]  /*3890*/  @P0 FADD.FTZ R7, -R6, 1 ;  /* 0x3f80000006070421 */ /* 0x001fca0000010100 */
[----:B------:R-:W-:Y:S01]  /*38a0*/  @P0 LOP3.LUT R5, R7, 0x80000000, R2, 0xb8, !PT ;  /* 0x8000000007050812 */ /* 0x000fe200078eb802 */
[----:B--2---:R-:W-:Y:S01]  /*38b0*/  FMUL.FTZ R7, R8, 0.3989422917366027832 ;  /* 0x3ecc422a08077820 */ /* 0x004fe20000410000 */
[----:B-1----:R-:W-:-:S03]  /*38c0*/  IADD3 R2, P0, PT, R3, UR4, RZ ;  /* 0x0000000403027c10 */ /* 0x002fc6000ff1e0ff */
[----:B------:R-:W-:Y:S01]  /*38d0*/  FMUL.FTZ R7, R4, R7 ;  /* 0x0000000704077220 */ /* 0x000fe20000410000 */
[----:B------:R-:W-:Y:S01]  /*38e0*/  FADD.FTZ R4, R5, 1 ;  /* 0x3f80000005047421 */ /* 0x000fe20000010000 */
[----:B------:R-:W-:-:S03]  /*38f0*/  IADD3.X R3, PT, PT, RZ, UR5, RZ, P0, !PT ;  /* 0x00000005ff037c10 */ /* 0x000fc600087fe4ff */
[----:B------:R-:W-:-:S04]  /*3900*/  FFMA.FTZ R7, R4, 0.5, R7 ;  /* 0x3f00000004077823 */ /* 0x000fc80000010007 */
[----:B---3--:R-:W-:-:S05]  /*3910*/  FMUL.FTZ R7, R0, R7 ;  /* 0x0000000700077220 */ /* 0x008fca0000410000 */
[----:B------:R-:W-:Y:S01]  /*3920*/  STG.E desc[UR6][R2.64], R7 ;  /* 0x0000000702007986 */ /* 0x000fe2000c101906 */
[----:B------:R-:W-:Y:S05]  /*3930*/  EXIT ;  /* 0x000000000000794d */ /* 0x000fea0003800000 */
.L_x_2604:
        /* <DEDUP_REMOVED lines=12> */
.L_x_12374:


//--------------------- .text._ZN2at6native27unrolled_elementwise_kernelIZZZNS0_26GeluBackwardCUDAKernelImplERNS_18TensorIteratorBaseENS0_8GeluTypeEENKUlvE0_clEvENKUlvE0_clEvEUlffE_St5arrayIPcLm3EELi4E23TrivialOffsetCalculatorILi2EjESB_ILi1EjENS0_6memory15LoadWithoutCastENSE_16StoreWithoutCastEEEviT_T0_T2_T3_T4_T5_ --------------------------
	.section	.text._ZN2at6native27unrolled_elementwise_kernelIZZZNS0_26GeluBackwardCUDAKernelImplERNS_18TensorIteratorBaseENS0_8GeluTypeEENKUlvE0_clEvENKUlvE0_clEvEUlffE_St5arrayIPcLm3EELi4E23TrivialOffsetCalculatorILi2EjESB_ILi1EjENS0_6memory15LoadWithoutCastENSE_16StoreWithoutCastEEEviT_T0_T2_T3_T4_T5_,"ax",@progbits
	.align	128
        .global         _ZN2at6native27unrolled_elementwise_kernelIZZZNS0_26GeluBackwardCUDAKernelImplERNS_18TensorIteratorBaseENS0_8GeluTypeEENKUlvE0_clEvENKUlvE0_clEvEUlffE_St5arrayIPcLm3EELi4E23TrivialOffsetCalculatorILi2EjESB_ILi1EjENS0_6memory15LoadWithoutCastENSE_16StoreWithoutCastEEEviT_T0_T2_T3_T4_T5_
        .type           _ZN2at6native27unrolled_elementwise_kernelIZZZNS0_26GeluBackwardCUDAKernelImplERNS_18TensorIteratorBaseENS0_8GeluTypeEENKUlvE0_clEvENKUlvE0_clEvEUlffE_St5arrayIPcLm3EELi4E23TrivialOffsetCalculatorILi2EjESB_ILi1EjENS0_6memory15LoadWithoutCastENSE_16StoreWithoutCastEEEviT_T0_T2_T3_T4_T5_,@function
        .size           _ZN2at6native27unrolled_elementwise_kernelIZZZNS0_26GeluBackwardCUDAKernelImplERNS_18TensorIteratorBaseENS0_8GeluTypeEENKUlvE0_clEvENKUlvE0_clEvEUlffE_St5arrayIPcLm3EELi4E23TrivialOffsetCalculatorILi2EjESB_ILi1EjENS0_6memory15LoadWithoutCastENSE_16StoreWithoutCastEEEviT_T0_T2_T3_T4_T5_,(.L_x_12375 - _ZN2at6native27unrolled_elementwise_kernelIZZZNS0_26GeluBackwardCUDAKernelImplERNS_18TensorIteratorBaseENS0_8GeluTypeEENKUlvE0_clEvENKUlvE0_clEvEUlffE_St5arrayIPcLm3EELi4E23TrivialOffsetCalculatorILi2EjESB_ILi1EjENS0_6memory15LoadWithoutCastENSE_16StoreWithoutCastEEEviT_T0_T2_T3_T4_T5_)
        .other          _ZN2at6native27unrolled_elementwise_kernelIZZZNS0_26GeluBackwardCUDAKernelImplERNS_18TensorIteratorBaseENS0_8GeluTypeEENKUlvE0_clEvENKUlvE0_clEvEUlffE_St5arrayIPcLm3EELi4E23TrivialOffsetCalculatorILi2EjESB_ILi1EjENS0_6memory15LoadWithoutCastENSE_16StoreWithoutCastEEEviT_T0_T2_T3_T4_T5_,@"STO_CUDA_ENTRY STV_DEFAULT"
_ZN2at6native27unrolled_elementwise_kernelIZZZNS0_26GeluBackwardCUDAKernelImplERNS_18TensorIteratorBaseENS0_8GeluTypeEENKUlvE0_clEvENKUlvE0_clEvEUlffE_St5arrayIPcLm3EELi4E23TrivialOffsetCalculatorILi2EjESB_ILi1EjENS0_6memory15LoadWithoutCastENSE_16StoreWithoutCastEEEviT_T0_T2_T3_T4_T5_:
.text._ZN2at6native27unrolled_elementwise_kernelIZZZNS0_26GeluBackwardCUDAKernelImplERNS_18TensorIteratorBaseENS0_8GeluTypeEENKUlvE0_clEvENKUlvE0_clEvEUlffE_St5arrayIPcLm3EELi4E23TrivialOffsetCalculatorILi2EjESB_ILi1EjENS0_6memory15LoadWithoutCastENSE_16StoreWithoutCastEEEviT_T0_T2_T3_T4_T5_:
        /* <DEDUP_REMOVED lines=8> */
[----:B0-----:R-:W-:-:S02]  /*0080*/  IMAD R9, R11, -0x200, R0 ;  /* 0xfffffe000b097824 */ /* 0x001fc400078e0200 */
[----:B------:R-:W-:-:S05]  /*0090*/  HFMA2 R0, -RZ, RZ, 0, 0 ;  /* 0x00000000ff007431 */ /* 0x000fca00000001ff */
        /* <DEDUP_REMOVED lines=12> */
[----:B-1----:R1:W5:Y:S09]  /*0160*/  @!P1 LDG.E R0, desc[UR4][R18.64] ;  /* 0x0000000412009981 */ /* 0x002372000c1e1900 */
[----:B------:R-:W-:Y:S01]  /*0170*/  @!P3 LEA R21, R11, R10, 0x9 ;  /* 0x0000000a0b15b211 */ /* 0x000fe200078e48ff */
[----:B-1----:R-:W1:Y:S01]  /*0180*/  LDC.64 R18, c[0x0][0x390] ;  /* 0x0000e400ff127b82 */ /* 0x002e620000000a00 */
[----:B------:R-:W-:-:S03]  /*0190*/  @!P3 IADD3 R10, PT, PT, R10, 0x80, RZ ;  /* 0x000000800a0ab810 */ /* 0x000fc60007ffe0ff */
[----:B----4-:R-:W-:Y:S01]  /*01a0*/  @!P3 IMAD.WIDE.U32 R4, R21, 0x4, R4 ;  /* 0x000000041504b825 */ /* 0x010fe200078e0004 */
[----:B------:R-:W-:-:S03]  /*01b0*/  ISETP.GE.AND P2, PT, R10, R9, PT ;  /* 0x000000090a00720c */ /* 0x000fc60003f46270 */
[----:B------:R-:W-:Y:S01]  /*01c0*/  @!P3 IMAD.WIDE.U32 R6, R21, 0x4, R6 ;  /* 0x000000041506b825 */ /* 0x000fe200078e0006 */
[----:B------:R-:W-:-:S05]  /*01d0*/  @!P0 LEA R21, R11, R8, 0x9 ;  /* 0x000000080b158211 */ /* 0x000fca00078e48ff */
[----:B0-----:R-:W-:-:S04]  /*01e0*/  @!P0 IMAD.WIDE.U32 R22, R21, 0x4, R22 ;  /* 0x0000000415168825 */ /* 0x001fc800078e0016 */
[----:B--2---:R-:W-:Y:S01]  /*01f0*/  @!P1 IMAD.WIDE.U32 R2, R15, 0x4, R2 ;  /* 0x000000040f029825 */ /* 0x004fe200078e0002 */
[----:B------:R-:W-:-:S03]  /*0200*/  @!P2 LEA R25, R11, R10, 0x9 ;  /* 0x0000000a0b19a211 */ /* 0x000fc600078e48ff */
[----:B-1----:R-:W-:Y:S01]  /*0210*/  @!P0 IMAD.WIDE.U32 R18, R21, 0x4, R18 ;  /* 0x0000000415128825 */ /* 0x002fe200078e0012 */
[----:B------:R-:W-:-:S06]  /*0220*/  CS2R R20, SRZ ;  /* 0x0000000000147805 */ /* 0x000fcc000001ff00 */
[----:B------:R-:W5:Y:S04]  /*0230*/  @!P0 LDG.E R20, desc[UR4][R18.64] ;  /* 0x0000000412148981 */ /* 0x000f68000c1e1900 */
[----:B------:R-:W5:Y:S01]  /*0240*/  @!P0 LDG.E R21, desc[UR4][R22.64] ;  /* 0x0000000416158981 */ /* 0x000f62000c1e1900 */
[----:B------:R-:W-:Y:S02]  /*0250*/  ISETP.GE.AND P0, PT, R8, R9, PT ;  /* 0x000000090800720c */ /* 0x000fe40003f06270 */
[----:B------:R-:W-:-:S06]  /*0260*/  CS2R R14, SRZ ;  /* 0x00000000000e7805 */ /* 0x000fcc000001ff00 */
[----:B------:R0:W5:Y:S01]  /*0270*/  @!P1 LDG.E R15, desc[UR4][R2.64] ;  /* 0x00000004020f9981 */ /* 0x000162000c1e1900 */
[C---:B------:R-:W-:Y:S01]  /*0280*/  @!P2 IMAD.WIDE.U32 R16, R25.reuse, 0x4, R16 ;  /* 0x000000041910a825 */ /* 0x040fe200078e0010 */
[----:B------:R-:W-:Y:S02]  /*0290*/  MOV R10, RZ ;  /* 0x000000ff000a7202 */ /* 0x000fe40000000f00 */
[----:B------:R1:W5:Y:S01]  /*02a0*/  @!P3 LDG.E R14, desc[UR4][R6.64] ;  /* 0x00000004060eb981 */ /* 0x000362000c1e1900 */
[----:B0-----:R-:W0:Y:S01]  /*02b0*/  @!P0 LDC.64 R2, c[0x0][0x388] ;  /* 0x0000e200ff028b82 */ /* 0x001e220000000a00 */
[----:B------:R-:W-:Y:S01]  /*02c0*/  @!P2 IMAD.WIDE.U32 R24, R25, 0x4, R12 ;  /* 0x000000041918a825 */ /* 0x000fe200078e000c */
[----:B------:R-:W-:Y:S02]  /*02d0*/  CS2R R12, SRZ ;  /* 0x00000000000c7805 */ /* 0x000fe4000001ff00 */
[C---:B-1----:R-:W-:Y:S01]  /*02e0*/  IADD3 R6, PT, PT, R8.reuse, 0x180, RZ ;  /* 0x0000018008067810 */ /* 0x042fe20007ffe0ff */
[----:B------:R-:W-:Y:S01]  /*02f0*/  BSSY.RECONVERGENT B0, `(.L_x_2605) ;  /* 0x0000035000007945 */ /* 0x000fe20003800200 */
[----:B------:R-:W5:Y:S04]  /*0300*/  @!P2 LDG.E R10, desc[UR4][R24.64] ;  /* 0x00000004180aa981 */ /* 0x000f68000c1e1900 */
[----:B------:R1:W5:Y:S04]  /*0310*/  @!P2 LDG.E R12, desc[UR4][R16.64] ;  /* 0x00000004100ca981 */ /* 0x000368000c1e1900 */
[----:B------:R2:W5:Y:S01]  /*0320*/  @!P3 LDG.E R13, desc[UR4][R4.64] ;  /* 0x00000004040db981 */ /* 0x000562000c1e1900 */
[C---:B-1----:R-:W-:Y:S01]  /*0330*/  IADD3 R16, PT, PT, R8.reuse, 0x80, RZ ;  /* 0x0000008008107810 */ /* 0x042fe20007ffe0ff */
[----:B--2---:R-:W-:Y:S01]  /*0340*/  VIADD R4, R8, 0x100 ;  /* 0x0000010008047836 */ /* 0x004fe20000000000 */
[----:B------:R-:W-:-:S02]  /*0350*/  @!P0 LEA R5, R11, R8, 0x9 ;  /* 0x000000080b058211 */ /* 0x000fc400078e48ff */
[----:B------:R-:W-:Y:S02]  /*0360*/  @!P0 MOV R8, R16 ;  /* 0x0000001000088202 */ /* 0x000fe40000000f00 */
[-C--:B------:R-:W-:Y:S01]  /*0370*/  ISETP.GE.AND P5, PT, R16, R9.reuse, PT ;  /* 0x000000091000720c */ /* 0x080fe20003fa6270 */
[----:B0-----:R-:W-:Y:S01]  /*0380*/  @!P0 IMAD.WIDE.U32 R2, R5, 0x4, R2 ;  /* 0x0000000405028825 */ /* 0x001fe200078e0002 */
[-C--:B------:R-:W-:Y:S02]  /*0390*/  ISETP.GE.AND P1, PT, R4, R9.reuse, PT ;  /* 0x000000090400720c */ /* 0x080fe40003f26270 */
[-C--:B------:R-:W-:Y:S02]  /*03a0*/  ISETP.GE.AND P2, PT, R6, R9.reuse, PT ;  /* 0x000000090600720c */ /* 0x080fe40003f46270 */
[----:B------:R-:W-:Y:S01]  /*03b0*/  ISETP.GE.AND P3, PT, R8, R9, PT ;  /* 0x000000090800720c */ /* 0x000fe20003f66270 */
[----:B------:R-:W-:-:S12]  /*03c0*/  @P0 BRA `(.L_x_2606) ;  /* 0x00000000009c0947 */ /* 0x000fd80003800000 */
[----:B-----5:R-:W-:Y:S01]  /*03d0*/  FMUL.FTZ R4, R21, 0.70710676908493041992 ;  /* 0x3f3504f315047820 */ /* 0x020fe20000410000 */
[----:B------:R-:W-:Y:S01]  /*03e0*/  MOV R6, 0x38eb4c3a ;  /* 0x38eb4c3a00067802 */ /* 0x000fe20000000f00 */
[----:B------:R-:W-:Y:S01]  /*03f0*/  IMAD.MOV.U32 R18, RZ, RZ, 0x3f69b4f9 ;  /* 0x3f69b4f9ff127424 */ /* 0x000fe200078e00ff */
[----:B------:R-:W-:Y:S01]  /*0400*/  MOV R16, 0x3aae005b ;  /* 0x3aae005b00107802 */ /* 0x000fe20000000f00 */
[C---:B------:R-:W-:Y:S01]  /*0410*/  FADD.FTZ R5, |R4|.reuse, -RZ ;  /* 0x800000ff04057221 */ /* 0x040fe20000010200 */
[----:B------:R-:W-:Y:S02]  /*0420*/  FSETP.GE.FTZ.AND P4, PT, |R4|, 1.0029599666595458984, PT ;  /* 0x3f8060fe0400780b */ /* 0x000fe40003f96200 */
[----:B------:R-:W-:Y:S02]  /*0430*/  MOV R7, 0x3c09919f ;  /* 0x3c09919f00077802 */ /* 0x000fe40000000f00 */
[----:B------:R-:W-:Y:S02]  /*0440*/  FSEL R6, R6, 8.4834944573231041431e-05, P4 ;  /* 0x38b1e96a06067808 */ /* 0x000fe40002000000 */
[----:B------:R-:W-:-:S02]  /*0450*/  FSEL R16, -R16, -0.00082130916416645050049, P4 ;  /* 0xba574d2010107808 */ /* 0x000fc40002000100 */
[----:B------:R-:W-:Y:S02]  /*0460*/  MOV R17, 0x3d24d99a ;  /* 0x3d24d99a00117802 */ /* 0x000fe40000000f00 */
[----:B------:R-:W-:Y:S02]  /*0470*/  FSEL R7, R7, 0.0052134888246655464172, P4 ;  /* 0x3baad5ea07077808 */ /* 0x000fe40002000000 */
[----:B------:R-:W-:Y:S01]  /*0480*/  FSEL R17, -R17, -0.026868773624300956726, P4 ;  /* 0xbcdc1be711117808 */ /* 0x000fe20002000100 */
        /* <DEDUP_REMOVED lines=13> */
[C---:B------:R-:W-:Y:S02]  /*0560*/  FFMA.FTZ R6, R5.reuse, R6, R17 ;  /* 0x0000000605067223 */ /* 0x040fe40000010011 */
        /* <DEDUP_REMOVED lines=13> */
.L_x_2606:
[----:B------:R-:W-:Y:S05]  /*0640*/  BSYNC.RECONVERGENT B0 ;  /* 0x0000000000007941 */ /* 0x000fea0003800200 */
.L_x_2605:
[----:B------:R-:W-:Y:S04]  /*0650*/  BSSY.RECONVERGENT B0, `(.L_x_2607) ;  /* 0x0000029000007945 */ /* 0x000fe80003800200 */
[----:B------:R-:W-:Y:S05]  /*0660*/  @P5 BRA `(.L_x_2608) ;  /* 0x00000000009c5947 */ /* 0x000fea0003800000 */
[----:B-----5:R-:W-:Y:S01]  /*0670*/  FMUL.FTZ R4, R15, 0.70710676908493041992 ;  /* 0x3f3504f30f047820 */ /* 0x020fe20000410000 */
[----:B------:R-:W-:Y:S01]  /*0680*/  HFMA2 R7, -RZ, RZ, 0.61474609375, 16.90625 ;  /* 0x38eb4c3aff077431 */ /* 0x000fe200000001ff */
[----:B------:R-:W-:Y:S01]  /*0690*/  MOV R17, 0x3aae005b ;  /* 0x3aae005b00117802 */ /* 0x000fe20000000f00 */
[----:B------:R-:W-:Y:S02]  /*06a0*/  HFMA2 R16, -RZ, RZ, 1.0087890625, -0.000686168670654296875 ;  /* 0x3c09919fff107431 */ /* 0x000fe400000001ff */
[C---:B------:R-:W-:Y:S01]  /*06b0*/  FADD.FTZ R6, |R4|.reuse, -RZ ;  /* 0x800000ff04067221 */ /* 0x040fe20000010200 */
[----:B------:R-:W-:Y:S01]  /*06c0*/  FSETP.GE.FTZ.AND P4, PT, |R4|, 1.0029599666595458984, PT ;  /* 0x3f8060fe0400780b */ /* 0x000fe20003f96200 */
[----:B------:R-:W-:Y:S01]  /*06d0*/  HFMA2 R20, -RZ, RZ, 1.7822265625, 0.000185489654541015625 ;  /* 0x3f210a14ff147431 */ /* 0x000fe200000001ff */
[----:B------:R-:W-:Y:S02]  /*06e0*/  MOV R18, 0x3d24d99a ;  /* 0x3d24d99a00127802 */ /* 0x000fe40000000f00 */
[----:B------:R-:W-:-:S02]  /*06f0*/  FSEL R7, R7, 8.4834944573231041431e-05, P4 ;  /* 0x38b1e96a07077808 */ /* 0x000fc40002000000 */
[----:B------:R-:W-:Y:S02]  /*0700*/  FSEL R17, -R17, -0.00082130916416645050049, P4 ;  /* 0xba574d2011117808 */ /* 0x000fe40002000100 */
[----:B------:R-:W-:Y:S02]  /*0710*/  FSEL R16, R16, 0.0052134888246655464172, P4 ;  /* 0x3baad5ea10107808 */ /* 0x000fe40002000000 */
[----:B------:R-:W-:Y:S02]  /*0720*/  FSEL R18, -R18, -0.026868773624300956726, P4 ;  /* 0xbcdc1be712127808 */ /* 0x000fe40002000100 */
[----:B------:R-:W-:Y:S01]  /*0730*/  MOV R19, 0x3f69b4f9 ;  /* 0x3f69b4f900137802 */ /* 0x000fe20000000f00 */
[----:B------:R-:W-:-:S04]  /*0740*/  @!P4 FMUL.FTZ R6, R4, R4 ;  /* 0x000000040406c220 */ /* 0x000fc80000410000 */
[----:B------:R-:W-:Y:S01]  /*0750*/  FFMA.FTZ R7, R6, R7, R17 ;  /* 0x0000000706077223 */ /* 0x000fe20000010011 */
[----:B------:R-:W-:-:S03]  /*0760*/  HFMA2 R17, -RZ, RZ, 1.5341796875, 81.5625 ;  /* 0x3e235519ff117431 */ /* 0x000fc600000001ff */
[C---:B------:R-:W-:Y:S02]  /*0770*/  FFMA.FTZ R7, R6.reuse, R7, R16 ;  /* 0x0000000706077223 */ /* 0x040fe40000010010 */
[----:B------:R-:W-:Y:S01]  /*0780*/  FSEL R16, R17, 0.11284004896879196167, P4 ;  /* 0x3de718af11107808 */ /* 0x000fe20002000000 */
[C---:B------:R-:W-:Y:S01]  /*0790*/  FADD.FTZ R17, -R6.reuse, -RZ ;  /* 0x800000ff06117221 */ /* 0x040fe20000010100 */
        /* <DEDUP_REMOVED lines=20> */
.L_x_2608:
[----:B------:R-:W-:Y:S05]  /*08e0*/  BSYNC.RECONVERGENT B0 ;  /* 0x0000000000007941 */ /* 0x000fea0003800200 */
.L_x_2607:
[----:B------:R-:W-:Y:S04]  /*08f0*/  BSSY.RECONVERGENT B0, `(.L_x_2609) ;  /* 0x0000029000007945 */ /* 0x000fe80003800200 */
[----:B------:R-:W-:Y:S05]  /*0900*/  @P1 BRA `(.L_x_2610) ;  /* 0x00000000009c1947 */ /* 0x000fea0003800000 */
[----:B-----5:R-:W-:Y:S01]  /*0910*/  FMUL.FTZ R4, R14, 0.70710676908493041992 ;  /* 0x3f3504f30e047820 */ /* 0x020fe20000410000 */
[----:B------:R-:W-:Y:S01]  /*0920*/  IMAD.MOV.U32 R7, RZ, RZ, 0x38eb4c3a ;  /* 0x38eb4c3aff077424 */ /* 0x000fe200078e00ff */
        /* <DEDUP_REMOVED lines=36> */
[----:B------:R-:W-:-:S07]  /*0b70*/  FMUL.FTZ R13, R4, R13 ;  /* 0x0000000d040d7220 */ /* 0x000fce0000410000 */
.L_x_2610:
[----:B------:R-:W-:Y:S05]  /*0b80*/  BSYNC.RECONVERGENT B0 ;  /* 0x0000000000007941 */ /* 0x000fea0003800200 */
.L_x_2609:
[----:B------:R-:W-:Y:S04]  /*0b90*/  BSSY.RECONVERGENT B0, `(.L_x_2611) ;  /* 0x0000029000007945 */ /* 0x000fe80003800200 */
[----:B------:R-:W-:Y:S05]  /*0ba0*/  @P2 BRA `(.L_x_2612) ;  /* 0x00000000009c2947 */ /* 0x000fea0003800000 */
[----:B-----5:R-:W-:Y:S01]  /*0bb0*/  FMUL.FTZ R4, R10, 0.70710676908493041992 ;  /* 0x3f3504f30a047820 */ /* 0x020fe20000410000 */
[----:B------:R-:W-:Y:S01]  /*0bc0*/  HFMA2 R15, -RZ, RZ, 0.8349609375, 5.424022674560546875e-06 ;  /* 0x3aae005bff0f7431 */ /* 0x000fe200000001ff */
[----:B------:R-:W-:Y:S01]  /*0bd0*/  MOV R7, 0x38eb4c3a ;  /* 0x38eb4c3a00077802 */ /* 0x000fe20000000f00 */
[----:B------:R-:W-:Y:S02]  /*0be0*/  IMAD.MOV.U32 R14, RZ, RZ, 0x3c09919f ;  /* 0x3c09919fff0e7424 */ /* 0x000fe400078e00ff */
        /* <DEDUP_REMOVED lines=35> */
.L_x_2612:
[----:B------:R-:W-:Y:S05]  /*0e20*/  BSYNC.RECONVERGENT B0 ;  /* 0x0000000000007941 */ /* 0x000fea0003800200 */
.L_x_2611:
[----:B------:R0:W-:Y:S01]  /*0e30*/  @!P0 STG.E desc[UR4][R2.64], R5 ;  /* 0x0000000502008986 */ /* 0x0001e2000c101904 */
[----:B------:R-:W-:Y:S04]  /*0e40*/  BSSY.RECONVERGENT B0, `(.L_x_2613) ;  /* 0x000000c000007945 */ /* 0x000fe80003800200 */
[----:B------:R-:W-:Y:S05]  /*0e50*/  @P3 BRA `(.L_x_2614) ;  /* 0x0000000000283947 */ /* 0x000fea0003800000 */
[----:B0-----:R-:W0:Y:S01]  /*0e60*/  LDC.64 R2, c[0x0][0x388] ;  /* 0x0000e200ff027b82 */ /* 0x001e220000000a00 */
[----:B------:R-:W-:Y:S02]  /*0e70*/  LEA R5, R11, R8, 0x9 ;  /* 0x000000080b057211 */ /* 0x000fe400078e48ff */
[----:B------:R-:W-:-:S04]  /*0e80*/  IADD3 R8, PT, PT, R8, 0x80, RZ ;  /* 0x0000008008087810 */ /* 0x000fc80007ffe0ff */
[----:B------:R-:W-:-:S13]  /*0e90*/  ISETP.GE.AND P0, PT, R8, R9, PT ;  /* 0x000000090800720c */ /* 0x000fda0003f06270 */
[----:B------:R-:W-:Y:S02]  /*0ea0*/  @!P0 LEA R7, R11, R8, 0x9 ;  /* 0x000000080b078211 */ /* 0x000fe400078e48ff */
[----:B------:R-:W-:Y:S01]  /*0eb0*/  @!P0 IADD3 R8, PT, PT, R8, 0x80, RZ ;  /* 0x0000008008088810 */ /* 0x000fe20007ffe0ff */
[----:B0-----:R-:W-:-:S04]  /*0ec0*/  IMAD.WIDE.U32 R4, R5, 0x4, R2 ;  /* 0x0000000405047825 */ /* 0x001fc800078e0002 */
[----:B------:R-:W-:Y:S01]  /*0ed0*/  @!P0 IMAD.WIDE.U32 R2, R7, 0x4, R2 ;  /* 0x0000000407028825 */ /* 0x000fe200078e0002 */
[----:B-----5:R1:W-:Y:S04]  /*0ee0*/  STG.E desc[UR4][R4.64], R0 ;  /* 0x0000000004007986 */ /* 0x0203e8000c101904 */
[----:B------:R1:W-:Y:S02]  /*0ef0*/  @!P0 STG.E desc[UR4][R2.64], R13 ;  /* 0x0000000d02008986 */ /* 0x0003e4000c101904 */
.L_x_2614:
[----:B------:R-:W-:Y:S05]  /*0f00*/  BSYNC.RECONVERGENT B0 ;  /* 0x0000000000007941 */ /* 0x000fea0003800200 */
.L_x_2613:
[----:B------:R-:W-:-:S13]  /*0f10*/  ISETP.GE.AND P0, PT, R8, R9, PT ;  /* 0x000000090800720c */ /* 0x000fda0003f06270 */
[----:B------:R-:W-:Y:S05]  /*0f20*/  @P0 EXIT ;  /* 0x000000000000094d */ /* 0x000fea0003800000 */
[----:B01----:R-:W0:Y:S01]  /*0f30*/  LDC.64 R2, c[0x0][0x388] ;  /* 0x0000e200ff027b82 */ /* 0x003e220000000a00 */
[----:B------:R-:W-:-:S05]  /*0f40*/  LEA R11, R11, R8, 0x9 ;  /* 0x000000080b0b7211 */ /* 0x000fca00078e48ff */
[----:B0-----:R-:W-:-:S05]  /*0f50*/  IMAD.WIDE.U32 R2, R11, 0x4, R2 ;  /* 0x000000040b027825 */ /* 0x001fca00078e0002 */
[----:B------:R-:W-:Y:S01]  /*0f60*/  STG.E desc[UR4][R2.64], R19 ;  /* 0x0000001302007986 */ /* 0x000fe2000c101904 */
[----:B------:R-:W-:Y:S05]  /*0f70*/  EXIT ;  /* 0x000000000000794d */ /* 0x000fea0003800000 */
.L_x_2615:
        /* <DEDUP_REMOVED lines=16> */
.L_x_12375:


//--------------------- .text._ZN2at6native29vectorized_elementwise_kernelILi2EZZZNS0_26GeluBackwardCUDAKernelImplERNS_18TensorIteratorBaseENS0_8GeluTypeEENKUlvE0_clEvENKUlvE0_clEvEUlffE_St5arrayIPcLm3EEEEviT0_T1_ --------------------------
	.section	.text._ZN2at6native29vectorized_elementwise_kernelILi2EZZZNS0_26GeluBackwardCUDAKernelImplERNS_18TensorIteratorBaseENS0_8GeluTypeEENKUlvE0_clEvENKUlvE0_clEvEUlffE_St5arrayIPcLm3EEEEviT0_T1_,"ax",@progbits
	.align	128
        .global         _ZN2at6native29vectorized_elementwise_kernelILi2EZZZNS0_26GeluBackwardCUDAKernelImplERNS_18TensorIteratorBaseENS0_8GeluTypeEENKUlvE0_clEvENKUlvE0_clEvEUlffE_St5arrayIPcLm3EEEEviT0_T1_
        .type           _ZN2at6native29vectorized_elementwise_kernelILi2EZZZNS0_26GeluBackwardCUDAKernelImplERNS_18TensorIteratorBaseENS0_8GeluTypeEENKUlvE0_clEvENKUlvE0_clEvEUlffE_St5arrayIPcLm3EEEEviT0_T1_,@function
        .size           _ZN2at6native29vectorized_elementwise_kernelILi2EZZZNS0_26GeluBackwardCUDAKernelImplERNS_18TensorIteratorBaseENS0_8GeluTypeEENKUlvE0_clEvENKUlvE0_clEvEUlffE_St5arrayIPcLm3EEEEviT0_T1_,(.L_x_12376 - _ZN2at6native29vectorized_elementwise_kernelILi2EZZZNS0_26GeluBackwardCUDAKernelImplERNS_18TensorIteratorBaseENS0_8GeluTypeEENKUlvE0_clEvENKUlvE0_clEvEUlffE_St5arrayIPcLm3EEEEviT0_T1_)
        .other          _ZN2at6native29vectorized_elementwise_kernelILi2EZZZNS0_26GeluBackwardCUDAKernelImplERNS_18TensorIteratorBaseENS0_8GeluTypeEENKUlvE0_clEvENKUlvE0_clEvEUlffE_St5arrayIPcLm3EEEEviT0_T1_,@"STO_CUDA_ENTRY STV_DEFAULT"
_ZN2at6native29vectorized_elementwise_kernelILi2EZZZNS0_26GeluBackwardCUDAKernelImplERNS_18TensorIteratorBaseENS0_8GeluTypeEENKUlvE0_clEvENKUlvE0_clEvEUlffE_St5arrayIPcLm3EEEEviT0_T1_:
.text._ZN2at6native29vectorized_elementwise_kernelILi2EZZZNS0_26GeluBackwardCUDAKernelImplERNS_18TensorIteratorBaseENS0_8GeluTypeEENKUlvE0_clEvENKUlvE0_clEvEUlffE_St5arrayIPcLm3EEEEviT0_T1_:
        /* <DEDUP_REMOVED lines=10> */
[----:B------:R-:W-:-:S07]  /*00a0*/  HFMA2 R4, -RZ, RZ, 0, 0 ;  /* 0x00000000ff047431 */ /* 0x000fce00000001ff */
[----:B------:R-:W2:Y:S08]  /*00b0*/  LDC.64 R24, c[0x0][0x398] ;  /* 0x0000e600ff187b82 */ /* 0x000eb00000000a00 */
[----:B------:R-:W3:Y:S08]  /*00c0*/  LDC.64 R14, c[0x0][0x390] ;  /* 0x0000e400ff0e7b82 */ /* 0x000ef00000000a00 */
[----:B------:R-:W4:Y:S01]  /*00d0*/  LDC.64 R12, c[0x0][0x398] ;  /* 0x0000e600ff0c7b82 */ /* 0x000f220000000a00 */
[----:B0-----:R-:W-:-:S07]  /*00e0*/  ISETP.GE.U32.AND P0, PT, R23, R2, PT ;  /* 0x000000021700720c */ /* 0x001fce0003f06070 */
[----:B------:R-:W0:Y:S01]  /*00f0*/  LDC.64 R10, c[0x0][0x390] ;  /* 0x0000e400ff0a7b82 */ /* 0x000e220000000a00 */
[----:B------:R-:W-:-:S07]  /*0100*/  MOV R3, R23 ;  /* 0x0000001700037202 */ /* 0x000fce0000000f00 */
[----:B------:R-:W0:Y:S01]  /*0110*/  LDC.64 R20, c[0x0][0x390] ;  /* 0x0000e400ff147b82 */ /* 0x000e220000000a00 */
[----:B------:R-:W-:Y:S02]  /*0120*/  @!P0 IADD3 R23, PT, PT, R3, 0x80, RZ ;  /* 0x0000008003178810 */ /* 0x000fe40007ffe0ff */
[----:B------:R-:W-:Y:S02]  /*0130*/  @!P0 IADD3 R5, PT, PT, R0, R3, RZ ;  /* 0x0000000300058210 */ /* 0x000fe40007ffe0ff */
[----:B------:R-:W-:-:S03]  /*0140*/  ISETP.GE.U32.AND P1, PT, R23, R2, PT ;  /* 0x000000021700720c */ /* 0x000fc60003f26070 */
[----:B------:R-:W0:Y:S01]  /*0150*/  LDC.64 R18, c[0x0][0x398] ;  /* 0x0000e600ff127b82 */ /* 0x000e220000000a00 */
[----:B-1----:R-:W-:-:S04]  /*0160*/  @!P0 IMAD.WIDE.U32 R16, R5, 0x4, R16 ;  /* 0x0000000405108825 */ /* 0x002fc800078e0010 */
[----:B--2---:R-:W-:-:S03]  /*0170*/  @!P0 IMAD.WIDE.U32 R24, R5, 0x4, R24 ;  /* 0x0000000405188825 */ /* 0x004fc600078e0018 */
[----:B------:R-:W1:Y:S02]  /*0180*/  LDC.64 R8, c[0x0][0x398] ;  /* 0x0000e600ff087b82 */ /* 0x000e640000000a00 */
[----:B------:R-:W-:Y:S01]  /*0190*/  @!P1 IADD3 R7, PT, PT, R0, R23, RZ ;  /* 0x0000001700079210 */ /* 0x000fe20007ffe0ff */
[----:B------:R4:W5:Y:S01]  /*01a0*/  @!P0 LDG.E R4, desc[UR4][R16.64] ;  /* 0x0000000410048981 */ /* 0x000962000c1e1900 */
[----:B------:R-:W-:Y:S02]  /*01b0*/  @!P1 IADD3 R23, PT, PT, R23, 0x80, RZ ;  /* 0x0000008017179810 */ /* 0x000fe40007ffe0ff */
[----:B------:R-:W-:Y:S02]  /*01c0*/  MOV R5, RZ ;  /* 0x000000ff00057202 */ /* 0x000fe40000000f00 */
[----:B------:R-:W-:-:S04]  /*01d0*/  ISETP.GE.U32.AND P2, PT, R23, R2, PT ;  /* 0x000000021700720c */ /* 0x000fc80003f46070 */
[----:B------:R1:W5:Y:S01]  /*01e0*/  @!P0 LDG.E R5, desc[UR4][R24.64] ;  /* 0x0000000418058981 */ /* 0x000362000c1e1900 */
[----:B---3--:R-:W-:-:S04]  /*01f0*/  @!P1 IMAD.WIDE.U32 R14, R7, 0x4, R14 ;  /* 0x00000004070e9825 */ /* 0x008fc800078e000e */
[----:B----4-:R-:W-:Y:S01]  /*0200*/  @!P1 IMAD.WIDE.U32 R16, R7, 0x4, R12 ;  /* 0x0000000407109825 */ /* 0x010fe200078e000c */
[----:B------:R-:W-:-:S03]  /*0210*/  CS2R R6, SRZ ;  /* 0x0000000000067805 */ /* 0x000fc6000001ff00 */
[C---:B------:R-:W-:Y:S02]  /*0220*/  @!P2 IADD3 R27, PT, PT, R0.reuse, R23, RZ ;  /* 0x00000017001ba210 */ /* 0x040fe40007ffe0ff */
[----:B------:R-:W-:Y:S01]  /*0230*/  @!P2 IADD3 R23, PT, PT, R23, 0x80, RZ ;  /* 0x000000801717a810 */ /* 0x000fe20007ffe0ff */
[----:B------:R2:W5:Y:S03]  /*0240*/  @!P1 LDG.E R6, desc[UR4][R14.64] ;  /* 0x000000040e069981 */ /* 0x000566000c1e1900 */
[----:B------:R-:W-:Y:S01]  /*0250*/  ISETP.GE.U32.AND P0, PT, R23, R2, PT ;  /* 0x000000021700720c */ /* 0x000fe20003f06070 */
[C---:B0-----:R-:W-:Y:S01]  /*0260*/  @!P2 IMAD.WIDE.U32 R12, R27.reuse, 0x4, R10 ;  /* 0x000000041b0ca825 */ /* 0x041fe200078e000a */
[----:B------:R0:W5:Y:S03]  /*0270*/  @!P1 LDG.E R7, desc[UR4][R16.64] ;  /* 0x0000000410079981 */ /* 0x000166000c1e1900 */
[----:B-1----:R-:W-:Y:S01]  /*0280*/  @!P2 IMAD.WIDE.U32 R24, R27, 0x4, R8 ;  /* 0x000000041b18a825 */ /* 0x002fe200078e0008 */
[----:B------:R-:W-:Y:S01]  /*0290*/  CS2R R8, SRZ ;  /* 0x0000000000087805 */ /* 0x000fe2000001ff00 */
[----:B--2---:R-:W1:Y:S05]  /*02a0*/  LDC.64 R14, c[0x0][0x390] ;  /* 0x0000e400ff0e7b82 */ /* 0x004e6a0000000a00 */
[----:B------:R-:W5:Y:S01]  /*02b0*/  @!P2 LDG.E R8, desc[UR4][R12.64] ;  /* 0x000000040c08a981 */ /* 0x000f62000c1e1900 */
[----:B------:R-:W-:-:S02]  /*02c0*/  @!P0 IADD3 R11, PT, PT, R0, R23, RZ ;  /* 0x00000017000b8210 */ /* 0x000fc40007ffe0ff */
[----:B------:R-:W-:Y:S01]  /*02d0*/  @!P0 IADD3 R23, PT, PT, R23, 0x80, RZ ;  /* 0x0000008017178810 */ /* 0x000fe20007ffe0ff */
[----:B0-----:R-:W0:Y:S01]  /*02e0*/  LDC.64 R16, c[0x0][0x390] ;  /* 0x0000e400ff107b82 */ /* 0x001e220000000a00 */
[----:B------:R2:W5:Y:S01]  /*02f0*/  @!P2 LDG.E R9, desc[UR4][R24.64] ;  /* 0x000000041809a981 */ /* 0x000562000c1e1900 */
[----:B------:R-:W-:Y:S01]  /*0300*/  @!P0 IMAD.WIDE.U32 R20, R11, 0x4, R20 ;  /* 0x000000040b148825 */ /* 0x000fe200078e0014 */
[----:B------:R-:W-:-:S03]  /*0310*/  ISETP.GE.U32.AND P1, PT, R23, R2, PT ;  /* 0x000000021700720c */ /* 0x000fc60003f26070 */
[----:B------:R-:W-:Y:S01]  /*0320*/  @!P0 IMAD.WIDE.U32 R18, R11, 0x4, R18 ;  /* 0x000000040b128825 */ /* 0x000fe200078e0012 */
[----:B------:R-:W-:Y:S01]  /*0330*/  CS2R R10, SRZ ;  /* 0x00000000000a7805 */ /* 0x000fe2000001ff00 */
[----:B--2---:R-:W2:Y:S05]  /*0340*/  LDC.64 R24, c[0x0][0x398] ;  /* 0x0000e600ff187b82 */ /* 0x004eaa0000000a00 */
[----:B------:R3:W5:Y:S03]  /*0350*/  @!P0 LDG.E R11, desc[UR4][R18.64] ;  /* 0x00000004120b8981 */ /* 0x000766000c1e1900 */
[----:B------:R-:W-:Y:S01]  /*0360*/  @!P1 IADD3 R13, PT, PT, R0, R23, RZ ;  /* 0x00000017000d9210 */ /* 0x000fe20007ffe0ff */
[----:B------:R4:W5:Y:S01]  /*0370*/  @!P0 LDG.E R10, desc[UR4][R20.64] ;  /* 0x00000004140a8981 */ /* 0x000962000c1e1900 */
[----:B------:R-:W-:Y:S01]  /*0380*/  @!P1 IADD3 R23, PT, PT, R23, 0x80, RZ ;  /* 0x0000008017179810 */ /* 0x000fe20007ffe0ff */
[----:B---3--:R-:W3:Y:S03]  /*0390*/  LDC.64 R18, c[0x0][0x398] ;  /* 0x0000e600ff127b82 */ /* 0x008ee60000000a00 */
[----:B------:R-:W-:Y:S01]  /*03a0*/  ISETP.GE.U32.AND P0, PT, R23, R2, PT ;  /* 0x000000021700720c */ /* 0x000fe20003f06070 */
[----:B------:R-:W-:-:S02]  /*03b0*/  HFMA2 R12, -RZ, RZ, 0, 0 ;  /* 0x00000000ff0c7431 */ /* 0x000fc400000001ff */
[----:B-1----:R-:W-:-:S04]  /*03c0*/  @!P1 IMAD.WIDE.U32 R14, R13, 0x4, R14 ;  /* 0x000000040d0e9825 */ /* 0x002fc800078e000e */
[----:B----4-:R-:W-:Y:S01]  /*03d0*/  HFMA2 R20, -RZ, RZ, 0, 0 ;  /* 0x00000000ff147431 */ /* 0x010fe200000001ff */
[----:B------:R1:W5:Y:S05]  /*03e0*/  @!P1 LDG.E R12, desc[UR4][R14.64] ;  /* 0x000000040e0c9981 */ /* 0x00036a000c1e1900 */
[----:B------:R-:W-:Y:S01]  /*03f0*/  @!P0 IADD3 R21, PT, PT, R0, R23, RZ ;  /* 0x0000001700158210 */ /* 0x000fe20007ffe0ff */
[----:B-1----:R-:W1:Y:S04]  /*0400*/  LDC.64 R14, c[0x0][0x390] ;  /* 0x0000e400ff0e7b82 */ /* 0x002e680000000a00 */
[----:B0-----:R-:W-:Y:S01]  /*0410*/  @!P0 IMAD.WIDE.U32 R16, R21, 0x4, R16 ;  /* 0x0000000415108825 */ /* 0x001fe200078e0010 */
[----:B------:R-:W-:-:S03]  /*0420*/  @!P0 IADD3 R23, PT, PT, R23, 0x80, RZ ;  /* 0x0000008017178810 */ /* 0x000fc60007ffe0ff */
[----:B---3--:R-:W-:Y:S01]  /*0430*/  @!P0 IMAD.WIDE.U32 R18, R21, 0x4, R18 ;  /* 0x0000000415128825 */ /* 0x008fe200078e0012 */
[----:B------:R-:W-:Y:S01]  /*0440*/  MOV R21, RZ ;  /* 0x000000ff00157202 */ /* 0x000fe20000000f00 */
[----:B------:R0:W5:Y:S05]  /*0450*/  @!P0 LDG.E R20, desc[UR4][R16.64] ;  /* 0x0000000410148981 */ /* 0x00016a000c1e1900 */
[----:B------:R3:W5:Y:S01]  /*0460*/  @!P0 LDG.E R21, desc[UR4][R18.64] ;  /* 0x0000000412158981 */ /* 0x000762000c1e1900 */
[----:B------:R-:W-:Y:S01]  /*0470*/  ISETP.GE.U32.AND P0, PT, R23, R2, PT ;  /* 0x000000021700720c */ /* 0x000fe20003f06070 */
[----:B0-----:R-:W0:Y:S01]  /*0480*/  LDC.64 R16, c[0x0][0x398] ;  /* 0x0000e600ff107b82 */ /* 0x001e220000000a00 */
[----:B--2---:R-:W-:Y:S01]  /*0490*/  @!P1 IMAD.WIDE.U32 R24, R13, 0x4, R24 ;  /* 0x000000040d189825 */ /* 0x004fe200078e0018 */
[----:B------:R-:W-:-:S03]  /*04a0*/  MOV R13, RZ ;  /* 0x000000ff000d7202 */ /* 0x000fc60000000f00 */
[----:B------:R-:W-:-:S03]  /*04b0*/  HFMA2 R22, -RZ, RZ, 0, 0 ;  /* 0x00000000ff167431 */ /* 0x000fc600000001ff */
[----:B------:R2:W5:Y:S01]  /*04c0*/  @!P1 LDG.E R13, desc[UR4][R24.64] ;  /* 0x00000004180d9981 */ /* 0x000562000c1e1900 */
[----:B---3--:R-:W3:Y:S03]  /*04d0*/  LDC.64 R18, c[0x0][0x390] ;  /* 0x0000e400ff127b82 */ /* 0x008ee60000000a00 */
[----:B--2---:R-:W-:-:S05]  /*04e0*/  @!P0 IADD3 R25, PT, PT, R0, R23, RZ ;  /* 0x0000001700198210 */ /* 0x004fca0007ffe0ff */
[----:B-1----:R-:W-:Y:S01]  /*04f0*/  @!P0 IMAD.WIDE.U32 R14, R25, 0x4, R14 ;  /* 0x00000004190e8825 */ /* 0x002fe200078e000e */
[----:B------:R-:W-:-:S03]  /*0500*/  MOV R24, RZ ;  /* 0x000000ff00187202 */ /* 0x000fc60000000f00 */
[----:B0-----:R-:W-:Y:S01]  /*0510*/  @!P0 IMAD.WIDE.U32 R16, R25, 0x4, R16 ;  /* 0x0000000419108825 */ /* 0x001fe200078e0010 */
[----:B------:R0:W5:Y:S01]  /*0520*/  @!P0 LDG.E R22, desc[UR4][R14.64] ;  /* 0x000000040e168981 */ /* 0x000162000c1e1900 */
[----:B------:R-:W-:-:S03]  /*0530*/  @!P0 IADD3 R23, PT, PT, R23, 0x80, RZ ;  /* 0x0000008017178810 */ /* 0x000fc60007ffe0ff */
[----:B------:R1:W5:Y:S01]  /*0540*/  @!P0 LDG.E R24, desc[UR4][R16.64] ;  /* 0x0000000410188981 */ /* 0x000362000c1e1900 */
[----:B0-----:R-:W0:Y:S01]  /*0550*/  LDC.64 R14, c[0x0][0x398] ;  /* 0x0000e600ff0e7b82 */ /* 0x001e220000000a00 */
[----:B------:R-:W-:-:S13]  /*0560*/  ISETP.GE.U32.AND P0, PT, R23, R2, PT ;  /* 0x000000021700720c */ /* 0x000fda0003f06070 */
[----:B------:R-:W-:Y:S01]  /*0570*/  @!P0 IADD3 R25, PT, PT, R0, R23, RZ ;  /* 0x0000001700198210 */ /* 0x000fe20007ffe0ff */
[----:B------:R-:W-:-:S04]  /*0580*/  HFMA2 R23, -RZ, RZ, 0, 0 ;  /* 0x00000000ff177431 */ /* 0x000fc800000001ff */
[----:B---3--:R-:W-:-:S04]  /*0590*/  @!P0 IMAD.WIDE.U32 R18, R25, 0x4, R18 ;  /* 0x0000000419128825 */ /* 0x008fc800078e0012 */
[----:B0-----:R-:W-:Y:S01]  /*05a0*/  @!P0 IMAD.WIDE.U32 R14, R25, 0x4, R14 ;  /* 0x00000004190e8825 */ /* 0x001fe200078e000e */
[----:B------:R-:W-:Y:S01]  /*05b0*/  MOV R25, RZ ;  /* 0x000000ff00197202 */ /* 0x000fe20000000f00 */
[----:B------:R1:W5:Y:S05]  /*05c0*/  @!P0 LDG.E R23, desc[UR4][R18.64] ;  /* 0x0000000412178981 */ /* 0x00036a000c1e1900 */
[----:B------:R1:W5:Y:S01]  /*05d0*/  @!P0 LDG.E R25, desc[UR4][R14.64] ;  /* 0x000000040e198981 */ /* 0x000362000c1e1900 */
[----:B------:R-:W-:Y:S01]  /*05e0*/  ISETP.GE.U32.AND P0, PT, R3, R2, PT ;  /* 0x000000020300720c */ /* 0x000fe20003f06070 */
[----:B------:R-:W-:-:S12]  /*05f0*/  BSSY.RECONVERGENT B0, `(.L_x_2617) ;  /* 0x0000029000007945 */ /* 0x000fd80003800200 */
[----:B-1----:R-:W-:Y:S05]  /*0600*/  @P0 BRA `(.L_x_2618) ;  /* 0x00000000009c0947 */ /* 0x002fea0003800000 */
[----:B-----5:R-:W-:Y:S01]  /*0610*/  FMUL.FTZ R14, R5, 0.70710676908493041992 ;  /* 0x3f3504f3050e7820 */ /* 0x020fe20000410000 */
[----:B------:R-:W-:Y:S02]  /*0620*/  MOV R16, 0x38eb4c3a ;  /* 0x38eb4c3a00107802 */ /* 0x000fe40000000f00 */
[----:B------:R-:W-:Y:S01]  /*0630*/  MOV R18, 0x3aae005b ;  /* 0x3aae005b00127802 */ /* 0x000fe20000000f00 */
[C---:B------:R-:W-:Y:S01]  /*0640*/  FADD.FTZ R15, |R14|.reuse, -RZ ;  /* 0x800000ff0e0f7221 */ /* 0x040fe20000010200 */
[----:B------:R-:W-:Y:S02]  /*0650*/  FSETP.GE.FTZ.AND P1, PT, |R14|, 1.0029599666595458984, PT ;  /* 0x3f8060fe0e00780b */ /* 0x000fe40003f36200 */
[----:B------:R-:W-:Y:S02]  /*0660*/  MOV R17, 0x3c09919f ;  /* 0x3c09919f00117802 */ /* 0x000fe40000000f00 */
[----:B------:R-:W-:Y:S02]  /*0670*/  FSEL R16, R16, 8.4834944573231041431e-05, P1 ;  /* 0x38b1e96a10107808 */ /* 0x000fe40000800000 */
[----:B------:R-:W-:-:S02]  /*0680*/  FSEL R18, -R18, -0.00082130916416645050049, P1 ;  /* 0xba574d2012127808 */ /* 0x000fc40000800100 */
[----:B------:R-:W-:-:S05]  /*0690*/  FSEL R17, R17, 0.0052134888246655464172, P1 ;  /* 0x3baad5ea11117808 */ /* 0x000fca0000800000 */
[----:B------:R-:W-:-:S04]  /*06a0*/  @!P1 FMUL.FTZ R15, R14, R14 ;  /* 0x0000000e0e0f9220 */ /* 0x000fc80000410000 */
[C---:B------:R-:W-:Y:S01]  /*06b0*/  FFMA.FTZ R16, R15.reuse, R16, R18 ;  /* 0x000000100f107223 */ /* 0x040fe20000010012 */
[----:B------:R-:W-:Y:S01]  /*06c0*/  MOV R18, 0x3d24d99a ;  /* 0x3d24d99a00127802 */ /* 0x000fe20000000f00 */
[C---:B------:R-:W-:Y:S02]  /*06d0*/  FADD.FTZ R19, -R15.reuse, -RZ ;  /* 0x800000ff0f137221 */ /* 0x040fe40000010100 */
[----:B------:R-:W-:Y:S01]  /*06e0*/  FFMA.FTZ R16, R15, R16, R17 ;  /* 0x000000100f107223 */ /* 0x000fe20000010011 */
[----:B------:R-:W-:Y:S02]  /*06f0*/  MOV R17, 0x3e235519 ;  /* 0x3e23551900117802 */ /* 0x000fe40000000f00 */
[----:B------:R-:W-:Y:S02]  /*0700*/  FSEL R18, -R18, -0.026868773624300956726, P1 ;  /* 0xbcdc1be712127808 */ /* 0x000fe40000800100 */
[----:B------:R-:W-:Y:S02]  /*0710*/  FSEL R17, R17, 0.11284004896879196167, P1 ;  /* 0x3de718af11117808 */ /* 0x000fe40000800000 */
[----:B------:R-:W-:Y:S01]  /*0720*/  FSEL R19, R19, R14, P1 ;  /* 0x0000000e13137208 */ /* 0x000fe20000800000 */
[----:B------:R-:W-:Y:S01]  /*0730*/  FFMA.FTZ R16, R15, R16, R18 ;  /* 0x000000100f107223 */ /* 0x000fe20000010012 */
[----:B------:R-:W-:-:S03]  /*0740*/  MOV R18, 0x3f69b4f9 ;  /* 0x3f69b4f900127802 */ /* 0x000fc60000000f00 */
        /* <DEDUP_REMOVED lines=19> */
.L_x_2618:
[----:B------:R-:W-:Y:S05]  /*0880*/  BSYNC.RECONVERGENT B0 ;  /* 0x0000000000007941 */ /* 0x000fea0003800200 */
.L_x_2617:
[----:B------:R-:W-:Y:S01]  /*0890*/  IADD3 R15, PT, PT, R3, 0x80, RZ ;  /* 0x00000080030f7810 */ /* 0x000fe20007ffe0ff */
[----:B------:R-:W-:Y:S03]  /*08a0*/  BSSY.RECONVERGENT B0, `(.L_x_2619) ;  /* 0x000002a000007945 */ /* 0x000fe60003800200 */
[----:B------:R-:W-:-:S13]  /*08b0*/  ISETP.GE.U32.AND P1, PT, R15, R2, PT ;  /* 0x000000020f00720c */ /* 0x000fda0003f26070 */
[----:B------:R-:W-:Y:S05]  /*08c0*/  @P1 BRA `(.L_x_2620) ;  /* 0x00000000009c1947 */ /* 0x000fea0003800000 */
[----:B-----5:R-:W-:Y:S01]  /*08d0*/  FMUL.FTZ R4, R7, 0.70710676908493041992 ;  /* 0x3f3504f307047820 */ /* 0x020fe20000410000 */
[----:B------:R-:W-:Y:S01]  /*08e0*/  HFMA2 R14, -RZ, RZ, 0.61474609375, 16.90625 ;  /* 0x38eb4c3aff0e7431 */ /* 0x000fe200000001ff */
[----:B------:R-:W-:Y:S01]  /*08f0*/  MOV R16, 0x3aae005b ;  /* 0x3aae005b00107802 */ /* 0x000fe20000000f00 */
[----:B------:R-:W-:Y:S02]  /*0900*/  HFMA2 R19, -RZ, RZ, 1.0087890625, -0.000686168670654296875 ;  /* 0x3c09919fff137431 */ /* 0x000fe400000001ff */
        /* <DEDUP_REMOVED lines=35> */
.L_x_2620:
[----:B------:R-:W-:Y:S05]  /*0b40*/  BSYNC.RECONVERGENT B0 ;  /* 0x0000000000007941 */ /* 0x000fea0003800200 */
.L_x_2619:
[----:B-----5:R-:W-:Y:S01]  /*0b50*/  IADD3 R5, PT, PT, R3, 0x100, RZ ;  /* 0x0000010003057810 */ /* 0x020fe20007ffe0ff */
[----:B------:R-:W-:Y:S03]  /*0b60*/  BSSY.RECONVERGENT B0, `(.L_x_2621) ;  /* 0x000002a000007945 */ /* 0x000fe60003800200 */
[----:B------:R-:W-:-:S13]  /*0b70*/  ISETP.GE.U32.AND P1, PT, R5, R2, PT ;  /* 0x000000020500720c */ /* 0x000fda0003f26070 */
[----:B------:R-:W-:Y:S05]  /*0b80*/  @P1 BRA `(.L_x_2622) ;  /* 0x00000000009c1947 */ /* 0x000fea0003800000 */
[----:B------:R-:W-:Y:S01]  /*0b90*/  FMUL.FTZ R4, R9, 0.70710676908493041992 ;  /* 0x3f3504f309047820 */ /* 0x000fe20000410000 */
[----:B------:R-:W-:Y:S01]  /*0ba0*/  HFMA2 R16, -RZ, RZ, 0.8349609375, 5.424022674560546875e-06 ;  /* 0x3aae005bff107431 */ /* 0x000fe200000001ff */
[----:B------:R-:W-:Y:S01]  /*0bb0*/  MOV R14, 0x38eb4c3a ;  /* 0x38eb4c3a000e7802 */ /* 0x000fe20000000f00 */
[----:B------:R-:W-:Y:S02]  /*0bc0*/  HFMA2 R19, -RZ, RZ, 1.28515625, -179.25 ;  /* 0x3d24d99aff137431 */ /* 0x000fe400000001ff */
[C---:B------:R-:W-:Y:S01]  /*0bd0*/  FADD.FTZ R5, |R4|.reuse, -RZ ;  /* 0x800000ff04057221 */ /* 0x040fe20000010200 */
[----:B------:R-:W-:Y:S01]  /*0be0*/  FSETP.GE.FTZ.AND P1, PT, |R4|, 1.0029599666595458984, PT ;  /* 0x3f8060fe0400780b */ /* 0x000fe20003f36200 */
[----:B------:R-:W-:Y:S01]  /*0bf0*/  HFMA2 R18, -RZ, RZ, 1.8525390625, -0.310791015625 ;  /* 0x3f69b4f9ff127431 */ /* 0x000fe200000001ff */
[----:B------:R-:W-:Y:S02]  /*0c00*/  MOV R7, 0x3c09919f ;  /* 0x3c09919f00077802 */ /* 0x000fe40000000f00 */
[----:B------:R-:W-:-:S02]  /*0c10*/  FSEL R14, R14, 8.4834944573231041431e-05, P1 ;  /* 0x38b1e96a0e0e7808 */ /* 0x000fc40000800000 */
        /* <DEDUP_REMOVED lines=30> */
.L_x_2622:
[----:B------:R-:W-:Y:S05]  /*0e00*/  BSYNC.RECONVERGENT B0 ;  /* 0x0000000000007941 */ /* 0x000fea0003800200 */
.L_x_2621:
[----:B------:R-:W-:Y:S01]  /*0e10*/  IADD3 R5, PT, PT, R3, 0x180, RZ ;  /* 0x0000018003057810 */ /* 0x000fe20007ffe0ff */
[----:B------:R-:W-:Y:S03]  /*0e20*/  BSSY.RECONVERGENT B0, `(.L_x_2623) ;  /* 0x000002a000007945 */ /* 0x000fe60003800200 */
[----:B------:R-:W-:-:S13]  /*0e30*/  ISETP.GE.U32.AND P1, PT, R5, R2, PT ;  /* 0x000000020500720c */ /* 0x000fda0003f26070 */
[----:B------:R-:W-:Y:S05]  /*0e40*/  @P1 BRA `(.L_x_2624) ;  /* 0x00000000009c1947 */ /* 0x000fea0003800000 */
[----:B------:R-:W-:Y:S01]  /*0e50*/  FMUL.FTZ R4, R11, 0.70710676908493041992 ;  /* 0x3f3504f30b047820 */ /* 0x000fe20000410000 */
[----:B------:R-:W-:Y:S01]  /*0e60*/  HFMA2 R14, -RZ, RZ, 0.61474609375, 16.90625 ;  /* 0x38eb4c3aff0e7431 */ /* 0x000fe200000001ff */
[----:B------:R-:W-:Y:S01]  /*0e70*/  MOV R16, 0x3aae005b ;  /* 0x3aae005b00107802 */ /* 0x000fe20000000f00 */
[----:B------:R-:W-:Y:S02]  /*0e80*/  HFMA2 R7, -RZ, RZ, 1.0087890625, -0.000686168670654296875 ;  /* 0x3c09919fff077431 */ /* 0x000fe400000001ff */
[C---:B------:R-:W-:Y:S01]  /*0e90*/  FADD.FTZ R5, |R4|.reuse, -RZ ;  /* 0x800000ff04057221 */ /* 0x040fe20000010200 */
[----:B------:R-:W-:Y:S02]  /*0ea0*/  FSETP.GE.FTZ.AND P1, PT, |R4|, 1.0029599666595458984, PT ;  /* 0x3f8060fe0400780b */ /* 0x000fe40003f36200 */
[----:B------:R-:W-:Y:S02]  /*0eb0*/  MOV R9, 0x3d24d99a ;  /* 0x3d24d99a00097802 */ /* 0x000fe40000000f00 */
[----:B------:R-:W-:-:S02]  /*0ec0*/  FSEL R14, R14, 8.4834944573231041431e-05, P1 ;  /* 0x38b1e96a0e0e7808 */ /* 0x000fc40000800000 */
[----:B------:R-:W-:Y:S02]  /*0ed0*/  FSEL R16, -R16, -0.00082130916416645050049, P1 ;  /* 0xba574d2010107808 */ /* 0x000fe40000800100 */
[----:B------:R-:W-:Y:S02]  /*0ee0*/  FSEL R7, R7, 0.0052134888246655464172, P1 ;  /* 0x3baad5ea07077808 */ /* 0x000fe40000800000 */
[----:B------:R-:W-:Y:S02]  /*0ef0*/  FSEL R9, -R9, -0.026868773624300956726, P1 ;  /* 0xbcdc1be709097808 */ /* 0x000fe40000800100 */
[----:B------:R-:W-:Y:S01]  /*0f00*/  MOV R18, 0x3f69b4f9 ;  /* 0x3f69b4f900127802 */ /* 0x000fe20000000f00 */
        /* <DEDUP_REMOVED lines=27> */
.L_x_2624:
[----:B------:R-:W-:Y:S05]  /*10c0*/  BSYNC.RECONVERGENT B0 ;  /* 0x0000000000007941 */ /* 0x000fea0003800200 */
.L_x_2623:
[----:B------:R-:W0:Y:S01]  /*10d0*/  @!P0 LDC.64 R4, c[0x0][0x388] ;  /* 0x0000e200ff048b82 */ /* 0x000e220000000a00 */
[C---:B------:R-:W-:Y:S01]  /*10e0*/  IADD3 R7, PT, PT, R3.reuse, 0x200, RZ ;  /* 0x0000020003077810 */ /* 0x040fe20007ffe0ff */
[----:B------:R-:W-:Y:S01]  /*10f0*/  BSSY.RECONVERGENT B0, `(.L_x_2625) ;  /* 0x0000032000007945 */ /* 0x000fe20003800200 */
[----:B------:R-:W-:Y:S02]  /*1100*/  IADD3 R9, PT, PT, R3, 0x300, RZ ;  /* 0x0000030003097810 */ /* 0x000fe40007ffe0ff */
[-C--:B------:R-:W-:Y:S02]  /*1110*/  ISETP.GE.U32.AND P4, PT, R7, R2.reuse, PT ;  /* 0x000000020700720c */ /* 0x080fe40003f86070 */
[C---:B------:R-:W-:Y:S02]  /*1120*/  IADD3 R7, PT, PT, R3.reuse, 0x280, RZ ;  /* 0x0000028003077810 */ /* 0x040fe40007ffe0ff */
[----:B------:R-:W-:Y:S02]  /*1130*/  IADD3 R11, PT, PT, R3, 0x380, RZ ;  /* 0x00000380030b7810 */ /* 0x000fe40007ffe0ff */
[----:B------:R-:W-:-:S02]  /*1140*/  ISETP.GE.U32.AND P1, PT, R7, R2, PT ;  /* 0x000000020700720c */ /* 0x000fc40003f26070 */
[----:B------:R-:W-:Y:S02]  /*1150*/  @!P0 IADD3 R7, PT, PT, R0, R3, RZ ;  /* 0x0000000300078210 */ /* 0x000fe40007ffe0ff */
[-C--:B------:R-:W-:Y:S02]  /*1160*/  ISETP.GE.U32.AND P2, PT, R9, R2.reuse, PT ;  /* 0x000000020900720c */ /* 0x080fe40003f46070 */
[----:B------:R-:W-:Y:S01]  /*1170*/  ISETP.GE.U32.AND P3, PT, R11, R2, PT ;  /* 0x000000020b00720c */ /* 0x000fe20003f66070 */
[----:B0-----:R-:W-:Y:S01]  /*1180*/  @!P0 IMAD.WIDE.U32 R4, R7, 0x4, R4 ;  /* 0x0000000407048825 */ /* 0x001fe200078e0004 */
[----:B------:R-:W-:Y:S11]  /*1190*/  @P4 BRA `(.L_x_2626) ;  /* 0x00000000009c4947 */ /* 0x000ff60003800000 */
        /* <DEDUP_REMOVED lines=21> */
[----:B------:R-:W-:Y:S01]  /*12f0*/  FMUL.FTZ R18, R13, -0.5 ;  /* 0xbf0000000d127820 */ /* 0x000fe20000410000 */
[----:B------:R-:W-:Y:S01]  /*1300*/  FSEL R16, R16, R7, P4 ;  /* 0x0000000710107208 */ /* 0x000fe20002000000 */
[----:B------:R-:W-:Y:S01]  /*1310*/  FFMA.FTZ R14, R9, R14, R11 ;  /* 0x0000000e090e7223 */ /* 0x000fe2000001000b */
[----:B------:R-:W-:Y:S01]  /*1320*/  FSEL R11, R26, 0.12837915122509002686, P4 ;  /* 0x3e0375d31a0b7808 */ /* 0x000fe20002000000 */
[----:B------:R-:W-:-:S02]  /*1330*/  FMUL.FTZ R18, R18, R13 ;  /* 0x0000000d12127220 */ /* 0x000fc40000410000 */
        /* <DEDUP_REMOVED lines=13> */
.L_x_2626:
[----:B------:R-:W-:Y:S05]  /*1410*/  BSYNC.RECONVERGENT B0 ;  /* 0x0000000000007941 */ /* 0x000fea0003800200 */
.L_x_2625:
[----:B------:R-:W-:Y:S04]  /*1420*/  BSSY.RECONVERGENT B0, `(.L_x_2627) ;  /* 0x0000029000007945 */ /* 0x000fe80003800200 */
[----:B------:R-:W-:Y:S05]  /*1430*/  @P1 BRA `(.L_x_2628) ;  /* 0x00000000009c1947 */ /* 0x000fea0003800000 */
[----:B------:R-:W-:Y:S01]  /*1440*/  FMUL.FTZ R7, R21, 0.70710676908493041992 ;  /* 0x3f3504f315077820 */ /* 0x000fe20000410000 */
        /* <DEDUP_REMOVED lines=23> */
[----:B------:R-:W-:Y:S01]  /*15c0*/  FMUL.FTZ R18, R18, R21 ;  /* 0x0000001512127220 */ /* 0x000fe20000410000 */
[----:B------:R-:W-:Y:S01]  /*15d0*/  FSEL R16, R16, R7, P1 ;  /* 0x0000000710107208 */ /* 0x000fe20000800000 */
[----:B------:R-:W-:-:S02]  /*15e0*/  FFMA.FTZ R14, R9, R14, R13 ;  /* 0x0000000e090e7223 */ /* 0x000fc4000001000d */
        /* <DEDUP_REMOVED lines=12> */
.L_x_2628:
[----:B------:R-:W-:Y:S05]  /*16b0*/  BSYNC.RECONVERGENT B0 ;  /* 0x0000000000007941 */ /* 0x000fea0003800200 */
.L_x_2627:
[----:B------:R-:W-:Y:S04]  /*16c0*/  BSSY.RECONVERGENT B0, `(.L_x_2629) ;  /* 0x0000029000007945 */ /* 0x000fe80003800200 */
        /* <DEDUP_REMOVED lines=20> */
[C---:B------:R-:W-:Y:S01]  /*1810*/  FFMA.FTZ R14, R9.reuse, R14, R13 ;  /* 0x0000000e090e7223 */ /* 0x040fe2000001000d */
        /* <DEDUP_REMOVED lines=19> */
.L_x_2630:
[----:B------:R-:W-:Y:S05]  /*1950*/  BSYNC.RECONVERGENT B0 ;  /* 0x0000000000007941 */ /* 0x000fea0003800200 */
.L_x_2629:
        /* <DEDUP_REMOVED lines=41> */
.L_x_2632:
[----:B------:R-:W-:Y:S05]  /*1bf0*/  BSYNC.RECONVERGENT B0 ;  /* 0x0000000000007941 */ /* 0x000fea0003800200 */
.L_x_2631:
[----:B------:R-:W-:Y:S01]  /*1c00*/  @!P0 MOV R3, R15 ;  /* 0x0000000f00038202 */ /* 0x000fe20000000f00 */
[----:B------:R0:W-:Y:S01]  /*1c10*/  @!P0 STG.E desc[UR4][R4.64], R17 ;  /* 0x0000001104008986 */ /* 0x0001e2000c101904 */
        /* <DEDUP_REMOVED lines=9> */
[----:B------:R0:W-:Y:S07]  /*1cb0*/  STG.E desc[UR4][R4.64], R6 ;  /* 0x0000000604007986 */ /* 0x0001ee000c101904 */
[----:B------:R-:W-:Y:S05]  /*1cc0*/  @P0 BRA `(.L_x_2636) ;  /* 0x0000000000300947 */ /* 0x000fea0003800000 */
[----:B0-----:R-:W0:Y:S01]  /*1cd0*/  LDC.64 R4, c[0x0][0x388] ;  /* 0x0000e200ff047b82 */ /* 0x001e220000000a00 */
[----:B------:R-:W-:Y:S02]  /*1ce0*/  IADD3 R7, PT, PT, R0, R3, RZ ;  /* 0x0000000300077210 */ /* 0x000fe40007ffe0ff */
[----:B------:R-:W-:-:S03]  /*1cf0*/  IADD3 R3, PT, PT, R3, 0x80, RZ ;  /* 0x0000008003037810 */ /* 0x000fc60007ffe0ff */
[----:B0-----:R-:W-:-:S05]  /*1d00*/  IMAD.WIDE.U32 R4, R7, 0x4, R4 ;  /* 0x0000000407047825 */ /* 0x001fca00078e0004 */
[----:B------:R0:W-:Y:S02]  /*1d10*/  STG.E desc[UR4][R4.64], R8 ;  /* 0x0000000804007986 */ /* 0x0001e4000c101904 */
.L_x_2635:
[----:B------:R-:W-:-:S13]  /*1d20*/  ISETP.GE.U32.AND P0, PT, R3, R2, PT ;  /* 0x000000020300720c */ /* 0x000fda0003f06070 */
[----:B------:R-:W-:Y:S05]  /*1d30*/  @P0 BRA `(.L_x_2637) ;  /* 0x0000000000300947 */ /* 0x000fea0003800000 */
[----:B0-----:R-:W0:Y:S01]  /*1d40*/  LDC.64 R4, c[0x0][0x388] ;  /* 0x0000e200ff047b82 */ /* 0x001e220000000a00 */
[----:B------:R-:W-:Y:S02]  /*1d50*/  IADD3 R7, PT, PT, R0, R3, RZ ;  /* 0x0000000300077210 */ /* 0x000fe40007ffe0ff */
[----:B------:R-:W-:-:S03]  /*1d60*/  IADD3 R3, PT, PT, R3, 0x80, RZ ;  /* 0x0000008003037810 */ /* 0x000fc60007ffe0ff */
[----:B0-----:R-:W-:-:S05]  /*1d70*/  IMAD.WIDE.U32 R4, R7, 0x4, R4 ;  /* 0x0000000407047825 */ /* 0x001fca00078e0004 */
[----:B------:R1:W-:Y:S02]  /*1d80*/  STG.E desc[UR4][R4.64], R10 ;  /* 0x0000000a04007986 */ /* 0x0003e4000c101904 */
.L_x_2636:
[----:B------:R-:W-:-:S13]  /*1d90*/  ISETP.GE.U32.AND P0, PT, R3, R2, PT ;  /* 0x000000020300720c */ /* 0x000fda0003f06070 */
[----:B------:R-:W-:Y:S05]  /*1da0*/  @P0 BRA `(.L_x_2638) ;  /* 0x0000000000340947 */ /* 0x000fea0003800000 */
[----:B01----:R-:W0:Y:S01]  /*1db0*/  LDC.64 R4, c[0x0][0x388] ;  /* 0x0000e200ff047b82 */ /* 0x003e220000000a00 */
[----:B------:R-:W-:Y:S02]  /*1dc0*/  IADD3 R7, PT, PT, R0, R3, RZ ;  /* 0x0000000300077210 */ /* 0x000fe40007ffe0ff */
[----:B------:R-:W-:-:S03]  /*1dd0*/  IADD3 R3, PT, PT, R3, 0x80, RZ ;  /* 0x0000008003037810 */ /* 0x000fc60007ffe0ff */
[----:B0-----:R-:W-:-:S05]  /*1de0*/  IMAD.WIDE.U32 R4, R7, 0x4, R4 ;  /* 0x0000000407047825 */ /* 0x001fca00078e0004 */
[----:B------:R1:W-:Y:S02]  /*1df0*/  STG.E desc[UR4][R4.64], R12 ;  /* 0x0000000c04007986 */ /* 0x0003e4000c101904 */
.L_x_2637:
[----:B------:R-:W-:-:S13]  /*1e00*/  ISETP.GE.U32.AND P0, PT, R3, R2, PT ;  /* 0x000000020300720c */ /* 0x000fda0003f06070 */
[----:B------:R-:W-:Y:S05]  /*1e10*/  @P0 BREAK.RELIABLE B1 ;  /* 0x0000000000010942 */ /* 0x000fea0003800100 */
[----:B------:R-:W-:Y:S05]  /*1e20*/  @P0 BRA `(.L_x_2639) ;  /* 0x0000000000300947 */ /* 0x000fea0003800000 */
[----:B01----:R-:W0:Y:S01]  /*1e30*/  LDC.64 R4, c[0x0][0x388] ;  /* 0x0000e200ff047b82 */ /* 0x003e220000000a00 */
[----:B------:R-:W-:Y:S02]  /*1e40*/  IADD3 R7, PT, PT, R0, R3, RZ ;  /* 0x0000000300077210 */ /* 0x000fe40007ffe0ff */
[----:B------:R-:W-:-:S03]  /*1e50*/  IADD3 R3, PT, PT, R3, 0x80, RZ ;  /* 0x0000008003037810 */ /* 0x000fc60007ffe0ff */
[----:B0-----:R-:W-:-:S05]  /*1e60*/  IMAD.WIDE.U32 R4, R7, 0x4, R4 ;  /* 0x0000000407047825 */ /* 0x001fca00078e0004 */
[----:B------:R2:W-:Y:S02]  /*1e70*/  STG.E desc[UR4][R4.64], R20 ;  /* 0x0000001404007986 */ /* 0x0005e4000c101904 */
.L_x_2638:
[----:B------:R-:W-:Y:S05]  /*1e80*/  BSYNC.RELIABLE B1 ;  /* 0x0000000000017941 */ /* 0x000fea0003800100 */
.L_x_2634:
[----:B------:R-:W-:-:S13]  /*1e90*/  ISETP.GE.U32.AND P0, PT, R3, R2, PT ;  /* 0x000000020300720c */ /* 0x000fda0003f06070 */
[----:B012---:R-:W0:Y:S01]  /*1ea0*/  @!P0 LDC.64 R4, c[0x0][0x388] ;  /* 0x0000e200ff048b82 */ /* 0x007e220000000a00 */
[----:B------:R-:W-:Y:S02]  /*1eb0*/  @!P0 IADD3 R7, PT, PT, R0, R3, RZ ;  /* 0x0000000300078210 */ /* 0x000fe40007ffe0ff */
[----:B------:R-:W-:-:S03]  /*1ec0*/  @!P0 IADD3 R3, PT, PT, R3, 0x80, RZ ;  /* 0x0000008003038810 */ /* 0x000fc60007ffe0ff */
[----:B0-----:R-:W-:-:S05]  /*1ed0*/  @!P0 IMAD.WIDE.U32 R4, R7, 0x4, R4 ;  /* 0x0000000407048825 */ /* 0x001fca00078e0004 */
[----:B------:R2:W-:Y:S02]  /*1ee0*/  @!P0 STG.E desc[UR4][R4.64], R22 ;  /* 0x0000001604008986 */ /* 0x0005e4000c101904 */
.L_x_2639:
[----:B------:R-:W-:Y:S05]  /*1ef0*/  BSYNC.RECONVERGENT B0 ;  /* 0x0000000000007941 */ /* 0x000fea0003800200 */
.L_x_2633:
[----:B------:R-:W-:Y:S05]  /*1f00*/  WARPSYNC.ALL ;  /* 0x0000000000007948 */ /* 0x000fea0003800000 */
[----:B------:R-:W-:-:S13]  /*1f10*/  ISETP.GE.U32.AND P0, PT, R3, R2, PT ;  /* 0x000000020300720c */ /* 0x000fda0003f06070 */
[----:B------:R-:W-:Y:S05]  /*1f20*/  @P0 EXIT ;  /* 0x000000000000094d */ /* 0x000fea0003800000 */
[----:B012---:R-:W0:Y:S01]  /*1f30*/  LDC.64 R4, c[0x0][0x388] ;  /* 0x0000e200ff047b82 */ /* 0x007e220000000a00 */
[----:B------:R-:W-:-:S05]  /*1f40*/  IADD3 R3, PT, PT, R0, R3, RZ ;  /* 0x0000000300037210 */ /* 0x000fca0007ffe0ff */
[----:B0-----:R-:W-:-:S05]  /*1f50*/  IMAD.WIDE.U32 R2, R3, 0x4, R4 ;  /* 0x0000000403027825 */ /* 0x001fca00078e0004 */
[----:B------:R-:W-:Y:S01]  /*1f60*/  STG.E desc[UR4][R2.64], R23 ;  /* 0x0000001702007986 */ /* 0x000fe2000c101904 */
[----:B------:R-:W-:Y:S05]  /*1f70*/  EXIT ;  /* 0x000000000000794d */ /* 0x000fea0003800000 */
.L_x_2616:
[----:B------:R-:W0:Y:S01]  /*1f80*/  S2R R24, SR_TID.X ;  /* 0x0000000000187919 */ /* 0x000e220000002100 */
[----:B------:R-:W1:Y:S02]  /*1f90*/  LDC.64 R2, c[0x0][0x398] ;  /* 0x0000e600ff027b82 */ /* 0x000e640000000a00 */
[----:B-1----:R-:W-:-:S04]  /*1fa0*/  IMAD.WIDE.U32 R2, R0, 0x4, R2 ;  /* 0x0000000400027825 */ /* 0x002fc800078e0002 */
[----:B0-----:R-:W-:-:S05]  /*1fb0*/  IMAD.WIDE.U32 R8, R24, 0x8, R2 ;  /* 0x0000000818087825 */ /* 0x001fca00078e0002 */
[----:B------:R-:W2:Y:S04]  /*1fc0*/  LDG.E.64 R2, desc[UR4][R8.64] ;  /* 0x0000000408027981 */ /* 0x000ea8000c1e1b00 */
[----:B------:R-:W3:Y:S04]  /*1fd0*/  LDG.E.64 R4, desc[UR4][R8.64+0x400] ;  /* 0x0004000408047981 */ /* 0x000ee8000c1e1b00 */
[----:B------:R-:W4:Y:S04]  /*1fe0*/  LDG.E.64 R10, desc[UR4][R8.64+0x800] ;  /* 0x00080004080a7981 */ /* 0x000f28000c1e1b00 */
[----:B------:R0:W5:Y:S01]  /*1ff0*/  LDG.E.64 R12, desc[UR4][R8.64+0xc00] ;  /* 0x000c0004080c7981 */ /* 0x000162000c1e1b00 */
[----:B------:R-:W-:Y:S01]  /*2000*/  HFMA2 R15, -RZ, RZ, 0.61474609375, 16.90625 ;  /* 0x38eb4c3aff0f7431 */ /* 0x000fe200000001ff */
[----:B------:R-:W-:Y:S01]  /*2010*/  MOV R14, 0x3aae005b ;  /* 0x3aae005b000e7802 */ /* 0x000fe20000000f00 */
[----:B------:R-:W-:Y:S01]  /*2020*/  HFMA2 R17, -RZ, RZ, 1.0087890625, -0.000686168670654296875 ;  /* 0x3c09919fff117431 */ /* 0x000fe200000001ff */
[----:B------:R-:W-:Y:S01]  /*2030*/  MOV R18, 0x3d24d99a ;  /* 0x3d24d99a00127802 */ /* 0x000fe20000000f00 */
[----:B------:R-:W-:-:S02]  /*2040*/  HFMA2 R16, -RZ, RZ, 1.5341796875, 81.5625 ;  /* 0x3e235519ff107431 */ /* 0x000fc400000001ff */
[----:B0-----:R-:W-:Y:S02]  /*2050*/  HFMA2 R9, -RZ, RZ, 1.7822265625, 0.000185489654541015625 ;  /* 0x3f210a14ff097431 */ /* 0x001fe400000001ff */
[----:B--2---:R-:W-:Y:S01]  /*2060*/  FMUL.FTZ R7, R2, 0.70710676908493041992 ;  /* 0x3f3504f302077820 */ /* 0x004fe20000410000 */
[----:B------:R-:W-:-:S03]  /*2070*/  FMUL.FTZ R22, R3, 0.70710676908493041992 ;  /* 0x3f3504f303167820 */ /* 0x000fc60000410000 */
[C---:B------:R-:W-:Y:S01]  /*2080*/  FADD.FTZ R6, |R7|.reuse, -RZ ;  /* 0x800000ff07067221 */ /* 0x040fe20000010200 */
[----:B------:R-:W-:Y:S02]  /*2090*/  FSETP.GE.FTZ.AND P0, PT, |R7|, 1.0029599666595458984, PT ;  /* 0x3f8060fe0700780b */ /* 0x000fe40003f16200 */
[----:B------:R-:W-:Y:S02]  /*20a0*/  FSETP.GE.FTZ.AND P1, PT, |R22|, 1.0029599666595458984, PT ;  /* 0x3f8060fe1600780b */ /* 0x000fe40003f36200 */
[C---:B------:R-:W-:Y:S02]  /*20b0*/  FSEL R19, R15.reuse, 8.4834944573231041431e-05, P0 ;  /* 0x38b1e96a0f137808 */ /* 0x040fe40000000000 */
[----:B------:R-:W-:Y:S02]  /*20c0*/  FSEL R21, -R14, -0.00082130916416645050049, P0 ;  /* 0xba574d200e157808 */ /* 0x000fe40000000100 */
[----:B------:R-:W-:Y:S02]  /*20d0*/  FSEL R8, -R18, -0.026868773624300956726, P0 ;  /* 0xbcdc1be712087808 */ /* 0x000fe40000000100 */
[----:B------:R-:W-:-:S02]  /*20e0*/  FSEL R20, R15, 8.4834944573231041431e-05, P1 ;  /* 0x38b1e96a0f147808 */ /* 0x000fc40000800000 */
[----:B------:R-:W-:Y:S01]  /*20f0*/  FSEL R26, -R14, -0.00082130916416645050049, P1 ;  /* 0xba574d200e1a7808 */ /* 0x000fe20000800100 */
[----:B------:R-:W-:Y:S01]  /*2100*/  @!P0 FMUL.FTZ R6, R7, R7 ;  /* 0x0000000707068220 */ /* 0x000fe20000410000 */
[C---:B------:R-:W-:Y:S02]  /*2110*/  FSEL R7, R17.reuse, 0.0052134888246655464172, P0 ;  /* 0x3baad5ea11077808 */ /* 0x040fe40000000000 */
[----:B------:R-:W-:Y:S01]  /*2120*/  FSEL R28, R17, 0.0052134888246655464172, P1 ;  /* 0x3baad5ea111c7808 */ /* 0x000fe20000800000 */
[----:B------:R-:W-:Y:S01]  /*2130*/  FFMA.FTZ R19, R6, R19, R21 ;  /* 0x0000001306137223 */ /* 0x000fe20000010015 */
[----:B------:R-:W-:Y:S02]  /*2140*/  FSEL R21, R16, 0.11284004896879196167, P0 ;  /* 0x3de718af10157808 */ /* 0x000fe40000000000 */
[----:B------:R-:W-:Y:S01]  /*2150*/  FSEL R25, R9, 0.12837915122509002686, P1 ;  /* 0x3e0375d309197808 */ /* 0x000fe20000800000 */
[----:B------:R-:W-:-:S04]  /*2160*/  FFMA.FTZ R7, R6, R19, R7 ;  /* 0x0000001306077223 */ /* 0x000fc80000010007 */
[----:B------:R-:W-:Y:S01]  /*2170*/  FFMA.FTZ R19, R6, R7, R8 ;  /* 0x0000000706137223 */ /* 0x000fe20000010008 */
[C---:B------:R-:W-:Y:S01]  /*2180*/  FADD.FTZ R7, |R22|.reuse, -RZ ;  /* 0x800000ff16077221 */ /* 0x040fe20000010200 */
[----:B------:R-:W-:Y:S01]  /*2190*/  @!P1 FMUL.FTZ R7, R22, R22 ;  /* 0x0000001616079220 */ /* 0x000fe20000410000 */
[----:B------:R-:W-:Y:S01]  /*21a0*/  MOV R8, 0x3f69b4f9 ;  /* 0x3f69b4f900087802 */ /* 0x000fe20000000f00 */
[----:B------:R-:W-:Y:S01]  /*21b0*/  FFMA.FTZ R19, R6, R19, R21 ;  /* 0x0000001306137223 */ /* 0x000fe20000010015 */
[----:B---3--:R-:W-:Y:S01]  /*21c0*/  FMUL.FTZ R21, R4, 0.70710676908493041992 ;  /* 0x3f3504f304157820 */ /* 0x008fe20000410000 */
[C---:B------:R-:W-:Y:S01]  /*21d0*/  FFMA.FTZ R20, R7.reuse, R20, R26 ;  /* 0x0000001407147223 */ /* 0x040fe2000001001a */
[----:B------:R-:W-:Y:S02]  /*21e0*/  FSEL R23, R8, -0.37612664699554443359, P0 ;  /* 0xbec093ac08177808 */ /* 0x000fe40000000000 */
[----:B------:R-:W-:Y:S01]  /*21f0*/  FSEL R26, -R18, -0.026868773624300956726, P1 ;  /* 0xbcdc1be7121a7808 */ /* 0x000fe20000800100 */
[----:B------:R-:W-:Y:S01]  /*2200*/  FFMA.FTZ R28, R7, R20, R28 ;  /* 0x00000014071c7223 */ /* 0x000fe2000001001c */
[----:B------:R-:W-:Y:S01]  /*2210*/  FSEL R20, R9, 0.12837915122509002686, P0 ;  /* 0x3e0375d309147808 */ /* 0x000fe20000000000 */
[----:B------:R-:W-:Y:S01]  /*2220*/  FFMA.FTZ R19, R6, R19, R23 ;  /* 0x0000001306137223 */ /* 0x000fe20000010017 */
[----:B------:R-:W-:Y:S01]  /*2230*/  FSETP.GE.FTZ.AND P2, PT, |R21|, 1.0029599666595458984, PT ;  /* 0x3f8060fe1500780b */ /* 0x000fe20003f56200 */
[C---:B------:R-:W-:Y:S01]  /*2240*/  FFMA.FTZ R26, R7.reuse, R28, R26 ;  /* 0x0000001c071a7223 */ /* 0x040fe2000001001a */
[----:B------:R-:W-:Y:S01]  /*2250*/  FSEL R28, R16, 0.11284004896879196167, P1 ;  /* 0x3de718af101c7808 */ /* 0x000fe20000800000 */
[----:B------:R-:W-:Y:S01]  /*2260*/  FFMA.FTZ R20, R6, R19, R20 ;  /* 0x0000001306147223 */ /* 0x000fe20000010014 */
[----:B------:R-:W-:Y:S01]  /*2270*/  FMUL.FTZ R19, R2, 0.70710676908493041992 ;  /* 0x3f3504f302137820 */ /* 0x000fe20000410000 */
[----:B------:R-:W-:Y:S01]  /*2280*/  FADD.FTZ R6, -R6, -RZ ;  /* 0x800000ff06067221 */ /* 0x000fe20000010100 */
[----:B------:R-:W-:Y:S01]  /*2290*/  FSEL R27, -R14, -0.00082130916416645050049, P2 ;  /* 0xba574d200e1b7808 */ /* 0x000fe20001000100 */
[----:B------:R-:W-:-:S03]  /*22a0*/  FFMA.FTZ R26, R7, R26, R28 ;  /* 0x0000001a071a7223 */ /* 0x000fc6000001001c */
[----:B------:R-:W-:Y:S02]  /*22b0*/  FSEL R23, R6, R19, P0 ;  /* 0x0000001306177208 */ /* 0x000fe40000000000 */
[----:B------:R-:W-:-:S03]  /*22c0*/  FSEL R6, R8, -0.37612664699554443359, P1 ;  /* 0xbec093ac08067808 */ /* 0x000fc60000800000 */
[----:B------:R-:W-:Y:S01]  /*22d0*/  FFMA.FTZ R20, R20, R23, R23 ;  /* 0x0000001714147223 */ /* 0x000fe20000010017 */
[----:B------:R-:W-:Y:S01]  /*22e0*/  FSEL R23, R15, 8.4834944573231041431e-05, P2 ;  /* 0x38b1e96a0f177808 */ /* 0x000fe20001000000 */
[----:B------:R-:W-:Y:S01]  /*22f0*/  FFMA.FTZ R26, R7, R26, R6 ;  /* 0x0000001a071a7223 */ /* 0x000fe20000010006 */
[C---:B------:R-:W-:Y:S01]  /*2300*/  FADD.FTZ R6, |R21|.reuse, -RZ ;  /* 0x800000ff15067221 */ /* 0x040fe20000010200 */
[----:B------:R-:W-:Y:S02]  /*2310*/  @!P2 FMUL.FTZ R6, R21, R21 ;  /* 0x000000151506a220 */ /* 0x000fe40000410000 */
[----:B------:R-:W-:Y:S01]  /*2320*/  FFMA.FTZ R25, R7, R26, R25 ;  /* 0x0000001a07197223 */ /* 0x000fe20000010019 */
[----:B------:R-:W-:Y:S01]  /*2330*/  FSEL R26, R17, 0.0052134888246655464172, P2 ;  /* 0x3baad5ea111a7808 */ /* 0x000fe20001000000 */
[C---:B------:R-:W-:Y:S01]  /*2340*/  FFMA.FTZ R23, R6.reuse, R23, R27 ;  /* 0x0000001706177223 */ /* 0x040fe2000001001b */
[----:B------:R-:W-:Y:S01]  /*2350*/  FADD.FTZ R27, -R7, -RZ ;  /* 0x800000ff071b7221 */ /* 0x000fe20000010100 */
[C---:B------:R-:W-:Y:S01]  /*2360*/  FADD.FTZ R28, -R6.reuse, -RZ ;  /* 0x800000ff061c7221 */ /* 0x040fe20000010100 */
[----:B------:R-:W0:Y:S01]  /*2370*/  @P0 MUFU.EX2 R7, R20 ;  /* 0x0000001400070308 */ /* 0x000e220000000800 */
[----:B------:R-:W-:Y:S01]  /*2380*/  FFMA.FTZ R23, R6, R23, R26 ;  /* 0x0000001706177223 */ /* 0x000fe2000001001a */
[----:B------:R-:W-:-:S02]  /*2390*/  FSEL R26, -R18, -0.026868773624300956726, P2 ;  /* 0xbcdc1be7121a7808 */ /* 0x000fc40001000100 */
[----:B------:R-:W-:-:S03]  /*23a0*/  FSEL R28, R28, R21, P2 ;  /* 0x000000151c1c7208 */ /* 0x000fc60001000000 */
[----:B------:R-:W-:Y:S01]  /*23b0*/  FFMA.FTZ R23, R6, R23, R26 ;  /* 0x0000001706177223 */ /* 0x000fe2000001001a */
[----:B------:R-:W-:-:S05]  /*23c0*/  FSEL R26, R16, 0.11284004896879196167, P2 ;  /* 0x3de718af101a7808 */ /* 0x000fca0001000000 */
[----:B------:R-:W-:Y:S01]  /*23d0*/  FFMA.FTZ R23, R6, R23, R26 ;  /* 0x0000001706177223 */ /* 0x000fe2000001001a */
[----:B------:R-:W-:-:S05]  /*23e0*/  FSEL R26, R8, -0.37612664699554443359, P2 ;  /* 0xbec093ac081a7808 */ /* 0x000fca0001000000 */
[----:B------:R-:W-:Y:S01]  /*23f0*/  FFMA.FTZ R23, R6, R23, R26 ;  /* 0x0000001706177223 */ /* 0x000fe2000001001a */
[----:B------:R-:W-:-:S05]  /*2400*/  FSEL R26, R9, 0.12837915122509002686, P2 ;  /* 0x3e0375d3091a7808 */ /* 0x000fca0001000000 */
[----:B------:R-:W-:Y:S01]  /*2410*/  FFMA.FTZ R23, R6, R23, R26 ;  /* 0x0000001706177223 */ /* 0x000fe2000001001a */
[----:B------:R-:W-:-:S05]  /*2420*/  FSEL R26, R27, R22, P1 ;  /* 0x000000161b1a7208 */ /* 0x000fca0000800000 */
[----:B------:R-:W-:Y:S01]  /*2430*/  FFMA.FTZ R6, R25, R26, R26 ;  /* 0x0000001a19067223 */ /* 0x000fe2000001001a */
[----:B0-----:R-:W-:Y:S01]  /*2440*/  @P0 FADD.FTZ R26, -R7, 1 ;  /* 0x3f800000071a0421 */ /* 0x001fe20000010100 */
[----:B------:R-:W-:Y:S02]  /*2450*/  FFMA.FTZ R7, R23, R28, R28 ;  /* 0x0000001c17077223 */ /* 0x000fe4000001001c */
[----:B------:R-:W0:Y:S02]  /*2460*/  @P1 MUFU.EX2 R23, R6 ;  /* 0x0000000600171308 */ /* 0x000e240000000800 */
[----:B------:R-:W-:Y:S01]  /*2470*/  @P0 LOP3.LUT R20, R26, 0x80000000, R19, 0xb8, !PT ;  /* 0x800000001a140812 */ /* 0x000fe200078eb813 */
[----:B------:R-:W-:Y:S01]  /*2480*/  FMUL.FTZ R19, R5, 0.70710676908493041992 ;  /* 0x3f3504f305137820 */ /* 0x000fe20000410000 */
[----:B------:R-:W1:Y:S03]  /*2490*/  @P2 MUFU.EX2 R25, R7 ;  /* 0x0000000700192308 */ /* 0x000e660000000800 */
[----:B------:R-:W-:Y:S01]  /*24a0*/  FADD.FTZ R20, R20, 1 ;  /* 0x3f80000014147421 */ /* 0x000fe20000010000 */
[----:B------:R-:W-:-:S04]  /*24b0*/  FSETP.GE.FTZ.AND P0, PT, |R19|, 1.0029599666595458984, PT ;  /* 0x3f8060fe1300780b */ /* 0x000fc80003f16200 */
[----:B------:R-:W-:Y:S01]  /*24c0*/  FSEL R27, -R18, -0.026868773624300956726, P0 ;  /* 0xbcdc1be7121b7808 */ /* 0x000fe20000000100 */
[----:B0-----:R-:W-:Y:S01]  /*24d0*/  @P1 FADD.FTZ R23, -R23, 1 ;  /* 0x3f80000017171421 */ /* 0x001fe20000010100 */
[----:B------:R-:W-:Y:S01]  /*24e0*/  FSEL R29, R16, 0.11284004896879196167, P0 ;  /* 0x3de718af101d7808 */ /* 0x000fe20000000000 */
[----:B-1----:R-:W-:-:S03]  /*24f0*/  @P2 FADD.FTZ R26, -R25, 1 ;  /* 0x3f800000191a2421 */ /* 0x002fc60000010100 */
[----:B------:R-:W-:Y:S01]  /*2500*/  @P1 LOP3.LUT R6, R23, 0x80000000, R22, 0xb8, !PT ;  /* 0x8000000017061812 */ /* 0x000fe200078eb816 */
[C---:B------:R-:W-:Y:S01]  /*2510*/  FADD.FTZ R22, |R19|.reuse, -RZ ;  /* 0x800000ff13167221 */ /* 0x040fe20000010200 */
[----:B------:R-:W-:Y:S01]  /*2520*/  FSEL R23, -R14, -0.00082130916416645050049, P0 ;  /* 0xba574d200e177808 */ /* 0x000fe20000000100 */
[----:B------:R-:W-:Y:S01]  /*2530*/  @!P0 FMUL.FTZ R22, R19, R19 ;  /* 0x0000001313168220 */ /* 0x000fe20000410000 */
[----:B------:R-:W-:Y:S01]  /*2540*/  @P2 LOP3.LUT R7, R26, 0x80000000, R21, 0xb8, !PT ;  /* 0x800000001a072812 */ /* 0x000fe200078eb815 */
[----:B------:R-:W-:Y:S01]  /*2550*/  FMUL.FTZ R26, R3, -0.5 ;  /* 0xbf000000031a7820 */ /* 0x000fe20000410000 */
[----:B------:R-:W-:Y:S01]  /*2560*/  FSEL R21, R15, 8.4834944573231041431e-05, P0 ;  /* 0x38b1e96a0f157808 */ /* 0x000fe20000000000 */
[C---:B------:R-:W-:Y:S01]  /*2570*/  FADD.FTZ R28, -R22.reuse, -RZ ;  /* 0x800000ff161c7221 */ /* 0x040fe20000010100 */
[----:B------:R-:W-:Y:S01]  /*2580*/  FSEL R25, R17, 0.0052134888246655464172, P0 ;  /* 0x3baad5ea11197808 */ /* 0x000fe20000000000 */
[----:B------:R-:W-:Y:S02]  /*2590*/  FMUL.FTZ R26, R3, R26 ;  /* 0x0000001a031a7220 */ /* 0x000fe40000410000 */
[----:B------:R-:W-:Y:S01]  /*25a0*/  FFMA.FTZ R23, R22, R21, R23 ;  /* 0x0000001516177223 */ /* 0x000fe20000010017 */
[----:B------:R-:W-:-:S03]  /*25b0*/  FMUL.FTZ R21, R2, -0.5 ;  /* 0xbf00000002157820 */ /* 0x000fc60000410000 */
[----:B------:R-:W-:Y:S01]  /*25c0*/  FFMA.FTZ R23, R22, R23, R25 ;  /* 0x0000001716177223 */ /* 0x000fe20000010019 */
[----:B------:R-:W-:-:S03]  /*25d0*/  FMUL.FTZ R21, R2, R21 ;  /* 0x0000001502157220 */ /* 0x000fc60000410000 */
[----:B------:R-:W-:Y:S01]  /*25e0*/  FFMA.FTZ R27, R22, R23, R27 ;  /* 0x00000017161b7223 */ /* 0x000fe2000001001b */
[----:B------:R-:W-:Y:S01]  /*25f0*/  FMUL.FTZ R25, R21, 1.4426950216293334961 ;  /* 0x3fb8aa3b15197820 */ /* 0x000fe20000410000 */
[----:B------:R-:W-:Y:S01]  /*2600*/  FMUL.FTZ R23, R26, 1.4426950216293334961 ;  /* 0x3fb8aa3b1a177820 */ /* 0x000fe20000410000 */
[----:B------:R-:W-:Y:S01]  /*2610*/  FSEL R26, R8, -0.37612664699554443359, P0 ;  /* 0xbec093ac081a7808 */ /* 0x000fe20000000000 */
[C---:B------:R-:W-:Y:S01]  /*2620*/  FFMA.FTZ R27, R22.reuse, R27, R29 ;  /* 0x0000001b161b7223 */ /* 0x040fe2000001001d */
[----:B------:R0:W1:Y:S01]  /*2630*/  MUFU.EX2 R21, R25 ;  /* 0x0000001900157308 */ /* 0x0000620000000800 */
[----:B------:R-:W-:Y:S02]  /*2640*/  FSEL R29, R9, 0.12837915122509002686, P0 ;  /* 0x3e0375d3091d7808 */ /* 0x000fe40000000000 */
[----:B------:R-:W-:Y:S01]  /*2650*/  FFMA.FTZ R27, R22, R27, R26 ;  /* 0x0000001b161b7223 */ /* 0x000fe2000001001a */
[----:B------:R-:W2:Y:S01]  /*2660*/  MUFU.EX2 R23, R23 ;  /* 0x0000001700177308 */ /* 0x000ea20000000800 */
[----:B0-----:R-:W-:-:S04]  /*2670*/  FMUL.FTZ R25, R4, -0.5 ;  /* 0xbf00000004197820 */ /* 0x001fc80000410000 */
[----:B------:R-:W-:Y:S01]  /*2680*/  FMUL.FTZ R25, R4, R25 ;  /* 0x0000001904197220 */ /* 0x000fe20000410000 */
[----:B-1----:R-:W-:Y:S01]  /*2690*/  FMUL.FTZ R21, R21, 0.3989422917366027832 ;  /* 0x3ecc422a15157820 */ /* 0x002fe20000410000 */
[----:B--2---:R-:W-:-:S03]  /*26a0*/  FMUL.FTZ R26, R23, 0.3989422917366027832 ;  /* 0x3ecc422a171a7820 */ /* 0x004fc60000410000 */
[----:B------:R-:W-:Y:S01]  /*26b0*/  FMUL.FTZ R21, R2, R21 ;  /* 0x0000001502157220 */ /* 0x000fe20000410000 */
[----:B------:R-:W-:Y:S01]  /*26c0*/  FFMA.FTZ R2, R22, R27, R29 ;  /* 0x0000001b16027223 */ /* 0x000fe2000001001d */
[----:B------:R-:W-:Y:S01]  /*26d0*/  FMUL.FTZ R23, R5, -0.5 ;  /* 0xbf00000005177820 */ /* 0x000fe20000410000 */
[----:B------:R-:W-:Y:S01]  /*26e0*/  FMUL.FTZ R22, R3, R26 ;  /* 0x0000001a03167220 */ /* 0x000fe20000410000 */
[----:B------:R-:W-:Y:S01]  /*26f0*/  FSEL R3, R28, R19, P0 ;  /* 0x000000131c037208 */ /* 0x000fe20000000000 */
[----:B------:R-:W-:Y:S01]  /*2700*/  FMUL.FTZ R26, R25, 1.4426950216293334961 ;  /* 0x3fb8aa3b191a7820 */ /* 0x000fe20000410000 */
[----:B------:R-:W-:Y:S01]  /*2710*/  FMUL.FTZ R23, R5, R23 ;  /* 0x0000001705177220 */ /* 0x000fe20000410000 */
[----:B------:R-:W-:Y:S02]  /*2720*/  FADD.FTZ R27, R6, 1 ;  /* 0x3f800000061b7421 */ /* 0x000fe40000010000 */
[----:B------:R-:W-:Y:S01]  /*2730*/  FFMA.FTZ R2, R2, R3, R3 ;  /* 0x0000000302027223 */ /* 0x000fe20000010003 */
[----:B------:R-:W-:Y:S01]  /*2740*/  FMUL.FTZ R25, R23, 1.4426950216293334961 ;  /* 0x3fb8aa3b17197820 */ /* 0x000fe20000410000 */
[----:B------:R-:W0:Y:S01]  /*2750*/  MUFU.EX2 R26, R26 ;  /* 0x0000001a001a7308 */ /* 0x000e220000000800 */
[----:B------:R-:W-:Y:S01]  /*2760*/  FFMA.FTZ R3, R20, 0.5, R21 ;  /* 0x3f00000014037823 */ /* 0x000fe20000010015 */
[----:B----4-:R-:W-:Y:S01]  /*2770*/  FMUL.FTZ R21, R11, 0.70710676908493041992 ;  /* 0x3f3504f30b157820 */ /* 0x010fe20000410000 */
[----:B------:R-:W-:Y:S01]  /*2780*/  FMUL.FTZ R20, R10, 0.70710676908493041992 ;  /* 0x3f3504f30a147820 */ /* 0x000fe20000410000 */
[----:B------:R-:W1:Y:S01]  /*2790*/  @P0 MUFU.EX2 R23, R2 ;  /* 0x0000000200170308 */ /* 0x000e620000000800 */
[----:B------:R-:W-:-:S02]  /*27a0*/  FFMA.FTZ R6, R27, 0.5, R22 ;  /* 0x3f0000001b067823 */ /* 0x000fc40000010016 */
[----:B------:R-:W-:Y:S01]  /*27b0*/  FSETP.GE.FTZ.AND P2, PT, |R21|, 1.0029599666595458984, PT ;  /* 0x3f8060fe1500780b */ /* 0x000fe20003f56200 */
[----:B------:R-:W2:Y:S01]  /*27c0*/  MUFU.EX2 R25, R25 ;  /* 0x0000001900197308 */ /* 0x000ea20000000800 */
[----:B------:R-:W-:Y:S01]  /*27d0*/  FSETP.GE.FTZ.AND P1, PT, |R20|, 1.0029599666595458984, PT ;  /* 0x3f8060fe1400780b */ /* 0x000fe20003f36200 */
[----:B0-----:R-:W-:Y:S01]  /*27e0*/  FMUL.FTZ R29, R26, 0.3989422917366027832 ;  /* 0x3ecc422a1a1d7820 */ /* 0x001fe20000410000 */
[----:B-1----:R-:W-:-:S03]  /*27f0*/  @P0 FADD.FTZ R28, -R23, 1 ;  /* 0x3f800000171c0421 */ /* 0x002fc60000010100 */
[----:B------:R-:W-:Y:S01]  /*2800*/  FMUL.FTZ R26, R4, R29 ;  /* 0x0000001d041a7220 */ /* 0x000fe20000410000 */
[----:B------:R-:W-:Y:S01]  /*2810*/  FADD.FTZ R4, |R21|, -RZ ;  /* 0x800000ff15047221 */ /* 0x000fe20000010200 */
[----:B------:R-:W-:Y:S01]  /*2820*/  FSEL R23, -R14, -0.00082130916416645050049, P2 ;  /* 0xba574d200e177808 */ /* 0x000fe20001000100 */
[----:B--2---:R-:W-:Y:S01]  /*2830*/  FMUL.FTZ R22, R25, 0.3989422917366027832 ;  /* 0x3ecc422a19167820 */ /* 0x004fe20000410000 */
[----:B------:R-:W-:Y:S01]  /*2840*/  @P0 LOP3.LUT R2, R28, 0x80000000, R19, 0xb8, !PT ;  /* 0x800000001c020812 */ /* 0x000fe200078eb813 */
[----:B------:R-:W-:Y:S01]  /*2850*/  FADD.FTZ R19, R7, 1 ;  /* 0x3f80000007137421 */ /* 0x000fe20000010000 */
[----:B------:R-:W-:Y:S01]  /*2860*/  @!P2 FMUL.FTZ R4, R21, R21 ;  /* 0x000000151504a220 */ /* 0x000fe20000410000 */
[----:B------:R-:W-:Y:S01]  /*2870*/  FMUL.FTZ R22, R5, R22 ;  /* 0x0000001605167220 */ /* 0x000fe20000410000 */
[C---:B------:R-:W-:Y:S01]  /*2880*/  FADD.FTZ R7, |R20|.reuse, -RZ ;  /* 0x800000ff14077221 */ /* 0x040fe20000010200 */
[----:B------:R-:W-:Y:S01]  /*2890*/  FFMA.FTZ R5, R19, 0.5, R26 ;  /* 0x3f00000013057823 */ /* 0x000fe2000001001a */
[C---:B------:R-:W-:Y:S01]  /*28a0*/  FSEL R19, R15.reuse, 8.4834944573231041431e-05, P2 ;  /* 0x38b1e96a0f137808 */ /* 0x040fe20001000000 */
[----:B------:R-:W-:Y:S01]  /*28b0*/  @!P1 FMUL.FTZ R7, R20, R20 ;  /* 0x0000001414079220 */ /* 0x000fe20000410000 */
[----:B------:R-:W-:-:S02]  /*28c0*/  FSEL R26, R15, 8.4834944573231041431e-05, P1 ;  /* 0x38b1e96a0f1a7808 */ /* 0x000fc40000800000 */
[----:B------:R-:W-:Y:S01]  /*28d0*/  FSEL R28, -R14, -0.00082130916416645050049, P1 ;  /* 0xba574d200e1c7808 */ /* 0x000fe20000800100 */
[----:B------:R-:W-:Y:S01]  /*28e0*/  FFMA.FTZ R19, R4, R19, R23 ;  /* 0x0000001304137223 */ /* 0x000fe20000010017 */
[----:B------:R-:W-:Y:S01]  /*28f0*/  FSEL R23, R17, 0.0052134888246655464172, P2 ;  /* 0x3baad5ea11177808 */ /* 0x000fe20001000000 */
[C---:B------:R-:W-:Y:S01]  /*2900*/  FADD.FTZ R27, -R7.reuse, -RZ ;  /* 0x800000ff071b7221 */ /* 0x040fe20000010100 */
[----:B------:R-:W-:Y:S01]  /*2910*/  FSEL R25, R8, -0.37612664699554443359, P2 ;  /* 0xbec093ac08197808 */ /* 0x000fe20001000000 */
[----:B------:R-:W-:Y:S01]  /*2920*/  FFMA.FTZ R26, R7, R26, R28 ;  /* 0x0000001a071a7223 */ /* 0x000fe2000001001c */
[----:B------:R-:W-:Y:S01]  /*2930*/  FSEL R28, R17, 0.0052134888246655464172, P1 ;  /* 0x3baad5ea111c7808 */ /* 0x000fe20000800000 */
[----:B------:R-:W-:Y:S01]  /*2940*/  FFMA.FTZ R19, R4, R19, R23 ;  /* 0x0000001304137223 */ /* 0x000fe20000010017 */
[C---:B------:R-:W-:Y:S02]  /*2950*/  FSEL R23, -R18.reuse, -0.026868773624300956726, P2 ;  /* 0xbcdc1be712177808 */ /* 0x040fe40001000100 */
[----:B------:R-:W-:Y:S01]  /*2960*/  FSEL R29, R9, 0.12837915122509002686, P2 ;  /* 0x3e0375d3091d7808 */ /* 0x000fe20001000000 */
[----:B------:R-:W-:Y:S01]  /*2970*/  FFMA.FTZ R26, R7, R26, R28 ;  /* 0x0000001a071a7223 */ /* 0x000fe2000001001c */
[----:B------:R-:W-:Y:S01]  /*2980*/  FSEL R28, -R18, -0.026868773624300956726, P1 ;  /* 0xbcdc1be7121c7808 */ /* 0x000fe20000800100 */
[----:B------:R-:W-:Y:S01]  /*2990*/  FFMA.FTZ R19, R4, R19, R23 ;  /* 0x0000001304137223 */ /* 0x000fe20000010017 */
[----:B------:R-:W-:-:S03]  /*29a0*/  FSEL R23, R16, 0.11284004896879196167, P2 ;  /* 0x3de718af10177808 */ /* 0x000fc60001000000 */
[----:B------:R-:W-:Y:S01]  /*29b0*/  FFMA.FTZ R26, R7, R26, R28 ;  /* 0x0000001a071a7223 */ /* 0x000fe2000001001c */
[----:B------:R-:W-:Y:S01]  /*29c0*/  FSEL R28, R16, 0.11284004896879196167, P1 ;  /* 0x3de718af101c7808 */ /* 0x000fe20000800000 */
[----:B------:R-:W-:-:S04]  /*29d0*/  FFMA.FTZ R19, R4, R19, R23 ;  /* 0x0000001304137223 */ /* 0x000fc80000010017 */
[----:B------:R-:W-:Y:S01]  /*29e0*/  FFMA.FTZ R26, R7, R26, R28 ;  /* 0x0000001a071a7223 */ /* 0x000fe2000001001c */
[----:B------:R-:W-:Y:S01]  /*29f0*/  FSEL R28, R8, -0.37612664699554443359, P1 ;  /* 0xbec093ac081c7808 */ /* 0x000fe20000800000 */
[----:B------:R-:W-:Y:S01]  /*2a00*/  FFMA.FTZ R25, R4, R19, R25 ;  /* 0x0000001304197223 */ /* 0x000fe20000010019 */
[----:B-----5:R-:W-:-:S03]  /*2a10*/  FMUL.FTZ R19, R12, 0.70710676908493041992 ;  /* 0x3f3504f30c137820 */ /* 0x020fc60000410000 */
[----:B------:R-:W-:Y:S01]  /*2a20*/  FFMA.FTZ R26, R7, R26, R28 ;  /* 0x0000001a071a7223 */ /* 0x000fe2000001001c */
[----:B------:R-:W-:Y:S01]  /*2a30*/  FSEL R28, R9, 0.12837915122509002686, P1 ;  /* 0x3e0375d3091c7808 */ /* 0x000fe20000800000 */
[----:B------:R-:W-:Y:S01]  /*2a40*/  FFMA.FTZ R25, R4, R25, R29 ;  /* 0x0000001904197223 */ /* 0x000fe2000001001d */
[----:B------:R-:W-:-:S03]  /*2a50*/  FSETP.GE.FTZ.AND P0, PT, |R19|, 1.0029599666595458984, PT ;  /* 0x3f8060fe1300780b */ /* 0x000fc60003f16200 */
[----:B------:R-:W-:Y:S01]  /*2a60*/  FFMA.FTZ R23, R7, R26, R28 ;  /* 0x0000001a07177223 */ /* 0x000fe2000001001c */
[----:B------:R-:W-:Y:S01]  /*2a70*/  FSEL R26, R27, R20, P1 ;  /* 0x000000141b1a7208 */ /* 0x000fe20000800000 */
[----:B------:R-:W-:Y:S01]  /*2a80*/  FADD.FTZ R7, R2, 1 ;  /* 0x3f80000002077421 */ /* 0x000fe20000010000 */
[----:B------:R-:W-:-:S03]  /*2a90*/  FADD.FTZ R28, -R4, -RZ ;  /* 0x800000ff041c7221 */ /* 0x000fc60000010100 */
[----:B------:R-:W-:Y:S01]  /*2aa0*/  FFMA.FTZ R2, R7, 0.5, R22 ;  /* 0x3f00000007027823 */ /* 0x000fe20000010016 */
[----:B------:R-:W-:Y:S01]  /*2ab0*/  FFMA.FTZ R4, R23, R26, R26 ;  /* 0x0000001a17047223 */ /* 0x000fe2000001001a */
[----:B------:R-:W-:Y:S01]  /*2ac0*/  FADD.FTZ R22, |R19|, -RZ ;  /* 0x800000ff13167221 */ /* 0x000fe20000010200 */
[----:B------:R-:W-:Y:S01]  /*2ad0*/  FSEL R7, R15, 8.4834944573231041431e-05, P0 ;  /* 0x38b1e96a0f077808 */ /* 0x000fe20000000000 */
[----:B------:R-:W-:Y:S01]  /*2ae0*/  @!P0 FMUL.FTZ R22, R19, R19 ;  /* 0x0000001313168220 */ /* 0x000fe20000410000 */
[----:B------:R-:W-:Y:S02]  /*2af0*/  FSEL R23, -R14, -0.00082130916416645050049, P0 ;  /* 0xba574d200e177808 */ /* 0x000fe40000000100 */
[----:B------:R-:W-:Y:S02]  /*2b00*/  FSEL R28, R28, R21, P2 ;  /* 0x000000151c1c7208 */ /* 0x000fe40001000000 */
[----:B------:R-:W-:Y:S01]  /*2b10*/  FSEL R26, -R18, -0.026868773624300956726, P0 ;  /* 0xbcdc1be7121a7808 */ /* 0x000fe20000000100 */
[----:B------:R-:W-:Y:S01]  /*2b20*/  FFMA.FTZ R23, R22, R7, R23 ;  /* 0x0000000716177223 */ /* 0x000fe20000010017 */
[----:B------:R-:W-:Y:S01]  /*2b30*/  FMUL.FTZ R7, R13, 0.70710676908493041992 ;  /* 0x3f3504f30d077820 */ /* 0x000fe20000410000 */
[----:B------:R-:W-:Y:S01]  /*2b40*/  FFMA.FTZ R27, R25, R28, R28 ;  /* 0x0000001c191b7223 */ /* 0x000fe2000001001c */
[----:B------:R-:W-:-:S03]  /*2b50*/  FSEL R25, R17, 0.0052134888246655464172, P0 ;  /* 0x3baad5ea11197808 */ /* 0x000fc60000000000 */
[----:B------:R-:W-:Y:S02]  /*2b60*/  FSETP.GE.FTZ.AND P3, PT, |R7|, 1.0029599666595458984, PT ;  /* 0x3f8060fe0700780b */ /* 0x000fe40003f76200 */
[C---:B------:R-:W-:Y:S02]  /*2b70*/  FFMA.FTZ R25, R22.reuse, R23, R25 ;  /* 0x0000001716197223 */ /* 0x040fe40000010019 */
[----:B------:R-:W-:Y:S02]  /*2b80*/  FSEL R23, R15, 8.4834944573231041431e-05, P3 ;  /* 0x38b1e96a0f177808 */ /* 0x000fe40001800000 */
[----:B------:R-:W-:Y:S01]  /*2b90*/  FFMA.FTZ R25, R22, R25, R26 ;  /* 0x0000001916197223 */ /* 0x000fe2000001001a */
[----:B------:R-:W-:Y:S01]  /*2ba0*/  FADD.FTZ R26, |R7|, -RZ ;  /* 0x800000ff071a7221 */ /* 0x000fe20000010200 */
[----:B------:R-:W-:Y:S02]  /*2bb0*/  FSEL R15, -R14, -0.00082130916416645050049, P3 ;  /* 0xba574d200e0f7808 */ /* 0x000fe40001800100 */
[----:B------:R-:W-:-:S02]  /*2bc0*/  FSEL R14, R8, -0.37612664699554443359, P0 ;  /* 0xbec093ac080e7808 */ /* 0x000fc40000000000 */
[----:B------:R-:W-:Y:S01]  /*2bd0*/  FSEL R18, -R18, -0.026868773624300956726, P3 ;  /* 0xbcdc1be712127808 */ /* 0x000fe20001800100 */
[----:B------:R-:W-:-:S04]  /*2be0*/  @!P3 FMUL.FTZ R26, R7, R7 ;  /* 0x00000007071ab220 */ /* 0x000fc80000410000 */
[----:B------:R-:W-:Y:S01]  /*2bf0*/  FFMA.FTZ R23, R26, R23, R15 ;  /* 0x000000171a177223 */ /* 0x000fe2000001000f */
[----:B------:R-:W-:-:S05]  /*2c00*/  FSEL R15, R16, 0.11284004896879196167, P0 ;  /* 0x3de718af100f7808 */ /* 0x000fca0000000000 */
[----:B------:R-:W-:-:S04]  /*2c10*/  FFMA.FTZ R15, R22, R25, R15 ;  /* 0x00000019160f7223 */ /* 0x000fc8000001000f */
[----:B------:R-:W-:Y:S01]  /*2c20*/  FFMA.FTZ R15, R22, R15, R14 ;  /* 0x0000000f160f7223 */ /* 0x000fe2000001000e */
[----:B------:R-:W-:-:S05]  /*2c30*/  FSEL R14, R9, 0.12837915122509002686, P0 ;  /* 0x3e0375d3090e7808 */ /* 0x000fca0000000000 */
[C---:B------:R-:W-:Y:S01]  /*2c40*/  FFMA.FTZ R25, R22.reuse, R15, R14 ;  /* 0x0000000f16197223 */ /* 0x040fe2000001000e */
[----:B------:R-:W-:Y:S01]  /*2c50*/  FADD.FTZ R22, -R22, -RZ ;  /* 0x800000ff16167221 */ /* 0x000fe20000010100 */
[----:B------:R-:W0:Y:S04]  /*2c60*/  @P1 MUFU.EX2 R14, R4 ;  /* 0x00000004000e1308 */ /* 0x000e280000000800 */
[----:B------:R-:W-:-:S05]  /*2c70*/  FSEL R22, R22, R19, P0 ;  /* 0x0000001316167208 */ /* 0x000fca0000000000 */
[----:B------:R-:W-:Y:S01]  /*2c80*/  FFMA.FTZ R25, R25, R22, R22 ;  /* 0x0000001619197223 */ /* 0x000fe20000010016 */
[----:B0-----:R-:W-:Y:S02]  /*2c90*/  @P1 FADD.FTZ R15, -R14, 1 ;  /* 0x3f8000000e0f1421 */ /* 0x001fe40000010100 */
[----:B------:R-:W0:Y:S03]  /*2ca0*/  @P2 MUFU.EX2 R14, R27 ;  /* 0x0000001b000e2308 */ /* 0x000e260000000800 */
[----:B------:R-:W-:Y:S02]  /*2cb0*/  @P1 LOP3.LUT R4, R15, 0x80000000, R20, 0xb8, !PT ;  /* 0x800000000f041812 */ /* 0x000fe400078eb814 */
[----:B------:R-:W1:Y:S01]  /*2cc0*/  @P0 MUFU.EX2 R20, R25 ;  /* 0x0000001900140308 */ /* 0x000e620000000800 */
[----:B0-----:R-:W-:-:S05]  /*2cd0*/  @P2 FADD.FTZ R14, -R14, 1 ;  /* 0x3f8000000e0e2421 */ /* 0x001fca0000010100 */
[----:B------:R-:W-:Y:S01]  /*2ce0*/  @P2 LOP3.LUT R27, R14, 0x80000000, R21, 0xb8, !PT ;  /* 0x800000000e1b2812 */ /* 0x000fe200078eb815 */
[C---:B------:R-:W-:Y:S01]  /*2cf0*/  FMUL.FTZ R21, R10.reuse, -0.5 ;  /* 0xbf0000000a157820 */ /* 0x040fe20000410000 */
[----:B------:R-:W0:Y:S03]  /*2d00*/  LDC.64 R14, c[0x0][0x390] ;  /* 0x0000e400ff0e7b82 */ /* 0x000e260000000a00 */
[----:B------:R-:W-:-:S04]  /*2d10*/  FMUL.FTZ R21, R10, R21 ;  /* 0x000000150a157220 */ /* 0x000fc80000410000 */
[----:B------:R-:W-:Y:S01]  /*2d20*/  FMUL.FTZ R22, R21, 1.4426950216293334961 ;  /* 0x3fb8aa3b15167820 */ /* 0x000fe20000410000 */
[----:B------:R-:W-:-:S03]  /*2d30*/  FSEL R21, R17, 0.0052134888246655464172, P3 ;  /* 0x3baad5ea11157808 */ /* 0x000fc60001800000 */
[----:B------:R-:W2:Y:S02]  /*2d40*/  MUFU.EX2 R17, R22 ;  /* 0x0000001600117308 */ /* 0x000ea40000000800 */
[----:B------:R-:W-:-:S04]  /*2d50*/  FFMA.FTZ R23, R26, R23, R21 ;  /* 0x000000171a177223 */ /* 0x000fc80000010015 */
[----:B------:R-:W-:Y:S01]  /*2d60*/  FFMA.FTZ R23, R26, R23, R18 ;  /* 0x000000171a177223 */ /* 0x000fe20000010012 */
[----:B-1----:R-:W-:-:S05]  /*2d70*/  @P0 FADD.FTZ R18, -R20, 1 ;  /* 0x3f80000014120421 */ /* 0x002fca0000010100 */
[----:B------:R-:W-:Y:S01]  /*2d80*/  @P0 LOP3.LUT R25, R18, 0x80000000, R19, 0xb8, !PT ;  /* 0x8000000012190812 */ /* 0x000fe200078eb813 */
[----:B0-----:R-:W-:-:S04]  /*2d90*/  IMAD.WIDE.U32 R14, R0, 0x4, R14 ;  /* 0x00000004000e7825 */ /* 0x001fc800078e000e */
[----:B--2---:R-:W-:Y:S01]  /*2da0*/  FMUL.FTZ R17, R17, 0.3989422917366027832 ;  /* 0x3ecc422a11117820 */ /* 0x004fe20000410000 */
[----:B------:R-:W-:Y:S01]  /*2db0*/  IMAD.WIDE.U32 R20, R24, 0x8, R14 ;  /* 0x0000000818147825 */ /* 0x000fe200078e000e */
[----:B------:R-:W-:-:S03]  /*2dc0*/  FSEL R15, R16, 0.11284004896879196167, P3 ;  /* 0x3de718af100f7808 */ /* 0x000fc60001800000 */
[----:B------:R-:W-:Y:S01]  /*2dd0*/  FMUL.FTZ R10, R10, R17 ;  /* 0x000000110a0a7220 */ /* 0x000fe20000410000 */
[----:B------:R-:W2:Y:S01]  /*2de0*/  LDG.E.64 R18, desc[UR4][R20.64] ;  /* 0x0000000414127981 */ /* 0x000ea2000c1e1b00 */
[----:B------:R-:W-:-:S03]  /*2df0*/  FFMA.FTZ R29, R26, R23, R15 ;  /* 0x000000171a1d7223 */ /* 0x000fc6000001000f */
[----:B------:R-:W3:Y:S04]  /*2e00*/  LDG.E.64 R16, desc[UR4][R20.64+0x400] ;  /* 0x0004000414107981 */ /* 0x000ee8000c1e1b00 */
[----:B------:R-:W4:Y:S04]  /*2e10*/  LDG.E.64 R14, desc[UR4][R20.64+0x800] ;  /* 0x00080004140e7981 */ /* 0x000f28000c1e1b00 */
[----:B------:R0:W5:Y:S01]  /*2e20*/  LDG.E.64 R22, desc[UR4][R20.64+0xc00] ;  /* 0x000c000414167981 */ /* 0x000162000c1e1b00 */
[----:B------:R-:W-:Y:S01]  /*2e30*/  FSEL R8, R8, -0.37612664699554443359, P3 ;  /* 0xbec093ac08087808 */ /* 0x000fe20001800000 */
[----:B------:R-:W-:Y:S01]  /*2e40*/  FADD.FTZ R27, R27, 1 ;  /* 0x3f8000001b1b7421 */ /* 0x000fe20000010000 */
[----:B------:R-:W-:-:S03]  /*2e50*/  FSEL R9, R9, 0.12837915122509002686, P3 ;  /* 0x3e0375d309097808 */ /* 0x000fc60001800000 */
[----:B------:R-:W-:Y:S01]  /*2e60*/  FFMA.FTZ R29, R26, R29, R8 ;  /* 0x0000001d1a1d7223 */ /* 0x000fe20000010008 */
[----:B------:R-:W-:-:S03]  /*2e70*/  FMUL.FTZ R8, R11, -0.5 ;  /* 0xbf0000000b087820 */ /* 0x000fc60000410000 */
[----:B------:R-:W-:Y:S01]  /*2e80*/  FFMA.FTZ R9, R26, R29, R9 ;  /* 0x0000001d1a097223 */ /* 0x000fe20000010009 */
[----:B------:R-:W-:Y:S01]  /*2e90*/  FMUL.FTZ R29, R12, -0.5 ;  /* 0xbf0000000c1d7820 */ /* 0x000fe20000410000 */
[----:B------:R-:W-:Y:S01]  /*2ea0*/  FMUL.FTZ R8, R11, R8 ;  /* 0x000000080b087220 */ /* 0x000fe20000410000 */
[----:B------:R-:W-:Y:S02]  /*2eb0*/  FADD.FTZ R26, -R26, -RZ ;  /* 0x800000ff1a1a7221 */ /* 0x000fe40000010100 */
[----:B------:R-:W-:Y:S01]  /*2ec0*/  FMUL.FTZ R29, R12, R29 ;  /* 0x0000001d0c1d7220 */ /* 0x000fe20000410000 */
[----:B------:R-:W-:Y:S02]  /*2ed0*/  FMUL.FTZ R28, R8, 1.4426950216293334961 ;  /* 0x3fb8aa3b081c7820 */ /* 0x000fe40000410000 */
[----:B------:R-:W-:Y:S01]  /*2ee0*/  FSEL R26, R26, R7, P3 ;  /* 0x000000071a1a7208 */ /* 0x000fe20001800000 */
[----:B------:R-:W-:-:S03]  /*2ef0*/  FMUL.FTZ R8, R29, 1.4426950216293334961 ;  /* 0x3fb8aa3b1d087820 */ /* 0x000fc60000410000 */
[----:B------:R-:W1:Y:S01]  /*2f00*/  MUFU.EX2 R28, R28 ;  /* 0x0000001c001c7308 */ /* 0x000e620000000800 */
[----:B0-----:R-:W-:Y:S01]  /*2f10*/  FFMA.FTZ R21, R9, R26, R26 ;  /* 0x0000001a09157223 */ /* 0x001fe2000001001a */
[C---:B------:R-:W-:Y:S02]  /*2f20*/  FMUL.FTZ R26, R13.reuse, -0.5 ;  /* 0xbf0000000d1a7820 */ /* 0x040fe40000410000 */
[----:B------:R-:W0:Y:S02]  /*2f30*/  MUFU.EX2 R8, R8 ;  /* 0x0000000800087308 */ /* 0x000e240000000800 */
[----:B------:R-:W-:-:S04]  /*2f40*/  FMUL.FTZ R26, R13, R26 ;  /* 0x0000001a0d1a7220 */ /* 0x000fc80000410000 */
[----:B------:R-:W-:Y:S01]  /*2f50*/  FMUL.FTZ R26, R26, 1.4426950216293334961 ;  /* 0x3fb8aa3b1a1a7820 */ /* 0x000fe20000410000 */
[----:B-1----:R-:W-:-:S05]  /*2f60*/  FMUL.FTZ R20, R28, 0.3989422917366027832 ;  /* 0x3ecc422a1c147820 */ /* 0x002fca0000410000 */
[----:B------:R-:W-:Y:S01]  /*2f70*/  MUFU.EX2 R26, R26 ;  /* 0x0000001a001a7308 */ /* 0x000fe20000000800 */
[----:B0-----:R-:W-:Y:S01]  /*2f80*/  FMUL.FTZ R9, R8, 0.3989422917366027832 ;  /* 0x3ecc422a08097820 */ /* 0x001fe20000410000 */
[----:B------:R-:W-:Y:S01]  /*2f90*/  FMUL.FTZ R20, R11, R20 ;  /* 0x000000140b147220 */ /* 0x000fe20000410000 */
[----:B------:R-:W-:Y:S02]  /*2fa0*/  FADD.FTZ R11, R4, 1 ;  /* 0x3f800000040b7421 */ /* 0x000fe40000010000 */
[----:B------:R-:W0:Y:S01]  /*2fb0*/  @P3 MUFU.EX2 R4, R21 ;  /* 0x0000001500043308 */ /* 0x000e220000000800 */
[----:B------:R-:W-:Y:S01]  /*2fc0*/  FMUL.FTZ R12, R12, R9 ;  /* 0x000000090c0c7220 */ /* 0x000fe20000410000 */
[----:B------:R-:W-:Y:S01]  /*2fd0*/  FFMA.FTZ R11, R11, 0.5, R10 ;  /* 0x3f0000000b0b7823 */ /* 0x000fe2000001000a */
[----:B------:R-:W1:Y:S01]  /*2fe0*/  LDC.64 R8, c[0x0][0x388] ;  /* 0x0000e200ff087b82 */ /* 0x000e620000000a00 */
[----:B------:R-:W-:Y:S01]  /*2ff0*/  FFMA.FTZ R20, R27, 0.5, R20 ;  /* 0x3f0000001b147823 */ /* 0x000fe20000010014 */
[----:B0-----:R-:W-:-:S05]  /*3000*/  @P3 FADD.FTZ R4, -R4, 1 ;  /* 0x3f80000004043421 */ /* 0x001fca0000010100 */
[----:B------:R-:W-:Y:S01]  /*3010*/  @P3 LOP3.LUT R21, R4, 0x80000000, R7, 0xb8, !PT ;  /* 0x8000000004153812 */ /* 0x000fe200078eb807 */
[----:B------:R-:W-:Y:S01]  /*3020*/  FMUL.FTZ R4, R26, 0.3989422917366027832 ;  /* 0x3ecc422a1a047820 */ /* 0x000fe20000410000 */
[----:B------:R-:W-:-:S03]  /*3030*/  FADD.FTZ R7, R25, 1 ;  /* 0x3f80000019077421 */ /* 0x000fc60000010000 */
[----:B------:R-:W-:Y:S01]  /*3040*/  FMUL.FTZ R13, R13, R4 ;  /* 0x000000040d0d7220 */ /* 0x000fe20000410000 */
[----:B------:R-:W-:Y:S01]  /*3050*/  FADD.FTZ R4, R21, 1 ;  /* 0x3f80000015047421 */ /* 0x000fe20000010000 */
[----:B------:R-:W-:Y:S01]  /*3060*/  FFMA.FTZ R7, R7, 0.5, R12 ;  /* 0x3f00000007077823 */ /* 0x000fe2000001000c */
[----:B-1----:R-:W-:-:S04]  /*3070*/  IMAD.WIDE.U32 R8, R0, 0x4, R8 ;  /* 0x0000000400087825 */ /* 0x002fc800078e0008 */
[----:B------:R-:W-:Y:S01]  /*3080*/  FFMA.FTZ R4, R4, 0.5, R13 ;  /* 0x3f00000004047823 */ /* 0x000fe2000001000d */
[----:B------:R-:W-:-:S04]  /*3090*/  IMAD.WIDE.U32 R8, R24, 0x8, R8 ;  /* 0x0000000818087825 */ /* 0x000fc800078e0008 */
[----:B--2---:R-:W-:Y:S01]  /*30a0*/  FMUL.FTZ R18, R18, R3 ;  /* 0x0000000312127220 */ /* 0x004fe20000410000 */
[----:B------:R-:W-:Y:S01]  /*30b0*/  FMUL.FTZ R19, R19, R6 ;  /* 0x0000000613137220 */ /* 0x000fe20000410000 */
[----:B---3--:R-:W-:Y:S01]  /*30c0*/  FMUL.FTZ R16, R16, R5 ;  /* 0x0000000510107220 */ /* 0x008fe20000410000 */
[----:B------:R-:W-:-:S03]  /*30d0*/  FMUL.FTZ R17, R17, R2 ;  /* 0x0000000211117220 */ /* 0x000fc60000410000 */
[----:B------:R-:W-:Y:S01]  /*30e0*/  STG.E.64 desc[UR4][R8.64], R18 ;  /* 0x0000001208007986 */ /* 0x000fe2000c101b04 */
[----:B----4-:R-:W-:Y:S01]  /*30f0*/  FMUL.FTZ R14, R14, R11 ;  /* 0x0000000b0e0e7220 */ /* 0x010fe20000410000 */
[----:B------:R-:W-:Y:S02]  /*3100*/  FMUL.FTZ R15, R15, R20 ;  /* 0x000000140f0f7220 */ /* 0x000fe40000410000 */
[----:B------:R-:W-:Y:S01]  /*3110*/  STG.E.64 desc[UR4][R8.64+0x400], R16 ;  /* 0x0004001008007986 */ /* 0x000fe2000c101b04 */
[----:B-----5:R-:W-:Y:S01]  /*3120*/  FMUL.FTZ R22, R22, R7 ;  /* 0x0000000716167220 */ /* 0x020fe20000410000 */
[----:B------:R-:W-:Y:S02]  /*3130*/  FMUL.FTZ R23, R23, R4 ;  /* 0x0000000417177220 */ /* 0x000fe40000410000 */
[----:B------:R-:W-:Y:S04]  /*3140*/  STG.E.64 desc[UR4][R8.64+0x800], R14 ;  /* 0x0008000e08007986 */ /* 0x000fe8000c101b04 */
[----:B------:R-:W-:Y:S01]  /*3150*/  STG.E.64 desc[UR4][R8.64+0xc00], R22 ;  /* 0x000c001608007986 */ /* 0x000fe2000c101b04 */
[----:B------:R-:W-:Y:S05]  /*3160*/  EXIT ;  /* 0x000000000000794d */ /* 0x000fea0003800000 */
.L_x_2640:
        /* <DEDUP_REMOVED lines=9> */
.L_x_12376:


//--------------------- .text._ZN2at6native29vectorized_elementwise_kernelILi4EZZZNS0_26GeluBackwardCUDAKernelImplERNS_18TensorIteratorBaseENS0_8GeluTypeEENKUlvE0_clEvENKUlvE0_clEvEUlffE_St5arrayIPcLm3EEEEviT0_T1_ --------------------------
	.section	.text._ZN2at6native29vectorized_elementwise_kernelILi4EZZZNS0_26GeluBackwardCUDAKernelImplERNS_18TensorIteratorBaseENS0_8GeluTypeEENKUlvE0_clEvENKUlvE0_clEvEUlffE_St5arrayIPcLm3EEEEviT0_T1_,"ax",@progbits
	.align	128
        .global         _ZN2at6native29vectorized_elementwise_kernelILi4EZZZNS0_26GeluBackwardCUDAKernelImplERNS_18TensorIteratorBaseENS0_8GeluTypeEENKUlvE0_clEvENKUlvE0_clEvEUlffE_St5arrayIPcLm3EEEEviT0_T1_
        .type           _ZN2at6native29vectorized_elementwise_kernelILi4EZZZNS0_26GeluBackwardCUDAKernelImplERNS_18TensorIteratorBaseENS0_8GeluTypeEENKUlvE0_clEvENKUlvE0_clEvEUlffE_St5arrayIPcLm3EEEEviT0_T1_,@function
        .size           _ZN2at6native29vectorized_elementwise_kernelILi4EZZZNS0_26GeluBackwardCUDAKernelImplERNS_18TensorIteratorBaseENS0_8GeluTypeEENKUlvE0_clEvENKUlvE0_clEvEUlffE_St5arrayIPcLm3EEEEviT0_T1_,(.L_x_12377 - _ZN2at6native29vectorized_elementwise_kernelILi4EZZZNS0_26GeluBackwardCUDAKernelImplERNS_18TensorIteratorBaseENS0_8GeluTypeEENKUlvE0_clEvENKUlvE0_clEvEUlffE_St5arrayIPcLm3EEEEviT0_T1_)
        .other          _ZN2at6native29vectorized_elementwise_kernelILi4EZZZNS0_26GeluBackwardCUDAKernelImplERNS_18TensorIteratorBaseENS0_8GeluTypeEENKUlvE0_clEvENKUlvE0_clEvEUlffE_St5arrayIPcLm3EEEEviT0_T1_,@"STO_CUDA_ENTRY STV_DEFAULT"
_ZN2at6native29vectorized_elementwise_kernelILi4EZZZNS0_26GeluBackwardCUDAKernelImplERNS_18TensorIteratorBaseENS0_8GeluTypeEENKUlvE0_clEvENKUlvE0_clEvEUlffE_St5arrayIPcLm3EEEEviT0_T1_:
.text._ZN2at6native29vectorized_elementwise_kernelILi4EZZZNS0_26GeluBackwardCUDAKernelImplERNS_18TensorIteratorBaseENS0_8GeluTypeEENKUlvE0_clEvENKUlvE0_clEvEUlffE_St5arrayIPcLm3EEEEviT0_T1_:
        /* <DEDUP_REMOVED lines=136> */
.L_x_2643:
[----:B------:R-:W-:Y:S05]  /*0880*/  BSYNC.RECONVERGENT B0 ;  /* 0x0000000000007941 */ /* 0x000fea0003800200 */
.L_x_2642:
        /* <DEDUP_REMOVED lines=43> */
.L_x_2645:
[----:B------:R-:W-:Y:S05]  /*0b40*/  BSYNC.RECONVERGENT B0 ;  /* 0x0000000000007941 */ /* 0x000fea0003800200 */
.L_x_2644:
        /* <DEDUP_REMOVED lines=43> */
.L_x_2647:
[----:B------:R-:W-:Y:S05]  /*0e00*/  BSYNC.RECONVERGENT B0 ;  /* 0x0000000000007941 */ /* 0x000fea0003800200 */
.L_x_2646:
        /* <DEDUP_REMOVED lines=43> */
.L_x_2649:
[----:B------:R-:W-:Y:S05]  /*10c0*/  BSYNC.RECONVERGENT B0 ;  /* 0x0000000000007941 */ /* 0x000fea0003800200 */
.L_x_2648:
        /* <DEDUP_REMOVED lines=52> */
.L_x_2651:
[----:B------:R-:W-:Y:S05]  /*1410*/  BSYNC.RECONVERGENT B0 ;  /* 0x0000000000007941 */ /* 0x000fea0003800200 */
.L_x_2650:
        /* <DEDUP_REMOVED lines=41> */
.L_x_2653:
[----:B------:R-:W-:Y:S05]  /*16b0*/  BSYNC.RECONVERGENT B0 ;  /* 0x0000000000007941 */ /* 0x000fea0003800200 */
.L_x_2652:
        /* <DEDUP_REMOVED lines=41> */
.L_x_2655:
[----:B------:R-:W-:Y:S05]  /*1950*/  BSYNC.RECONVERGENT B0 ;  /* 0x0000000000007941 */ /* 0x000fea0003800200 */
.L_x_2654:
        /* <DEDUP_REMOVED lines=41> */
.L_x_2657:
[----:B------:R-:W-:Y:S05]  /*1bf0*/  BSYNC.RECONVERGENT B0 ;  /* 0x0000000000007941 */ /* 0x000fea0003800200 */
.L_x_2656:
        /* <DEDUP_REMOVED lines=18> */
.L_x_2660:
[----:B------:R-:W-:-:S13]  /*1d20*/  ISETP.GE.U32.AND P0, PT, R3, R2, PT ;  /* 0x000000020300720c */ /* 0x000fda0003f06070 */
[----:B------:R-:W-:Y:S05]  /*1d30*/  @P0 BRA `(.L_x_2662) ;  /* 0x0000000000300947 */ /* 0x000fea0003800000 */
[----:B0-----:R-:W0:Y:S01]  /*1d40*/  LDC.64 R4, c[0x0][0x388] ;  /* 0x0000e200ff047b82 */ /* 0x001e220000000a00 */
[----:B------:R-:W-:Y:S02]  /*1d50*/  IADD3 R7, PT, PT, R0, R3, RZ ;  /* 0x0000000300077210 */ /* 0x000fe40007ffe0ff */
[----:B------:R-:W-:-:S03]  /*1d60*/  IADD3 R3, PT, PT, R3, 0x80, RZ ;  /* 0x0000008003037810 */ /* 0x000fc60007ffe0ff */
[----:B0-----:R-:W-:-:S05]  /*1d70*/  IMAD.WIDE.U32 R4, R7, 0x4, R4 ;  /* 0x0000000407047825 */ /* 0x001fca00078e0004 */
[----:B------:R1:W-:Y:S02]  /*1d80*/  STG.E desc[UR4][R4.64], R10 ;  /* 0x0000000a04007986 */ /* 0x0003e4000c101904 */
.L_x_2661:
[----:B------:R-:W-:-:S13]  /*1d90*/  ISETP.GE.U32.AND P0, PT, R3, R2, PT ;  /* 0x000000020300720c */ /* 0x000fda0003f06070 */
[----:B------:R-:W-:Y:S05]  /*1da0*/  @P0 BRA `(.L_x_2663) ;  /* 0x0000000000340947 */ /* 0x000fea0003800000 */
[----:B01----:R-:W0:Y:S01]  /*1db0*/  LDC.64 R4, c[0x0][0x388] ;  /* 0x0000e200ff047b82 */ /* 0x003e220000000a00 */
[----:B------:R-:W-:Y:S02]  /*1dc0*/  IADD3 R7, PT, PT, R0, R3, RZ ;  /* 0x0000000300077210 */ /* 0x000fe40007ffe0ff */
[----:B------:R-:W-:-:S03]  /*1dd0*/  IADD3 R3, PT, PT, R3, 0x80, RZ ;  /* 0x0000008003037810 */ /* 0x000fc60007ffe0ff */
[----:B0-----:R-:W-:-:S05]  /*1de0*/  IMAD.WIDE.U32 R4, R7, 0x4, R4 ;  /* 0x0000000407047825 */ /* 0x001fca00078e0004 */
[----:B------:R1:W-:Y:S02]  /*1df0*/  STG.E desc[UR4][R4.64], R12 ;  /* 0x0000000c04007986 */ /* 0x0003e4000c101904 */
.L_x_2662:
        /* <DEDUP_REMOVED lines=8> */
.L_x_2663:
[----:B------:R-:W-:Y:S05]  /*1e80*/  BSYNC.RELIABLE B1 ;  /* 0x0000000000017941 */ /* 0x000fea0003800100 */
.L_x_2659:
[----:B------:R-:W-:-:S13]  /*1e90*/  ISETP.GE.U32.AND P0, PT, R3, R2, PT ;  /* 0x000000020300720c */ /* 0x000fda0003f06070 */
[----:B012---:R-:W0:Y:S01]  /*1ea0*/  @!P0 LDC.64 R4, c[0x0][0x388] ;  /* 0x0000e200ff048b82 */ /* 0x007e220000000a00 */
[----:B------:R-:W-:Y:S02]  /*1eb0*/  @!P0 IADD3 R7, PT, PT, R0, R3, RZ ;  /* 0x0000000300078210 */ /* 0x000fe40007ffe0ff */
[----:B------:R-:W-:-:S03]  /*1ec0*/  @!P0 IADD3 R3, PT, PT, R3, 0x80, RZ ;  /* 0x0000008003038810 */ /* 0x000fc60007ffe0ff */
[----:B0-----:R-:W-:-:S05]  /*1ed0*/  @!P0 IMAD.WIDE.U32 R4, R7, 0x4, R4 ;  /* 0x0000000407048825 */ /* 0x001fca00078e0004 */
[----:B------:R2:W-:Y:S02]  /*1ee0*/  @!P0 STG.E desc[UR4][R4.64], R22 ;  /* 0x0000001604008986 */ /* 0x0005e4000c101904 */
.L_x_2664:
[----:B------:R-:W-:Y:S05]  /*1ef0*/  BSYNC.RECONVERGENT B0 ;  /* 0x0000000000007941 */ /* 0x000fea0003800200 */
.L_x_2658:
        /* <DEDUP_REMOVED lines=8> */
.L_x_2641:
[----:B------:R-:W0:Y:S01]  /*1f80*/  S2R R24, SR_TID.X ;  /* 0x0000000000187919 */ /* 0x000e220000002100 */
[----:B------:R-:W1:Y:S02]  /*1f90*/  LDC.64 R2, c[0x0][0x398] ;  /* 0x0000e600ff027b82 */ /* 0x000e640000000a00 */
[----:B-1----:R-:W-:-:S04]  /*1fa0*/  IMAD.WIDE.U32 R2, R0, 0x4, R2 ;  /* 0x0000000400027825 */ /* 0x002fc800078e0002 */
[----:B0-----:R-:W-:-:S05]  /*1fb0*/  IMAD.WIDE.U32 R12, R24, 0x10, R2 ;  /* 0x00000010180c7825 */ /* 0x001fca00078e0002 */
[----:B------:R-:W2:Y:S04]  /*1fc0*/  LDG.E.128 R8, desc[UR4][R12.64] ;  /* 0x000000040c087981 */ /* 0x000ea8000c1e1d00 */
[----:B------:R0:W3:Y:S01]  /*1fd0*/  LDG.E.128 R4, desc[UR4][R12.64+0x800] ;  /* 0x000800040c047981 */ /* 0x0000e2000c1e1d00 */
[----:B------:R-:W-:Y:S01]  /*1fe0*/  HFMA2 R23, -RZ, RZ, 0.61474609375, 16.90625 ;  /* 0x38eb4c3aff177431 */ /* 0x000fe200000001ff */
[----:B------:R-:W-:Y:S01]  /*1ff0*/  MOV R22, 0x3aae005b ;  /* 0x3aae005b00167802 */ /* 0x000fe20000000f00 */
[----:B------:R-:W-:Y:S01]  /*2000*/  HFMA2 R14, -RZ, RZ, 1.0087890625, -0.000686168670654296875 ;  /* 0x3c09919fff0e7431 */ /* 0x000fe200000001ff */
[----:B------:R-:W-:Y:S02]  /*2010*/  MOV R21, 0x3f69b4f9 ;  /* 0x3f69b4f900157802 */ /* 0x000fe40000000f00 */
[----:B0-----:R-:W-:Y:S01]  /*2020*/  MOV R13, 0x3d24d99a ;  /* 0x3d24d99a000d7802 */ /* 0x001fe20000000f00 */
[----:B------:R-:W-:-:S02]  /*2030*/  HFMA2 R12, -RZ, RZ, 1.5341796875, 81.5625 ;  /* 0x3e235519ff0c7431 */ /* 0x000fc400000001ff */
[----:B--2---:R-:W-:Y:S01]  /*2040*/  FMUL.FTZ R2, R8, 0.70710676908493041992 ;  /* 0x3f3504f308027820 */ /* 0x004fe20000410000 */
[----:B------:R-:W-:-:S03]  /*2050*/  FMUL.FTZ R15, R9, 0.70710676908493041992 ;  /* 0x3f3504f3090f7820 */ /* 0x000fc60000410000 */
[C---:B------:R-:W-:Y:S01]  /*2060*/  FADD.FTZ R3, |R2|.reuse, -RZ ;  /* 0x800000ff02037221 */ /* 0x040fe20000010200 */
[----:B------:R-:W-:Y:S02]  /*2070*/  FSETP.GE.FTZ.AND P0, PT, |R2|, 1.0029599666595458984, PT ;  /* 0x3f8060fe0200780b */ /* 0x000fe40003f16200 */
[----:B------:R-:W-:Y:S02]  /*2080*/  FSETP.GE.FTZ.AND P1, PT, |R15|, 1.0029599666595458984, PT ;  /* 0x3f8060fe0f00780b */ /* 0x000fe40003f36200 */
[----:B------:R-:W-:Y:S02]  /*2090*/  FSEL R16, R23, 8.4834944573231041431e-05, P0 ;  /* 0x38b1e96a17107808 */ /* 0x000fe40000000000 */
[----:B------:R-:W-:Y:S02]  /*20a0*/  FSEL R18, -R22, -0.00082130916416645050049, P0 ;  /* 0xba574d2016127808 */ /* 0x000fe40000000100 */
[----:B------:R-:W-:Y:S02]  /*20b0*/  FSEL R17, -R13, -0.026868773624300956726, P0 ;  /* 0xbcdc1be70d117808 */ /* 0x000fe40000000100 */
[----:B------:R-:W-:-:S02]  /*20c0*/  FSEL R19, R12, 0.11284004896879196167, P0 ;  /* 0x3de718af0c137808 */ /* 0x000fc40000000000 */
[----:B------:R-:W-:Y:S01]  /*20d0*/  FSEL R20, R21, -0.37612664699554443359, P0 ;  /* 0xbec093ac15147808 */ /* 0x000fe20000000000 */
[----:B------:R-:W-:Y:S01]  /*20e0*/  @!P0 FMUL.FTZ R3, R2, R2 ;  /* 0x0000000202038220 */ /* 0x000fe20000410000 */
[----:B------:R-:W-:Y:S02]  /*20f0*/  FSEL R2, R14, 0.0052134888246655464172, P0 ;  /* 0x3baad5ea0e027808 */ /* 0x000fe40000000000 */
[----:B------:R-:W-:Y:S01]  /*2100*/  FSEL R25, -R22, -0.00082130916416645050049, P1 ;  /* 0xba574d2016197808 */ /* 0x000fe20000800100 */
[----:B------:R-:W-:Y:S01]  /*2110*/  FFMA.FTZ R16, R3, R16, R18 ;  /* 0x0000001003107223 */ /* 0x000fe20000010012 */
[----:B------:R-:W-:-:S03]  /*2120*/  FSEL R26, -R13, -0.026868773624300956726, P1 ;  /* 0xbcdc1be70d1a7808 */ /* 0x000fc60000800100 */
[----:B------:R-:W-:Y:S01]  /*2130*/  FFMA.FTZ R2, R3, R16, R2 ;  /* 0x0000001003027223 */ /* 0x000fe20000010002 */
[C---:B------:R-:W-:Y:S01]  /*2140*/  FADD.FTZ R16, |R15|.reuse, -RZ ;  /* 0x800000ff0f107221 */ /* 0x040fe20000010200 */
[----:B------:R-:W-:Y:S02]  /*2150*/  @!P1 FMUL.FTZ R16, R15, R15 ;  /* 0x0000000f0f109220 */ /* 0x000fe40000410000 */
[----:B------:R-:W-:-:S04]  /*2160*/  FFMA.FTZ R2, R3, R2, R17 ;  /* 0x0000000203027223 */ /* 0x000fc80000010011 */
[----:B------:R-:W-:Y:S01]  /*2170*/  FFMA.FTZ R18, R3, R2, R19 ;  /* 0x0000000203127223 */ /* 0x000fe20000010013 */
[----:B------:R-:W-:Y:S01]  /*2180*/  HFMA2 R2, -RZ, RZ, 1.7822265625, 0.000185489654541015625 ;  /* 0x3f210a14ff027431 */ /* 0x000fe200000001ff */
[----:B------:R-:W-:Y:S02]  /*2190*/  FSEL R19, R23, 8.4834944573231041431e-05, P1 ;  /* 0x38b1e96a17137808 */ /* 0x000fe40000800000 */
[C---:B------:R-:W-:Y:S01]  /*21a0*/  FFMA.FTZ R18, R3.reuse, R18, R20 ;  /* 0x0000001203127223 */ /* 0x040fe20000010014 */
[----:B------:R-:W-:Y:S01]  /*21b0*/  FADD.FTZ R20, -R3, -RZ ;  /* 0x800000ff03147221 */ /* 0x000fe20000010100 */
[----:B------:R-:W-:Y:S01]  /*21c0*/  FSEL R17, R2, 0.12837915122509002686, P0 ;  /* 0x3e0375d302117808 */ /* 0x000fe20000000000 */
[----:B------:R-:W-:Y:S01]  /*21d0*/  FFMA.FTZ R19, R16, R19, R25 ;  /* 0x0000001310137223 */ /* 0x000fe20000010019 */
[----:B------:R-:W-:-:S03]  /*21e0*/  FSEL R25, R14, 0.0052134888246655464172, P1 ;  /* 0x3baad5ea0e197808 */ /* 0x000fc60000800000 */
[----:B------:R-:W-:Y:S01]  /*21f0*/  FFMA.FTZ R18, R3, R18, R17 ;  /* 0x0000001203127223 */ /* 0x000fe20000010011 */
[----:B------:R-:W-:Y:S01]  /*2200*/  FMUL.FTZ R17, R8, 0.70710676908493041992 ;  /* 0x3f3504f308117820 */ /* 0x000fe20000410000 */
[----:B------:R-:W-:-:S04]  /*2210*/  FFMA.FTZ R19, R16, R19, R25 ;  /* 0x0000001310137223 */ /* 0x000fc80000010019 */
[----:B------:R-:W-:Y:S01]  /*2220*/  FSEL R3, R20, R17, P0 ;  /* 0x0000001114037208 */ /* 0x000fe20000000000 */
[----:B------:R-:W-:Y:S01]  /*2230*/  FFMA.FTZ R19, R16, R19, R26 ;  /* 0x0000001310137223 */ /* 0x000fe2000001001a */
[----:B------:R-:W-:Y:S02]  /*2240*/  FSEL R20, R12, 0.11284004896879196167, P1 ;  /* 0x3de718af0c147808 */ /* 0x000fe40000800000 */
[----:B------:R-:W-:Y:S01]  /*2250*/  FSEL R26, R21, -0.37612664699554443359, P1 ;  /* 0xbec093ac151a7808 */ /* 0x000fe20000800000 */
[----:B------:R-:W-:Y:S02]  /*2260*/  FFMA.FTZ R3, R18, R3, R3 ;  /* 0x0000000312037223 */ /* 0x000fe40000010003 */
[----:B------:R-:W-:Y:S01]  /*2270*/  FFMA.FTZ R19, R16, R19, R20 ;  /* 0x0000001310137223 */ /* 0x000fe20000010014 */
[----:B------:R-:W-:Y:S01]  /*2280*/  FSEL R20, R2, 0.12837915122509002686, P1 ;  /* 0x3e0375d302147808 */ /* 0x000fe20000800000 */
[----:B------:R-:W0:Y:S02]  /*2290*/  @P0 MUFU.EX2 R18, R3 ;  /* 0x0000000300120308 */ /* 0x000e240000000800 */
[----:B------:R-:W-:Y:S01]  /*22a0*/  FFMA.FTZ R25, R16, R19, R26 ;  /* 0x0000001310197223 */ /* 0x000fe2000001001a */
[----:B------:R-:W-:-:S03]  /*22b0*/  FMUL.FTZ R19, R10, 0.70710676908493041992 ;  /* 0x3f3504f30a137820 */ /* 0x000fc60000410000 */
[C---:B------:R-:W-:Y:S01]  /*22c0*/  FFMA.FTZ R25, R16.reuse, R25, R20 ;  /* 0x0000001910197223 */ /* 0x040fe20000010014 */
[----:B------:R-:W-:Y:S01]  /*22d0*/  FMUL.FTZ R20, R11, 0.70710676908493041992 ;  /* 0x3f3504f30b147820 */ /* 0x000fe20000410000 */
[----:B------:R-:W-:Y:S01]  /*22e0*/  FSETP.GE.FTZ.AND P2, PT, |R19|, 1.0029599666595458984, PT ;  /* 0x3f8060fe1300780b */ /* 0x000fe20003f56200 */
[----:B------:R-:W-:-:S03]  /*22f0*/  FADD.FTZ R16, -R16, -RZ ;  /* 0x800000ff10107221 */ /* 0x000fc60000010100 */
[----:B------:R-:W-:Y:S01]  /*2300*/  FSETP.GE.FTZ.AND P3, PT, |R20|, 1.0029599666595458984, PT ;  /* 0x3f8060fe1400780b */ /* 0x000fe20003f76200 */
[----:B0-----:R-:W-:Y:S01]  /*2310*/  @P0 FADD.FTZ R18, -R18, 1 ;  /* 0x3f80000012120421 */ /* 0x001fe20000010100 */
[----:B------:R-:W-:Y:S01]  /*2320*/  FSEL R26, R16, R15, P1 ;  /* 0x0000000f101a7208 */ /* 0x000fe20000800000 */
[----:B------:R-:W-:Y:S01]  /*2330*/  FADD.FTZ R16, |R19|, -RZ ;  /* 0x800000ff13107221 */ /* 0x000fe20000010200 */
[----:B------:R-:W-:Y:S02]  /*2340*/  FSEL R27, -R22, -0.00082130916416645050049, P2 ;  /* 0xba574d20161b7808 */ /* 0x000fe40001000100 */
[----:B------:R-:W-:Y:S01]  /*2350*/  @P0 LOP3.LUT R3, R18, 0x80000000, R17, 0xb8, !PT ;  /* 0x8000000012030812 */ /* 0x000fe200078eb811 */
[----:B------:R-:W-:Y:S01]  /*2360*/  FFMA.FTZ R17, R25, R26, R26 ;  /* 0x0000001a19117223 */ /* 0x000fe2000001001a */
[----:B------:R-:W-:Y:S01]  /*2370*/  FSEL R25, R23, 8.4834944573231041431e-05, P2 ;  /* 0x38b1e96a17197808 */ /* 0x000fe20001000000 */
[----:B------:R-:W-:Y:S01]  /*2380*/  @!P2 FMUL.FTZ R16, R19, R19 ;  /* 0x000000131310a220 */ /* 0x000fe20000410000 */
[----:B------:R-:W-:Y:S01]  /*2390*/  FADD.FTZ R18, |R20|, -RZ ;  /* 0x800000ff14127221 */ /* 0x000fe20000010200 */
[----:B------:R-:W-:-:S02]  /*23a0*/  FSEL R29, -R22, -0.00082130916416645050049, P3 ;  /* 0xba574d20161d7808 */ /* 0x000fc40001800100 */
[----:B------:R-:W-:Y:S01]  /*23b0*/  @!P3 FMUL.FTZ R18, R20, R20 ;  /* 0x000000141412b220 */ /* 0x000fe20000410000 */
[----:B------:R-:W-:Y:S01]  /*23c0*/  FFMA.FTZ R25, R16, R25, R27 ;  /* 0x0000001910197223 */ /* 0x000fe2000001001b */
[----:B------:R-:W-:-:S05]  /*23d0*/  FSEL R27, R23, 8.4834944573231041431e-05, P3 ;  /* 0x38b1e96a171b7808 */ /* 0x000fca0001800000 */
[----:B------:R-:W-:Y:S01]  /*23e0*/  FFMA.FTZ R29, R18, R27, R29 ;  /* 0x0000001b121d7223 */ /* 0x000fe2000001001d */
[----:B------:R-:W-:-:S05]  /*23f0*/  FSEL R27, R14, 0.0052134888246655464172, P2 ;  /* 0x3baad5ea0e1b7808 */ /* 0x000fca0001000000 */
[----:B------:R-:W-:Y:S01]  /*2400*/  FFMA.FTZ R25, R16, R25, R27 ;  /* 0x0000001910197223 */ /* 0x000fe2000001001b */
[----:B------:R-:W-:-:S05]  /*2410*/  FSEL R27, R14, 0.0052134888246655464172, P3 ;  /* 0x3baad5ea0e1b7808 */ /* 0x000fca0001800000 */
[----:B------:R-:W-:Y:S01]  /*2420*/  FFMA.FTZ R29, R18, R29, R27 ;  /* 0x0000001d121d7223 */ /* 0x000fe2000001001b */
[----:B------:R-:W-:-:S05]  /*2430*/  FSEL R27, -R13, -0.026868773624300956726, P2 ;  /* 0xbcdc1be70d1b7808 */ /* 0x000fca0001000100 */
[----:B------:R-:W-:Y:S01]  /*2440*/  FFMA.FTZ R25, R16, R25, R27 ;  /* 0x0000001910197223 */ /* 0x000fe2000001001b */
[----:B------:R-:W-:-:S05]  /*2450*/  FSEL R27, -R13, -0.026868773624300956726, P3 ;  /* 0xbcdc1be70d1b7808 */ /* 0x000fca0001800100 */
[----:B------:R-:W-:Y:S01]  /*2460*/  FFMA.FTZ R29, R18, R29, R27 ;  /* 0x0000001d121d7223 */ /* 0x000fe2000001001b */
[----:B------:R-:W-:-:S05]  /*2470*/  FSEL R27, R12, 0.11284004896879196167, P2 ;  /* 0x3de718af0c1b7808 */ /* 0x000fca0001000000 */
[----:B------:R-:W-:Y:S01]  /*2480*/  FFMA.FTZ R25, R16, R25, R27 ;  /* 0x0000001910197223 */ /* 0x000fe2000001001b */
[----:B------:R-:W-:-:S05]  /*2490*/  FSEL R27, R12, 0.11284004896879196167, P3 ;  /* 0x3de718af0c1b7808 */ /* 0x000fca0001800000 */
[----:B------:R-:W-:Y:S01]  /*24a0*/  FFMA.FTZ R29, R18, R29, R27 ;  /* 0x0000001d121d7223 */ /* 0x000fe2000001001b */
[----:B------:R-:W-:-:S05]  /*24b0*/  FSEL R27, R21, -0.37612664699554443359, P2 ;  /* 0xbec093ac151b7808 */ /* 0x000fca0001000000 */
[----:B------:R-:W-:Y:S01]  /*24c0*/  FFMA.FTZ R25, R16, R25, R27 ;  /* 0x0000001910197223 */ /* 0x000fe2000001001b */
[----:B------:R-:W-:-:S05]  /*24d0*/  FSEL R27, R21, -0.37612664699554443359, P3 ;  /* 0xbec093ac151b7808 */ /* 0x000fca0001800000 */
[----:B------:R-:W-:Y:S01]  /*24e0*/  FFMA.FTZ R29, R18, R29, R27 ;  /* 0x0000001d121d7223 */ /* 0x000fe2000001001b */
[----:B------:R-:W-:-:S05]  /*24f0*/  FSEL R27, R2, 0.12837915122509002686, P2 ;  /* 0x3e0375d3021b7808 */ /* 0x000fca0001000000 */
[----:B------:R-:W-:Y:S01]  /*2500*/  FFMA.FTZ R26, R16, R25, R27 ;  /* 0x00000019101a7223 */ /* 0x000fe2000001001b */
[----:B------:R-:W-:Y:S01]  /*2510*/  FSEL R25, R2, 0.12837915122509002686, P3 ;  /* 0x3e0375d302197808 */ /* 0x000fe20001800000 */
[----:B------:R-:W-:-:S04]  /*2520*/  FADD.FTZ R16, -R16, -RZ ;  /* 0x800000ff10107221 */ /* 0x000fc80000010100 */
[----:B------:R-:W-:Y:S01]  /*2530*/  FFMA.FTZ R25, R18, R29, R25 ;  /* 0x0000001d12197223 */ /* 0x000fe20000010019 */
[----:B------:R-:W-:Y:S01]  /*2540*/  FSEL R27, R16, R19, P2 ;  /* 0x00000013101b7208 */ /* 0x000fe20001000000 */
[----:B------:R-:W-:-:S04]  /*2550*/  FADD.FTZ R29, -R18, -RZ ;  /* 0x800000ff121d7221 */ /* 0x000fc80000010100 */
[----:B------:R-:W-:Y:S01]  /*2560*/  FFMA.FTZ R18, R26, R27, R27 ;  /* 0x0000001b1a127223 */ /* 0x000fe2000001001b */
[----:B------:R-:W-:Y:S01]  /*2570*/  FSEL R16, R29, R20, P3 ;  /* 0x000000141d107208 */ /* 0x000fe20001800000 */
[----:B------:R-:W0:Y:S04]  /*2580*/  @P1 MUFU.EX2 R26, R17 ;  /* 0x00000011001a1308 */ /* 0x000e280000000800 */
[----:B------:R-:W-:Y:S02]  /*2590*/  FFMA.FTZ R16, R25, R16, R16 ;  /* 0x0000001019107223 */ /* 0x000fe40000010010 */
[----:B------:R-:W1:Y:S01]  /*25a0*/  @P2 MUFU.EX2 R25, R18 ;  /* 0x0000001200192308 */ /* 0x000e620000000800 */
[----:B0-----:R-:W-:-:S05]  /*25b0*/  @P1 FADD.FTZ R26, -R26, 1 ;  /* 0x3f8000001a1a1421 */ /* 0x001fca0000010100 */
[----:B------:R-:W-:Y:S01]  /*25c0*/  @P1 LOP3.LUT R17, R26, 0x80000000, R15, 0xb8, !PT ;  /* 0x800000001a111812 */ /* 0x000fe200078eb80f */
[----:B-1----:R-:W-:Y:S01]  /*25d0*/  @P2 FADD.FTZ R26, -R25, 1 ;  /* 0x3f800000191a2421 */ /* 0x002fe20000010100 */
[----:B------:R-:W0:Y:S04]  /*25e0*/  @P3 MUFU.EX2 R15, R16 ;  /* 0x00000010000f3308 */ /* 0x000e280000000800 */
[----:B------:R-:W-:Y:S01]  /*25f0*/  @P2 LOP3.LUT R18, R26, 0x80000000, R19, 0xb8, !PT ;  /* 0x800000001a122812 */ /* 0x000fe200078eb813 */
[----:B------:R-:W-:Y:S01]  /*2600*/  FMUL.FTZ R19, R8, -0.5 ;  /* 0xbf00000008137820 */ /* 0x000fe20000410000 */
[----:B------:R-:W-:-:S03]  /*2610*/  FMUL.FTZ R26, R9, -0.5 ;  /* 0xbf000000091a7820 */ /* 0x000fc60000410000 */
[----:B------:R-:W-:Y:S01]  /*2620*/  FMUL.FTZ R19, R8, R19 ;  /* 0x0000001308137220 */ /* 0x000fe20000410000 */
[----:B------:R-:W-:-:S03]  /*2630*/  FMUL.FTZ R25, R9, R26 ;  /* 0x0000001a09197220 */ /* 0x000fc60000410000 */
[----:B------:R-:W-:Y:S01]  /*2640*/  FMUL.FTZ R26, R19, 1.4426950216293334961 ;  /* 0x3fb8aa3b131a7820 */ /* 0x000fe20000410000 */
[----:B0-----:R-:W-:Y:S01]  /*2650*/  @P3 FADD.FTZ R19, -R15, 1 ;  /* 0x3f8000000f133421 */ /* 0x001fe20000010100 */
[----:B------:R-:W-:Y:S02]  /*2660*/  FMUL.FTZ R27, R25, 1.4426950216293334961 ;  /* 0x3fb8aa3b191b7820 */ /* 0x000fe40000410000 */
[----:B------:R-:W0:Y:S02]  /*2670*/  MUFU.EX2 R15, R26 ;  /* 0x0000001a000f7308 */ /* 0x000e240000000800 */
[----:B------:R-:W-:Y:S01]  /*2680*/  @P3 LOP3.LUT R16, R19, 0x80000000, R20, 0xb8, !PT ;  /* 0x8000000013103812 */ /* 0x000fe200078eb814 */
[C---:B------:R-:W-:Y:S01]  /*2690*/  FMUL.FTZ R19, R10.reuse, -0.5 ;  /* 0xbf0000000a137820 */ /* 0x040fe20000410000 */
[----:B------:R-:W1:Y:S01]  /*26a0*/  MUFU.EX2 R25, R27 ;  /* 0x0000001b00197308 */ /* 0x000e620000000800 */
[----:B------:R-:W-:Y:S02]  /*26b0*/  FMUL.FTZ R20, R11, -0.5 ;  /* 0xbf0000000b147820 */ /* 0x000fe40000410000 */
[----:B------:R-:W-:-:S02]  /*26c0*/  FMUL.FTZ R19, R10, R19 ;  /* 0x000000130a137220 */ /* 0x000fc40000410000 */
[----:B------:R-:W-:Y:S02]  /*26d0*/  FMUL.FTZ R20, R11, R20 ;  /* 0x000000140b147220 */ /* 0x000fe40000410000 */
[----:B------:R-:W-:Y:S02]  /*26e0*/  FMUL.FTZ R19, R19, 1.4426950216293334961 ;  /* 0x3fb8aa3b13137820 */ /* 0x000fe40000410000 */
[----:B------:R-:W-:Y:S01]  /*26f0*/  FMUL.FTZ R20, R20, 1.4426950216293334961 ;  /* 0x3fb8aa3b14147820 */ /* 0x000fe20000410000 */
[----:B0-----:R-:W-:-:S03]  /*2700*/  FMUL.FTZ R15, R15, 0.3989422917366027832 ;  /* 0x3ecc422a0f0f7820 */ /* 0x001fc60000410000 */
[----:B------:R-:W0:Y:S01]  /*2710*/  MUFU.EX2 R19, R19 ;  /* 0x0000001300137308 */ /* 0x000e220000000800 */
[----:B-1----:R-:W-:Y:S01]  /*2720*/  FMUL.FTZ R26, R25, 0.3989422917366027832 ;  /* 0x3ecc422a191a7820 */ /* 0x002fe20000410000 */
[----:B------:R-:W-:Y:S01]  /*2730*/  FMUL.FTZ R25, R8, R15 ;  /* 0x0000000f08197220 */ /* 0x000fe20000410000 */
[----:B---3--:R-:W-:Y:S01]  /*2740*/  FMUL.FTZ R8, R4, 0.70710676908493041992 ;  /* 0x3f3504f304087820 */ /* 0x008fe20000410000 */
[----:B------:R-:W1:Y:S01]  /*2750*/  MUFU.EX2 R20, R20 ;  /* 0x0000001400147308 */ /* 0x000e620000000800 */
[----:B------:R-:W-:Y:S01]  /*2760*/  FMUL.FTZ R15, R5, 0.70710676908493041992 ;  /* 0x3f3504f3050f7820 */ /* 0x000fe20000410000 */
[----:B------:R-:W-:Y:S01]  /*2770*/  FMUL.FTZ R9, R9, R26 ;  /* 0x0000001a09097220 */ /* 0x000fe20000410000 */
[----:B------:R-:W-:Y:S01]  /*2780*/  FADD.FTZ R26, R3, 1 ;  /* 0x3f800000031a7421 */ /* 0x000fe20000010000 */
[----:B------:R-:W-:Y:S02]  /*2790*/  FSETP.GE.FTZ.AND P0, PT, |R8|, 1.0029599666595458984, PT ;  /* 0x3f8060fe0800780b */ /* 0x000fe40003f16200 */
[----:B------:R-:W-:Y:S01]  /*27a0*/  FSETP.GE.FTZ.AND P1, PT, |R15|, 1.0029599666595458984, PT ;  /* 0x3f8060fe0f00780b */ /* 0x000fe20003f36200 */
[----:B------:R-:W-:Y:S01]  /*27b0*/  FFMA.FTZ R3, R26, 0.5, R25 ;  /* 0x3f0000001a037823 */ /* 0x000fe20000010019 */
[----:B------:R-:W-:Y:S01]  /*27c0*/  FADD.FTZ R26, R17, 1 ;  /* 0x3f800000111a7421 */ /* 0x000fe20000010000 */
[----:B------:R-:W-:Y:S01]  /*27d0*/  FADD.FTZ R17, R18, 1 ;  /* 0x3f80000012117421 */ /* 0x000fe20000010000 */
[----:B0-----:R-:W-:Y:S01]  /*27e0*/  FMUL.FTZ R27, R19, 0.3989422917366027832 ;  /* 0x3ecc422a131b7820 */ /* 0x001fe20000410000 */
[----:B------:R-:W-:Y:S01]  /*27f0*/  FADD.FTZ R19, |R8|, -RZ ;  /* 0x800000ff08137221 */ /* 0x000fe20000010200 */
[----:B------:R-:W-:Y:S01]  /*2800*/  FFMA.FTZ R18, R26, 0.5, R9 ;  /* 0x3f0000001a127823 */ /* 0x000fe20000010009 */
[----:B------:R-:W-:Y:S01]  /*2810*/  FSEL R26, -R22, -0.00082130916416645050049, P0 ;  /* 0xba574d20161a7808 */ /* 0x000fe20000000100 */
[----:B------:R-:W-:Y:S01]  /*2820*/  FMUL.FTZ R10, R10, R27 ;  /* 0x0000001b0a0a7220 */ /* 0x000fe20000410000 */
[----:B-1----:R-:W-:Y:S01]  /*2830*/  FMUL.FTZ R28, R20, 0.3989422917366027832 ;  /* 0x3ecc422a141c7820 */ /* 0x002fe20000410000 */
[----:B------:R-:W-:Y:S01]  /*2840*/  FSEL R9, -R22, -0.00082130916416645050049, P1 ;  /* 0xba574d2016097808 */ /* 0x000fe20000800100 */
[----:B------:R-:W-:Y:S01]  /*2850*/  @!P0 FMUL.FTZ R19, R8, R8 ;  /* 0x0000000808138220 */ /* 0x000fe20000410000 */
[----:B------:R-:W-:Y:S01]  /*2860*/  FFMA.FTZ R17, R17, 0.5, R10 ;  /* 0x3f00000011117823 */ /* 0x000fe2000001000a */
[----:B------:R-:W-:Y:S01]  /*2870*/  FSEL R10, R23, 8.4834944573231041431e-05, P0 ;  /* 0x38b1e96a170a7808 */ /* 0x000fe20000000000 */
[----:B------:R-:W-:Y:S01]  /*2880*/  FMUL.FTZ R20, R11, R28 ;  /* 0x0000001c0b147220 */ /* 0x000fe20000410000 */
[----:B------:R-:W-:Y:S01]  /*2890*/  FADD.FTZ R11, |R15|, -RZ ;  /* 0x800000ff0f0b7221 */ /* 0x000fe20000010200 */
[----:B------:R-:W-:Y:S01]  /*28a0*/  FSEL R28, R23, 8.4834944573231041431e-05, P1 ;  /* 0x38b1e96a171c7808 */ /* 0x000fe20000800000 */
[----:B------:R-:W-:Y:S01]  /*28b0*/  @!P1 FMUL.FTZ R11, R15, R15 ;  /* 0x0000000f0f0b9220 */ /* 0x000fe20000410000 */
[----:B------:R-:W-:Y:S01]  /*28c0*/  FFMA.FTZ R10, R19, R10, R26 ;  /* 0x0000000a130a7223 */ /* 0x000fe2000001001a */
[----:B------:R-:W-:-:S02]  /*28d0*/  FSEL R26, R14, 0.0052134888246655464172, P0 ;  /* 0x3baad5ea0e1a7808 */ /* 0x000fc40000000000 */
[----:B------:R-:W-:Y:S01]  /*28e0*/  FFMA.FTZ R28, R11, R28, R9 ;  /* 0x0000001c0b1c7223 */ /* 0x000fe20000010009 */
[----:B------:R-:W-:Y:S02]  /*28f0*/  FSEL R9, R14, 0.0052134888246655464172, P1 ;  /* 0x3baad5ea0e097808 */ /* 0x000fe40000800000 */
[----:B------:R-:W-:Y:S01]  /*2900*/  FFMA.FTZ R10, R19, R10, R26 ;  /* 0x0000000a130a7223 */ /* 0x000fe2000001001a */
[----:B------:R-:W-:Y:S02]  /*2910*/  FSEL R26, -R13, -0.026868773624300956726, P0 ;  /* 0xbcdc1be70d1a7808 */ /* 0x000fe40000000100 */
[----:B------:R-:W-:Y:S01]  /*2920*/  FFMA.FTZ R28, R11, R28, R9 ;  /* 0x0000001c0b1c7223 */ /* 0x000fe20000010009 */
[----:B------:R-:W-:Y:S02]  /*2930*/  FSEL R9, -R13, -0.026868773624300956726, P1 ;  /* 0xbcdc1be70d097808 */ /* 0x000fe40000800100 */
[----:B------:R-:W-:Y:S01]  /*2940*/  FFMA.FTZ R10, R19, R10, R26 ;  /* 0x0000000a130a7223 */ /* 0x000fe2000001001a */
[----:B------:R-:W-:-:S02]  /*2950*/  FSEL R26, R12, 0.11284004896879196167, P0 ;  /* 0x3de718af0c1a7808 */ /* 0x000fc40000000000 */
[----:B------:R-:W-:Y:S01]  /*2960*/  FFMA.FTZ R28, R11, R28, R9 ;  /* 0x0000001c0b1c7223 */ /* 0x000fe20000010009 */
[----:B------:R-:W-:Y:S02]  /*2970*/  FSEL R9, R12, 0.11284004896879196167, P1 ;  /* 0x3de718af0c097808 */ /* 0x000fe40000800000 */
[----:B------:R-:W-:Y:S01]  /*2980*/  FFMA.FTZ R10, R19, R10, R26 ;  /* 0x0000000a130a7223 */ /* 0x000fe2000001001a */
[C---:B------:R-:W-:Y:S02]  /*2990*/  FSEL R26, R21.reuse, -0.37612664699554443359, P0 ;  /* 0xbec093ac151a7808 */ /* 0x040fe40000000000 */
[----:B------:R-:W-:Y:S01]  /*29a0*/  FSEL R25, R21, -0.37612664699554443359, P1 ;  /* 0xbec093ac15197808 */ /* 0x000fe20000800000 */
[----:B------:R-:W-:Y:S02]  /*29b0*/  FFMA.FTZ R9, R11, R28, R9 ;  /* 0x0000001c0b097223 */ /* 0x000fe40000010009 */
[----:B------:R-:W-:Y:S01]  /*29c0*/  FFMA.FTZ R28, R19, R10, R26 ;  /* 0x0000000a131c7223 */ /* 0x000fe2000001001a */
[----:B------:R-:W-:Y:S01]  /*29d0*/  FMUL.FTZ R10, R6, 0.70710676908493041992 ;  /* 0x3f3504f3060a7820 */ /* 0x000fe20000410000 */
[----:B------:R-:W-:Y:S01]  /*29e0*/  FFMA.FTZ R26, R11, R9, R25 ;  /* 0x000000090b1a7223 */ /* 0x000fe20000010019 */
[----:B------:R-:W-:Y:S01]  /*29f0*/  FSEL R25, R2, 0.12837915122509002686, P0 ;  /* 0x3e0375d302197808 */ /* 0x000fe20000000000 */
[----:B------:R-:W-:Y:S01]  /*2a00*/  FADD.FTZ R9, R16, 1 ;  /* 0x3f80000010097421 */ /* 0x000fe20000010000 */
[----:B------:R-:W-:-:S02]  /*2a10*/  FSEL R16, R2, 0.12837915122509002686, P1 ;  /* 0x3e0375d302107808 */ /* 0x000fc40000800000 */
[C---:B------:R-:W-:Y:S01]  /*2a20*/  FSETP.GE.FTZ.AND P2, PT, |R10|.reuse, 1.0029599666595458984, PT ;  /* 0x3f8060fe0a00780b */ /* 0x040fe20003f56200 */
[C---:B------:R-:W-:Y:S01]  /*2a30*/  FFMA.FTZ R25, R19.reuse, R28, R25 ;  /* 0x0000001c13197223 */ /* 0x040fe20000010019 */
[----:B------:R-:W-:Y:S01]  /*2a40*/  FADD.FTZ R19, -R19, -RZ ;  /* 0x800000ff13137221 */ /* 0x000fe20000010100 */
[C---:B------:R-:W-:Y:S01]  /*2a50*/  FFMA.FTZ R26, R11.reuse, R26, R16 ;  /* 0x0000001a0b1a7223 */ /* 0x040fe20000010010 */
[----:B------:R-:W-:Y:S01]  /*2a60*/  FADD.FTZ R28, -R11, -RZ ;  /* 0x800000ff0b1c7221 */ /* 0x000fe20000010100 */
[----:B------:R-:W-:Y:S01]  /*2a70*/  FFMA.FTZ R20, R9, 0.5, R20 ;  /* 0x3f00000009147823 */ /* 0x000fe20000010014 */
[----:B------:R-:W-:Y:S01]  /*2a80*/  FADD.FTZ R9, |R10|, -RZ ;  /* 0x800000ff0a097221 */ /* 0x000fe20000010200 */
[----:B------:R-:W-:Y:S02]  /*2a90*/  FSEL R16, R19, R8, P0 ;  /* 0x0000000813107208 */ /* 0x000fe40000000000 */
[----:B------:R-:W-:Y:S02]  /*2aa0*/  FSEL R11, R28, R15, P1 ;  /* 0x0000000f1c0b7208 */ /* 0x000fe40000800000 */
[----:B------:R-:W-:Y:S01]  /*2ab0*/  FSEL R28, -R22, -0.00082130916416645050049, P2 ;  /* 0xba574d20161c7808 */ /* 0x000fe20001000100 */
[----:B------:R-:W-:Y:S01]  /*2ac0*/  FFMA.FTZ R19, R25, R16, R16 ;  /* 0x0000001019137223 */ /* 0x000fe20000010010 */
[----:B------:R-:W-:Y:S01]  /*2ad0*/  FSEL R16, R23, 8.4834944573231041431e-05, P2 ;  /* 0x38b1e96a17107808 */ /* 0x000fe20001000000 */
[----:B------:R-:W-:Y:S01]  /*2ae0*/  @!P2 FMUL.FTZ R9, R10, R10 ;  /* 0x0000000a0a09a220 */ /* 0x000fe20000410000 */
[----:B------:R-:W-:Y:S01]  /*2af0*/  FFMA.FTZ R26, R26, R11, R11 ;  /* 0x0000000b1a1a7223 */ /* 0x000fe2000001000b */
[----:B------:R-:W-:-:S02]  /*2b00*/  FSEL R11, R14, 0.0052134888246655464172, P2 ;  /* 0x3baad5ea0e0b7808 */ /* 0x000fc40001000000 */
[----:B------:R-:W-:Y:S01]  /*2b10*/  FFMA.FTZ R28, R9, R16, R28 ;  /* 0x00000010091c7223 */ /* 0x000fe2000001001c */
[----:B------:R-:W-:Y:S01]  /*2b20*/  FSEL R25, R2, 0.12837915122509002686, P2 ;  /* 0x3e0375d302197808 */ /* 0x000fe20001000000 */
[----:B------:R-:W-:Y:S02]  /*2b30*/  FMUL.FTZ R16, R7, 0.70710676908493041992 ;  /* 0x3f3504f307107820 */ /* 0x000fe40000410000 */
[----:B------:R-:W-:Y:S01]  /*2b40*/  FFMA.FTZ R28, R9, R28, R11 ;  /* 0x0000001c091c7223 */ /* 0x000fe2000001000b */
[----:B------:R-:W-:Y:S01]  /*2b50*/  FSEL R11, -R13, -0.026868773624300956726, P2 ;  /* 0xbcdc1be70d0b7808 */ /* 0x000fe20001000100 */
[C---:B------:R-:W-:Y:S01]  /*2b60*/  FADD.FTZ R27, |R16|.reuse, -RZ ;  /* 0x800000ff101b7221 */ /* 0x040fe20000010200 */
[----:B------:R-:W-:-:S03]  /*2b70*/  FSETP.GE.FTZ.AND P3, PT, |R16|, 1.0029599666595458984, PT ;  /* 0x3f8060fe1000780b */ /* 0x000fc60003f76200 */
[----:B------:R-:W-:Y:S01]  /*2b80*/  FFMA.FTZ R28, R9, R28, R11 ;  /* 0x0000001c091c7223 */ /* 0x000fe2000001000b */
[----:B------:R-:W-:Y:S02]  /*2b90*/  FSEL R11, R12, 0.11284004896879196167, P2 ;  /* 0x3de718af0c0b7808 */ /* 0x000fe40001000000 */
[----:B------:R-:W-:Y:S02]  /*2ba0*/  FSEL R23, R23, 8.4834944573231041431e-05, P3 ;  /* 0x38b1e96a17177808 */ /* 0x000fe40001800000 */
[----:B------:R-:W-:Y:S01]  /*2bb0*/  FSEL R22, -R22, -0.00082130916416645050049, P3 ;  /* 0xba574d2016167808 */ /* 0x000fe20001800100 */
[----:B------:R-:W-:Y:S01]  /*2bc0*/  FFMA.FTZ R28, R9, R28, R11 ;  /* 0x0000001c091c7223 */ /* 0x000fe2000001000b */
[----:B------:R-:W-:Y:S02]  /*2bd0*/  FSEL R11, R21, -0.37612664699554443359, P2 ;  /* 0xbec093ac150b7808 */ /* 0x000fe40001000000 */
[----:B------:R-:W-:Y:S01]  /*2be0*/  FSEL R14, R14, 0.0052134888246655464172, P3 ;  /* 0x3baad5ea0e0e7808 */ /* 0x000fe20001800000 */
[----:B------:R-:W-:Y:S01]  /*2bf0*/  @!P3 FMUL.FTZ R27, R16, R16 ;  /* 0x00000010101bb220 */ /* 0x000fe20000410000 */
[----:B------:R-:W-:Y:S01]  /*2c00*/  FSEL R12, R12, 0.11284004896879196167, P3 ;  /* 0x3de718af0c0c7808 */ /* 0x000fe20001800000 */
[----:B------:R-:W-:-:S02]  /*2c10*/  FFMA.FTZ R28, R9, R28, R11 ;  /* 0x0000001c091c7223 */ /* 0x000fc4000001000b */
[----:B------:R-:W0:Y:S01]  /*2c20*/  @P0 MUFU.EX2 R11, R19 ;  /* 0x00000013000b0308 */ /* 0x000e220000000800 */
[----:B------:R-:W-:Y:S01]  /*2c30*/  FFMA.FTZ R22, R27, R23, R22 ;  /* 0x000000171b167223 */ /* 0x000fe20000010016 */
[C---:B------:R-:W-:Y:S01]  /*2c40*/  FFMA.FTZ R25, R9.reuse, R28, R25 ;  /* 0x0000001c09197223 */ /* 0x040fe20000010019 */
[----:B------:R-:W-:Y:S02]  /*2c50*/  FADD.FTZ R9, -R9, -RZ ;  /* 0x800000ff09097221 */ /* 0x000fe40000010100 */
[----:B------:R-:W-:Y:S01]  /*2c60*/  FFMA.FTZ R14, R27, R22, R14 ;  /* 0x000000161b0e7223 */ /* 0x000fe2000001000e */
[----:B0-----:R-:W-:-:S05]  /*2c70*/  @P0 FADD.FTZ R11, -R11, 1 ;  /* 0x3f8000000b0b0421 */ /* 0x001fca0000010100 */
[----:B------:R-:W-:Y:S02]  /*2c80*/  @P0 LOP3.LUT R19, R11, 0x80000000, R8, 0xb8, !PT ;  /* 0x800000000b130812 */ /* 0x000fe400078eb808 */
[----:B------:R-:W-:Y:S01]  /*2c90*/  FSEL R8, R9, R10, P2 ;  /* 0x0000000a09087208 */ /* 0x000fe20001000000 */
[----:B------:R-:W0:Y:S04]  /*2ca0*/  @P1 MUFU.EX2 R11, R26 ;  /* 0x0000001a000b1308 */ /* 0x000e280000000800 */
[----:B------:R-:W-:Y:S02]  /*2cb0*/  FFMA.FTZ R25, R25, R8, R8 ;  /* 0x0000000819197223 */ /* 0x000fe40000010008 */
[----:B------:R-:W1:Y:S01]  /*2cc0*/  LDC.64 R8, c[0x0][0x390] ;  /* 0x0000e400ff087b82 */ /* 0x000e620000000a00 */
[----:B0-----:R-:W-:-:S02]  /*2cd0*/  @P1 FADD.FTZ R28, -R11, 1 ;  /* 0x3f8000000b1c1421 */ /* 0x001fc40000010100 */
[----:B------:R-:W0:Y:S03]  /*2ce0*/  @P2 MUFU.EX2 R11, R25 ;  /* 0x00000019000b2308 */ /* 0x000e260000000800 */
[----:B------:R-:W-:Y:S02]  /*2cf0*/  @P1 LOP3.LUT R26, R28, 0x80000000, R15, 0xb8, !PT ;  /* 0x800000001c1a1812 */ /* 0x000fe400078eb80f */
[----:B------:R-:W-:-:S05]  /*2d00*/  FSEL R28, -R13, -0.026868773624300956726, P3 ;  /* 0xbcdc1be70d1c7808 */ /* 0x000fca0001800100 */
[----:B------:R-:W-:Y:S01]  /*2d10*/  FFMA.FTZ R14, R27, R14, R28 ;  /* 0x0000000e1b0e7223 */ /* 0x000fe2000001001c */
[----:B-1----:R-:W-:-:S04]  /*2d20*/  IMAD.WIDE.U32 R8, R0, 0x4, R8 ;  /* 0x0000000400087825 */ /* 0x002fc800078e0008 */
[----:B0-----:R-:W-:Y:S01]  /*2d30*/  @P2 FADD.FTZ R11, -R11, 1 ;  /* 0x3f8000000b0b2421 */ /* 0x001fe20000010100 */
[----:B------:R-:W-:Y:S01]  /*2d40*/  FFMA.FTZ R28, R27, R14, R12 ;  /* 0x0000000e1b1c7223 */ /* 0x000fe2000001000c */
[----:B------:R-:W-:-:S03]  /*2d50*/  IMAD.WIDE.U32 R22, R24, 0x10, R8 ;  /* 0x0000001018167825 */ /* 0x000fc600078e0008 */
[----:B------:R-:W-:Y:S02]  /*2d60*/  @P2 LOP3.LUT R25, R11, 0x80000000, R10, 0xb8, !PT ;  /* 0x800000000b192812 */ /* 0x000fe400078eb80a */
[----:B------:R-:W2:Y:S04]  /*2d70*/  LDG.E.128 R8, desc[UR4][R22.64] ;  /* 0x0000000416087981 */ /* 0x000ea8000c1e1d00 */
[----:B------:R0:W3:Y:S01]  /*2d80*/  LDG.E.128 R12, desc[UR4][R22.64+0x800] ;  /* 0x00080004160c7981 */ /* 0x0000e2000c1e1d00 */
[----:B------:R-:W-:Y:S01]  /*2d90*/  FSEL R21, R21, -0.37612664699554443359, P3 ;  /* 0xbec093ac15157808 */ /* 0x000fe20001800000 */
[----:B------:R-:W-:Y:S01]  /*2da0*/  FADD.FTZ R25, R25, 1 ;  /* 0x3f80000019197421 */ /* 0x000fe20000010000 */
[----:B------:R-:W-:-:S03]  /*2db0*/  FSEL R2, R2, 0.12837915122509002686, P3 ;  /* 0x3e0375d302027808 */ /* 0x000fc60001800000 */
[----:B------:R-:W-:Y:S01]  /*2dc0*/  FFMA.FTZ R28, R27, R28, R21 ;  /* 0x0000001c1b1c7223 */ /* 0x000fe20000010015 */
[----:B------:R-:W-:Y:S01]  /*2dd0*/  FMUL.FTZ R21, R4, -0.5 ;  /* 0xbf00000004157820 */ /* 0x000fe20000410000 */
[----:B0-----:R-:W-:-:S03]  /*2de0*/  FMUL.FTZ R23, R6, -0.5 ;  /* 0xbf00000006177820 */ /* 0x001fc60000410000 */
[----:B------:R-:W-:Y:S01]  /*2df0*/  FMUL.FTZ R21, R4, R21 ;  /* 0x0000001504157220 */ /* 0x000fe20000410000 */
[C---:B------:R-:W-:Y:S01]  /*2e00*/  FFMA.FTZ R28, R27.reuse, R28, R2 ;  /* 0x0000001c1b1c7223 */ /* 0x040fe20000010002 */
[----:B------:R-:W-:Y:S01]  /*2e10*/  FADD.FTZ R27, -R27, -RZ ;  /* 0x800000ff1b1b7221 */ /* 0x000fe20000010100 */
[----:B------:R-:W-:Y:S01]  /*2e20*/  FMUL.FTZ R22, R6, R23 ;  /* 0x0000001706167220 */ /* 0x000fe20000410000 */
[----:B------:R-:W-:-:S03]  /*2e30*/  FMUL.FTZ R29, R21, 1.4426950216293334961 ;  /* 0x3fb8aa3b151d7820 */ /* 0x000fc60000410000 */
[----:B------:R-:W-:-:S03]  /*2e40*/  FSEL R27, R27, R16, P3 ;  /* 0x000000101b1b7208 */ /* 0x000fc60001800000 */
[----:B------:R-:W0:Y:S02]  /*2e50*/  MUFU.EX2 R29, R29 ;  /* 0x0000001d001d7308 */ /* 0x000e240000000800 */
[----:B------:R-:W-:Y:S01]  /*2e60*/  FFMA.FTZ R2, R28, R27, R27 ;  /* 0x0000001b1c027223 */ /* 0x000fe2000001001b */
[----:B------:R-:W-:-:S03]  /*2e70*/  FMUL.FTZ R27, R22, 1.4426950216293334961 ;  /* 0x3fb8aa3b161b7820 */ /* 0x000fc60000410000 */
[----:B------:R-:W-:Y:S04]  /*2e80*/  @P3 MUFU.EX2 R28, R2 ;  /* 0x00000002001c3308 */ /* 0x000fe80000000800 */
[----:B------:R-:W1:Y:S01]  /*2e90*/  MUFU.EX2 R27, R27 ;  /* 0x0000001b001b7308 */ /* 0x000e620000000800 */
[----:B0-----:R-:W-:-:S04]  /*2ea0*/  FMUL.FTZ R21, R29, 0.3989422917366027832 ;  /* 0x3ecc422a1d157820 */ /* 0x001fc80000410000 */
[----:B------:R-:W-:Y:S01]  /*2eb0*/  FMUL.FTZ R21, R4, R21 ;  /* 0x0000001504157220 */ /* 0x000fe20000410000 */
[----:B------:R-:W-:-:S04]  /*2ec0*/  FMUL.FTZ R4, R5, -0.5 ;  /* 0xbf00000005047820 */ /* 0x000fc80000410000 */
[----:B------:R-:W-:Y:S01]  /*2ed0*/  FMUL.FTZ R4, R5, R4 ;  /* 0x0000000405047220 */ /* 0x000fe20000410000 */
[----:B-1----:R-:W-:-:S03]  /*2ee0*/  FMUL.FTZ R29, R27, 0.3989422917366027832 ;  /* 0x3ecc422a1b1d7820 */ /* 0x002fc60000410000 */
[----:B------:R-:W-:Y:S01]  /*2ef0*/  FMUL.FTZ R23, R4, 1.4426950216293334961 ;  /* 0x3fb8aa3b04177820 */ /* 0x000fe20000410000 */
[C---:B------:R-:W-:Y:S01]  /*2f00*/  FMUL.FTZ R4, R7.reuse, -0.5 ;  /* 0xbf00000007047820 */ /* 0x040fe20000410000 */
[----:B------:R-:W-:Y:S02]  /*2f10*/  FMUL.FTZ R6, R6, R29 ;  /* 0x0000001d06067220 */ /* 0x000fe40000410000 */
[----:B------:R0:W1:Y:S01]  /*2f20*/  MUFU.EX2 R22, R23 ;  /* 0x0000001700167308 */ /* 0x0000620000000800 */
[----:B------:R-:W-:-:S04]  /*2f30*/  FMUL.FTZ R4, R7, R4 ;  /* 0x0000000407047220 */ /* 0x000fc80000410000 */
[----:B------:R-:W-:Y:S01]  /*2f40*/  FMUL.FTZ R4, R4, 1.4426950216293334961 ;  /* 0x3fb8aa3b04047820 */ /* 0x000fe20000410000 */
[----:B0-----:R-:W-:-:S05]  /*2f50*/  @P3 FADD.FTZ R23, -R28, 1 ;  /* 0x3f8000001c173421 */ /* 0x001fca0000010100 */
[----:B------:R-:W0:Y:S01]  /*2f60*/  MUFU.EX2 R4, R4 ;  /* 0x0000000400047308 */ /* 0x000e220000000800 */
[----:B-1----:R-:W-:Y:S01]  /*2f70*/  FMUL.FTZ R22, R22, 0.3989422917366027832 ;  /* 0x3ecc422a16167820 */ /* 0x002fe20000410000 */
[----:B------:R-:W-:Y:S01]  /*2f80*/  @P3 LOP3.LUT R2, R23, 0x80000000, R16, 0xb8, !PT ;  /* 0x8000000017023812 */ /* 0x000fe200078eb810 */
[----:B------:R-:W-:Y:S01]  /*2f90*/  FADD.FTZ R16, R19, 1 ;  /* 0x3f80000013107421 */ /* 0x000fe20000010000 */
[----:B------:R-:W-:Y:S01]  /*2fa0*/  FADD.FTZ R19, R26, 1 ;  /* 0x3f8000001a137421 */ /* 0x000fe20000010000 */
[----:B------:R-:W-:Y:S02]  /*2fb0*/  FMUL.FTZ R22, R5, R22 ;  /* 0x0000001605167220 */ /* 0x000fe40000410000 */
[----:B------:R-:W-:Y:S01]  /*2fc0*/  FFMA.FTZ R21, R16, 0.5, R21 ;  /* 0x3f00000010157823 */ /* 0x000fe20000010015 */
[----:B------:R-:W-:Y:S01]  /*2fd0*/  FADD.FTZ R16, R2, 1 ;  /* 0x3f80000002107421 */ /* 0x000fe20000010000 */
[----:B------:R-:W-:Y:S01]  /*2fe0*/  FFMA.FTZ R22, R19, 0.5, R22 ;  /* 0x3f00000013167823 */ /* 0x000fe20000010016 */
[----:B------:R-:W-:Y:S01]  /*2ff0*/  FFMA.FTZ R19, R25, 0.5, R6 ;  /* 0x3f00000019137823 */ /* 0x000fe20000010006 */
[----:B0-----:R-:W-:-:S04]  /*3000*/  FMUL.FTZ R5, R4, 0.3989422917366027832 ;  /* 0x3ecc422a04057820 */ /* 0x001fc80000410000 */
[----:B------:R-:W-:Y:S02]  /*3010*/  FMUL.FTZ R7, R7, R5 ;  /* 0x0000000507077220 */ /* 0x000fe40000410000 */
[----:B------:R-:W0:Y:S02]  /*3020*/  LDC.64 R4, c[0x0][0x388] ;  /* 0x0000e200ff047b82 */ /* 0x000e240000000a00 */
[----:B------:R-:W-:Y:S01]  /*3030*/  FFMA.FTZ R16, R16, 0.5, R7 ;  /* 0x3f00000010107823 */ /* 0x000fe20000010007 */
[----:B0-----:R-:W-:-:S04]  /*3040*/  IMAD.WIDE.U32 R4, R0, 0x4, R4 ;  /* 0x0000000400047825 */ /* 0x001fc800078e0004 */
[----:B------:R-:W-:-:S04]  /*3050*/  IMAD.WIDE.U32 R4, R24, 0x10, R4 ;  /* 0x0000001018047825 */ /* 0x000fc800078e0004 */
[----:B--2---:R-:W-:Y:S01]  /*3060*/  FMUL.FTZ R8, R8, R3 ;  /* 0x0000000308087220 */ /* 0x004fe20000410000 */
[----:B------:R-:W-:Y:S01]  /*3070*/  FMUL.FTZ R9, R9, R18 ;  /* 0x0000001209097220 */ /* 0x000fe20000410000 */
[----:B------:R-:W-:Y:S01]  /*3080*/  FMUL.FTZ R10, R10, R17 ;  /* 0x000000110a0a7220 */ /* 0x000fe20000410000 */
[----:B------:R-:W-:Y:S01]  /*3090*/  FMUL.FTZ R11, R11, R20 ;  /* 0x000000140b0b7220 */ /* 0x000fe20000410000 */
[----:B---3--:R-:W-:Y:S01]  /*30a0*/  FMUL.FTZ R12, R12, R21 ;  /* 0x000000150c0c7220 */ /* 0x008fe20000410000 */
[----:B------:R-:W-:Y:S01]  /*30b0*/  FMUL.FTZ R13, R13, R22 ;  /* 0x000000160d0d7220 */ /* 0x000fe20000410000 */
[----:B------:R-:W-:Y:S01]  /*30c0*/  FMUL.FTZ R14, R14, R19 ;  /* 0x000000130e0e7220 */ /* 0x000fe20000410000 */
[----:B------:R-:W-:Y:S01]  /*30d0*/  FMUL.FTZ R15, R15, R16 ;  /* 0x000000100f0f7220 */ /* 0x000fe20000410000 */
[----:B------:R-:W-:Y:S04]  /*30e0*/  STG.E.128 desc[UR4][R4.64], R8 ;  /* 0x0000000804007986 */ /* 0x000fe8000c101d04 */
[----:B------:R-:W-:Y:S01]  /*30f0*/  STG.E.128 desc[UR4][R4.64+0x800], R12 ;  /* 0x0008000c04007986 */ /* 0x000fe2000c101d04 */
[----:B------:R-:W-:Y:S05]  /*3100*/  EXIT ;  /* 0x000000000000794d */ /* 0x000fea0003800000 */
.L_x_2665:
        /* <DEDUP_REMOVED lines=15> */
.L_x_12377:


//--------------------- .text._ZN2at6native29vectorized_elementwise_kernelILi8EZZZNS0_26GeluBackwardCUDAKernelImplERNS_18TensorIteratorBaseENS0_8GeluTypeEENKUlvE0_clEvENKUlvE0_clEvEUlffE_St5arrayIPcLm3EEEEviT0_T1_ --------------------------
	.section	.text._ZN2at6native29vectorized_elementwise_kernelILi8EZZZNS0_26GeluBackwardCUDAKernelImplERNS_18TensorIteratorBaseENS0_8GeluTypeEENKUlvE0_clEvENKUlvE0_clEvEUlffE_St5arrayIPcLm3EEEEviT0_T1_,"ax",@progbits
	.align	128
        .global         _ZN2at6native29vectorized_elementwise_kernelILi8EZZZNS0_26GeluBackwardCUDAKernelImplERNS_18TensorIteratorBaseENS0_8GeluTypeEENKUlvE0_clEvENKUlvE0_clEvEUlffE_St5arrayIPcLm3EEEEviT0_T1_
        .type           _ZN2at6native29vectorized_elementwise_kernelILi8EZZZNS0_26GeluBackwardCUDAKernelImplERNS_18TensorIteratorBaseENS0_8GeluTypeEENKUlvE0_clEvENKUlvE0_clEvEUlffE_St5arrayIPcLm3EEEEviT0_T1_,@function
        .size           _ZN2at6native29vectorized_elementwise_kernelILi8EZZZNS0_26GeluBackwardCUDAKernelImplERNS_18TensorIteratorBaseENS0_8GeluTypeEENKUlvE0_clEvENKUlvE0_clEvEUlffE_St5arrayIPcLm3EEEEviT0_T1_,(.L_x_12378 - _ZN2at6native29vectorized_elementwise_kernelILi8EZZZNS0_26GeluBackwardCUDAKernelImplERNS_18TensorIteratorBaseENS0_8GeluTypeEENKUlvE0_clEvENKUlvE0_clEvEUlffE_St5arrayIPcLm3EEEEviT0_T1_)
        .other          _ZN2at6native29vectorized_elementwise_kernelILi8EZZZNS0_26GeluBackwardCUDAKernelImplERNS_18TensorIteratorBaseENS0_8GeluTypeEENKUlvE0_clEvENKUlvE0_clEvEUlffE_St5arrayIPcLm3EEEEviT0_T1_,@"STO_CUDA_ENTRY STV_DEFAULT"
_ZN2at6native29vectorized_elementwise_kernelILi8EZZZNS0_26GeluBackwardCUDAKernelImplERNS_18TensorIteratorBaseENS0_8GeluTypeEENKUlvE0_clEvENKUlvE0_clEvEUlffE_St5arrayIPcLm3EEEEviT0_T1_:
.text._ZN2at6native29vectorized_elementwise_kernelILi8EZZZNS0_26GeluBackwardCUDAKernelImplERNS_18TensorIteratorBaseENS0_8GeluTypeEENKUlvE0_clEvENKUlvE0_clEvEUlffE_St5arrayIPcLm3EEEEviT0_T1_:
[----:B------:R-:W-:Y:S01]  /*0000*/  LDC R1, c[0x0][0x37c] ;  /* 0x0000df00ff017b82 */ /* 0x000fe20000000800 */
[----:B------:R-:W-:Y:S05]  /*0010*/  EXIT ;  /* 0x000000000000794d */ /* 0x000fea0003800000 */
.L_x_2666:
        /* <DEDUP_REMOVED lines=14> */
.L_x_12378:


//--------------------- .text._ZN2at6native18elementwise_kernelILi128ELi4EZNS0_15gpu_kernel_implIZZZNS0_26GeluBackwardCUDAKernelImplERNS_18TensorIteratorBaseENS0_8GeluTypeEENKUlvE0_clEvENKUlvE_clEvEUlddE_EEvS4_RKT_EUliE_EEviT1_ --------------------------
	.section	.text._ZN2at6native18elementwise_kernelILi128ELi4EZNS0_15gpu_kernel_implIZZZNS0_26GeluBackwardCUDAKernelImplERNS_18TensorIteratorBaseENS0_8GeluTypeEENKUlvE0_clEvENKUlvE_clEvEUlddE_EEvS4_RKT_EUliE_EEviT1_,"ax",@progbits
	.align	128
        .global         _ZN2at6native18elementwise_kernelILi128ELi4EZNS0_15gpu_kernel_implIZZZNS0_26GeluBackwardCUDAKernelImplERNS_18TensorIteratorBaseENS0_8GeluTypeEENKUlvE0_clEvENKUlvE_clEvEUlddE_EEvS4_RKT_EUliE_EEviT1_
        .type           _ZN2at6native18elementwise_kernelILi128ELi4EZNS0_15gpu_kernel_implIZZZNS0_26GeluBackwardCUDAKernelImplERNS_18TensorIteratorBaseENS0_8GeluTypeEENKUlvE0_clEvENKUlvE_clEvEUlddE_EEvS4_RKT_EUliE_EEviT1_,@function
        .size           _ZN2at6native18elementwise_kernelILi128ELi4EZNS0_15gpu_kernel_implIZZZNS0_26GeluBackwardCUDAKernelImplERNS_18TensorIteratorBaseENS0_8GeluTypeEENKUlvE0_clEvENKUlvE_clEvEUlddE_EEvS4_RKT_EUliE_EEviT1_,(.L_x_12379 - _ZN2at6native18elementwise_kernelILi128ELi4EZNS0_15gpu_kernel_implIZZZNS0_26GeluBackwardCUDAKernelImplERNS_18TensorIteratorBaseENS0_8GeluTypeEENKUlvE0_clEvENKUlvE_clEvEUlddE_EEvS4_RKT_EUliE_EEviT1_)
        .other          _ZN2at6native18elementwise_kernelILi128ELi4EZNS0_15gpu_kernel_implIZZZNS0_26GeluBackwardCUDAKernelImplERNS_18TensorIteratorBaseENS0_8GeluTypeEENKUlvE0_clEvENKUlvE_clEvEUlddE_EEvS4_RKT_EUliE_EEviT1_,@"STO_CUDA_ENTRY STV_DEFAULT"
_ZN2at6native18elementwise_kernelILi128ELi4EZNS0_15gpu_kernel_implIZZZNS0_26GeluBackwardCUDAKernelImplERNS_18TensorIteratorBaseENS0_8GeluTypeEENKUlvE0_clEvENKUlvE_clEvEUlddE_EEvS4_RKT_EUliE_EEviT1_:
.text._ZN2at6native18elementwise_kernelILi128ELi4EZNS0_15gpu_kernel_implIZZZNS0_26GeluBackwardCUDAKernelImplERNS_18TensorIteratorBaseENS0_8GeluTypeEENKUlvE0_clEvENKUlvE_clEvEUlddE_EEvS4_RKT_EUliE_EEviT1_:
        /* <DEDUP_REMOVED lines=371> */
.L_x_2669:
        /* <DEDUP_REMOVED lines=16> */
[----:B--2---:R4:W0:Y:S02]  /*1830*/  I2F.F64.S16 R16, R2 ;  /* 0x0000000200107312 */ /* 0x0048240000101c00 */
[----:B0---4-:R-:W-:Y:S05]  /*1840*/  BRA `(.L_x_2676) ;  /* 0x0000000c006c7947 */ /* 0x011fea0003800000 */
.L_x_2674:
[----:B------:R-:W2:Y:S02]  /*1850*/  LDG.E.U8 R2, desc[UR36][R2.64] ;  /* 0x0000002402027981 */ /* 0x000ea4000c1e1100 */
[----:B--2---:R4:W0:Y:S02]  /*1860*/  I2F.F64.U16 R16, R2 ;  /* 0x0000000200107312 */ /* 0x0048240000101800 */
[----:B0---4-:R-:W-:Y:S05]  /*1870*/  BRA `(.L_x_2676) ;  /* 0x0000000c00607947 */ /* 0x011fea0003800000 */
.L_x_2673:
[----:B------:R-:W-:-:S09]  /*1880*/  UISETP.NE.AND UP0, UPT, UR4, 0x2, UPT ;  /* 0x000000020400788c */ /* 0x000fd2000bf05270 */
[----:B------:R-:W-:Y:S05]  /*1890*/  BRA.U !UP0, `(.L_x_2677) ;  /* 0x0000000108287547 */ /* 0x000fea000b800000 */
[----:B------:R-:W-:-:S09]  /*18a0*/  UISETP.NE.AND UP0, UPT, UR4, 0x3, UPT ;  /* 0x000000030400788c */ /* 0x000fd2000bf05270 */
[----:B------:R-:W-:Y:S05]  /*18b0*/  BRA.U !UP0, `(.L_x_2678) ;  /* 0x0000000108147547 */ /* 0x000fea000b800000 */
[----:B------:R-:W-:-:S09]  /*18c0*/  UISETP.NE.AND UP0, UPT, UR4, 0x4, UPT ;  /* 0x000000040400788c */ /* 0x000fd2000bf05270 */
[----:B------:R-:W-:Y:S05]  /*18d0*/  BRA.U UP0, `(.L_x_2675) ;  /* 0x0000000900bc7547 */ /* 0x000fea000b800000 */
[----:B------:R-:W2:Y:S02]  /*18e0*/  LDG.E.64 R16, desc[UR36][R2.64] ;  /* 0x0000002402107981 */ /* 0x000ea4000c1e1b00 */
[----:B--2---:R-:W4:Y:S02]  /*18f0*/  I2F.F64.S64 R16, R16 ;  /* 0x0000001000107312 */ /* 0x004f240000301c00 */
[----:B----4-:R-:W-:Y:S05]  /*1900*/  BRA `(.L_x_2676) ;  /* 0x0000000c003c7947 */ /* 0x010fea0003800000 */
.L_x_2678:
[----:B------:R-:W2:Y:S02]  /*1910*/  LDG.E R2, desc[UR36][R2.64] ;  /* 0x0000002402027981 */ /* 0x000ea4000c1e1900 */
[----:B--2---:R4:W0:Y:S02]  /*1920*/  I2F.F64 R16, R2 ;  /* 0x0000000200107312 */ /* 0x0048240000201c00 */
[----:B0---4-:R-:W-:Y:S05]  /*1930*/  BRA `(.L_x_2676) ;  /* 0x0000000c00307947 */ /* 0x011fea0003800000 */
.L_x_2677:
[----:B------:R-:W2:Y:S02]  /*1940*/  LDG.E.U16 R2, desc[UR36][R2.64] ;  /* 0x0000002402027981 */ /* 0x000ea4000c1e1500 */
[----:B--2---:R4:W0:Y:S02]  /*1950*/  I2F.F64.S16 R16, R2 ;  /* 0x0000000200107312 */ /* 0x0048240000101c00 */
[----:B0---4-:R-:W-:Y:S05]  /*1960*/  BRA `(.L_x_2676) ;  /* 0x0000000c00247947 */ /* 0x011fea0003800000 */
.L_x_2672:
[----:B------:R-:W-:-:S09]  /*1970*/  UISETP.GT.AND UP0, UPT, UR4, 0x6, UPT ;  /* 0x000000060400788c */ /* 0x000fd2000bf04270 */
[----:B------:R-:W-:Y:S05]  /*1980*/  BRA.U UP0, `(.L_x_2679) ;  /* 0x0000000100347547 */ /* 0x000fea000b800000 */
[----:B------:R-:W-:-:S09]  /*1990*/  UISETP.NE.AND UP0, UPT, UR4, 0x5, UPT ;  /* 0x000000050400788c */ /* 0x000fd2000bf05270 */
[----:B------:R-:W-:Y:S05]  /*19a0*/  BRA.U !UP0, `(.L_x_2680) ;  /* 0x0000000108187547 */ /* 0x000fea000b800000 */
[----:B------:R-:W-:-:S09]  /*19b0*/  UISETP.NE.AND UP0, UPT, UR4, 0x6, UPT ;  /* 0x000000060400788c */ /* 0x000fd2000bf05270 */
[----:B------:R-:W-:Y:S05]  /*19c0*/  BRA.U UP0, `(.L_x_2675) ;  /* 0x0000000900807547 */ /* 0x000fea000b800000 */
[----:B------:R-:W2:Y:S02]  /*19d0*/  LDG.E R16, desc[UR36][R2.64] ;  /* 0x0000002402107981 */ /* 0x000ea4000c1e1900 */
[----:B--2---:R-:W-:-:S06]  /*19e0*/  FMUL.FTZ R16, R16, 1 ;  /* 0x3f80000010107820 */ /* 0x004fcc0000410000 */
[----:B------:R-:W3:Y:S02]  /*19f0*/  F2F.F64.F32 R16, R16 ;  /* 0x0000001000107310 */ /* 0x000ee40000201800 */
[----:B---3--:R-:W-:Y:S05]  /*1a00*/  BRA `(.L_x_2676) ;  /* 0x0000000800fc7947 */ /* 0x008fea0003800000 */
.L_x_2680:
[----:B------:R-:W2:Y:S02]  /*1a10*/  LDG.E.U16 R0, desc[UR36][R2.64] ;  /* 0x0000002402007981 */ /* 0x000ea4000c1e1500 */
[----:B--2---:R-:W-:-:S05]  /*1a20*/  HADD2.F32 R0, -RZ, R0.H0_H0 ;  /* 0x20000000ff007230 */ /* 0x004fca0000004100 */
[----:B------:R-:W-:-:S04]  /*1a30*/  FMUL.FTZ R0, R0, 1 ;  /* 0x3f80000000007820 */ /* 0x000fc80000410000 */
[----:B------:R3:W4:Y:S02]  /*1a40*/  F2F.F64.F32 R16, R0 ;  /* 0x0000000000107310 */ /* 0x0007240000201800 */
[----:B---34-:R-:W-:Y:S05]  /*1a50*/  BRA `(.L_x_2676) ;  /* 0x0000000800e87947 */ /* 0x018fea0003800000 */
.L_x_2679:
[----:B------:R-:W-:-:S09]  /*1a60*/  UISETP.NE.AND UP0, UPT, UR4, 0x7, UPT ;  /* 0x000000070400788c */ /* 0x000fd2000bf05270 */
[----:B------:R-:W-:Y:S05]  /*1a70*/  BRA.U !UP0, `(.L_x_2681) ;  /* 0x0000000108347547 */ /* 0x000fea000b800000 */
[----:B------:R-:W-:-:S09]  /*1a80*/  UISETP.NE.AND UP0, UPT, UR4, 0x8, UPT ;  /* 0x000000080400788c */ /* 0x000fd2000bf05270 */
[----:B------:R-:W-:Y:S05]  /*1a90*/  BRA.U !UP0, `(.L_x_2682) ;  /* 0x0000000108187547 */ /* 0x000fea000b800000 */
[----:B------:R-:W-:-:S09]  /*1aa0*/  UISETP.NE.AND UP0, UPT, UR4, 0x9, UPT ;  /* 0x000000090400788c */ /* 0x000fd2000bf05270 */
[----:B------:R-:W-:Y:S05]  /*1ab0*/  BRA.U UP0, `(.L_x_2675) ;  /* 0x0000000900447547 */ /* 0x000fea000b800000 */
[----:B------:R-:W2:Y:S02]  /*1ac0*/  LDG.E R2, desc[UR36][R2.64] ;  /* 0x0000002402027981 */ /* 0x000ea4000c1e1900 */
[----:B--2---:R-:W-:-:S06]  /*1ad0*/  FMUL.FTZ R16, R2, 1 ;  /* 0x3f80000002107820 */ /* 0x004fcc0000410000 */
[----:B------:R-:W4:Y:S02]  /*1ae0*/  F2F.F64.F32 R16, R16 ;  /* 0x0000001000107310 */ /* 0x000f240000201800 */
[----:B----4-:R-:W-:Y:S05]  /*1af0*/  BRA `(.L_x_2676) ;  /* 0x0000000800c07947 */ /* 0x010fea0003800000 */
.L_x_2682:
[----:B------:R-:W2:Y:S02]  /*1b00*/  LDG.E.U16 R2, desc[UR36][R2.64] ;  /* 0x0000002402027981 */ /* 0x000ea4000c1e1500 */
[----:B--2---:R-:W-:-:S05]  /*1b10*/  HADD2.F32 R0, -RZ, R2.H0_H0 ;  /* 0x20000002ff007230 */ /* 0x004fca0000004100 */
[----:B------:R-:W-:-:S04]  /*1b20*/  FMUL.FTZ R0, R0, 1 ;  /* 0x3f80000000007820 */ /* 0x000fc80000410000 */
[----:B------:R4:W0:Y:S02]  /*1b30*/  F2F.F64.F32 R16, R0 ;  /* 0x0000000000107310 */ /* 0x0008240000201800 */
[----:B0---4-:R-:W-:Y:S05]  /*1b40*/  BRA `(.L_x_2676) ;  /* 0x0000000800ac7947 */ /* 0x011fea0003800000 */
.L_x_2681:
[----:B------:R3:W5:Y:S01]  /*1b50*/  LDG.E.64 R16, desc[UR36][R2.64] ;  /* 0x0000002402107981 */ /* 0x000762000c1e1b00 */
[----:B------:R-:W-:Y:S05]  /*1b60*/  BRA `(.L_x_2676) ;  /* 0x0000000800a47947 */ /* 0x000fea0003800000 */
.L_x_2671:
        /* <DEDUP_REMOVED lines=8> */
[----:B------:R-:W2:Y:S01]  /*1bf0*/  LDG.E.U8 R2, desc[UR36][R2.64] ;  /* 0x0000002402027981 */ /* 0x000ea2000c1e1100 */
[----:B------:R-:W-:Y:S01]  /*1c00*/  IMAD.MOV.U32 R16, RZ, RZ, RZ ;  /* 0x000000ffff107224 */ /* 0x000fe200078e00ff */
[----:B--2---:R-:W-:-:S04]  /*1c10*/  ISETP.NE.AND P0, PT, R2, RZ, PT ;  /* 0x000000ff0200720c */ /* 0x004fc80003f05270 */
[----:B------:R-:W-:Y:S01]  /*1c20*/  FSEL R17, RZ, 1.875, !P0 ;  /* 0x3ff00000ff117808 */ /* 0x000fe20004000000 */
[----:B------:R-:W-:Y:S08]  /*1c30*/  BRA `(.L_x_2676) ;  /* 0x0000000800707947 */ /* 0x000ff00003800000 */
.L_x_2685:
[----:B------:R2:W5:Y:S01]  /*1c40*/  LDG.E.64 R16, desc[UR36][R2.64] ;  /* 0x0000002402107981 */ /* 0x000562000c1e1b00 */
[----:B------:R-:W-:Y:S05]  /*1c50*/  BRA `(.L_x_2676) ;  /* 0x0000000800687947 */ /* 0x000fea0003800000 */
.L_x_2684:
        /* <DEDUP_REMOVED lines=23> */
[----:B------:R-:W-:-:S05]  /*1dd0*/  LOP3.LUT R5, R5, 0x80000000, R0, 0xf8, !PT ;  /* 0x8000000005057812 */ /* 0x000fca00078ef800 */
[----:B------:R-:W-:-:S04]  /*1de0*/  FMUL.FTZ R5, R5, 1 ;  /* 0x3f80000005057820 */ /* 0x000fc80000410000 */
[----:B------:R2:W3:Y:S02]  /*1df0*/  F2F.F64.F32 R16, R5 ;  /* 0x0000000500107310 */ /* 0x0004e40000201800 */
[----:B--23--:R-:W-:Y:S05]  /*1e00*/  BRA `(.L_x_2676) ;  /* 0x0000000400fc7947 */ /* 0x00cfea0003800000 */
.L_x_2687:
        /* <DEDUP_REMOVED lines=10> */
[----:B------:R-:W-:-:S05]  /*1eb0*/  LOP3.LUT R0, R0, 0x80000000, R5, 0xf8, !PT ;  /* 0x8000000000007812 */ /* 0x000fca00078ef805 */
[----:B------:R-:W-:-:S04]  /*1ec0*/  FMUL.FTZ R0, R0, 1 ;  /* 0x3f80000000007820 */ /* 0x000fc80000410000 */
[----:B------:R2:W3:Y:S02]  /*1ed0*/  F2F.F64.F32 R16, R0 ;  /* 0x0000000000107310 */ /* 0x0004e40000201800 */
[----:B--23--:R-:W-:Y:S05]  /*1ee0*/  BRA `(.L_x_2676) ;  /* 0x0000000400c47947 */ /* 0x00cfea0003800000 */
.L_x_2686:
[----:B------:R-:W2:Y:S02]  /*1ef0*/  LDG.E.U16 R0, desc[UR36][R2.64] ;  /* 0x0000002402007981 */ /* 0x000ea4000c1e1500 */
[----:B--2---:R-:W-:-:S04]  /*1f00*/  IMAD.U32 R0, R0, 0x10000, RZ ;  /* 0x0001000000007824 */ /* 0x004fc800078e00ff */
[----:B------:R-:W-:-:S04]  /*1f10*/  FMUL.FTZ R0, R0, 1 ;  /* 0x3f80000000007820 */ /* 0x000fc80000410000 */
[----:B------:R2:W3:Y:S02]  /*1f20*/  F2F.F64.F32 R16, R0 ;  /* 0x0000000000107310 */ /* 0x0004e40000201800 */
[----:B--23--:R-:W-:Y:S05]  /*1f30*/  BRA `(.L_x_2676) ;  /* 0x0000000400b07947 */ /* 0x00cfea0003800000 */
.L_x_2683:
        /* <DEDUP_REMOVED lines=9> */
[----:B--2---:R2:W3:Y:S02]  /*1fd0*/  I2F.F64.U16 R16, R2 ;  /* 0x0000000200107312 */ /* 0x0044e40000101800 */
[----:B--23--:R-:W-:Y:S05]  /*1fe0*/  BRA `(.L_x_2676) ;  /* 0x0000000400847947 */ /* 0x00cfea0003800000 */
.L_x_2690:
[----:B------:R-:W2:Y:S01]  /*1ff0*/  LDG.E.U8 R3, desc[UR36][R2.64] ;  /* 0x0000002402037981 */ /* 0x000ea2000c1e1100 */
[----:B------:R-:W-:Y:S02]  /*2000*/  CS2R R16, SRZ ;  /* 0x0000000000107805 */ /* 0x000fe4000001ff00 */
[----:B--2---:R-:W-:-:S13]  /*2010*/  ISETP.NE.AND P0, PT, R3, RZ, PT ;  /* 0x000000ff0300720c */ /* 0x004fda0003f05270 */
[----:B------:R-:W-:Y:S05]  /*2020*/  @!P0 BRA `(.L_x_2676) ;  /* 0x0000000400748947 */ /* 0x000fea0003800000 */
[----:B------:R-:W-:-:S13]  /*2030*/  ISETP.NE.AND P0, PT, R3, 0x80, PT ;  /* 0x000000800300780c */ /* 0x000fda0003f05270 */
[----:B------:R-:W-:Y:S01]  /*2040*/  @!P0 MOV R16, 0x20000000 ;  /* 0x2000000000108802 */ /* 0x000fe20000000f00 */
        /* <DEDUP_REMOVED lines=15> */
.L_x_2692:
[----:B------:R-:W-:Y:S05]  /*2140*/  BSYNC.RECONVERGENT B0 ;  /* 0x0000000000007941 */ /* 0x000fea0003800200 */
.L_x_2691:
[----:B------:R-:W-:Y:S01]  /*2150*/  IMAD.SHL.U32 R0, R0, 0x100000, RZ ;  /* 0x0010000000007824 */ /* 0x000fe200078e00ff */
[----:B------:R-:W-:-:S04]  /*2160*/  LEA R2, R2, 0x3b800000, 0x17 ;  /* 0x3b80000002027811 */ /* 0x000fc800078eb8ff */
[----:B------:R-:W-:-:S05]  /*2170*/  LOP3.LUT R0, R2, R0, R7, 0xfe, !PT ;  /* 0x0000000002007212 */ /* 0x000fca00078efe07 */
[----:B------:R-:W-:-:S04]  /*2180*/  FMUL.FTZ R0, R0, 1 ;  /* 0x3f80000000007820 */ /* 0x000fc80000410000 */
[----:B------:R2:W3:Y:S02]  /*2190*/  F2F.F64.F32 R16, R0 ;  /* 0x0000000000107310 */ /* 0x0004e40000201800 */
[----:B--23--:R-:W-:Y:S05]  /*21a0*/  BRA `(.L_x_2676) ;  /* 0x0000000400147947 */ /* 0x00cfea0003800000 */
.L_x_2689:
[----:B------:R-:W2:Y:S01]  /*21b0*/  LDG.E.U8 R3, desc[UR36][R2.64] ;  /* 0x0000002402037981 */ /* 0x000ea2000c1e1100 */
[----:B------:R-:W-:Y:S02]  /*21c0*/  CS2R R16, SRZ ;  /* 0x0000000000107805 */ /* 0x000fe4000001ff00 */
[----:B--2---:R-:W-:-:S13]  /*21d0*/  ISETP.NE.AND P0, PT, R3, RZ, PT ;  /* 0x000000ff0300720c */ /* 0x004fda0003f05270 */
[----:B------:R-:W-:Y:S05]  /*21e0*/  @!P0 BRA `(.L_x_2676) ;  /* 0x0000000400048947 */ /* 0x000fea0003800000 */
[----:B------:R-:W-:-:S13]  /*21f0*/  ISETP.NE.AND P0, PT, R3, 0x80, PT ;  /* 0x000000800300780c */ /* 0x000fda0003f05270 */
[----:B------:R-:W-:Y:S01]  /*2200*/  @!P0 IMAD.MOV.U32 R16, RZ, RZ, 0x20000000 ;  /* 0x20000000ff108424 */ /* 0x000fe200078e00ff */
        /* <DEDUP_REMOVED lines=15> */
.L_x_2694:
[----:B------:R-:W-:Y:S05]  /*2300*/  BSYNC.RECONVERGENT B0 ;  /* 0x0000000000007941 */ /* 0x000fea0003800200 */
.L_x_2693:
[----:B------:R-:W-:Y:S02]  /*2310*/  SHF.L.U32 R0, R0, 0x15, RZ ;  /* 0x0000001500007819 */ /* 0x000fe400000006ff */
[----:B------:R-:W-:-:S04]  /*2320*/  LEA R2, R2, 0x37800000, 0x17 ;  /* 0x3780000002027811 */ /* 0x000fc800078eb8ff */
[----:B------:R-:W-:-:S05]  /*2330*/  LOP3.LUT R0, R2, R0, R7, 0xfe, !PT ;  /* 0x0000000002007212 */ /* 0x000fca00078efe07 */
[----:B------:R-:W-:-:S04]  /*2340*/  FMUL.FTZ R0, R0, 1 ;  /* 0x3f80000000007820 */ /* 0x000fc80000410000 */
[----:B------:R2:W3:Y:S02]  /*2350*/  F2F.F64.F32 R16, R0 ;  /* 0x0000000000107310 */ /* 0x0004e40000201800 */
[----:B--23--:R-:W-:Y:S05]  /*2360*/  BRA `(.L_x_2676) ;  /* 0x0000000000a47947 */ /* 0x00cfea0003800000 */
.L_x_2688:
[----:B------:R-:W-:-:S09]  /*2370*/  UISETP.NE.AND UP0, UPT, UR4, 0x1c, UPT ;  /* 0x0000001c0400788c */ /* 0x000fd2000bf05270 */
[----:B------:R-:W-:Y:S05]  /*2380*/  BRA.U !UP0, `(.L_x_2695) ;  /* 0x0000000108947547 */ /* 0x000fea000b800000 */
[----:B------:R-:W-:-:S09]  /*2390*/  UISETP.NE.AND UP0, UPT, UR4, 0x1d, UPT ;  /* 0x0000001d0400788c */ /* 0x000fd2000bf05270 */
[----:B------:R-:W-:Y:S05]  /*23a0*/  BRA.U !UP0, `(.L_x_2696) ;  /* 0x0000000108807547 */ /* 0x000fea000b800000 */
[----:B------:R-:W-:-:S09]  /*23b0*/  UISETP.NE.AND UP0, UPT, UR4, 0x2c, UPT ;  /* 0x0000002c0400788c */ /* 0x000fd2000bf05270 */
[----:B------:R-:W-:Y:S05]  /*23c0*/  BRA.U !UP0, `(.L_x_2697) ;  /* 0x0000000108487547 */ /* 0x000fea000b800000 */
.L_x_2675:
        /* <DEDUP_REMOVED lines=16> */
.L_x_2698:
[----:B------:R-:W-:Y:S01]  /*24d0*/  CS2R R16, SRZ ;  /* 0x0000000000107805 */ /* 0x000fe2000001ff00 */
[----:B------:R-:W-:Y:S06]  /*24e0*/  BRA `(.L_x_2676) ;  /* 0x0000000000447947 */ /* 0x000fec0003800000 */
.L_x_2697:
[----:B------:R-:W2:Y:S01]  /*24f0*/  LDG.E.U8 R0, desc[UR36][R2.64] ;  /* 0x0000002402007981 */ /* 0x000ea2000c1e1100 */
[----:B------:R-:W-:Y:S02]  /*2500*/  IMAD.MOV.U32 R16, RZ, RZ, 0x0 ;  /* 0x00000000ff107424 */ /* 0x000fe400078e00ff */
[----:B------:R-:W-:Y:S01]  /*2510*/  IMAD.MOV.U32 R17, RZ, RZ, 0x38000000 ;  /* 0x38000000ff117424 */ /* 0x000fe200078e00ff */
[----:B--2---:R-:W-:-:S13]  /*2520*/  ISETP.NE.AND P0, PT, R0, RZ, PT ;  /* 0x000000ff0000720c */ /* 0x004fda0003f05270 */
[----:B------:R-:W-:Y:S05]  /*2530*/  @!P0 BRA `(.L_x_2676) ;  /* 0x0000000000308947 */ /* 0x000fea0003800000 */
[----:B------:R-:W-:-:S13]  /*2540*/  ISETP.NE.AND P0, PT, R0, 0xff, PT ;  /* 0x000000ff0000780c */ /* 0x000fda0003f05270 */
[----:B------:R-:W-:Y:S01]  /*2550*/  @P0 SHF.L.U32 R0, R0, 0x17, RZ ;  /* 0x0000001700000819 */ /* 0x000fe200000006ff */
[----:B------:R-:W-:Y:S02]  /*2560*/  @!P0 IMAD.MOV.U32 R16, RZ, RZ, 0x20000000 ;  /* 0x20000000ff108424 */ /* 0x000fe400078e00ff */
[----:B------:R-:W-:Y:S02]  /*2570*/  @!P0 IMAD.MOV.U32 R17, RZ, RZ, 0x7ff80000 ;  /* 0x7ff80000ff118424 */ /* 0x000fe400078e00ff */
[----:B------:R-:W-:-:S04]  /*2580*/  @P0 FMUL.FTZ R0, R0, 1 ;  /* 0x3f80000000000820 */ /* 0x000fc80000410000 */
[----:B------:R2:W3:Y:S02]  /*2590*/  @P0 F2F.F64.F32 R16, R0 ;  /* 0x0000000000100310 */ /* 0x0004e40000201800 */
[----:B--23--:R-:W-:Y:S05]  /*25a0*/  BRA `(.L_x_2676) ;  /* 0x0000000000147947 */ /* 0x00cfea0003800000 */
.L_x_2696:
[----:B------:R-:W2:Y:S02]  /*25b0*/  LDG.E.64 R16, desc[UR36][R2.64] ;  /* 0x0000002402107981 */ /* 0x000ea4000c1e1b00 */
[----:B--2---:R-:W2:Y:S02]  /*25c0*/  I2F.F64.U64 R16, R16 ;  /* 0x0000001000107312 */ /* 0x004ea40000301800 */
[----:B--2---:R-:W-:Y:S05]  /*25d0*/  BRA `(.L_x_2676) ;  /* 0x0000000000087947 */ /* 0x004fea0003800000 */
.L_x_2695:
[----:B------:R-:W2:Y:S02]  /*25e0*/  LDG.E R2, desc[UR36][R2.64] ;  /* 0x0000002402027981 */ /* 0x000ea4000c1e1900 */
[----:B--2---:R0:W1:Y:S02]  /*25f0*/  I2F.F64.U32 R16, R2 ;  /* 0x0000000200107312 */ /* 0x0040640000201800 */
.L_x_2676:
[----:B------:R-:W-:Y:S05]  /*2600*/  BSYNC.RECONVERGENT B6 ;  /* 0x0000000000067941 */ /* 0x000fea0003800200 */
.L_x_2670:
[----:B------:R-:W4:Y:S01]  /*2610*/  LDCU.64 UR6, c[0x0][0x5f8] ;  /* 0x0000bf00ff0677ac */ /* 0x000f220008000a00 */
[----:B------:R-:W-:Y:S01]  /*2620*/  BSSY.RECONVERGENT B6, `(.L_x_2699) ;  /* 0x00000ec000067945 */ /* 0x000fe20003800200 */
[----:B------:R-:W-:-:S04]  /*2630*/  UPRMT UR4, UR42, 0x9910, URZ ;  /* 0x000099102a047896 */ /* 0x000fc800080000ff */
[----:B------:R-:W-:Y:S01]  /*2640*/  UISETP.GT.AND UP0, UPT, UR4, 0x9, UPT ;  /* 0x000000090400788c */ /* 0x000fe2000bf04270 */
[----:B----4-:R-:W-:-:S04]  /*2650*/  IADD3 R22, P0, PT, R22, UR6, RZ ;  /* 0x0000000616167c10 */ /* 0x010fc8000ff1e0ff */
        /* <DEDUP_REMOVED lines=11> */
[----:B----4-:R-:W4:Y:S02]  /*2710*/  I2F.F64.S16 R4, R4 ;  /* 0x0000000400047312 */ /* 0x010f240000101c00 */
[----:B----4-:R-:W-:Y:S05]  /*2720*/  BRA `(.L_x_2705) ;  /* 0x0000000c006c7947 */ /* 0x010fea0003800000 */
.L_x_2703:
[----:B------:R-:W4:Y:S02]  /*2730*/  LDG.E.U8 R4, desc[UR36][R22.64] ;  /* 0x0000002416047981 */ /* 0x000f24000c1e1100 */
[----:B----4-:R-:W4:Y:S02]  /*2740*/  I2F.F64.U16 R4, R4 ;  /* 0x0000000400047312 */ /* 0x010f240000101800 */
[----:B----4-:R-:W-:Y:S05]  /*2750*/  BRA `(.L_x_2705) ;  /* 0x0000000c00607947 */ /* 0x010fea0003800000 */
.L_x_2702:
[----:B------:R-:W-:-:S09]  /*2760*/  UISETP.NE.AND UP0, UPT, UR4, 0x2, UPT ;  /* 0x000000020400788c */ /* 0x000fd2000bf05270 */
[----:B------:R-:W-:Y:S05]  /*2770*/  BRA.U !UP0, `(.L_x_2706) ;  /* 0x0000000108287547 */ /* 0x000fea000b800000 */
[----:B------:R-:W-:-:S09]  /*2780*/  UISETP.NE.AND UP0, UPT, UR4, 0x3, UPT ;  /* 0x000000030400788c */ /* 0x000fd2000bf05270 */
[----:B------:R-:W-:Y:S05]  /*2790*/  BRA.U !UP0, `(.L_x_2707) ;  /* 0x0000000108147547 */ /* 0x000fea000b800000 */
[----:B------:R-:W-:-:S09]  /*27a0*/  UISETP.NE.AND UP0, UPT, UR4, 0x4, UPT ;  /* 0x000000040400788c */ /* 0x000fd2000bf05270 */
[----:B------:R-:W-:Y:S05]  /*27b0*/  BRA.U UP0, `(.L_x_2704) ;  /* 0x0000000900bc7547 */ /* 0x000fea000b800000 */
[----:B------:R-:W4:Y:S02]  /*27c0*/  LDG.E.64 R4, desc[UR36][R22.64] ;  /* 0x0000002416047981 */ /* 0x000f24000c1e1b00 */
[----:B----4-:R-:W4:Y:S02]  /*27d0*/  I2F.F64.S64 R4, R4 ;  /* 0x0000000400047312 */ /* 0x010f240000301c00 */
[----:B----4-:R-:W-:Y:S05]  /*27e0*/  BRA `(.L_x_2705) ;  /* 0x0000000c003c7947 */ /* 0x010fea0003800000 */
.L_x_2707:
[----:B------:R-:W4:Y:S02]  /*27f0*/  LDG.E R4, desc[UR36][R22.64] ;  /* 0x0000002416047981 */ /* 0x000f24000c1e1900 */
[----:B----4-:R-:W4:Y:S02]  /*2800*/  I2F.F64 R4, R4 ;  /* 0x0000000400047312 */ /* 0x010f240000201c00 */
[----:B----4-:R-:W-:Y:S05]  /*2810*/  BRA `(.L_x_2705) ;  /* 0x0000000c00307947 */ /* 0x010fea0003800000 */
.L_x_2706:
[----:B------:R-:W4:Y:S02]  /*2820*/  LDG.E.U16 R4, desc[UR36][R22.64] ;  /* 0x0000002416047981 */ /* 0x000f24000c1e1500 */
[----:B----4-:R-:W4:Y:S02]  /*2830*/  I2F.F64.S16 R4, R4 ;  /* 0x0000000400047312 */ /* 0x010f240000101c00 */
[----:B----4-:R-:W-:Y:S05]  /*2840*/  BRA `(.L_x_2705) ;  /* 0x0000000c00247947 */ /* 0x010fea0003800000 */
.L_x_2701:
[----:B------:R-:W-:-:S09]  /*2850*/  UISETP.GT.AND UP0, UPT, UR4, 0x6, UPT ;  /* 0x000000060400788c */ /* 0x000fd2000bf04270 */
[----:B------:R-:W-:Y:S05]  /*2860*/  BRA.U UP0, `(.L_x_2708) ;  /* 0x0000000100347547 */ /* 0x000fea000b800000 */
[----:B------:R-:W-:-:S09]  /*2870*/  UISETP.NE.AND UP0, UPT, UR4, 0x5, UPT ;  /* 0x000000050400788c */ /* 0x000fd2000bf05270 */
[----:B------:R-:W-:Y:S05]  /*2880*/  BRA.U !UP0, `(.L_x_2709) ;  /* 0x0000000108187547 */ /* 0x000fea000b800000 */
[----:B------:R-:W-:-:S09]  /*2890*/  UISETP.NE.AND UP0, UPT, UR4, 0x6, UPT ;  /* 0x000000060400788c */ /* 0x000fd2000bf05270 */
[----:B------:R-:W-:Y:S05]  /*28a0*/  BRA.U UP0, `(.L_x_2704) ;  /* 0x0000000900807547 */ /* 0x000fea000b800000 */
[----:B------:R-:W4:Y:S02]  /*28b0*/  LDG.E R4, desc[UR36][R22.64] ;  /* 0x0000002416047981 */ /* 0x000f24000c1e1900 */
[----:B----4-:R-:W-:-:S06]  /*28c0*/  FMUL.FTZ R4, R4, 1 ;  /* 0x3f80000004047820 */ /* 0x010fcc0000410000 */
[----:B------:R-:W4:Y:S02]  /*28d0*/  F2F.F64.F32 R4, R4 ;  /* 0x0000000400047310 */ /* 0x000f240000201800 */
[----:B----4-:R-:W-:Y:S05]  /*28e0*/  BRA `(.L_x_2705) ;  /* 0x0000000800fc7947 */ /* 0x010fea0003800000 */
.L_x_2709:
[----:B------:R-:W4:Y:S02]  /*28f0*/  LDG.E.U16 R0, desc[UR36][R22.64] ;  /* 0x0000002416007981 */ /* 0x000f24000c1e1500 */
[----:B----4-:R-:W-:-:S05]  /*2900*/  HADD2.F32 R0, -RZ, R0.H0_H0 ;  /* 0x20000000ff007230 */ /* 0x010fca0000004100 */
[----:B------:R-:W-:-:S04]  /*2910*/  FMUL.FTZ R0, R0, 1 ;  /* 0x3f80000000007820 */ /* 0x000fc80000410000 */
[----:B------:R4:W0:Y:S02]  /*2920*/  F2F.F64.F32 R4, R0 ;  /* 0x0000000000047310 */ /* 0x0008240000201800 */
[----:B0---4-:R-:W-:Y:S05]  /*2930*/  BRA `(.L_x_2705) ;  /* 0x0000000800e87947 */ /* 0x011fea0003800000 */
.L_x_2708:
[----:B------:R-:W-:-:S09]  /*2940*/  UISETP.NE.AND UP0, UPT, UR4, 0x7, UPT ;  /* 0x000000070400788c */ /* 0x000fd2000bf05270 */
[----:B------:R-:W-:Y:S05]  /*2950*/  BRA.U !UP0, `(.L_x_2710) ;  /* 0x0000000108347547 */ /* 0x000fea000b800000 */
        /* <DEDUP_REMOVED lines=8> */
.L_x_2711:
[----:B------:R-:W4:Y:S02]  /*29e0*/  LDG.E.U16 R22, desc[UR36][R22.64] ;  /* 0x0000002416167981 */ /* 0x000f24000c1e1500 */
[----:B----4-:R-:W-:-:S05]  /*29f0*/  HADD2.F32 R0, -RZ, R22.H0_H0 ;  /* 0x20000016ff007230 */ /* 0x010fca0000004100 */
[----:B------:R-:W-:-:S04]  /*2a00*/  FMUL.FTZ R0, R0, 1 ;  /* 0x3f80000000007820 */ /* 0x000fc80000410000 */
[----:B------:R4:W0:Y:S02]  /*2a10*/  F2F.F64.F32 R4, R0 ;  /* 0x0000000000047310 */ /* 0x0008240000201800 */
[----:B0---4-:R-:W-:Y:S05]  /*2a20*/  BRA `(.L_x_2705) ;  /* 0x0000000800ac7947 */ /* 0x011fea0003800000 */
.L_x_2710:
[----:B------:R4:W5:Y:S01]  /*2a30*/  LDG.E.64 R4, desc[UR36][R22.64] ;  /* 0x0000002416047981 */ /* 0x000962000c1e1b00 */
[----:B------:R-:W-:Y:S05]  /*2a40*/  BRA `(.L_x_2705) ;  /* 0x0000000800a47947 */ /* 0x000fea0003800000 */
.L_x_2700:
        /* <DEDUP_REMOVED lines=8> */
[----:B------:R-:W4:Y:S01]  /*2ad0*/  LDG.E.U8 R22, desc[UR36][R22.64] ;  /* 0x0000002416167981 */ /* 0x000f22000c1e1100 */
[----:B------:R-:W-:Y:S01]  /*2ae0*/  IMAD.MOV.U32 R4, RZ, RZ, RZ ;  /* 0x000000ffff047224 */ /* 0x000fe200078e00ff */
[----:B----4-:R-:W-:-:S04]  /*2af0*/  ISETP.NE.AND P0, PT, R22, RZ, PT ;  /* 0x000000ff1600720c */ /* 0x010fc80003f05270 */
[----:B------:R-:W-:Y:S01]  /*2b00*/  FSEL R5, RZ, 1.875, !P0 ;  /* 0x3ff00000ff057808 */ /* 0x000fe20004000000 */
[----:B------:R-:W-:Y:S08]  /*2b10*/  BRA `(.L_x_2705) ;  /* 0x0000000800707947 */ /* 0x000ff00003800000 */
.L_x_2714:
[----:B------:R4:W5:Y:S01]  /*2b20*/  LDG.E.64 R4, desc[UR36][R22.64] ;  /* 0x0000002416047981 */ /* 0x000962000c1e1b00 */
[----:B------:R-:W-:Y:S05]  /*2b30*/  BRA `(.L_x_2705) ;  /* 0x0000000800687947 */ /* 0x000fea0003800000 */
.L_x_2713:
[----:B------:R-:W-:-:S09]  /*2b40*/  UISETP.NE.AND UP0, UPT, UR4, 0xf, UPT ;  /* 0x0000000f0400788c */ /* 0x000fd2000bf05270 */
[----:B------:R-:W-:Y:S05]  /*2b50*/  BRA.U !UP0, `(.L_x_2715) ;  /* 0x00000001089c7547 */ /* 0x000fea000b800000 */
[----:B------:R-:W-:-:S09]  /*2b60*/  UISETP.NE.AND UP0, UPT, UR4, 0x17, UPT ;  /* 0x000000170400788c */ /* 0x000fd2000bf05270 */
[----:B------:R-:W-:Y:S05]  /*2b70*/  BRA.U !UP0, `(.L_x_2716) ;  /* 0x00000001085c7547 */ /* 0x000fea000b800000 */
[----:B------:R-:W-:-:S09]  /*2b80*/  UISETP.NE.AND UP0, UPT, UR4, 0x18, UPT ;  /* 0x000000180400788c */ /* 0x000fd2000bf05270 */
[----:B------:R-:W-:Y:S05]  /*2b90*/  BRA.U UP0, `(.L_x_2704) ;  /* 0x0000000500c47547 */ /* 0x000fea000b800000 */
[----:B------:R-:W4:Y:S01]  /*2ba0*/  LDG.E.U8 R0, desc[UR36][R22.64] ;  /* 0x0000002416007981 */ /* 0x000f22000c1e1100 */
[----:B------:R-:W-:Y:S01]  /*2bb0*/  MOV R4, 0x1f ;  /* 0x0000001f00047802 */ /* 0x000fe20000000f00 */
[----:B----4-:R-:W-:-:S05]  /*2bc0*/  IMAD.SHL.U32 R0, R0, 0x1000000, RZ ;  /* 0x0100000000007824 */ /* 0x010fca00078e00ff */
[C---:B0-23--:R-:W-:Y:S02]  /*2bd0*/  LOP3.LUT R2, R0.reuse, 0x7f000000, RZ, 0xc0, !PT ;  /* 0x7f00000000027812 */ /* 0x04dfe400078ec0ff */
        /* <DEDUP_REMOVED lines=15> */
[----:B------:R0:W2:Y:S02]  /*2cd0*/  F2F.F64.F32 R4, R3 ;  /* 0x0000000300047310 */ /* 0x0000a40000201800 */
[----:B0-2---:R-:W-:Y:S05]  /*2ce0*/  BRA `(.L_x_2705) ;  /* 0x0000000400fc7947 */ /* 0x005fea0003800000 */
.L_x_2716:
[----:B--23--:R-:W0:Y:S02]  /*2cf0*/  LDG.E.U8 R3, desc[UR36][R22.64] ;  /* 0x0000002416037981 */ /* 0x00ce24000c1e1100 */
[C---:B0-----:R-:W-:Y:S01]  /*2d00*/  SHF.L.U32 R2, R3.reuse, 0x19, RZ ;  /* 0x0000001903027819 */ /* 0x041fe200000006ff */
        /* <DEDUP_REMOVED lines=10> */
[----:B------:R0:W2:Y:S02]  /*2db0*/  F2F.F64.F32 R4, R0 ;  /* 0x0000000000047310 */ /* 0x0000a40000201800 */
[----:B0-2---:R-:W-:Y:S05]  /*2dc0*/  BRA `(.L_x_2705) ;  /* 0x0000000400c47947 */ /* 0x005fea0003800000 */
.L_x_2715:
[----:B------:R-:W4:Y:S02]  /*2dd0*/  LDG.E.U16 R0, desc[UR36][R22.64] ;  /* 0x0000002416007981 */ /* 0x000f24000c1e1500 */
[----:B----4-:R-:W-:-:S04]  /*2de0*/  IMAD.U32 R0, R0, 0x10000, RZ ;  /* 0x0001000000007824 */ /* 0x010fc800078e00ff */
[----:B------:R-:W-:-:S04]  /*2df0*/  FMUL.FTZ R0, R0, 1 ;  /* 0x3f80000000007820 */ /* 0x000fc80000410000 */
[----:B------:R4:W0:Y:S02]  /*2e00*/  F2F.F64.F32 R4, R0 ;  /* 0x0000000000047310 */ /* 0x0008240000201800 */
[----:B0---4-:R-:W-:Y:S05]  /*2e10*/  BRA `(.L_x_2705) ;  /* 0x0000000400b07947 */ /* 0x011fea0003800000 */
.L_x_2712:
        /* <DEDUP_REMOVED lines=9> */
[----:B----4-:R-:W4:Y:S02]  /*2eb0*/  I2F.F64.U16 R4, R4 ;  /* 0x0000000400047312 */ /* 0x010f240000101800 */
[----:B----4-:R-:W-:Y:S05]  /*2ec0*/  BRA `(.L_x_2705) ;  /* 0x0000000400847947 */ /* 0x010fea0003800000 */
.L_x_2719:
[----:B------:R-:W4:Y:S01]  /*2ed0*/  LDG.E.U8 R22, desc[UR36][R22.64] ;  /* 0x0000002416167981 */ /* 0x000f22000c1e1100 */
[----:B------:R-:W-:Y:S02]  /*2ee0*/  CS2R R4, SRZ ;  /* 0x0000000000047805 */ /* 0x000fe4000001ff00 */
[----:B----4-:R-:W-:-:S13]  /*2ef0*/  ISETP.NE.AND P0, PT, R22, RZ, PT ;  /* 0x000000ff1600720c */ /* 0x010fda0003f05270 */
[----:B------:R-:W-:Y:S05]  /*2f00*/  @!P0 BRA `(.L_x_2705) ;  /* 0x0000000400748947 */ /* 0x000fea0003800000 */
[----:B------:R-:W-:-:S13]  /*2f10*/  ISETP.NE.AND P0, PT, R22, 0x80, PT ;  /* 0x000000801600780c */ /* 0x000fda0003f05270 */
[----:B------:R-:W-:Y:S01]  /*2f20*/  @!P0 MOV R4, 0x20000000 ;  /* 0x2000000000048802 */ /* 0x000fe20000000f00 */
[----:B------:R-:W-:Y:S01]  /*2f30*/  @!P0 IMAD.MOV.U32 R5, RZ, RZ, 0x7ff80000 ;  /* 0x7ff80000ff058424 */ /* 0x000fe200078e00ff */
[----:B------:R-:W-:Y:S06]  /*2f40*/  @!P0 BRA `(.L_x_2705) ;  /* 0x0000000400648947 */ /* 0x000fec0003800000 */
[--C-:B------:R-:W-:Y:S01]  /*2f50*/  SHF.R.U32.HI R0, RZ, 0x3, R22.reuse ;  /* 0x00000003ff007819 */ /* 0x100fe20000011616 */
[----:B------:R-:W-:Y:S03]  /*2f60*/  BSSY.RECONVERGENT B0, `(.L_x_2720) ;  /* 0x000000c000007945 */ /* 0x000fe60003800200 */
[----:B0-23--:R-:W-:Y:S02]  /*2f70*/  LOP3.LUT P0, R2, R0, 0xf, RZ, 0xc0, !PT ;  /* 0x0000000f00027812 */ /* 0x00dfe4000780c0ff */
        /* <DEDUP_REMOVED lines=10> */
.L_x_2721:
[----:B------:R-:W-:Y:S05]  /*3020*/  BSYNC.RECONVERGENT B0 ;  /* 0x0000000000007941 */ /* 0x000fea0003800200 */
.L_x_2720:
[----:B------:R-:W-:Y:S01]  /*3030*/  IMAD.SHL.U32 R0, R0, 0x100000, RZ ;  /* 0x0010000000007824 */ /* 0x000fe200078e00ff */
[----:B------:R-:W-:-:S04]  /*3040*/  LEA R2, R2, 0x3b800000, 0x17 ;  /* 0x3b80000002027811 */ /* 0x000fc800078eb8ff */
[----:B------:R-:W-:-:S05]  /*3050*/  LOP3.LUT R0, R2, R0, R7, 0xfe, !PT ;  /* 0x0000000002007212 */ /* 0x000fca00078efe07 */
[----:B------:R-:W-:-:S04]  /*3060*/  FMUL.FTZ R0, R0, 1 ;  /* 0x3f80000000007820 */ /* 0x000fc80000410000 */
[----:B------:R0:W2:Y:S02]  /*3070*/  F2F.F64.F32 R4, R0 ;  /* 0x0000000000047310 */ /* 0x0000a40000201800 */
[----:B0-2---:R-:W-:Y:S05]  /*3080*/  BRA `(.L_x_2705) ;  /* 0x0000000400147947 */ /* 0x005fea0003800000 */
.L_x_2718:
[----:B------:R-:W4:Y:S01]  /*3090*/  LDG.E.U8 R22, desc[UR36][R22.64] ;  /* 0x0000002416167981 */ /* 0x000f22000c1e1100 */
[----:B------:R-:W-:Y:S02]  /*30a0*/  CS2R R4, SRZ ;  /* 0x0000000000047805 */ /* 0x000fe4000001ff00 */
[----:B----4-:R-:W-:-:S13]  /*30b0*/  ISETP.NE.AND P0, PT, R22, RZ, PT ;  /* 0x000000ff1600720c */ /* 0x010fda0003f05270 */
[----:B------:R-:W-:Y:S05]  /*30c0*/  @!P0 BRA `(.L_x_2705) ;  /* 0x0000000400048947 */ /* 0x000fea0003800000 */
[----:B------:R-:W-:-:S13]  /*30d0*/  ISETP.NE.AND P0, PT, R22, 0x80, PT ;  /* 0x000000801600780c */ /* 0x000fda0003f05270 */
[----:B------:R-:W-:Y:S01]  /*30e0*/  @!P0 IMAD.MOV.U32 R4, RZ, RZ, 0x20000000 ;  /* 0x20000000ff048424 */ /* 0x000fe200078e00ff */
[----:B------:R-:W-:Y:S01]  /*30f0*/  @!P0 MOV R5, 0x7ff80000 ;  /* 0x7ff8000000058802 */ /* 0x000fe20000000f00 */
        /* <DEDUP_REMOVED lines=14> */
.L_x_2723:
[----:B------:R-:W-:Y:S05]  /*31e0*/  BSYNC.RECONVERGENT B0 ;  /* 0x0000000000007941 */ /* 0x000fea0003800200 */
.L_x_2722:
[----:B------:R-:W-:Y:S02]  /*31f0*/  SHF.L.U32 R0, R0, 0x15, RZ ;  /* 0x0000001500007819 */ /* 0x000fe400000006ff */
[----:B------:R-:W-:-:S04]  /*3200*/  LEA R2, R2, 0x37800000, 0x17 ;  /* 0x3780000002027811 */ /* 0x000fc800078eb8ff */
[----:B------:R-:W-:-:S05]  /*3210*/  LOP3.LUT R0, R2, R0, R7, 0xfe, !PT ;  /* 0x0000000002007212 */ /* 0x000fca00078efe07 */
[----:B------:R-:W-:-:S04]  /*3220*/  FMUL.FTZ R0, R0, 1 ;  /* 0x3f80000000007820 */ /* 0x000fc80000410000 */
[----:B------:R0:W2:Y:S02]  /*3230*/  F2F.F64.F32 R4, R0 ;  /* 0x0000000000047310 */ /* 0x0000a40000201800 */
[----:B0-2---:R-:W-:Y:S05]  /*3240*/  BRA `(.L_x_2705) ;  /* 0x0000000000a47947 */ /* 0x005fea0003800000 */
.L_x_2717:
[----:B------:R-:W-:-:S09]  /*3250*/  UISETP.NE.AND UP0, UPT, UR4, 0x1c, UPT ;  /* 0x0000001c0400788c */ /* 0x000fd2000bf05270 */
[----:B------:R-:W-:Y:S05]  /*3260*/  BRA.U !UP0, `(.L_x_2724) ;  /* 0x0000000108947547 */ /* 0x000fea000b800000 */
[----:B------:R-:W-:-:S09]  /*3270*/  UISETP.NE.AND UP0, UPT, UR4, 0x1d, UPT ;  /* 0x0000001d0400788c */ /* 0x000fd2000bf05270 */
[----:B------:R-:W-:Y:S05]  /*3280*/  BRA.U !UP0, `(.L_x_2725) ;  /* 0x0000000108807547 */ /* 0x000fea000b800000 */
[----:B------:R-:W-:-:S09]  /*3290*/  UISETP.NE.AND UP0, UPT, UR4, 0x2c, UPT ;  /* 0x0000002c0400788c */ /* 0x000fd2000bf05270 */
[----:B------:R-:W-:Y:S05]  /*32a0*/  BRA.U !UP0, `(.L_x_2726) ;  /* 0x0000000108487547 */ /* 0x000fea000b800000 */
.L_x_2704:
[----:B0-23--:R-:W-:Y:S01]  /*32b0*/  MOV R2, 0x0 ;  /* 0x0000000000027802 */ /* 0x00dfe20000000f00 */
[----:B------:R-:W0:Y:S01]  /*32c0*/  LDCU.64 UR4, c[0x4][0x128] ;  /* 0x01002500ff0477ac */ /* 0x000e220008000a00 */
[----:B------:R-:W-:Y:S02]  /*32d0*/  HFMA2 R13, -RZ, RZ, 0, 0 ;  /* 0x00000000ff0d7431 */ /* 0x000fe400000001ff */
[----:B------:R-:W-:Y:S01]  /*32e0*/  IMAD.MOV.U32 R8, RZ, RZ, 0x4e ;  /* 0x0000004eff087424 */ /* 0x000fe200078e00ff */
[----:B------:R-:W2:Y:S01]  /*32f0*/  LDCU.64 UR6, c[0x4][0x130] ;  /* 0x01002600ff0677ac */ /* 0x000ea20008000a00 */
[----:B------:R-:W3:Y:S01]  /*3300*/  LDC.64 R2, c[0x4][R2] ;  /* 0x0100000002027b82 */ /* 0x000ee20000000a00 */
[----:B------:R-:W-:Y:S01]  /*3310*/  IMAD.MOV.U32 R12, RZ, RZ, 0x1 ;  /* 0x00000001ff0c7424 */ /* 0x000fe200078e00ff */
[----:B------:R-:W4:Y:S01]  /*3320*/  LDCU.64 UR8, c[0x4][0x8] ;  /* 0x01000100ff0877ac */ /* 0x000f220008000a00 */
[----:B0-----:R-:W-:Y:S02]  /*3330*/  IMAD.U32 R4, RZ, RZ, UR4 ;  /* 0x00000004ff047e24 */ /* 0x001fe4000f8e00ff */
[----:B------:R-:W-:Y:S01]  /*3340*/  IMAD.U32 R5, RZ, RZ, UR5 ;  /* 0x00000005ff057e24 */ /* 0x000fe2000f8e00ff */
[----:B--2---:R-:W-:Y:S01]  /*3350*/  MOV R6, UR6 ;  /* 0x0000000600067c02 */ /* 0x004fe20008000f00 */
[----:B------:R-:W-:-:S02]  /*3360*/  IMAD.U32 R7, RZ, RZ, UR7 ;  /* 0x00000007ff077e24 */ /* 0x000fc4000f8e00ff */
[----:B----4-:R-:W-:Y:S01]  /*3370*/  IMAD.U32 R10, RZ, RZ, UR8 ;  /* 0x00000008ff0a7e24 */ /* 0x010fe2000f8e00ff */
[----:B------:R-:W-:-:S07]  /*3380*/  MOV R11, UR9 ;  /* 0x00000009000b7c02 */ /* 0x000fce0008000f00 */
[----:B------:R-:W-:-:S07]  /*3390*/  LEPC R20, `(.L_x_2727) ;  /* 0x000000001014794e */ /* 0x000fce0000000000 */
[----:B-1-3-5:R-:W-:Y:S05]  /*33a0*/  CALL.ABS.NOINC R2 ;  /* 0x0000000002007343 */ /* 0x02afea0003c00000 */
.L_x_2727:
[----:B------:R-:W-:Y:S01]  /*33b0*/  CS2R R4, SRZ ;  /* 0x0000000000047805 */ /* 0x000fe2000001ff00 */
[----:B------:R-:W-:Y:S06]  /*33c0*/  BRA `(.L_x_2705) ;  /* 0x0000000000447947 */ /* 0x000fec0003800000 */
.L_x_2726:
[----:B------:R-:W4:Y:S01]  /*33d0*/  LDG.E.U8 R0, desc[UR36][R22.64] ;  /* 0x0000002416007981 */ /* 0x000f22000c1e1100 */
[----:B------:R-:W-:Y:S02]  /*33e0*/  IMAD.MOV.U32 R4, RZ, RZ, 0x0 ;  /* 0x00000000ff047424 */ /* 0x000fe400078e00ff */
[----:B------:R-:W-:Y:S01]  /*33f0*/  IMAD.MOV.U32 R5, RZ, RZ, 0x38000000 ;  /* 0x38000000ff057424 */ /* 0x000fe200078e00ff */
[----:B----4-:R-:W-:-:S13]  /*3400*/  ISETP.NE.AND P0, PT, R0, RZ, PT ;  /* 0x000000ff0000720c */ /* 0x010fda0003f05270 */
[----:B------:R-:W-:Y:S05]  /*3410*/  @!P0 BRA `(.L_x_2705) ;  /* 0x0000000000308947 */ /* 0x000fea0003800000 */
[----:B------:R-:W-:-:S13]  /*3420*/  ISETP.NE.AND P0, PT, R0, 0xff, PT ;  /* 0x000000ff0000780c */ /* 0x000fda0003f05270 */
[----:B------:R-:W-:Y:S01]  /*3430*/  @P0 SHF.L.U32 R0, R0, 0x17, RZ ;  /* 0x0000001700000819 */ /* 0x000fe200000006ff */
[----:B------:R-:W-:Y:S02]  /*3440*/  @!P0 IMAD.MOV.U32 R4, RZ, RZ, 0x20000000 ;  /* 0x20000000ff048424 */ /* 0x000fe400078e00ff */
[----:B------:R-:W-:Y:S02]  /*3450*/  @!P0 IMAD.MOV.U32 R5, RZ, RZ, 0x7ff80000 ;  /* 0x7ff80000ff058424 */ /* 0x000fe400078e00ff */
[----:B------:R-:W-:-:S04]  /*3460*/  @P0 FMUL.FTZ R0, R0, 1 ;  /* 0x3f80000000000820 */ /* 0x000fc80000410000 */
[----:B------:R4:W0:Y:S02]  /*3470*/  @P0 F2F.F64.F32 R4, R0 ;  /* 0x0000000000040310 */ /* 0x0008240000201800 */
[----:B0---4-:R-:W-:Y:S05]  /*3480*/  BRA `(.L_x_2705) ;  /* 0x0000000000147947 */ /* 0x011fea0003800000 */
.L_x_2725:
[----:B------:R-:W4:Y:S02]  /*3490*/  LDG.E.64 R4, desc[UR36][R22.64] ;  /* 0x0000002416047981 */ /* 0x000f24000c1e1b00 */
[----:B----4-:R-:W4:Y:S02]  /*34a0*/  I2F.F64.U64 R4, R4 ;  /* 0x0000000400047312 */ /* 0x010f240000301800 */
[----:B----4-:R-:W-:Y:S05]  /*34b0*/  BRA `(.L_x_2705) ;  /* 0x0000000000087947 */ /* 0x010fea0003800000 */
.L_x_2724:
[----:B------:R-:W4:Y:S02]  /*34c0*/  LDG.E R4, desc[UR36][R22.64] ;  /* 0x0000002416047981 */ /* 0x000f24000c1e1900 */
[----:B----4-:R-:W4:Y:S02]  /*34d0*/  I2F.F64.U32 R4, R4 ;  /* 0x0000000400047312 */ /* 0x010f240000201800 */
.L_x_2705:
[----:B------:R-:W-:Y:S05]  /*34e0*/  BSYNC.RECONVERGENT B6 ;  /* 0x0000000000067941 */ /* 0x000fea0003800200 */
.L_x_2699:
[----:B------:R-:W-:Y:S01]  /*34f0*/  MOV R8, 0x652b82fe ;  /* 0x652b82fe00087802 */ /* 0x000fe20000000f00 */
[----:B------:R-:W-:Y:S01]  /*3500*/  IMAD.MOV.U32 R9, RZ, RZ, 0x3ff71547 ;  /* 0x3ff71547ff097424 */ /* 0x000fe200078e00ff */
[----:B--23--:R-:W-:Y:S01]  /*3510*/  MOV R3, 0x3fe62e42 ;  /* 0x3fe62e4200037802 */ /* 0x00cfe20000000f00 */
[----:B0-----:R-:W-:Y:S01]  /*3520*/  IMAD.MOV.U32 R2, RZ, RZ, -0x105c611 ;  /* 0xfefa39efff027424 */ /* 0x001fe200078e00ff */
[----:B----45:R-:W0:Y:S01]  /*3530*/  DMUL R6, R4, -0.5 ;  /* 0xbfe0000004067828 */ /* 0x030e220000000000 */
[----:B------:R-:W-:Y:S01]  /*3540*/  UMOV UR4, 0x3b39803f ;  /* 0x3b39803f00047882 */ /* 0x000fe20000000000 */
[----:B------:R-:W-:Y:S01]  /*3550*/  UMOV UR5, 0x3c7abc9e ;  /* 0x3c7abc9e00057882 */ /* 0x000fe20000000000 */
[----:B------:R-:W-:-:S15]  /*3560*/  BSSY.RECONVERGENT B0, `(.L_x_2728) ;  /* 0x000007b000007945 */ /* 0x000fde0003800200 */
[----:B------:R-:W-:-:S15]  /*3570*/  NOP ;  /* 0x0000000000007918 */ /* 0x000fde0000000000 */
[----:B------:R-:W-:-:S15]  /*3580*/  NOP ;  /* 0x0000000000007918 */ /* 0x000fde0000000000 */
[----:B------:R-:W-:-:S15]  /*3590*/  NOP ;  /* 0x0000000000007918 */ /* 0x000fde0000000000 */
[----:B------:R-:W-:-:S01]  /*35a0*/  NOP ;  /* 0x0000000000007918 */ /* 0x000fc20000000000 */
[----:B0-----:R-:W0:Y:S02]  /*35b0*/  DMUL R6, R6, R4 ;  /* 0x0000000406067228 */ /* 0x001e240000000000 */
[----:B0-----:R-:W-:-:S15]  /*35c0*/  FSETP.GEU.FTZ.AND P0, PT, |R7|, 4.1917929649353027344, PT ;  /* 0x4086232b0700780b */ /* 0x001fde0003f1e200 */
[----:B------:R-:W-:-:S15]  /*35d0*/  NOP ;  /* 0x0000000000007918 */ /* 0x000fde0000000000 */
[----:B------:R-:W-:-:S15]  /*35e0*/  NOP ;  /* 0x0000000000007918 */ /* 0x000fde0000000000 */
[----:B------:R-:W-:-:S15]  /*35f0*/  NOP ;  /* 0x0000000000007918 */ /* 0x000fde0000000000 */
[----:B------:R-:W-:-:S02]  /*3600*/  NOP ;  /* 0x0000000000007918 */ /* 0x000fc40000000000 */
[----:B------:R-:W0:-:S15]  /*3610*/  DFMA R8, R6, R8, 6.75539944105574400000e+15 ;  /* 0x433800000608742b */ /* 0x000e1e0000000008 */
[----:B------:R-:W-:-:S15]  /*3620*/  NOP ;  /* 0x0000000000007918 */ /* 0x000fde0000000000 */
[----:B------:R-:W-:-:S15]  /*3630*/  NOP ;  /* 0x0000000000007918 */ /* 0x000fde0000000000 */
[----:B------:R-:W-:-:S15]  /*3640*/  NOP ;  /* 0x0000000000007918 */ /* 0x000fde0000000000 */
[----:B------:R-:W-:-:S04]  /*3650*/  NOP ;  /* 0x0000000000007918 */ /* 0x000fc80000000000 */
[----:B0-----:R-:W0:-:S15]  /*3660*/  DADD R10, R8, -6.75539944105574400000e+15 ;  /* 0xc3380000080a7429 */ /* 0x001e1e0000000000 */
[----:B------:R-:W-:-:S15]  /*3670*/  NOP ;  /* 0x0000000000007918 */ /* 0x000fde0000000000 */
[----:B------:R-:W-:-:S15]  /*3680*/  NOP ;  /* 0x0000000000007918 */ /* 0x000fde0000000000 */
[----:B------:R-:W-:-:S15]  /*3690*/  NOP ;  /* 0x0000000000007918 */ /* 0x000fde0000000000 */
[----:B------:R-:W-:-:S04]  /*36a0*/  NOP ;  /* 0x0000000000007918 */ /* 0x000fc80000000000 */
[----:B0-----:R-:W0:-:S15]  /*36b0*/  DFMA R12, R10, -R2, R6 ;  /* 0x800000020a0c722b */ /* 0x001e1e0000000006 */
[----:B------:R-:W-:-:S15]  /*36c0*/  NOP ;  /* 0x0000000000007918 */ /* 0x000fde0000000000 */
[----:B------:R-:W-:-:S15]  /*36d0*/  NOP ;  /* 0x0000000000007918 */ /* 0x000fde0000000000 */
[----:B------:R-:W-:-:S15]  /*36e0*/  NOP ;  /* 0x0000000000007918 */ /* 0x000fde0000000000 */
[----:B------:R-:W-:-:S04]  /*36f0*/  NOP ;  /* 0x0000000000007918 */ /* 0x000fc80000000000 */
[----:B0-----:R0:W2:Y:S01]  /*3700*/  DFMA R10, R10, -UR4, R12 ;  /* 0x800000040a0a7c2b */ /* 0x0010a2000800000c */
[----:B------:R-:W-:Y:S01]  /*3710*/  UMOV UR4, 0x69ce2bdf ;  /* 0x69ce2bdf00047882 */ /* 0x000fe20000000000 */
[----:B0-----:R-:W-:Y:S01]  /*3720*/  IMAD.MOV.U32 R12, RZ, RZ, -0x35dec16 ;  /* 0xfca213eaff0c7424 */ /* 0x001fe200078e00ff */
[----:B------:R-:W-:Y:S01]  /*3730*/  UMOV UR5, 0x3e5ade15 ;  /* 0x3e5ade1500057882 */ /* 0x000fe20000000000 */
[----:B------:R-:W-:-:S15]  /*3740*/  IMAD.MOV.U32 R13, RZ, RZ, 0x3e928af3 ;  /* 0x3e928af3ff0d7424 */ /* 0x000fde00078e00ff */
[----:B------:R-:W-:-:S15]  /*3750*/  NOP ;  /* 0x0000000000007918 */ /* 0x000fde0000000000 */
[----:B------:R-:W-:-:S15]  /*3760*/  NOP ;  /* 0x0000000000007918 */ /* 0x000fde0000000000 */
[----:B------:R-:W-:-:S15]  /*3770*/  NOP ;  /* 0x0000000000007918 */ /* 0x000fde0000000000 */
[----:B--2---:R-:W0:Y:S01]  /*3780*/  DFMA R12, R10, UR4, R12 ;  /* 0x000000040a0c7c2b */ /* 0x004e22000800000c */
[----:B------:R-:W-:Y:S01]  /*3790*/  UMOV UR4, 0x62401315 ;  /* 0x6240131500047882 */ /* 0x000fe20000000000 */
[----:B------:R-:W-:-:S15]  /*37a0*/  UMOV UR5, 0x3ec71dee ;  /* 0x3ec71dee00057882 */ /* 0x000fde0000000000 */
[----:B------:R-:W-:-:S15]  /*37b0*/  NOP ;  /* 0x0000000000007918 */ /* 0x000fde0000000000 */
[----:B------:R-:W-:-:S15]  /*37c0*/  NOP ;  /* 0x0000000000007918 */ /* 0x000fde0000000000 */
[----:B------:R-:W-:-:S15]  /*37d0*/  NOP ;  /* 0x0000000000007918 */ /* 0x000fde0000000000 */
[----:B------:R-:W-:-:S02]  /*37e0*/  NOP ;  /* 0x0000000000007918 */ /* 0x000fc40000000000 */
[----:B0-----:R-:W0:Y:S01]  /*37f0*/  DFMA R12, R10, R12, UR4 ;  /* 0x000000040a0c7e2b */ /* 0x001e22000800000c */
        /* <DEDUP_REMOVED lines=48> */
[----:B0-----:R-:W0:-:S15]  /*3b00*/  DFMA R12, R10, R12, UR4 ;  /* 0x000000040a0c7e2b */ /* 0x001e1e000800000c */
[----:B------:R-:W-:-:S15]  /*3b10*/  NOP ;  /* 0x0000000000007918 */ /* 0x000fde0000000000 */
[----:B------:R-:W-:-:S15]  /*3b20*/  NOP ;  /* 0x0000000000007918 */ /* 0x000fde0000000000 */
[----:B------:R-:W-:-:S15]  /*3b30*/  NOP ;  /* 0x0000000000007918 */ /* 0x000fde0000000000 */
[----:B------:R-:W-:-:S04]  /*3b40*/  NOP ;  /* 0x0000000000007918 */ /* 0x000fc80000000000 */
[----:B0-----:R-:W0:-:S15]  /*3b50*/  DFMA R12, R10, R12, 1 ;  /* 0x3ff000000a0c742b */ /* 0x001e1e000000000c */
[----:B------:R-:W-:-:S15]  /*3b60*/  NOP ;  /* 0x0000000000007918 */ /* 0x000fde0000000000 */
[----:B------:R-:W-:-:S15]  /*3b70*/  NOP ;  /* 0x0000000000007918 */ /* 0x000fde0000000000 */
[----:B------:R-:W-:-:S15]  /*3b80*/  NOP ;  /* 0x0000000000007918 */ /* 0x000fde0000000000 */
[----:B------:R-:W-:-:S04]  /*3b90*/  NOP ;  /* 0x0000000000007918 */ /* 0x000fc80000000000 */
[----:B0-----:R-:W0:Y:S02]  /*3ba0*/  DFMA R12, R10, R12, 1 ;  /* 0x3ff000000a0c742b */ /* 0x001e24000000000c */
[----:B0-----:R-:W-:Y:S01]  /*3bb0*/  LEA R11, R8, R13, 0x14 ;  /* 0x0000000d080b7211 */ /* 0x001fe200078ea0ff */
[----:B------:R-:W-:Y:S01]  /*3bc0*/  IMAD.MOV.U32 R10, RZ, RZ, R12 ;  /* 0x000000ffff0a7224 */ /* 0x000fe200078e000c */
[----:B------:R-:W-:Y:S06]  /*3bd0*/  @!P0 BRA `(.L_x_2729) ;  /* 0x00000000004c8947 */ /* 0x000fec0003800000 */
[----:B------:R-:W-:Y:S01]  /*3be0*/  FSETP.GEU.FTZ.AND P0, PT, |R7|, 4.2275390625, PT ;  /* 0x408748000700780b */ /* 0x000fe20003f1e200 */
[----:B------:R-:W-:-:S12]  /*3bf0*/  DSETP.GEU.AND P1, PT, R6, RZ, PT ;  /* 0x000000ff0600722a */ /* 0x000fd80003f2e000 */
[----:B------:R-:W-:-:S15]  /*3c00*/  @!P0 LEA.HI R0, R8, R8, RZ, 0x1 ;  /* 0x0000000808008211 */ /* 0x000fde00078f08ff */
[----:B------:R-:W-:-:S15]  /*3c10*/  NOP ;  /* 0x0000000000007918 */ /* 0x000fde0000000000 */
[----:B------:R-:W-:-:S15]  /*3c20*/  NOP ;  /* 0x0000000000007918 */ /* 0x000fde0000000000 */
[----:B------:R-:W-:-:S07]  /*3c30*/  NOP ;  /* 0x0000000000007918 */ /* 0x000fce0000000000 */
[----:B------:R0:W2:Y:S02]  /*3c40*/  DADD R10, R6, +INF ;  /* 0x7ff00000060a7429 */ /* 0x0000a40000000000 */
[----:B0-----:R-:W-:Y:S01]  /*3c50*/  @!P0 SHF.R.S32.HI R7, RZ, 0x1, R0 ;  /* 0x00000001ff078819 */ /* 0x001fe20000011400 */
[----:B------:R-:W-:Y:S01]  /*3c60*/  @!P0 IMAD.MOV.U32 R6, RZ, RZ, R12 ;  /* 0x000000ffff068224 */ /* 0x000fe200078e000c */
[----:B--2---:R-:W-:Y:S02]  /*3c70*/  FSEL R10, R10, RZ, P1 ;  /* 0x000000ff0a0a7208 */ /* 0x004fe40000800000 */
[----:B------:R-:W-:Y:S01]  /*3c80*/  FSEL R11, R11, RZ, P1 ;  /* 0x000000ff0b0b7208 */ /* 0x000fe20000800000 */
[----:B------:R-:W-:Y:S01]  /*3c90*/  @!P0 IMAD.IADD R8, R8, 0x1, -R7 ;  /* 0x0000000108088824 */ /* 0x000fe200078e0a07 */
[----:B------:R-:W-:-:S04]  /*3ca0*/  @!P0 LEA R7, R7, R13, 0x14 ;  /* 0x0000000d07078211 */ /* 0x000fc800078ea0ff */
[----:B------:R-:W-:Y:S01]  /*3cb0*/  @!P0 LEA R9, R8, 0x3ff00000, 0x14 ;  /* 0x3ff0000008098811 */ /* 0x000fe200078ea0ff */
[----:B------:R-:W-:-:S15]  /*3cc0*/  @!P0 IMAD.MOV.U32 R8, RZ, RZ, RZ ;  /* 0x000000ffff088224 */ /* 0x000fde00078e00ff */
[----:B------:R-:W-:-:S15]  /*3cd0*/  NOP ;  /* 0x0000000000007918 */ /* 0x000fde0000000000 */
[----:B------:R-:W-:-:S15]  /*3ce0*/  NOP ;  /* 0x0000000000007918 */ /* 0x000fde0000000000 */
[----:B------:R-:W-:-:S06]  /*3cf0*/  NOP ;  /* 0x0000000000007918 */ /* 0x000fcc0000000000 */
[----:B------:R0:W2:Y:S02]  /*3d00*/  @!P0 DMUL R10, R6, R8 ;  /* 0x00000008060a8228 */ /* 0x0000a40000000000 */
.L_x_2729:
[----:B------:R-:W-:Y:S05]  /*3d10*/  BSYNC.RECONVERGENT B0 ;  /* 0x0000000000007941 */ /* 0x000fea0003800200 */
.L_x_2728:
[----:B------:R-:W-:Y:S01]  /*3d20*/  UMOV UR4, 0x33d43651 ;  /* 0x33d4365100047882 */ /* 0x000fe20000000000 */
[----:B------:R-:W-:Y:S01]  /*3d30*/  UMOV UR5, 0x3fd98845 ;  /* 0x3fd9884500057882 */ /* 0x000fe20000000000 */
[----:B0-----:R-:W-:Y:S01]  /*3d40*/  MOV R8, 0xdb46fa5f ;  /* 0xdb46fa5f00087802 */ /* 0x001fe20000000f00 */
[----:B--2---:R-:W-:Y:S01]  /*3d50*/  DMUL R10, R10, UR4 ;  /* 0x000000040a0a7c28 */ /* 0x004fe20008000000 */
[----:B------:R-:W-:Y:S01]  /*3d60*/  IMAD.MOV.U32 R9, RZ, RZ, 0x3d47088f ;  /* 0x3d47088fff097424 */ /* 0x000fe200078e00ff */
[----:B------:R-:W-:Y:S01]  /*3d70*/  UMOV UR4, 0x667f3bcd ;  /* 0x667f3bcd00047882 */ /* 0x000fe20000000000 */
[----:B------:R-:W-:Y:S01]  /*3d80*/  UMOV UR5, 0x3fe6a09e ;  /* 0x3fe6a09e00057882 */ /* 0x000fe20000000000 */
[----:B------:R-:W-:Y:S01]  /*3d90*/  UMOV UR6, 0xf0000000 ;  /* 0xf000000000067882 */ /* 0x000fe20000000000 */
[----:B------:R-:W-:Y:S01]  /*3da0*/  UMOV UR7, 0x380fffff ;  /* 0x380fffff00077882 */ /* 0x000fe20000000000 */
[----:B------:R-:W0:-:S15]  /*3db0*/  LDCU.64 UR8, c[0x0][0x5e8] ;  /* 0x0000bd00ff0877ac */ /* 0x000e1e0008000a00 */
[----:B------:R-:W-:-:S15]  /*3dc0*/  NOP ;  /* 0x0000000000007918 */ /* 0x000fde0000000000 */
[----:B------:R-:W-:-:S15]  /*3dd0*/  NOP ;  /* 0x0000000000007918 */ /* 0x000fde0000000000 */
[----:B------:R-:W-:-:S13]  /*3de0*/  NOP ;  /* 0x0000000000007918 */ /* 0x000fda0000000000 */
[----:B------:R-:W2:Y:S01]  /*3df0*/  DMUL R6, R4, UR4 ;  /* 0x0000000404067c28 */ /* 0x000ea20008000000 */
[----:B------:R-:W-:Y:S01]  /*3e00*/  UMOV UR4, 0xfba6f279 ;  /* 0xfba6f27900047882 */ /* 0x000fe20000000000 */
[----:B------:R-:W-:-:S15]  /*3e10*/  UMOV UR5, 0x3cf0679a ;  /* 0x3cf0679a00057882 */ /* 0x000fde0000000000 */
[----:B------:R-:W-:-:S15]  /*3e20*/  NOP ;  /* 0x0000000000007918 */ /* 0x000fde0000000000 */
[----:B------:R-:W-:-:S15]  /*3e30*/  NOP ;  /* 0x0000000000007918 */ /* 0x000fde0000000000 */
[----:B------:R-:W-:-:S15]  /*3e40*/  NOP ;  /* 0x0000000000007918 */ /* 0x000fde0000000000 */
[----:B------:R-:W-:-:S02]  /*3e50*/  NOP ;  /* 0x0000000000007918 */ /* 0x000fc40000000000 */
[----:B--2---:R-:W2:Y:S01]  /*3e60*/  DFMA R8, |R6|, -UR4, R8 ;  /* 0x8000000406087c2b */ /* 0x004ea20008000208 */
[----:B------:R-:W-:Y:S01]  /*3e70*/  UMOV UR4, 0xb976a9b2 ;  /* 0xb976a9b200047882 */ /* 0x000fe20000000000 */
[----:B------:R-:W-:-:S15]  /*3e80*/  UMOV UR5, 0x3d8df9f9 ;  /* 0x3d8df9f900057882 */ /* 0x000fde0000000000 */
[----:B------:R-:W-:-:S15]  /*3e90*/  NOP ;  /* 0x0000000000007918 */ /* 0x000fde0000000000 */
[----:B------:R-:W-:-:S15]  /*3ea0*/  NOP ;  /* 0x0000000000007918 */ /* 0x000fde0000000000 */
[----:B------:R-:W-:-:S15]  /*3eb0*/  NOP ;  /* 0x0000000000007918 */ /* 0x000fde0000000000 */
[----:B------:R-:W-:-:S02]  /*3ec0*/  NOP ;  /* 0x0000000000007918 */ /* 0x000fc40000000000 */
[----:B--2---:R-:W2:Y:S01]  /*3ed0*/  DFMA R8, |R6|, R8, -UR4 ;  /* 0x8000000406087e2b */ /* 0x004ea20008000208 */
[----:B------:R-:W-:Y:S01]  /*3ee0*/  UMOV UR4, 0x590cc332 ;  /* 0x590cc33200047882 */ /* 0x000fe20000000000 */
[----:B------:R-:W-:-:S15]  /*3ef0*/  UMOV UR5, 0x3dc7f1f5 ;  /* 0x3dc7f1f500057882 */ /* 0x000fde0000000000 */
[----:B------:R-:W-:-:S15]  /*3f00*/  NOP ;  /* 0x0000000000007918 */ /* 0x000fde0000000000 */
[----:B------:R-:W-:-:S15]  /*3f10*/  NOP ;  /* 0x0000000000007918 */ /* 0x000fde0000000000 */
[----:B------:R-:W-:-:S15]  /*3f20*/  NOP ;  /* 0x0000000000007918 */ /* 0x000fde0000000000 */
[----:B------:R-:W-:-:S02]  /*3f30*/  NOP ;  /* 0x0000000000007918 */ /* 0x000fc40000000000 */
[----:B--2---:R-:W2:Y:S01]  /*3f40*/  DFMA R8, |R6|, R8, UR4 ;  /* 0x0000000406087e2b */ /* 0x004ea20008000208 */
        /* <DEDUP_REMOVED lines=139> */
[----:B------:R-:W-:-:S15]  /*4800*/  DMUL R4, R10, R4 ;  /* 0x000000040a047228 */ /* 0x000fde0000000000 */
[----:B------:R-:W-:-:S15]  /*4810*/  NOP ;  /* 0x0000000000007918 */ /* 0x000fde0000000000 */
[----:B------:R-:W-:-:S15]  /*4820*/  NOP ;  /* 0x0000000000007918 */ /* 0x000fde0000000000 */
[----:B------:R-:W-:-:S15]  /*4830*/  NOP ;  /* 0x0000000000007918 */ /* 0x000fde0000000000 */
[----:B------:R-:W-:-:S04]  /*4840*/  NOP ;  /* 0x0000000000007918 */ /* 0x000fc80000000000 */
[----:B--2---:R-:W2:Y:S01]  /*4850*/  DFMA R8, |R6|, R8, UR4 ;  /* 0x0000000406087e2b */ /* 0x004ea20008000208 */
[----:B------:R-:W-:Y:S01]  /*4860*/  UMOV UR4, 0xa4741b81 ;  /* 0xa4741b8100047882 */ /* 0x000fe20000000000 */
[----:B------:R-:W-:-:S15]  /*4870*/  UMOV UR5, 0x3e5ae904 ;  /* 0x3e5ae90400057882 */ /* 0x000fde0000000000 */
[----:B------:R-:W-:-:S15]  /*4880*/  NOP ;  /* 0x0000000000007918 */ /* 0x000fde0000000000 */
[----:B------:R-:W-:-:S15]  /*4890*/  NOP ;  /* 0x0000000000007918 */ /* 0x000fde0000000000 */
[----:B------:R-:W-:-:S15]  /*48a0*/  NOP ;  /* 0x0000000000007918 */ /* 0x000fde0000000000 */
[----:B------:R-:W-:-:S02]  /*48b0*/  NOP ;  /* 0x0000000000007918 */ /* 0x000fc40000000000 */
[----:B--2---:R-:W2:-:S15]  /*48c0*/  DFMA R10, |R6|, R8, |R6| ;  /* 0x00000008060a722b */ /* 0x004e9e0000000606 */
[----:B------:R-:W-:-:S15]  /*48d0*/  NOP ;  /* 0x0000000000007918 */ /* 0x000fde0000000000 */
[----:B------:R-:W-:-:S15]  /*48e0*/  NOP ;  /* 0x0000000000007918 */ /* 0x000fde0000000000 */
[----:B------:R-:W-:-:S15]  /*48f0*/  NOP ;  /* 0x0000000000007918 */ /* 0x000fde0000000000 */
[----:B------:R-:W-:-:S04]  /*4900*/  NOP ;  /* 0x0000000000007918 */ /* 0x000fc80000000000 */
[----:B--2---:R-:W2:-:S15]  /*4910*/  F2F.F32.F64 R0, R10 ;  /* 0x0000000a00007310 */ /* 0x004e9e0000301000 */
[----:B------:R-:W-:-:S15]  /*4920*/  NOP ;  /* 0x0000000000007918 */ /* 0x000fde0000000000 */
[----:B------:R-:W-:-:S15]  /*4930*/  NOP ;  /* 0x0000000000007918 */ /* 0x000fde0000000000 */
[----:B------:R-:W-:-:S15]  /*4940*/  NOP ;  /* 0x0000000000007918 */ /* 0x000fde0000000000 */
[----:B------:R-:W-:-:S04]  /*4950*/  NOP ;  /* 0x0000000000007918 */ /* 0x000fc80000000000 */
[----:B------:R-:W2:Y:S02]  /*4960*/  DSETP.GEU.AND P0, PT, |R10|, UR6, PT ;  /* 0x000000060a007e2a */ /* 0x000ea4000bf0e200 */
[----:B--2---:R-:W-:-:S04]  /*4970*/  @!P0 FMUL R0, R0, 1.175494350822287508e-38 ;  /* 0x0080000000008820 */ /* 0x004fc80000400000 */
[----:B------:R-:W-:-:S06]  /*4980*/  FMUL.FTZ R0, R0, -1.4426950216293334961 ;  /* 0xbfb8aa3b00007820 */ /* 0x000fcc0000410000 */
[----:B------:R-:W2:Y:S02]  /*4990*/  FRND R0, R0 ;  /* 0x0000000000007307 */ /* 0x000ea40000201000 */
[----:B--2---:R-:W-:-:S06]  /*49a0*/  FMUL.FTZ R14, R0, 1 ;  /* 0x3f800000000e7820 */ /* 0x004fcc0000410000 */
[----:B------:R-:W2:-:S15]  /*49b0*/  MUFU.EX2 R0, R0 ;  /* 0x0000000000007308 */ /* 0x000e9e0000000800 */
[----:B------:R-:W-:-:S15]  /*49c0*/  NOP ;  /* 0x0000000000007918 */ /* 0x000fde0000000000 */
[----:B------:R-:W-:-:S14]  /*49d0*/  NOP ;  /* 0x0000000000007918 */ /* 0x000fdc0000000000 */
[----:B------:R-:W3:-:S15]  /*49e0*/  DADD R12, |R6|, -R10 ;  /* 0x00000000060c7229 */ /* 0x000ede0000000a0a */
[----:B------:R-:W-:-:S15]  /*49f0*/  NOP ;  /* 0x0000000000007918 */ /* 0x000fde0000000000 */
[----:B------:R-:W-:-:S15]  /*4a00*/  NOP ;  /* 0x0000000000007918 */ /* 0x000fde0000000000 */
[----:B------:R-:W-:-:S15]  /*4a10*/  NOP ;  /* 0x0000000000007918 */ /* 0x000fde0000000000 */
[----:B------:R-:W-:-:S04]  /*4a20*/  NOP ;  /* 0x0000000000007918 */ /* 0x000fc80000000000 */
[----:B---3--:R3:W-:-:S15]  /*4a30*/  DFMA R8, |R6|, R8, R12 ;  /* 0x000000080608722b */ /* 0x0087de000000020c */
[----:B------:R-:W-:-:S15]  /*4a40*/  NOP ;  /* 0x0000000000007918 */ /* 0x000fde0000000000 */
[----:B------:R-:W-:-:S15]  /*4a50*/  NOP ;  /* 0x0000000000007918 */ /* 0x000fde0000000000 */
[----:B------:R-:W-:-:S15]  /*4a60*/  NOP ;  /* 0x0000000000007918 */ /* 0x000fde0000000000 */
[----:B------:R-:W-:-:S04]  /*4a70*/  NOP ;  /* 0x0000000000007918 */ /* 0x000fc80000000000 */
[----:B---3--:R-:W3:-:S15]  /*4a80*/  F2F.F64.F32 R12, R14 ;  /* 0x0000000e000c7310 */ /* 0x008ede0000201800 */
[----:B------:R-:W-:-:S15]  /*4a90*/  NOP ;  /* 0x0000000000007918 */ /* 0x000fde0000000000 */
[----:B------:R-:W-:-:S15]  /*4aa0*/  NOP ;  /* 0x0000000000007918 */ /* 0x000fde0000000000 */
[----:B------:R-:W-:-:S15]  /*4ab0*/  NOP ;  /* 0x0000000000007918 */ /* 0x000fde0000000000 */
[----:B------:R-:W-:-:S04]  /*4ac0*/  NOP ;  /* 0x0000000000007918 */ /* 0x000fc80000000000 */
[----:B---3--:R3:W4:Y:S02]  /*4ad0*/  DFMA R2, R12, -R2, -R10 ;  /* 0x800000020c02722b */ /* 0x008724000000080a */
[----:B---3--:R-:W-:Y:S01]  /*4ae0*/  IMAD.MOV.U32 R12, RZ, RZ, -0x7649667 ;  /* 0xf89b6999ff0c7424 */ /* 0x008fe200078e00ff */
[----:B------:R-:W-:-:S15]  /*4af0*/  MOV R13, 0x3e928a27 ;  /* 0x3e928a27000d7802 */ /* 0x000fde0000000f00 */
[----:B------:R-:W-:-:S15]  /*4b00*/  NOP ;  /* 0x0000000000007918 */ /* 0x000fde0000000000 */
[----:B------:R-:W-:-:S15]  /*4b10*/  NOP ;  /* 0x0000000000007918 */ /* 0x000fde0000000000 */
[----:B------:R-:W-:-:S15]  /*4b20*/  NOP ;  /* 0x0000000000007918 */ /* 0x000fde0000000000 */
[----:B------:R-:W-:-:S01]  /*4b30*/  NOP ;  /* 0x0000000000007918 */ /* 0x000fc20000000000 */
[----:B----4-:R-:W3:Y:S01]  /*4b40*/  DFMA R12, R2, UR4, R12 ;  /* 0x00000004020c7c2b */ /* 0x010ee2000800000c */
[----:B------:R-:W-:Y:S01]  /*4b50*/  UMOV UR4, 0x15ff7e07 ;  /* 0x15ff7e0700047882 */ /* 0x000fe20000000000 */
[----:B------:R-:W-:-:S15]  /*4b60*/  UMOV UR5, 0x3ec71de7 ;  /* 0x3ec71de700057882 */ /* 0x000fde0000000000 */
[----:B------:R-:W-:-:S15]  /*4b70*/  NOP ;  /* 0x0000000000007918 */ /* 0x000fde0000000000 */
[----:B------:R-:W-:-:S15]  /*4b80*/  NOP ;  /* 0x0000000000007918 */ /* 0x000fde0000000000 */
[----:B------:R-:W-:-:S15]  /*4b90*/  NOP ;  /* 0x0000000000007918 */ /* 0x000fde0000000000 */
[----:B------:R-:W-:-:S02]  /*4ba0*/  NOP ;  /* 0x0000000000007918 */ /* 0x000fc40000000000 */
[----:B---3--:R-:W3:Y:S01]  /*4bb0*/  DFMA R12, R2, R12, UR4 ;  /* 0x00000004020c7e2b */ /* 0x008ee2000800000c */
        /* <DEDUP_REMOVED lines=55> */
[----:B------:R2:W-:Y:S01]  /*4f30*/  DSETP.GE.AND P0, PT, |R6|, UR4, PT ;  /* 0x0000000406007e2a */ /* 0x0005e2000bf06200 */
[----:B------:R-:W-:Y:S01]  /*4f40*/  UPRMT UR4, UR43, 0x9910, URZ ;  /* 0x000099102b047896 */ /* 0x000fe200080000ff */
[----:B--2---:R-:W-:-:S03]  /*4f50*/  FMUL.FTZ R6, R0, 1 ;  /* 0x3f80000000067820 */ /* 0x004fc60000410000 */
[----:B------:R-:W-:-:S15]  /*4f60*/  UISETP.GT.AND UP0, UPT, UR4, 0x9, UPT ;  /* 0x000000090400788c */ /* 0x000fde000bf04270 */
[----:B------:R-:W-:-:S15]  /*4f70*/  NOP ;  /* 0x0000000000007918 */ /* 0x000fde0000000000 */
[----:B------:R-:W-:-:S15]  /*4f80*/  NOP ;  /* 0x0000000000007918 */ /* 0x000fde0000000000 */
[----:B------:R-:W-:-:S14]  /*4f90*/  NOP ;  /* 0x0000000000007918 */ /* 0x000fdc0000000000 */
[----:B---3--:R-:W2:-:S15]  /*4fa0*/  DMUL R12, R2, R12 ;  /* 0x0000000c020c7228 */ /* 0x008e9e0000000000 */
[----:B------:R-:W-:-:S15]  /*4fb0*/  NOP ;  /* 0x0000000000007918 */ /* 0x000fde0000000000 */
[----:B------:R-:W-:-:S15]  /*4fc0*/  NOP ;  /* 0x0000000000007918 */ /* 0x000fde0000000000 */
[----:B------:R-:W-:-:S15]  /*4fd0*/  NOP ;  /* 0x0000000000007918 */ /* 0x000fde0000000000 */
[----:B------:R-:W-:-:S04]  /*4fe0*/  NOP ;  /* 0x0000000000007918 */ /* 0x000fc80000000000 */
[----:B--2---:R-:W2:-:S15]  /*4ff0*/  DFMA R8, R2, R12, -R8 ;  /* 0x0000000c0208722b */ /* 0x004e9e0000000808 */
[----:B------:R-:W-:-:S15]  /*5000*/  NOP ;  /* 0x0000000000007918 */ /* 0x000fde0000000000 */
[----:B------:R-:W-:-:S15]  /*5010*/  NOP ;  /* 0x0000000000007918 */ /* 0x000fde0000000000 */
[----:B------:R-:W-:-:S15]  /*5020*/  NOP ;  /* 0x0000000000007918 */ /* 0x000fde0000000000 */
[----:B------:R-:W-:-:S04]  /*5030*/  NOP ;  /* 0x0000000000007918 */ /* 0x000fc80000000000 */
[----:B--2---:R2:W-:-:S15]  /*5040*/  DADD R8, R2, R8 ;  /* 0x0000000002087229 */ /* 0x0045de0000000008 */
[----:B------:R-:W-:-:S15]  /*5050*/  NOP ;  /* 0x0000000000007918 */ /* 0x000fde0000000000 */
[----:B------:R-:W-:-:S15]  /*5060*/  NOP ;  /* 0x0000000000007918 */ /* 0x000fde0000000000 */
[----:B------:R-:W-:-:S15]  /*5070*/  NOP ;  /* 0x0000000000007918 */ /* 0x000fde0000000000 */
[----:B------:R-:W-:-:S04]  /*5080*/  NOP ;  /* 0x0000000000007918 */ /* 0x000fc80000000000 */
[----:B--2---:R-:W2:-:S15]  /*5090*/  F2F.F64.F32 R2, R6 ;  /* 0x0000000600027310 */ /* 0x004e9e0000201800 */
[----:B------:R-:W-:-:S15]  /*50a0*/  NOP ;  /* 0x0000000000007918 */ /* 0x000fde0000000000 */
[----:B------:R-:W-:-:S15]  /*50b0*/  NOP ;  /* 0x0000000000007918 */ /* 0x000fde0000000000 */
[----:B------:R-:W-:-:S15]  /*50c0*/  NOP ;  /* 0x0000000000007918 */ /* 0x000fde0000000000 */
[----:B------:R-:W-:-:S04]  /*50d0*/  NOP ;  /* 0x0000000000007918 */ /* 0x000fc80000000000 */
[----:B--2---:R-:W2:-:S15]  /*50e0*/  DADD R10, -R2, 1 ;  /* 0x3ff00000020a7429 */ /* 0x004e9e0000000100 */
[----:B------:R-:W-:-:S15]  /*50f0*/  NOP ;  /* 0x0000000000007918 */ /* 0x000fde0000000000 */
[----:B------:R-:W-:-:S15]  /*5100*/  NOP ;  /* 0x0000000000007918 */ /* 0x000fde0000000000 */
[----:B------:R-:W-:-:S15]  /*5110*/  NOP ;  /* 0x0000000000007918 */ /* 0x000fde0000000000 */
[----:B------:R-:W-:-:S04]  /*5120*/  NOP ;  /* 0x0000000000007918 */ /* 0x000fc80000000000 */
[----:B--2---:R-:W2:Y:S02]  /*5130*/  DFMA R8, R2, -R8, R10 ;  /* 0x800000080208722b */ /* 0x004ea4000000000a */
[----:B--2---:R-:W-:Y:S02]  /*5140*/  FSEL R3, R9, 1.875, !P0 ;  /* 0x3ff0000009037808 */ /* 0x004fe40004000000 */
[----:B------:R-:W-:Y:S02]  /*5150*/  FSEL R8, R8, RZ, !P0 ;  /* 0x000000ff08087208 */ /* 0x000fe40004000000 */
[----:B------:R-:W-:Y:S02]  /*5160*/  LOP3.LUT R9, R3, 0x80000000, R7, 0xb8, !PT ;  /* 0x8000000003097812 */ /* 0x000fe400078eb807 */
[----:B0-----:R-:W-:-:S05]  /*5170*/  IADD3 R2, P0, PT, R18, UR8, RZ ;  /* 0x0000000812027c10 */ /* 0x001fca000ff1e0ff */
[----:B------:R-:W-:-:S15]  /*5180*/  IMAD.X R3, RZ, RZ, UR9, P0 ;  /* 0x00000009ff037e24 */ /* 0x000fde00080e06ff */
[----:B------:R-:W-:-:S15]  /*5190*/  NOP ;  /* 0x0000000000007918 */ /* 0x000fde0000000000 */
[----:B------:R-:W-:-:S15]  /*51a0*/  NOP ;  /* 0x0000000000007918 */ /* 0x000fde0000000000 */
[----:B------:R-:W-:-:S06]  /*51b0*/  NOP ;  /* 0x0000000000007918 */ /* 0x000fcc0000000000 */
[----:B------:R-:W0:-:S15]  /*51c0*/  DADD R8, R8, 1 ;  /* 0x3ff0000008087429 */ /* 0x000e1e0000000000 */
[----:B------:R-:W-:-:S15]  /*51d0*/  NOP ;  /* 0x0000000000007918 */ /* 0x000fde0000000000 */
[----:B------:R-:W-:-:S15]  /*51e0*/  NOP ;  /* 0x0000000000007918 */ /* 0x000fde0000000000 */
[----:B------:R-:W-:-:S15]  /*51f0*/  NOP ;  /* 0x0000000000007918 */ /* 0x000fde0000000000 */
[----:B------:R-:W-:-:S04]  /*5200*/  NOP ;  /* 0x0000000000007918 */ /* 0x000fc80000000000 */
[----:B0-----:R-:W1:-:S15]  /*5210*/  DFMA R4, R8, 0.5, R4 ;  /* 0x3fe000000804782b */ /* 0x001e5e0000000004 */
[----:B------:R-:W-:-:S15]  /*5220*/  NOP ;  /* 0x0000000000007918 */ /* 0x000fde0000000000 */
[----:B------:R-:W-:-:S15]  /*5230*/  NOP ;  /* 0x0000000000007918 */ /* 0x000fde0000000000 */
[----:B------:R-:W-:-:S15]  /*5240*/  NOP ;  /* 0x0000000000007918 */ /* 0x000fde0000000000 */
[----:B------:R-:W-:-:S04]  /*5250*/  NOP ;  /* 0x0000000000007918 */ /* 0x000fc80000000000 */
[----:B-1----:R0:W1:Y:S02]  /*5260*/  DMUL R4, R4, R16 ;  /* 0x0000001004047228 */ /* 0x0020640000000000 */
[----:B01----:R-:W-:Y:S05]  /*5270*/  BRA.U UP0, `(.L_x_2730) ;  /* 0x0000000500507547 */ /* 0x003fea000b800000 */
        /* <DEDUP_REMOVED lines=8> */
[----:B------:R-:W0:Y:S02]  /*5300*/  F2I.F64.TRUNC R5, R4 ;  /* 0x0000000400057311 */ /* 0x000e24000030d100 */
[----:B0-----:R0:W-:Y:S01]  /*5310*/  STG.E.U8 desc[UR36][R2.64], R5 ;  /* 0x0000000502007986 */ /* 0x0011e2000c101124 */
[----:B------:R-:W-:Y:S05]  /*5320*/  BRA `(.L_x_2735) ;  /* 0x0000001000447947 */ /* 0x000fea0003800000 */
.L_x_2733:
[----:B------:R-:W0:Y:S02]  /*5330*/  F2I.S64.F64.TRUNC R4, R4 ;  /* 0x0000000400047311 */ /* 0x000e24000030d900 */
[----:B0-----:R-:W-:-:S05]  /*5340*/  IMAD.MOV.U32 R7, RZ, RZ, R4 ;  /* 0x000000ffff077224 */ /* 0x001fca00078e0004 */
[----:B------:R0:W-:Y:S01]  /*5350*/  STG.E.U8 desc[UR36][R2.64], R7 ;  /* 0x0000000702007986 */ /* 0x0001e2000c101124 */
[----:B------:R-:W-:Y:S05]  /*5360*/  BRA `(.L_x_2735) ;  /* 0x0000001000347947 */ /* 0x000fea0003800000 */
.L_x_2732:
[----:B------:R-:W-:-:S09]  /*5370*/  UISETP.NE.AND UP0, UPT, UR4, 0x2, UPT ;  /* 0x000000020400788c */ /* 0x000fd2000bf05270 */
[----:B------:R-:W-:Y:S05]  /*5380*/  BRA.U !UP0, `(.L_x_2736) ;  /* 0x0000000108287547 */ /* 0x000fea000b800000 */
[----:B------:R-:W-:-:S09]  /*5390*/  UISETP.NE.AND UP0, UPT, UR4, 0x3, UPT ;  /* 0x000000030400788c */ /* 0x000fd2000bf05270 */
[----:B------:R-:W-:Y:S05]  /*53a0*/  BRA.U !UP0, `(.L_x_2737) ;  /* 0x0000000108147547 */ /* 0x000fea000b800000 */
[----:B------:R-:W-:-:S09]  /*53b0*/  UISETP.NE.AND UP0, UPT, UR4, 0x4, UPT ;  /* 0x000000040400788c */ /* 0x000fd2000bf05270 */
[----:B------:R-:W-:Y:S05]  /*53c0*/  BRA.U UP0, `(.L_x_2734) ;  /* 0x0000000d006c7547 */ /* 0x000fea000b800000 */
[----:B------:R-:W0:Y:S02]  /*53d0*/  F2I.S64.F64.TRUNC R4, R4 ;  /* 0x0000000400047311 */ /* 0x000e24000030d900 */
[----:B0-----:R0:W-:Y:S01]  /*53e0*/  STG.E.64 desc[UR36][R2.64], R4 ;  /* 0x0000000402007986 */ /* 0x0011e2000c101b24 */
[----:B------:R-:W-:Y:S05]  /*53f0*/  BRA `(.L_x_2735) ;  /* 0x0000001000107947 */ /* 0x000fea0003800000 */
.L_x_2737:
[----:B------:R-:W0:Y:S02]  /*5400*/  F2I.F64.TRUNC R5, R4 ;  /* 0x0000000400057311 */ /* 0x000e24000030d100 */
[----:B0-----:R0:W-:Y:S01]  /*5410*/  STG.E desc[UR36][R2.64], R5 ;  /* 0x0000000502007986 */ /* 0x0011e2000c101924 */
[----:B------:R-:W-:Y:S05]  /*5420*/  BRA `(.L_x_2735) ;  /* 0x0000001000047947 */ /* 0x000fea0003800000 */
.L_x_2736:
[----:B------:R-:W0:Y:S02]  /*5430*/  F2I.F64.TRUNC R5, R4 ;  /* 0x0000000400057311 */ /* 0x000e24000030d100 */
[----:B0-----:R0:W-:Y:S01]  /*5440*/  STG.E.U16 desc[UR36][R2.64], R5 ;  /* 0x0000000502007986 */ /* 0x0011e2000c101524 */
[----:B------:R-:W-:Y:S05]  /*5450*/  BRA `(.L_x_2735) ;  /* 0x0000000c00f87947 */ /* 0x000fea0003800000 */
.L_x_2731:
[----:B------:R-:W-:-:S09]  /*5460*/  UISETP.GT.AND UP0, UPT, UR4, 0x6, UPT ;  /* 0x000000060400788c */ /* 0x000fd2000bf04270 */
[----:B------:R-:W-:Y:S05]  /*5470*/  BRA.U UP0, `(.L_x_2738) ;  /* 0x00000001005c7547 */ /* 0x000fea000b800000 */
[----:B------:R-:W-:-:S09]  /*5480*/  UISETP.NE.AND UP0, UPT, UR4, 0x5, UPT ;  /* 0x000000050400788c */ /* 0x000fd2000bf05270 */
[----:B------:R-:W-:Y:S05]  /*5490*/  BRA.U !UP0, `(.L_x_2739) ;  /* 0x00000001082c7547 */ /* 0x000fea000b800000 */
[----:B------:R-:W-:-:S09]  /*54a0*/  UISETP.NE.AND UP0, UPT, UR4, 0x6, UPT ;  /* 0x000000060400788c */ /* 0x000fd2000bf05270 */
[----:B------:R-:W-:Y:S05]  /*54b0*/  BRA.U UP0, `(.L_x_2734) ;  /* 0x0000000d00307547 */ /* 0x000fea000b800000 */
[----:B------:R-:W0:-:S15]  /*54c0*/  DSETP.GEU.AND P0, PT, |R4|, UR6, PT ;  /* 0x0000000604007e2a */ /* 0x000e1e000bf0e200 */
[----:B------:R-:W-:-:S15]  /*54d0*/  NOP ;  /* 0x0000000000007918 */ /* 0x000fde0000000000 */
[----:B------:R-:W-:-:S15]  /*54e0*/  NOP ;  /* 0x0000000000007918 */ /* 0x000fde0000000000 */
[----:B------:R-:W-:-:S15]  /*54f0*/  NOP ;  /* 0x0000000000007918 */ /* 0x000fde0000000000 */
[----:B------:R-:W-:-:S04]  /*5500*/  NOP ;  /* 0x0000000000007918 */ /* 0x000fc80000000000 */
[----:B------:R-:W0:Y:S02]  /*5510*/  F2F.F32.F64 R7, R4 ;  /* 0x0000000400077310 */ /* 0x000e240000301000 */
[----:B0-----:R-:W-:-:S05]  /*5520*/  @!P0 FMUL R7, R7, 1.175494350822287508e-38 ;  /* 0x0080000007078820 */ /* 0x001fca0000400000 */
[----:B------:R0:W-:Y:S01]  /*5530*/  STG.E desc[UR36][R2.64], R7 ;  /* 0x0000000702007986 */ /* 0x0001e2000c101924 */
[----:B------:R-:W-:Y:S05]  /*5540*/  BRA `(.L_x_2735) ;  /* 0x0000000c00bc7947 */ /* 0x000fea0003800000 */
.L_x_2739:
[----:B------:R-:W0:-:S15]  /*5550*/  DSETP.GEU.AND P0, PT, |R4|, UR6, PT ;  /* 0x0000000604007e2a */ /* 0x000e1e000bf0e200 */
[----:B------:R-:W-:-:S15]  /*5560*/  NOP ;  /* 0x0000000000007918 */ /* 0x000fde0000000000 */
[----:B------:R-:W-:-:S15]  /*5570*/  NOP ;  /* 0x0000000000007918 */ /* 0x000fde0000000000 */
[----:B------:R-:W-:-:S15]  /*5580*/  NOP ;  /* 0x0000000000007918 */ /* 0x000fde0000000000 */
[----:B------:R-:W-:-:S04]  /*5590*/  NOP ;  /* 0x0000000000007918 */ /* 0x000fc80000000000 */
[----:B------:R-:W0:Y:S02]  /*55a0*/  F2F.F32.F64 R0, R4 ;  /* 0x0000000400007310 */ /* 0x000e240000301000 */
[----:B0-----:R-:W-:-:S05]  /*55b0*/  @!P0 FMUL R0, R0, 1.175494350822287508e-38 ;  /* 0x0080000000008820 */ /* 0x001fca0000400000 */
[----:B------:R-:W-:-:S05]  /*55c0*/  F2FP.F16.F32.PACK_AB R0, RZ, R0 ;  /* 0x00000000ff00723e */ /* 0x000fca00000000ff */
[----:B------:R0:W-:Y:S01]  /*55d0*/  STG.E.U16 desc[UR36][R2.64], R0 ;  /* 0x0000000002007986 */ /* 0x0001e2000c101524 */
[----:B------:R-:W-:Y:S05]  /*55e0*/  BRA `(.L_x_2735) ;  /* 0x0000000c00947947 */ /* 0x000fea0003800000 */
.L_x_2738:
[----:B------:R-:W-:-:S09]  /*55f0*/  UISETP.NE.AND UP0, UPT, UR4, 0x7, UPT ;  /* 0x000000070400788c */ /* 0x000fd2000bf05270 */
[----:B------:R-:W-:Y:S05]  /*5600*/  BRA.U !UP0, `(.L_x_2740) ;  /* 0x0000000108647547 */ /* 0x000fea000b800000 */
        /* <DEDUP_REMOVED lines=9> */
[----:B------:R-:W0:Y:S01]  /*56a0*/  F2F.F32.F64 R6, R4 ;  /* 0x0000000400067310 */ /* 0x000e220000301000 */
[----:B------:R-:W-:Y:S01]  /*56b0*/  MOV R7, RZ ;  /* 0x000000ff00077202 */ /* 0x000fe20000000f00 */
[----:B0-----:R-:W-:-:S05]  /*56c0*/  @!P0 FMUL R6, R6, 1.175494350822287508e-38 ;  /* 0x0080000006068820 */ /* 0x001fca0000400000 */
[----:B------:R0:W-:Y:S01]  /*56d0*/  STG.E.64 desc[UR36][R2.64], R6 ;  /* 0x0000000602007986 */ /* 0x0001e2000c101b24 */
[----:B------:R-:W-:Y:S05]  /*56e0*/  BRA `(.L_x_2735) ;  /* 0x0000000c00547947 */ /* 0x000fea0003800000 */
.L_x_2741:
[----:B------:R-:W0:-:S15]  /*56f0*/  DSETP.GEU.AND P0, PT, |R4|, UR6, PT ;  /* 0x0000000604007e2a */ /* 0x000e1e000bf0e200 */
[----:B------:R-:W-:-:S15]  /*5700*/  NOP ;  /* 0x0000000000007918 */ /* 0x000fde0000000000 */
[----:B------:R-:W-:-:S15]  /*5710*/  NOP ;  /* 0x0000000000007918 */ /* 0x000fde0000000000 */
[----:B------:R-:W-:-:S15]  /*5720*/  NOP ;  /* 0x0000000000007918 */ /* 0x000fde0000000000 */
[----:B------:R-:W-:-:S04]  /*5730*/  NOP ;  /* 0x0000000000007918 */ /* 0x000fc80000000000 */
[----:B------:R-:W0:Y:S02]  /*5740*/  F2F.F32.F64 R0, R4 ;  /* 0x0000000400007310 */ /* 0x000e240000301000 */
[----:B0-----:R-:W-:-:S05]  /*5750*/  @!P0 FMUL R0, R0, 1.175494350822287508e-38 ;  /* 0x0080000000008820 */ /* 0x001fca0000400000 */
[----:B------:R-:W-:-:S04]  /*5760*/  F2FP.F16.F32.PACK_AB R5, RZ, R0 ;  /* 0x00000000ff05723e */ /* 0x000fc800000000ff */
[----:B------:R-:W-:-:S05]  /*5770*/  PRMT R5, R5, 0x5410, RZ ;  /* 0x0000541005057816 */ /* 0x000fca00000000ff */
[----:B------:R0:W-:Y:S01]  /*5780*/  STG.E desc[UR36][R2.64], R5 ;  /* 0x0000000502007986 */ /* 0x0001e2000c101924 */
[----:B------:R-:W-:Y:S05]  /*5790*/  BRA `(.L_x_2735) ;  /* 0x0000000c00287947 */ /* 0x000fea0003800000 */
.L_x_2740:
[----:B------:R0:W-:Y:S01]  /*57a0*/  STG.E.64 desc[UR36][R2.64], R4 ;  /* 0x0000000402007986 */ /* 0x0001e2000c101b24 */
[----:B------:R-:W-:Y:S05]  /*57b0*/  BRA `(.L_x_2735) ;  /* 0x0000000c00207947 */ /* 0x000fea0003800000 */
.L_x_2730:
        /* <DEDUP_REMOVED lines=8> */
[----:B------:R-:W0:Y:S02]  /*5840*/  DSETP.NEU.AND P0, PT, R4, RZ, PT ;  /* 0x000000ff0400722a */ /* 0x000e240003f0d000 */
[----:B0-----:R-:W-:-:S05]  /*5850*/  SEL R5, RZ, 0x1, !P0 ;  /* 0x00000001ff057807 */ /* 0x001fca0004000000 */
[----:B------:R0:W-:Y:S01]  /*5860*/  STG.E.U8 desc[UR36][R2.64], R5 ;  /* 0x0000000502007986 */ /* 0x0001e2000c101124 */
[----:B------:R-:W-:Y:S05]  /*5870*/  BRA `(.L_x_2735) ;  /* 0x0000000800f07947 */ /* 0x000fea0003800000 */
.L_x_2744:
[----:B------:R-:W-:-:S05]  /*5880*/  CS2R R6, SRZ ;  /* 0x0000000000067805 */ /* 0x000fca000001ff00 */
[----:B------:R0:W-:Y:S01]  /*5890*/  STG.E.128 desc[UR36][R2.64], R4 ;  /* 0x0000000402007986 */ /* 0x0001e2000c101d24 */
[----:B------:R-:W-:Y:S05]  /*58a0*/  BRA `(.L_x_2735) ;  /* 0x0000000800e47947 */ /* 0x000fea0003800000 */
.L_x_2743:
        /* <DEDUP_REMOVED lines=12> */
[----:B------:R-:W-:Y:S01]  /*5970*/  BSSY.RECONVERGENT B0, `(.L_x_2747) ;  /* 0x000000d000007945 */ /* 0x000fe20003800200 */
[----:B0-----:R-:W-:Y:S01]  /*5980*/  @!P0 FMUL R9, R9, 1.175494350822287508e-38 ;  /* 0x0080000009098820 */ /* 0x001fe20000400000 */
[----:B------:R-:W-:-:S04]  /*5990*/  IMAD.MOV.U32 R0, RZ, RZ, 0x7f ;  /* 0x0000007fff007424 */ /* 0x000fc800078e00ff */
        /* <DEDUP_REMOVED lines=10> */
.L_x_2748:
[----:B------:R-:W-:Y:S05]  /*5a40*/  BSYNC.RECONVERGENT B0 ;  /* 0x0000000000007941 */ /* 0x000fea0003800200 */
.L_x_2747:
[----:B------:R-:W-:-:S05]  /*5a50*/  LOP3.LUT R7, R0, 0x80, R7, 0xf8, !PT ;  /* 0x0000008000077812 */ /* 0x000fca00078ef807 */
[----:B------:R0:W-:Y:S01]  /*5a60*/  STG.E.U8 desc[UR36][R2.64], R7 ;  /* 0x0000000702007986 */ /* 0x0001e2000c101124 */
[----:B------:R-:W-:Y:S05]  /*5a70*/  BRA `(.L_x_2735) ;  /* 0x0000000800707947 */ /* 0x000fea0003800000 */
.L_x_2746:
[----:B------:R-:W0:-:S15]  /*5a80*/  DSETP.GEU.AND P0, PT, |R4|, UR6, PT ;  /* 0x0000000604007e2a */ /* 0x000e1e000bf0e200 */
[----:B------:R-:W-:-:S15]  /*5a90*/  NOP ;  /* 0x0000000000007918 */ /* 0x000fde0000000000 */
[----:B------:R-:W-:-:S15]  /*5aa0*/  NOP ;  /* 0x0000000000007918 */ /* 0x000fde0000000000 */
[----:B------:R-:W-:-:S15]  /*5ab0*/  NOP ;  /* 0x0000000000007918 */ /* 0x000fde0000000000 */
[----:B------:R-:W-:-:S04]  /*5ac0*/  NOP ;  /* 0x0000000000007918 */ /* 0x000fc80000000000 */
[----:B------:R-:W0:Y:S01]  /*5ad0*/  F2F.F32.F64 R9, R4 ;  /* 0x0000000400097310 */ /* 0x000e220000301000 */
[----:B------:R-:W-:Y:S01]  /*5ae0*/  BSSY.RECONVERGENT B0, `(.L_x_2749) ;  /* 0x000000f000007945 */ /* 0x000fe20003800200 */
[----:B0-----:R-:W-:-:S05]  /*5af0*/  @!P0 FMUL R9, R9, 1.175494350822287508e-38 ;  /* 0x0080000009098820 */ /* 0x001fca0000400000 */
        /* <DEDUP_REMOVED lines=13> */
.L_x_2750:
[----:B------:R-:W-:Y:S05]  /*5bd0*/  BSYNC.RECONVERGENT B0 ;  /* 0x0000000000007941 */ /* 0x000fea0003800200 */
.L_x_2749:
[----:B------:R-:W-:-:S05]  /*5be0*/  LOP3.LUT R7, R0, 0x80, R7, 0xf8, !PT ;  /* 0x0000008000077812 */ /* 0x000fca00078ef807 */
[----:B------:R0:W-:Y:S01]  /*5bf0*/  STG.E.U8 desc[UR36][R2.64], R7 ;  /* 0x0000000702007986 */ /* 0x0001e2000c101124 */
[----:B------:R-:W-:Y:S05]  /*5c00*/  BRA `(.L_x_2735) ;  /* 0x00000008000c7947 */ /* 0x000fea0003800000 */
.L_x_2745:
[----:B------:R-:W0:-:S15]  /*5c10*/  DSETP.GEU.AND P0, PT, |R4|, UR6, PT ;  /* 0x0000000604007e2a */ /* 0x000e1e000bf0e200 */
[----:B------:R-:W-:-:S15]  /*5c20*/  NOP ;  /* 0x0000000000007918 */ /* 0x000fde0000000000 */
[----:B------:R-:W-:-:S15]  /*5c30*/  NOP ;  /* 0x0000000000007918 */ /* 0x000fde0000000000 */
[----:B------:R-:W-:-:S15]  /*5c40*/  NOP ;  /* 0x0000000000007918 */ /* 0x000fde0000000000 */
[----:B------:R-:W-:-:S04]  /*5c50*/  NOP ;  /* 0x0000000000007918 */ /* 0x000fc80000000000 */
[----:B------:R-:W0:Y:S02]  /*5c60*/  F2F.F32.F64 R0, R4 ;  /* 0x0000000400007310 */ /* 0x000e240000301000 */
[----:B0-----:R-:W-:-:S05]  /*5c70*/  @!P0 FMUL R0, R0, 1.175494350822287508e-38 ;  /* 0x0080000000008820 */ /* 0x001fca0000400000 */
[----:B------:R-:W-:-:S05]  /*5c80*/  F2FP.BF16.F32.PACK_AB R0, RZ, R0 ;  /* 0x00000000ff00723e */ /* 0x000fca00000010ff */
[----:B------:R0:W-:Y:S01]  /*5c90*/  STG.E.U16 desc[UR36][R2.64], R0 ;  /* 0x0000000002007986 */ /* 0x0001e2000c101524 */
[----:B------:R-:W-:Y:S05]  /*5ca0*/  BRA `(.L_x_2735) ;  /* 0x0000000400e47947 */ /* 0x000fea0003800000 */
.L_x_2742:
        /* <DEDUP_REMOVED lines=8> */
[----:B------:R-:W0:Y:S02]  /*5d30*/  F2I.U32.F64.TRUNC R5, R4 ;  /* 0x0000000400057311 */ /* 0x000e24000030d000 */
[----:B0-----:R2:W-:Y:S01]  /*5d40*/  STG.E.U16 desc[UR36][R2.64], R5 ;  /* 0x0000000502007986 */ /* 0x0015e2000c101524 */
[----:B------:R-:W-:Y:S05]  /*5d50*/  BRA `(.L_x_2735) ;  /* 0x0000000400b87947 */ /* 0x000fea0003800000 */
.L_x_2753:
        /* <DEDUP_REMOVED lines=8> */
[----:B------:R-:W-:-:S04]  /*5de0*/  MOV R0, 0x80 ;  /* 0x0000008000007802 */ /* 0x000fc80000000f00 */
        /* <DEDUP_REMOVED lines=10> */
.L_x_2756:
[----:B------:R-:W-:-:S04]  /*5e90*/  SHF.R.U32.HI R0, RZ, 0x14, R7 ;  /* 0x00000014ff007819 */ /* 0x000fc80000011607 */
[----:B------:R-:W-:-:S04]  /*5ea0*/  LOP3.LUT R0, R0, 0x1, RZ, 0xc0, !PT ;  /* 0x0000000100007812 */ /* 0x000fc800078ec0ff */
[----:B------:R-:W-:-:S04]  /*5eb0*/  IADD3 R0, PT, PT, R7, 0x487ffff, R0 ;  /* 0x0487ffff07007810 */ /* 0x000fc80007ffe000 */
[----:B------:R-:W-:-:S04]  /*5ec0*/  SHF.R.U32.HI R0, RZ, 0x14, R0 ;  /* 0x00000014ff007819 */ /* 0x000fc80000011600 */
[----:B------:R-:W-:-:S07]  /*5ed0*/  LOP3.LUT R4, R0, 0xff, RZ, 0xc0, !PT ;  /* 0x000000ff00047812 */ /* 0x000fce00078ec0ff */
.L_x_2757:
[----:B------:R-:W-:-:S04]  /*5ee0*/  SHF.R.U32.HI R5, RZ, 0x18, R7 ;  /* 0x00000018ff057819 */ /* 0x000fc80000011607 */
[----:B------:R-:W-:-:S04]  /*5ef0*/  LOP3.LUT R4, R4, 0x80, R5, 0xf8, !PT ;  /* 0x0000008004047812 */ /* 0x000fc800078ef805 */
[----:B------:R-:W-:-:S07]  /*5f00*/  PRMT R0, R4, 0x7610, R0 ;  /* 0x0000761004007816 */ /* 0x000fce0000000000 */
.L_x_2755:
[----:B------:R-:W-:Y:S05]  /*5f10*/  BSYNC.RECONVERGENT B0 ;  /* 0x0000000000007941 */ /* 0x000fea0003800200 */
.L_x_2754:
[----:B------:R1:W-:Y:S01]  /*5f20*/  STG.E.U8 desc[UR36][R2.64], R0 ;  /* 0x0000000002007986 */ /* 0x0003e2000c101124 */
[----:B------:R-:W-:Y:S05]  /*5f30*/  BRA `(.L_x_2735) ;  /* 0x0000000400407947 */ /* 0x000fea0003800000 */
.L_x_2752:
        /* <DEDUP_REMOVED lines=19> */
.L_x_2760:
[----:B------:R-:W-:-:S04]  /*6070*/  SHF.R.U32.HI R0, RZ, 0x15, R7 ;  /* 0x00000015ff007819 */ /* 0x000fc80000011607 */
[----:B------:R-:W-:-:S04]  /*6080*/  LOP3.LUT R0, R0, 0x1, RZ, 0xc0, !PT ;  /* 0x0000000100007812 */ /* 0x000fc800078ec0ff */
[----:B------:R-:W-:-:S04]  /*6090*/  IADD3 R0, PT, PT, R7, 0x88fffff, R0 ;  /* 0x088fffff07007810 */ /* 0x000fc80007ffe000 */
[----:B------:R-:W-:-:S04]  /*60a0*/  SHF.R.U32.HI R0, RZ, 0x15, R0 ;  /* 0x00000015ff007819 */ /* 0x000fc80000011600 */
[----:B------:R-:W-:-:S07]  /*60b0*/  LOP3.LUT R4, R0, 0xff, RZ, 0xc0, !PT ;  /* 0x000000ff00047812 */ /* 0x000fce00078ec0ff */
.L_x_2761:
[----:B------:R-:W-:-:S04]  /*60c0*/  SHF.R.U32.HI R5, RZ, 0x18, R7 ;  /* 0x00000018ff057819 */ /* 0x000fc80000011607 */
[----:B------:R-:W-:-:S04]  /*60d0*/  LOP3.LUT R4, R4, 0x80, R5, 0xf8, !PT ;  /* 0x0000008004047812 */ /* 0x000fc800078ef805 */
[----:B------:R-:W-:-:S07]  /*60e0*/  PRMT R0, R4, 0x7610, R0 ;  /* 0x0000761004007816 */ /* 0x000fce0000000000 */
.L_x_2759:
[----:B------:R-:W-:Y:S05]  /*60f0*/  BSYNC.RECONVERGENT B0 ;  /* 0x0000000000007941 */ /* 0x000fea0003800200 */
.L_x_2758:
[----:B------:R0:W-:Y:S01]  /*6100*/  STG.E.U8 desc[UR36][R2.64], R0 ;  /* 0x0000000002007986 */ /* 0x0001e2000c101124 */
[----:B------:R-:W-:Y:S05]  /*6110*/  BRA `(.L_x_2735) ;  /* 0x0000000000c87947 */ /* 0x000fea0003800000 */
.L_x_2751:
[----:B------:R-:W-:-:S09]  /*6120*/  UISETP.NE.AND UP0, UPT, UR4, 0x1c, UPT ;  /* 0x0000001c0400788c */ /* 0x000fd2000bf05270 */
[----:B------:R-:W-:Y:S05]  /*6130*/  BRA.U !UP0, `(.L_x_2762) ;  /* 0x0000000108b87547 */ /* 0x000fea000b800000 */
[----:B------:R-:W-:-:S09]  /*6140*/  UISETP.NE.AND UP0, UPT, UR4, 0x1d, UPT ;  /* 0x0000001d0400788c */ /* 0x000fd2000bf05270 */
[----:B------:R-:W-:Y:S05]  /*6150*/  BRA.U !UP0, `(.L_x_2763) ;  /* 0x0000000108a47547 */ /* 0x000fea000b800000 */
[----:B------:R-:W-:-:S09]  /*6160*/  UISETP.NE.AND UP0, UPT, UR4, 0x2c, UPT ;  /* 0x0000002c0400788c */ /* 0x000fd2000bf05270 */
[----:B------:R-:W-:Y:S05]  /*6170*/  BRA.U !UP0, `(.L_x_2764) ;  /* 0x0000000108447547 */ /* 0x000fea000b800000 */
.L_x_2734:
        /* <DEDUP_REMOVED lines=16> */
.L_x_2765:
[----:B------:R-:W-:Y:S05]  /*6280*/  BRA `(.L_x_2735) ;  /* 0x00000000006c7947 */ /* 0x000fea0003800000 */
.L_x_2764:
[----:B------:R-:W0:-:S15]  /*6290*/  DSETP.GEU.AND P0, PT, |R4|, UR6, PT ;  /* 0x0000000604007e2a */ /* 0x000e1e000bf0e200 */
[----:B------:R-:W-:-:S15]  /*62a0*/  NOP ;  /* 0x0000000000007918 */ /* 0x000fde0000000000 */
[----:B------:R-:W-:-:S15]  /*62b0*/  NOP ;  /* 0x0000000000007918 */ /* 0x000fde0000000000 */
[----:B------:R-:W-:-:S15]  /*62c0*/  NOP ;  /* 0x0000000000007918 */ /* 0x000fde0000000000 */
[----:B------:R-:W-:-:S04]  /*62d0*/  NOP ;  /* 0x0000000000007918 */ /* 0x000fc80000000000 */
[----:B------:R-:W0:Y:S02]  /*62e0*/  F2F.F32.F64 R8, R4 ;  /* 0x0000000400087310 */ /* 0x000e240000301000 */
[----:B0-----:R-:W-:Y:S01]  /*62f0*/  @!P0 FMUL R8, R8, 1.175494350822287508e-38 ;  /* 0x0080000008088820 */ /* 0x001fe20000400000 */
[----:B------:R-:W-:-:S04]  /*6300*/  IMAD.MOV.U32 R5, RZ, RZ, 0xff ;  /* 0x000000ffff057424 */ /* 0x000fc800078e00ff */
[----:B------:R-:W-:-:S04]  /*6310*/  SHF.R.U32.HI R6, RZ, 0x17, R8 ;  /* 0x00000017ff067819 */ /* 0x000fc80000011608 */
[----:B------:R-:W-:-:S04]  /*6320*/  LOP3.LUT R7, R6, 0xff, RZ, 0xc0, !PT ;  /* 0x000000ff06077812 */ /* 0x000fc800078ec0ff */
[----:B------:R-:W-:-:S13]  /*6330*/  ISETP.NE.AND P1, PT, R7, 0xff, PT ;  /* 0x000000ff0700780c */ /* 0x000fda0003f25270 */
[--C-:B------:R-:W-:Y:S02]  /*6340*/  @P1 SHF.R.U32.HI R0, RZ, 0x16, R8.reuse ;  /* 0x00000016ff001819 */ /* 0x100fe40000011608 */
[----:B------:R-:W-:Y:S02]  /*6350*/  @P1 LOP3.LUT P0, RZ, R7, 0x3fffff, R8, 0xf8, !PT ;  /* 0x003fffff07ff1812 */ /* 0x000fe4000780f808 */
[----:B------:R-:W-:-:S04]  /*6360*/  @P1 LOP3.LUT R0, R0, 0x1, RZ, 0xc0, !PT ;  /* 0x0000000100001812 */ /* 0x000fc800078ec0ff */
[----:B------:R-:W-:Y:S02]  /*6370*/  @P1 ISETP.EQ.U32.AND P2, PT, R0, 0x1, P0 ;  /* 0x000000010000180c */ /* 0x000fe40000742070 */
[----:B------:R-:W-:Y:S02]  /*6380*/  PLOP3.LUT P0, PT, PT, PT, PT, 0x80, 0x8 ;  /* 0x000000000008781c */ /* 0x000fe40003f0f070 */
[----:B------:R-:W-:Y:S02]  /*6390*/  @P1 PLOP3.LUT P0, PT, P2, PT, PT, 0x80, 0x8 ;  /* 0x000000000008181c */ /* 0x000fe4000170f070 */
[----:B------:R-:W-:-:S11]  /*63a0*/  @P1 IADD3 R0, PT, PT, R6, 0x1, RZ ;  /* 0x0000000106001810 */ /* 0x000fd60007ffe0ff */
[----:B------:R-:W-:-:S04]  /*63b0*/  @!P0 IMAD.MOV R0, RZ, RZ, R6 ;  /* 0x000000ffff008224 */ /* 0x000fc800078e0206 */
[----:B------:R-:W-:-:S05]  /*63c0*/  @P1 IMAD.MOV.U32 R5, RZ, RZ, R0 ;  /* 0x000000ffff051224 */ /* 0x000fca00078e0000 */
[----:B------:R4:W-:Y:S01]  /*63d0*/  STG.E.U8 desc[UR36][R2.64], R5 ;  /* 0x0000000502007986 */ /* 0x0009e2000c101124 */
[----:B------:R-:W-:Y:S05]  /*63e0*/  BRA `(.L_x_2735) ;  /* 0x0000000000147947 */ /* 0x000fea0003800000 */
.L_x_2763:
[----:B------:R-:W0:Y:S02]  /*63f0*/  F2I.U64.F64.TRUNC R4, R4 ;  /* 0x0000000400047311 */ /* 0x000e24000030d800 */
[----:B0-----:R0:W-:Y:S01]  /*6400*/  STG.E.64 desc[UR36][R2.64], R4 ;  /* 0x0000000402007986 */ /* 0x0011e2000c101b24 */
[----:B------:R-:W-:Y:S05]  /*6410*/  BRA `(.L_x_2735) ;  /* 0x0000000000087947 */ /* 0x000fea0003800000 */
.L_x_2762:
[----:B------:R-:W0:Y:S02]  /*6420*/  F2I.U32.F64.TRUNC R5, R4 ;  /* 0x0000000400057311 */ /* 0x000e24000030d000 */
[----:B0-----:R3:W-:Y:S02]  /*6430*/  STG.E desc[UR36][R2.64], R5 ;  /* 0x0000000502007986 */ /* 0x0017e4000c101924 */
.L_x_2735:
[----:B------:R-:W-:-:S07]  /*6440*/  IADD3 R19, PT, PT, R19, 0x80, RZ ;  /* 0x0000008013137810 */ /* 0x000fce0007ffe0ff */
.L_x_2668:
[----:B------:R-:W-:Y:S05]  /*6450*/  BSYNC.RECONVERGENT B7 ;  /* 0x0000000000077941 */ /* 0x000fea0003800200 */
.L_x_2667:
[----:B------:R-:W5:Y:S01]  /*6460*/  LDCU UR4, c[0x0][0x380] ;  /* 0x00007000ff0477ac */ /* 0x000f620008000800 */
[----:B------:R-:W-:Y:S01]  /*6470*/  BSSY.RECONVERGENT B7, `(.L_x_2766) ;  /* 0x0000636000077945 */ /* 0x000fe20003800200 */
[----:B-----5:R-:W-:-:S13]  /*6480*/  ISETP.GE.AND P0, PT, R19, UR4, PT ;  /* 0x0000000413007c0c */ /* 0x020fda000bf06270 */
[----:B------:R-:W-:Y:S05]  /*6490*/  @P0 BRA `(.L_x_2767) ;  /* 0x0000006000cc0947 */ /* 0x000fea0003800000 */
[----:B------:R-:W5:Y:S01]  /*64a0*/  LDCU UR4, c[0x0][0x388] ;  /* 0x00007100ff0477ac */ /* 0x000f620008000800 */
[----:B------:R-:W-:Y:S02]  /*64b0*/  HFMA2 R18, -RZ, RZ, 0, 0 ;  /* 0x00000000ff127431 */ /* 0x000fe400000001ff */
[----:B------:R-:W-:Y:S02]  /*64c0*/  IMAD.MOV.U32 R22, RZ, RZ, RZ ;  /* 0x000000ffff167224 */ /* 0x000fe400078e00ff */
[----:B01----:R-:W-:Y:S01]  /*64d0*/  IMAD.MOV.U32 R0, RZ, RZ, RZ ;  /* 0x000000ffff007224 */ /* 0x003fe200078e00ff */
[----:B-----5:R-:W-:-:S09]  /*64e0*/  UISETP.NE.AND UP0, UPT, UR4, URZ, UPT ;  /* 0x000000ff0400728c */ /* 0x020fd2000bf05270 */
[----:B------:R-:W-:Y:S05]  /*64f0*/  BRA.U !UP0, `(.L_x_2768) ;  /* 0x0000001508707547 */ /* 0x000fea000b800000 */
[----:B------:R-:W2:Y:S01]  /*6500*/  LDCU.64 UR4, c[0x0][0x390] ;  /* 0x00007200ff0477ac */ /* 0x000ea20008000a00 */
[----:B------:R-:W-:Y:S01]  /*6510*/  IMAD.MOV.U32 R18, RZ, RZ, RZ ;  /* 0x000000ffff127224 */ /* 0x000fe200078e00ff */
[----:B------:R-:W0:Y:S01]  /*6520*/  LDCU UR6, c[0x0][0x38c] ;  /* 0x00007180ff0677ac */ /* 0x000e220008000800 */
[----:B------:R-:W1:Y:S01]  /*6530*/  LDCU.64 UR8, c[0x0][0x4b8] ;  /* 0x00009700ff0877ac */ /* 0x000e620008000a00 */
[----:B------:R-:W-:Y:S01]  /*6540*/  UISETP.NE.AND UP0, UPT, UR41, URZ, UPT ;  /* 0x000000ff2900728c */ /* 0x000fe2000bf05270 */
[----:B--234-:R-:W-:Y:S01]  /*6550*/  IMAD.HI.U32 R2, R19, UR4, R18 ;  /* 0x0000000413027c27 */ /* 0x01cfe2000f8e0012 */
[----:B------:R-:W2:Y:S04]  /*6560*/  LDCU UR4, c[0x0][0x4c0] ;  /* 0x00009800ff0477ac */ /* 0x000ea80008000800 */
[----:B------:R-:W-:-:S05]  /*6570*/  SHF.R.U32.HI R3, RZ, UR5, R2 ;  /* 0x00000005ff037c19 */ /* 0x000fca0008011602 */
[----:B------:R-:W-:-:S04]  /*6580*/  IMAD.MOV R22, RZ, RZ, -R3 ;  /* 0x000000ffff167224 */ /* 0x000fc800078e0a03 */
[----:B0-----:R-:W-:-:S04]  /*6590*/  IMAD R22, R22, UR6, R19 ;  /* 0x0000000616167c24 */ /* 0x001fc8000f8e0213 */
[C---:B-1----:R-:W-:Y:S02]  /*65a0*/  IMAD R18, R22.reuse, UR8, RZ ;  /* 0x0000000816127c24 */ /* 0x042fe4000f8e02ff */
[C---:B------:R-:W-:Y:S02]  /*65b0*/  IMAD R0, R22.reuse, UR9, RZ ;  /* 0x0000000916007c24 */ /* 0x040fe4000f8e02ff */
[----:B--2---:R-:W-:Y:S01]  /*65c0*/  IMAD R22, R22, UR4, RZ ;  /* 0x0000000416167c24 */ /* 0x004fe2000f8e02ff */
        /* <DEDUP_REMOVED lines=335> */
.L_x_2768:
[----:B------:R-:W2:Y:S01]  /*7ac0*/  LDCU.64 UR6, c[0x0][0x5f0] ;  /* 0x0000be00ff0677ac */ /* 0x000ea20008000a00 */
[----:B------:R-:W-:Y:S01]  /*7ad0*/  BSSY.RECONVERGENT B6, `(.L_x_2769) ;  /* 0x00000ec000067945 */ /* 0x000fe20003800200 */
[----:B------:R-:W-:-:S04]  /*7ae0*/  UPRMT UR4, UR39, 0x9910, URZ ;  /* 0x0000991027047896 */ /* 0x000fc800080000ff */
[----:B------:R-:W-:Y:S01]  /*7af0*/  UISETP.GT.AND UP0, UPT, UR4, 0x9, UPT ;  /* 0x000000090400788c */ /* 0x000fe2000bf04270 */
[----:B--234-:R-:W-:-:S04]  /*7b00*/  IADD3 R2, P0, PT, R0, UR6, RZ ;  /* 0x0000000600027c10 */ /* 0x01cfc8000ff1e0ff */
        /* <DEDUP_REMOVED lines=11> */
[----:B--2---:R0:W1:Y:S02]  /*7bc0*/  I2F.F64.S16 R16, R2 ;  /* 0x0000000200107312 */ /* 0x0040640000101c00 */
[----:B01----:R-:W-:Y:S05]  /*7bd0*/  BRA `(.L_x_2775) ;  /* 0x0000000c006c7947 */ /* 0x003fea0003800000 */
.L_x_2773:
[----:B------:R-:W2:Y:S02]  /*7be0*/  LDG.E.U8 R2, desc[UR36][R2.64] ;  /* 0x0000002402027981 */ /* 0x000ea4000c1e1100 */
[----:B--2---:R0:W1:Y:S02]  /*7bf0*/  I2F.F64.U16 R16, R2 ;  /* 0x0000000200107312 */ /* 0x0040640000101800 */
[----:B01----:R-:W-:Y:S05]  /*7c00*/  BRA `(.L_x_2775) ;  /* 0x0000000c00607947 */ /* 0x003fea0003800000 */
.L_x_2772:
[----:B------:R-:W-:-:S09]  /*7c10*/  UISETP.NE.AND UP0, UPT, UR4, 0x2, UPT ;  /* 0x000000020400788c */ /* 0x000fd2000bf05270 */
[----:B------:R-:W-:Y:S05]  /*7c20*/  BRA.U !UP0, `(.L_x_2776) ;  /* 0x0000000108287547 */ /* 0x000fea000b800000 */
[----:B------:R-:W-:-:S09]  /*7c30*/  UISETP.NE.AND UP0, UPT, UR4, 0x3, UPT ;  /* 0x000000030400788c */ /* 0x000fd2000bf05270 */
[----:B------:R-:W-:Y:S05]  /*7c40*/  BRA.U !UP0, `(.L_x_2777) ;  /* 0x0000000108147547 */ /* 0x000fea000b800000 */
[----:B------:R-:W-:-:S09]  /*7c50*/  UISETP.NE.AND UP0, UPT, UR4, 0x4, UPT ;  /* 0x000000040400788c */ /* 0x000fd2000bf05270 */
[----:B------:R-:W-:Y:S05]  /*7c60*/  BRA.U UP0, `(.L_x_2774) ;  /* 0x0000000900ec7547 */ /* 0x000fea000b800000 */
[----:B------:R-:W2:Y:S02]  /*7c70*/  LDG.E.64 R16, desc[UR36][R2.64] ;  /* 0x0000002402107981 */ /* 0x000ea4000c1e1b00 */
[----:B--2---:R-:W0:Y:S02]  /*7c80*/  I2F.F64.S64 R16, R16 ;  /* 0x0000001000107312 */ /* 0x004e240000301c00 */
[----:B0-----:R-:W-:Y:S05]  /*7c90*/  BRA `(.L_x_2775) ;  /* 0x0000000c003c7947 */ /* 0x001fea0003800000 */
.L_x_2777:
[----:B------:R-:W2:Y:S02]  /*7ca0*/  LDG.E R2, desc[UR36][R2.64] ;  /* 0x0000002402027981 */ /* 0x000ea4000c1e1900 */
[----:B--2---:R0:W1:Y:S02]  /*7cb0*/  I2F.F64 R16, R2 ;  /* 0x0000000200107312 */ /* 0x0040640000201c00 */
[----:B01----:R-:W-:Y:S05]  /*7cc0*/  BRA `(.L_x_2775) ;  /* 0x0000000c00307947 */ /* 0x003fea0003800000 */
.L_x_2776:
[----:B------:R-:W2:Y:S02]  /*7cd0*/  LDG.E.U16 R2, desc[UR36][R2.64] ;  /* 0x0000002402027981 */ /* 0x000ea4000c1e1500 */
[----:B--2---:R0:W1:Y:S02]  /*7ce0*/  I2F.F64.S16 R16, R2 ;  /* 0x0000000200107312 */ /* 0x0040640000101c00 */
[----:B01----:R-:W-:Y:S05]  /*7cf0*/  BRA `(.L_x_2775) ;  /* 0x0000000c00247947 */ /* 0x003fea0003800000 */
.L_x_2771:
        /* <DEDUP_REMOVED lines=8> */
[----:B------:R-:W0:Y:S02]  /*7d80*/  F2F.F64.F32 R16, R16 ;  /* 0x0000001000107310 */ /* 0x000e240000201800 */
[----:B0-----:R-:W-:Y:S05]  /*7d90*/  BRA `(.L_x_2775) ;  /* 0x0000000800fc7947 */ /* 0x001fea0003800000 */
.L_x_2779:
[----:B------:R-:W2:Y:S02]  /*7da0*/  LDG.E.U16 R0, desc[UR36][R2.64] ;  /* 0x0000002402007981 */ /* 0x000ea4000c1e1500 */
[----:B--2---:R-:W-:-:S05]  /*7db0*/  HADD2.F32 R0, -RZ, R0.H0_H0 ;  /* 0x20000000ff007230 */ /* 0x004fca0000004100 */
[----:B------:R-:W-:-:S04]  /*7dc0*/  FMUL.FTZ R0, R0, 1 ;  /* 0x3f80000000007820 */ /* 0x000fc80000410000 */
[----:B------:R0:W1:Y:S02]  /*7dd0*/  F2F.F64.F32 R16, R0 ;  /* 0x0000000000107310 */ /* 0x0000640000201800 */
[----:B01----:R-:W-:Y:S05]  /*7de0*/  BRA `(.L_x_2775) ;  /* 0x0000000800e87947 */ /* 0x003fea0003800000 */
.L_x_2778:
        /* <DEDUP_REMOVED lines=10> */
.L_x_2781:
[----:B------:R-:W2:Y:S02]  /*7e90*/  LDG.E.U16 R2, desc[UR36][R2.64] ;  /* 0x0000002402027981 */ /* 0x000ea4000c1e1500 */
[----:B--2---:R-:W-:-:S05]  /*7ea0*/  HADD2.F32 R0, -RZ, R2.H0_H0 ;  /* 0x20000002ff007230 */ /* 0x004fca0000004100 */
[----:B------:R-:W-:-:S04]  /*7eb0*/  FMUL.FTZ R0, R0, 1 ;  /* 0x3f80000000007820 */ /* 0x000fc80000410000 */
[----:B------:R0:W1:Y:S02]  /*7ec0*/  F2F.F64.F32 R16, R0 ;  /* 0x0000000000107310 */ /* 0x0000640000201800 */
[----:B01----:R-:W-:Y:S05]  /*7ed0*/  BRA `(.L_x_2775) ;  /* 0x0000000800ac7947 */ /* 0x003fea0003800000 */
.L_x_2780:
[----:B------:R0:W5:Y:S01]  /*7ee0*/  LDG.E.64 R16, desc[UR36][R2.64] ;  /* 0x0000002402107981 */ /* 0x000162000c1e1b00 */
[----:B------:R-:W-:Y:S05]  /*7ef0*/  BRA `(.L_x_2775) ;  /* 0x0000000800a47947 */ /* 0x000fea0003800000 */
.L_x_2770:
        /* <DEDUP_REMOVED lines=13> */
.L_x_2784:
[----:B------:R1:W5:Y:S01]  /*7fd0*/  LDG.E.64 R16, desc[UR36][R2.64] ;  /* 0x0000002402107981 */ /* 0x000362000c1e1b00 */
[----:B------:R-:W-:Y:S05]  /*7fe0*/  BRA `(.L_x_2775) ;  /* 0x0000000800687947 */ /* 0x000fea0003800000 */
.L_x_2783:
        /* <DEDUP_REMOVED lines=26> */
[----:B-12---:R-:W-:Y:S05]  /*8190*/  BRA `(.L_x_2775) ;  /* 0x0000000400fc7947 */ /* 0x006fea0003800000 */
.L_x_2786:
        /* <DEDUP_REMOVED lines=10> */
[----:B------:R-:W-:-:S05]  /*8240*/  LOP3.LUT R0, R0, 0x80000000, R5, 0xf8, !PT ;  /* 0x8000000000007812 */ /* 0x000fca00078ef805 */
[----:B------:R-:W-:-:S04]  /*8250*/  FMUL.FTZ R0, R0, 1 ;  /* 0x3f80000000007820 */ /* 0x000fc80000410000 */
[----:B------:R1:W2:Y:S02]  /*8260*/  F2F.F64.F32 R16, R0 ;  /* 0x0000000000107310 */ /* 0x0002a40000201800 */
[----:B-12---:R-:W-:Y:S05]  /*8270*/  BRA `(.L_x_2775) ;  /* 0x0000000400c47947 */ /* 0x006fea0003800000 */
.L_x_2785:
[----:B------:R-:W2:Y:S02]  /*8280*/  LDG.E.U16 R0, desc[UR36][R2.64] ;  /* 0x0000002402007981 */ /* 0x000ea4000c1e1500 */
[----:B--2---:R-:W-:-:S04]  /*8290*/  IMAD.U32 R0, R0, 0x10000, RZ ;  /* 0x0001000000007824 */ /* 0x004fc800078e00ff */
[----:B------:R-:W-:-:S04]  /*82a0*/  FMUL.FTZ R0, R0, 1 ;  /* 0x3f80000000007820 */ /* 0x000fc80000410000 */
[----:B------:R1:W2:Y:S02]  /*82b0*/  F2F.F64.F32 R16, R0 ;  /* 0x0000000000107310 */ /* 0x0002a40000201800 */
[----:B-12---:R-:W-:Y:S05]  /*82c0*/  BRA `(.L_x_2775) ;  /* 0x0000000400b07947 */ /* 0x006fea0003800000 */
.L_x_2782:
        /* <DEDUP_REMOVED lines=9> */
[----:B--2---:R4:W0:Y:S02]  /*8360*/  I2F.F64.U16 R16, R2 ;  /* 0x0000000200107312 */ /* 0x0048240000101800 */
[----:B0---4-:R-:W-:Y:S05]  /*8370*/  BRA `(.L_x_2775) ;  /* 0x0000000400847947 */ /* 0x011fea0003800000 */
.L_x_2789:
        /* <DEDUP_REMOVED lines=21> */
.L_x_2791:
[----:B------:R-:W-:Y:S05]  /*84d0*/  BSYNC.RECONVERGENT B0 ;  /* 0x0000000000007941 */ /* 0x000fea0003800200 */
.L_x_2790:
[----:B------:R-:W-:Y:S01]  /*84e0*/  IMAD.SHL.U32 R0, R0, 0x100000, RZ ;  /* 0x0010000000007824 */ /* 0x000fe200078e00ff */
[----:B------:R-:W-:-:S04]  /*84f0*/  LEA R2, R2, 0x3b800000, 0x17 ;  /* 0x3b80000002027811 */ /* 0x000fc800078eb8ff */
[----:B------:R-:W-:-:S05]  /*8500*/  LOP3.LUT R0, R2, R0, R7, 0xfe, !PT ;  /* 0x0000000002007212 */ /* 0x000fca00078efe07 */
[----:B------:R-:W-:-:S04]  /*8510*/  FMUL.FTZ R0, R0, 1 ;  /* 0x3f80000000007820 */ /* 0x000fc80000410000 */
[----:B------:R4:W0:Y:S02]  /*8520*/  F2F.F64.F32 R16, R0 ;  /* 0x0000000000107310 */ /* 0x0008240000201800 */
[----:B0---4-:R-:W-:Y:S05]  /*8530*/  BRA `(.L_x_2775) ;  /* 0x0000000400147947 */ /* 0x011fea0003800000 */
.L_x_2788:
        /* <DEDUP_REMOVED lines=21> */
.L_x_2793:
[----:B------:R-:W-:Y:S05]  /*8690*/  BSYNC.RECONVERGENT B0 ;  /* 0x0000000000007941 */ /* 0x000fea0003800200 */
.L_x_2792:
[----:B------:R-:W-:Y:S02]  /*86a0*/  SHF.L.U32 R0, R0, 0x15, RZ ;  /* 0x0000001500007819 */ /* 0x000fe400000006ff */
[----:B------:R-:W-:-:S04]  /*86b0*/  LEA R2, R2, 0x37800000, 0x17 ;  /* 0x3780000002027811 */ /* 0x000fc800078eb8ff */
[----:B------:R-:W-:-:S05]  /*86c0*/  LOP3.LUT R0, R2, R0, R7, 0xfe, !PT ;  /* 0x0000000002007212 */ /* 0x000fca00078efe07 */
[----:B------:R-:W-:-:S04]  /*86d0*/  FMUL.FTZ R0, R0, 1 ;  /* 0x3f80000000007820 */ /* 0x000fc80000410000 */
[----:B------:R4:W0:Y:S02]  /*86e0*/  F2F.F64.F32 R16, R0 ;  /* 0x0000000000107310 */ /* 0x0008240000201800 */
[----:B0---4-:R-:W-:Y:S05]  /*86f0*/  BRA `(.L_x_2775) ;  /* 0x0000000000a47947 */ /* 0x011fea0003800000 */
.L_x_2787:
        /* <DEDUP_REMOVED lines=18> */
.L_x_2774:
        /* <DEDUP_REMOVED lines=16> */
.L_x_2796:
[----:B------:R-:W-:Y:S01]  /*8920*/  CS2R R16, SRZ ;  /* 0x0000000000107805 */ /* 0x000fe2000001ff00 */
[----:B------:R-:W-:Y:S06]  /*8930*/  BRA `(.L_x_2775) ;  /* 0x0000000000147947 */ /* 0x000fec0003800000 */
.L_x_2795:
[----:B------:R-:W2:Y:S02]  /*8940*/  LDG.E.64 R16, desc[UR36][R2.64] ;  /* 0x0000002402107981 */ /* 0x000ea4000c1e1b00 */
[----:B--2---:R-:W2:Y:S02]  /*8950*/  I2F.F64.U64 R16, R16 ;  /* 0x0000001000107312 */ /* 0x004ea40000301800 */
[----:B--2---:R-:W-:Y:S05]  /*8960*/  BRA `(.L_x_2775) ;  /* 0x0000000000087947 */ /* 0x004fea0003800000 */
.L_x_2794:
[----:B------:R-:W2:Y:S02]  /*8970*/  LDG.E R2, desc[UR36][R2.64] ;  /* 0x0000002402027981 */ /* 0x000ea4000c1e1900 */
[----:B--2---:R2:W3:Y:S02]  /*8980*/  I2F.F64.U32 R16, R2 ;  /* 0x0000000200107312 */ /* 0x0044e40000201800 */
.L_x_2775:
[----:B------:R-:W-:Y:S05]  /*8990*/  BSYNC.RECONVERGENT B6 ;  /* 0x0000000000067941 */ /* 0x000fea0003800200 */
.L_x_2769:
        /* <DEDUP_REMOVED lines=18> */
.L_x_2801:
[----:B------:R-:W4:Y:S02]  /*8ac0*/  LDG.E.U8 R4, desc[UR36][R22.64] ;  /* 0x0000002416047981 */ /* 0x000f24000c1e1100 */
[----:B----4-:R-:W4:Y:S02]  /*8ad0*/  I2F.F64.U16 R4, R4 ;  /* 0x0000000400047312 */ /* 0x010f240000101800 */
[----:B----4-:R-:W-:Y:S05]  /*8ae0*/  BRA `(.L_x_2803) ;  /* 0x0000000c00607947 */ /* 0x010fea0003800000 */
.L_x_2800:
        /* <DEDUP_REMOVED lines=9> */
.L_x_2805:
[----:B------:R-:W4:Y:S02]  /*8b80*/  LDG.E R4, desc[UR36][R22.64] ;  /* 0x0000002416047981 */ /* 0x000f24000c1e1900 */
[----:B----4-:R-:W4:Y:S02]  /*8b90*/  I2F.F64 R4, R4 ;  /* 0x0000000400047312 */ /* 0x010f240000201c00 */
[----:B----4-:R-:W-:Y:S05]  /*8ba0*/  BRA `(.L_x_2803) ;  /* 0x0000000c00307947 */ /* 0x010fea0003800000 */
.L_x_2804:
[----:B------:R-:W4:Y:S02]  /*8bb0*/  LDG.E.U16 R4, desc[UR36][R22.64] ;  /* 0x0000002416047981 */ /* 0x000f24000c1e1500 */
[----:B----4-:R-:W4:Y:S02]  /*8bc0*/  I2F.F64.S16 R4, R4 ;  /* 0x0000000400047312 */ /* 0x010f240000101c00 */
[----:B----4-:R-:W-:Y:S05]  /*8bd0*/  BRA `(.L_x_2803) ;  /* 0x0000000c00247947 */ /* 0x010fea0003800000 */
.L_x_2799:
        /* <DEDUP_REMOVED lines=10> */
.L_x_2807:
[----:B------:R-:W4:Y:S02]  /*8c80*/  LDG.E.U16 R0, desc[UR36][R22.64] ;  /* 0x0000002416007981 */ /* 0x000f24000c1e1500 */
[----:B----4-:R-:W-:-:S05]  /*8c90*/  HADD2.F32 R0, -RZ, R0.H0_H0 ;  /* 0x20000000ff007230 */ /* 0x010fca0000004100 */
[----:B------:R-:W-:-:S04]  /*8ca0*/  FMUL.FTZ R0, R0, 1 ;  /* 0x3f80000000007820 */ /* 0x000fc80000410000 */
[----:B------:R4:W0:Y:S02]  /*8cb0*/  F2F.F64.F32 R4, R0 ;  /* 0x0000000000047310 */ /* 0x0008240000201800 */
[----:B0---4-:R-:W-:Y:S05]  /*8cc0*/  BRA `(.L_x_2803) ;  /* 0x0000000800e87947 */ /* 0x011fea0003800000 */
.L_x_2806:
        /* <DEDUP_REMOVED lines=10> */
.L_x_2809:
[----:B------:R-:W4:Y:S02]  /*8d70*/  LDG.E.U16 R22, desc[UR36][R22.64] ;  /* 0x0000002416167981 */ /* 0x000f24000c1e1500 */
[----:B----4-:R-:W-:-:S05]  /*8d80*/  HADD2.F32 R0, -RZ, R22.H0_H0 ;  /* 0x20000016ff007230 */ /* 0x010fca0000004100 */
[----:B------:R-:W-:-:S04]  /*8d90*/  FMUL.FTZ R0, R0, 1 ;  /* 0x3f80000000007820 */ /* 0x000fc80000410000 */
[----:B------:R4:W0:Y:S02]  /*8da0*/  F2F.F64.F32 R4, R0 ;  /* 0x0000000000047310 */ /* 0x0008240000201800 */
[----:B0---4-:R-:W-:Y:S05]  /*8db0*/  BRA `(.L_x_2803) ;  /* 0x0000000800ac7947 */ /* 0x011fea0003800000 */
.L_x_2808:
[----:B------:R4:W5:Y:S01]  /*8dc0*/  LDG.E.64 R4, desc[UR36][R22.64] ;  /* 0x0000002416047981 */ /* 0x000962000c1e1b00 */
[----:B------:R-:W-:Y:S05]  /*8dd0*/  BRA `(.L_x_2803) ;  /* 0x0000000800a47947 */ /* 0x000fea0003800000 */
.L_x_2798:
        /* <DEDUP_REMOVED lines=13> */
.L_x_2812:
[----:B------:R4:W5:Y:S01]  /*8eb0*/  LDG.E.64 R4, desc[UR36][R22.64] ;  /* 0x0000002416047981 */ /* 0x000962000c1e1b00 */
[----:B------:R-:W-:Y:S05]  /*8ec0*/  BRA `(.L_x_2803) ;  /* 0x0000000800687947 */ /* 0x000fea0003800000 */
.L_x_2811:
        /* <DEDUP_REMOVED lines=9> */
[C---:B012---:R-:W-:Y:S02]  /*8f60*/  LOP3.LUT R2, R0.reuse, 0x7f000000, RZ, 0xc0, !PT ;  /* 0x7f00000000027812 */ /* 0x047fe400078ec0ff */
        /* <DEDUP_REMOVED lines=15> */
[----:B------:R0:W1:Y:S02]  /*9060*/  F2F.F64.F32 R4, R3 ;  /* 0x0000000300047310 */ /* 0x0000640000201800 */
[----:B01----:R-:W-:Y:S05]  /*9070*/  BRA `(.L_x_2803) ;  /* 0x0000000400fc7947 */ /* 0x003fea0003800000 */
.L_x_2814:
[----:B01----:R-:W4:Y:S02]  /*9080*/  LDG.E.U8 R3, desc[UR36][R22.64] ;  /* 0x0000002416037981 */ /* 0x003f24000c1e1100 */
[C---:B----4-:R-:W-:Y:S01]  /*9090*/  SHF.L.U32 R0, R3.reuse, 0x19, RZ ;  /* 0x0000001903007819 */ /* 0x050fe200000006ff */
[----:B------:R-:W-:-:S03]  /*90a0*/  IMAD.SHL.U32 R3, R3, 0x100, RZ ;  /* 0x0000010003037824 */ /* 0x000fc600078e00ff */
[----:B------:R-:W-:-:S13]  /*90b0*/  ISETP.GE.U32.AND P0, PT, R0, 0x8000000, PT ;  /* 0x080000000000780c */ /* 0x000fda0003f06070 */
[C---:B--2---:R-:W-:Y:S02]  /*90c0*/  @!P0 LOP3.LUT R2, R3.reuse, 0x7f00, RZ, 0xc0, !PT ;  /* 0x00007f0003028812 */ /* 0x044fe400078ec0ff */
[----:B------:R-:W-:Y:S02]  /*90d0*/  @P0 LEA.HI R0, R0, 0x70000000, RZ, 0x1c ;  /* 0x7000000000000811 */ /* 0x000fe400078fe0ff */
[----:B------:R-:W-:Y:S02]  /*90e0*/  @!P0 LOP3.LUT R2, R2, 0x3f000000, RZ, 0xfc, !PT ;  /* 0x3f00000002028812 */ /* 0x000fe400078efcff */
[----:B------:R-:W-:Y:S01]  /*90f0*/  PRMT R3, R3, 0x9910, RZ ;  /* 0x0000991003037816 */ /* 0x000fe200000000ff */
[----:B------:R-:W-:Y:S02]  /*9100*/  @P0 FMUL.FTZ R0, R0, 1.9259299443872358531e-34 ;  /* 0x0780000000000820 */ /* 0x000fe40000410000 */
[----:B------:R-:W-:-:S05]  /*9110*/  @!P0 FADD.FTZ R0, R2, -0.5 ;  /* 0xbf00000002008421 */ /* 0x000fca0000010000 */
[----:B------:R-:W-:-:S05]  /*9120*/  LOP3.LUT R0, R0, 0x80000000, R3, 0xf8, !PT ;  /* 0x8000000000007812 */ /* 0x000fca00078ef803 */
[----:B------:R-:W-:-:S04]  /*9130*/  FMUL.FTZ R0, R0, 1 ;  /* 0x3f80000000007820 */ /* 0x000fc80000410000 */
[----:B------:R0:W1:Y:S02]  /*9140*/  F2F.F64.F32 R4, R0 ;  /* 0x0000000000047310 */ /* 0x0000640000201800 */
[----:B01----:R-:W-:Y:S05]  /*9150*/  BRA `(.L_x_2803) ;  /* 0x0000000400c47947 */ /* 0x003fea0003800000 */
.L_x_2813:
[----:B------:R-:W4:Y:S02]  /*9160*/  LDG.E.U16 R0, desc[UR36][R22.64] ;  /* 0x0000002416007981 */ /* 0x000f24000c1e1500 */
[----:B----4-:R-:W-:-:S04]  /*9170*/  IMAD.U32 R0, R0, 0x10000, RZ ;  /* 0x0001000000007824 */ /* 0x010fc800078e00ff */
[----:B------:R-:W-:-:S04]  /*9180*/  FMUL.FTZ R0, R0, 1 ;  /* 0x3f80000000007820 */ /* 0x000fc80000410000 */
[----:B------:R4:W0:Y:S02]  /*9190*/  F2F.F64.F32 R4, R0 ;  /* 0x0000000000047310 */ /* 0x0008240000201800 */
[----:B0---4-:R-:W-:Y:S05]  /*91a0*/  BRA `(.L_x_2803) ;  /* 0x0000000400b07947 */ /* 0x011fea0003800000 */
.L_x_2810:
        /* <DEDUP_REMOVED lines=11> */
.L_x_2817:
        /* <DEDUP_REMOVED lines=10> */
[----:B012---:R-:W-:Y:S02]  /*9300*/  LOP3.LUT P0, R2, R0, 0xf, RZ, 0xc0, !PT ;  /* 0x0000000f00027812 */ /* 0x007fe4000780c0ff */
        /* <DEDUP_REMOVED lines=10> */
.L_x_2819:
[----:B------:R-:W-:Y:S05]  /*93b0*/  BSYNC.RECONVERGENT B0 ;  /* 0x0000000000007941 */ /* 0x000fea0003800200 */
.L_x_2818:
[----:B------:R-:W-:Y:S01]  /*93c0*/  IMAD.SHL.U32 R0, R0, 0x100000, RZ ;  /* 0x0010000000007824 */ /* 0x000fe200078e00ff */
[----:B------:R-:W-:-:S04]  /*93d0*/  LEA R2, R2, 0x3b800000, 0x17 ;  /* 0x3b80000002027811 */ /* 0x000fc800078eb8ff */
[----:B------:R-:W-:-:S05]  /*93e0*/  LOP3.LUT R0, R2, R0, R7, 0xfe, !PT ;  /* 0x0000000002007212 */ /* 0x000fca00078efe07 */
[----:B------:R-:W-:-:S04]  /*93f0*/  FMUL.FTZ R0, R0, 1 ;  /* 0x3f80000000007820 */ /* 0x000fc80000410000 */
[----:B------:R0:W1:Y:S02]  /*9400*/  F2F.F64.F32 R4, R0 ;  /* 0x0000000000047310 */ /* 0x0000640000201800 */
[----:B01----:R-:W-:Y:S05]  /*9410*/  BRA `(.L_x_2803) ;  /* 0x0000000400147947 */ /* 0x003fea0003800000 */
.L_x_2816:
        /* <DEDUP_REMOVED lines=21> */
.L_x_2821:
[----:B------:R-:W-:Y:S05]  /*9570*/  BSYNC.RECONVERGENT B0 ;  /* 0x0000000000007941 */ /* 0x000fea0003800200 */
.L_x_2820:
[----:B------:R-:W-:Y:S02]  /*9580*/  SHF.L.U32 R0, R0, 0x15, RZ ;  /* 0x0000001500007819 */ /* 0x000fe400000006ff */
[----:B------:R-:W-:-:S04]  /*9590*/  LEA R2, R2, 0x37800000, 0x17 ;  /* 0x3780000002027811 */ /* 0x000fc800078eb8ff */
[----:B------:R-:W-:-:S05]  /*95a0*/  LOP3.LUT R0, R2, R0, R7, 0xfe, !PT ;  /* 0x0000000002007212 */ /* 0x000fca00078efe07 */
[----:B------:R-:W-:-:S04]  /*95b0*/  FMUL.FTZ R0, R0, 1 ;  /* 0x3f80000000007820 */ /* 0x000fc80000410000 */
[----:B------:R0:W1:Y:S02]  /*95c0*/  F2F.F64.F32 R4, R0 ;  /* 0x0000000000047310 */ /* 0x0000640000201800 */
[----:B01----:R-:W-:Y:S05]  /*95d0*/  BRA `(.L_x_2803) ;  /* 0x0000000000a47947 */ /* 0x003fea0003800000 */
.L_x_2815:
        /* <DEDUP_REMOVED lines=18> */
.L_x_2802:
[----:B012---:R-:W-:Y:S01]  /*9700*/  MOV R2, 0x0 ;  /* 0x0000000000027802 */ /* 0x007fe20000000f00 */
[----:B------:R-:W0:Y:S01]  /*9710*/  LDCU.64 UR4, c[0x4][0x128] ;  /* 0x01002500ff0477ac */ /* 0x000e220008000a00 */
[----:B------:R-:W-:Y:S02]  /*9720*/  HFMA2 R8, -RZ, RZ, 0, 4.64916229248046875e-06 ;  /* 0x0000004eff087431 */ /* 0x000fe400000001ff */
[----:B------:R-:W-:Y:S01]  /*9730*/  IMAD.MOV.U32 R12, RZ, RZ, 0x1 ;  /* 0x00000001ff0c7424 */ /* 0x000fe200078e00ff */
[----:B------:R-:W1:Y:S01]  /*9740*/  LDCU.64 UR6, c[0x4][0x130] ;  /* 0x01002600ff0677ac */ /* 0x000e620008000a00 */
[----:B------:R-:W2:Y:S01]  /*9750*/  LDC.64 R2, c[0x4][R2] ;  /* 0x0100000002027b82 */ /* 0x000ea20000000a00 */
[----:B------:R-:W-:Y:S01]  /*9760*/  IMAD.MOV.U32 R13, RZ, RZ, RZ ;  /* 0x000000ffff0d7224 */ /* 0x000fe200078e00ff */
[----:B------:R-:W4:Y:S01]  /*9770*/  LDCU.64 UR8, c[0x4][0x8] ;  /* 0x01000100ff0877ac */ /* 0x000f220008000a00 */
[----:B0-----:R-:W-:Y:S01]  /*9780*/  MOV R4, UR4 ;  /* 0x0000000400047c02 */ /* 0x001fe20008000f00 */
[----:B------:R-:W-:-:S02]  /*9790*/  IMAD.U32 R5, RZ, RZ, UR5 ;  /* 0x00000005ff057e24 */ /* 0x000fc4000f8e00ff */
[----:B-1----:R-:W-:Y:S01]  /*97a0*/  IMAD.U32 R6, RZ, RZ, UR6 ;  /* 0x00000006ff067e24 */ /* 0x002fe2000f8e00ff */
[----:B------:R-:W-:Y:S01]  /*97b0*/  MOV R7, UR7 ;  /* 0x0000000700077c02 */ /* 0x000fe20008000f00 */
[----:B----4-:R-:W-:Y:S02]  /*97c0*/  IMAD.U32 R10, RZ, RZ, UR8 ;  /* 0x00000008ff0a7e24 */ /* 0x010fe4000f8e00ff */
[----:B------:R-:W-:-:S07]  /*97d0*/  IMAD.U32 R11, RZ, RZ, UR9 ;  /* 0x00000009ff0b7e24 */ /* 0x000fce000f8e00ff */
[----:B------:R-:W-:-:S07]  /*97e0*/  LEPC R20, `(.L_x_2824) ;  /* 0x000000001014794e */ /* 0x000fce0000000000 */
[----:B--23-5:R-:W-:Y:S05]  /*97f0*/  CALL.ABS.NOINC R2 ;  /* 0x0000000002007343 */ /* 0x02cfea0003c00000 */
.L_x_2824:
[----:B------:R-:W-:Y:S01]  /*9800*/  CS2R R4, SRZ ;  /* 0x0000000000047805 */ /* 0x000fe2000001ff00 */
[----:B------:R-:W-:Y:S06]  /*9810*/  BRA `(.L_x_2803) ;  /* 0x0000000000147947 */ /* 0x000fec0003800000 */
.L_x_2823:
[----:B------:R-:W4:Y:S02]  /*9820*/  LDG.E.64 R4, desc[UR36][R22.64] ;  /* 0x0000002416047981 */ /* 0x000f24000c1e1b00 */
[----:B----4-:R-:W4:Y:S02]  /*9830*/  I2F.F64.U64 R4, R4 ;  /* 0x0000000400047312 */ /* 0x010f240000301800 */
[----:B----4-:R-:W-:Y:S05]  /*9840*/  BRA `(.L_x_2803) ;  /* 0x0000000000087947 */ /* 0x010fea0003800000 */
.L_x_2822:
[----:B------:R-:W4:Y:S02]  /*9850*/  LDG.E R4, desc[UR36][R22.64] ;  /* 0x0000002416047981 */ /* 0x000f24000c1e1900 */
[----:B----4-:R-:W4:Y:S02]  /*9860*/  I2F.F64.U32 R4, R4 ;  /* 0x0000000400047312 */ /* 0x010f240000201800 */
.L_x_2803:
[----:B------:R-:W-:Y:S05]  /*9870*/  BSYNC.RECONVERGENT B6 ;  /* 0x0000000000067941 */ /* 0x000fea0003800200 */
.L_x_2797:
[----:B------:R-:W-:Y:S01]  /*9880*/  MOV R8, 0x652b82fe ;  /* 0x652b82fe00087802 */ /* 0x000fe20000000f00 */
[----:B------:R-:W-:Y:S01]  /*9890*/  IMAD.MOV.U32 R9, RZ, RZ, 0x3ff71547 ;  /* 0x3ff71547ff097424 */ /* 0x000fe200078e00ff */
[----:B01----:R-:W-:Y:S01]  /*98a0*/  MOV R3, 0x3fe62e42 ;  /* 0x3fe62e4200037802 */ /* 0x003fe20000000f00 */
[----:B--2---:R-:W-:Y:S01]  /*98b0*/  IMAD.MOV.U32 R2, RZ, RZ, -0x105c611 ;  /* 0xfefa39efff027424 */ /* 0x004fe200078e00ff */
        /* <DEDUP_REMOVED lines=29> */
[----:B0-----:R0:W1:Y:S01]  /*9a90*/  DFMA R10, R10, -UR4, R12 ;  /* 0x800000040a0a7c2b */ /* 0x001062000800000c */
[----:B------:R-:W-:Y:S01]  /*9aa0*/  UMOV UR4, 0x69ce2bdf ;  /* 0x69ce2bdf00047882 */ /* 0x000fe20000000000 */
[----:B0-----:R-:W-:Y:S01]  /*9ab0*/  IMAD.MOV.U32 R12, RZ, RZ, -0x35dec16 ;  /* 0xfca213eaff0c7424 */ /* 0x001fe200078e00ff */
[----:B------:R-:W-:Y:S01]  /*9ac0*/  UMOV UR5, 0x3e5ade15 ;  /* 0x3e5ade1500057882 */ /* 0x000fe20000000000 */
[----:B------:R-:W-:-:S15]  /*9ad0*/  IMAD.MOV.U32 R13, RZ, RZ, 0x3e928af3 ;  /* 0x3e928af3ff0d7424 */ /* 0x000fde00078e00ff */
[----:B------:R-:W-:-:S15]  /*9ae0*/  NOP ;  /* 0x0000000000007918 */ /* 0x000fde0000000000 */
[----:B------:R-:W-:-:S15]  /*9af0*/  NOP ;  /* 0x0000000000007918 */ /* 0x000fde0000000000 */
[----:B------:R-:W-:-:S15]  /*9b00*/  NOP ;  /* 0x0000000000007918 */ /* 0x000fde0000000000 */
[----:B-1----:R-:W0:Y:S01]  /*9b10*/  DFMA R12, R10, UR4, R12 ;  /* 0x000000040a0c7c2b */ /* 0x002e22000800000c */
        /* <DEDUP_REMOVED lines=75> */
[----:B------:R0:W1:Y:S02]  /*9fd0*/  DADD R10, R6, +INF ;  /* 0x7ff00000060a7429 */ /* 0x0000640000000000 */
[----:B0-----:R-:W-:Y:S01]  /*9fe0*/  @!P0 SHF.R.S32.HI R7, RZ, 0x1, R0 ;  /* 0x00000001ff078819 */ /* 0x001fe20000011400 */
[----:B------:R-:W-:Y:S01]  /*9ff0*/  @!P0 IMAD.MOV.U32 R6, RZ, RZ, R12 ;  /* 0x000000ffff068224 */ /* 0x000fe200078e000c */
[----:B-1----:R-:W-:Y:S02]  /*a000*/  FSEL R10, R10, RZ, P1 ;  /* 0x000000ff0a0a7208 */ /* 0x002fe40000800000 */
        /* <DEDUP_REMOVED lines=8> */
[----:B------:R0:W1:Y:S02]  /*a090*/  @!P0 DMUL R10, R6, R8 ;  /* 0x00000008060a8228 */ /* 0x0000640000000000 */
.L_x_2826:
[----:B------:R-:W-:Y:S05]  /*a0a0*/  BSYNC.RECONVERGENT B0 ;  /* 0x0000000000007941 */ /* 0x000fea0003800200 */
.L_x_2825:
[----:B------:R-:W-:Y:S01]  /*a0b0*/  UMOV UR4, 0x33d43651 ;  /* 0x33d4365100047882 */ /* 0x000fe20000000000 */
[----:B------:R-:W-:Y:S01]  /*a0c0*/  UMOV UR5, 0x3fd98845 ;  /* 0x3fd9884500057882 */ /* 0x000fe20000000000 */
[----:B0-----:R-:W-:Y:S01]  /*a0d0*/  MOV R8, 0xdb46fa5f ;  /* 0xdb46fa5f00087802 */ /* 0x001fe20000000f00 */
[----:B-1----:R-:W-:Y:S01]  /*a0e0*/  DMUL R10, R10, UR4 ;  /* 0x000000040a0a7c28 */ /* 0x002fe20008000000 */
        /* <DEDUP_REMOVED lines=9> */
[----:B------:R-:W1:Y:S01]  /*a180*/  DMUL R6, R4, UR4 ;  /* 0x0000000404067c28 */ /* 0x000e620008000000 */
[----:B------:R-:W-:Y:S01]  /*a190*/  UMOV UR4, 0xfba6f279 ;  /* 0xfba6f27900047882 */ /* 0x000fe20000000000 */
[----:B------:R-:W-:-:S15]  /*a1a0*/  UMOV UR5, 0x3cf0679a ;  /* 0x3cf0679a00057882 */ /* 0x000fde0000000000 */
[----:B------:R-:W-:-:S15]  /*a1b0*/  NOP ;  /* 0x0000000000007918 */ /* 0x000fde0000000000 */
[----:B------:R-:W-:-:S15]  /*a1c0*/  NOP ;  /* 0x0000000000007918 */ /* 0x000fde0000000000 */
[----:B------:R-:W-:-:S15]  /*a1d0*/  NOP ;  /* 0x0000000000007918 */ /* 0x000fde0000000000 */
[----:B------:R-:W-:-:S02]  /*a1e0*/  NOP ;  /* 0x0000000000007918 */ /* 0x000fc40000000000 */
[----:B-1----:R-:W1:Y:S01]  /*a1f0*/  DFMA R8, |R6|, -UR4, R8 ;  /* 0x8000000406087c2b */ /* 0x002e620008000208 */
[----:B------:R-:W-:Y:S01]  /*a200*/  UMOV UR4, 0xb976a9b2 ;  /* 0xb976a9b200047882 */ /* 0x000fe20000000000 */
[----:B------:R-:W-:-:S15]  /*a210*/  UMOV UR5, 0x3d8df9f9 ;  /* 0x3d8df9f900057882 */ /* 0x000fde0000000000 */
[----:B------:R-:W-:-:S15]  /*a220*/  NOP ;  /* 0x0000000000007918 */ /* 0x000fde0000000000 */
[----:B------:R-:W-:-:S15]  /*a230*/  NOP ;  /* 0x0000000000007918 */ /* 0x000fde0000000000 */
[----:B------:R-:W-:-:S15]  /*a240*/  NOP ;  /* 0x0000000000007918 */ /* 0x000fde0000000000 */
[----:B------:R-:W-:-:S02]  /*a250*/  NOP ;  /* 0x0000000000007918 */ /* 0x000fc40000000000 */
[----:B-1----:R-:W1:Y:S01]  /*a260*/  DFMA R8, |R6|, R8, -UR4 ;  /* 0x8000000406087e2b */ /* 0x002e620008000208 */
[----:B------:R-:W-:Y:S01]  /*a270*/  UMOV UR4, 0x590cc332 ;  /* 0x590cc33200047882 */ /* 0x000fe20000000000 */
[----:B------:R-:W-:-:S15]  /*a280*/  UMOV UR5, 0x3dc7f1f5 ;  /* 0x3dc7f1f500057882 */ /* 0x000fde0000000000 */
[----:B------:R-:W-:-:S15]  /*a290*/  NOP ;  /* 0x0000000000007918 */ /* 0x000fde0000000000 */
[----:B------:R-:W-:-:S15]  /*a2a0*/  NOP ;  /* 0x0000000000007918 */ /* 0x000fde0000000000 */
[----:B------:R-:W-:-:S15]  /*a2b0*/  NOP ;  /* 0x0000000000007918 */ /* 0x000fde0000000000 */
[----:B------:R-:W-:-:S02]  /*a2c0*/  NOP ;  /* 0x0000000000007918 */ /* 0x000fc40000000000 */
[----:B-1----:R-:W1:Y:S01]  /*a2d0*/  DFMA R8, |R6|, R8, UR4 ;  /* 0x0000000406087e2b */ /* 0x002e620008000208 */
        /* <DEDUP_REMOVED lines=144> */
[----:B-1----:R-:W1:Y:S01]  /*abe0*/  DFMA R8, |R6|, R8, UR4 ;  /* 0x0000000406087e2b */ /* 0x002e620008000208 */
[----:B------:R-:W-:Y:S01]  /*abf0*/  UMOV UR4, 0xa4741b81 ;  /* 0xa4741b8100047882 */ /* 0x000fe20000000000 */
[----:B------:R-:W-:-:S15]  /*ac00*/  UMOV UR5, 0x3e5ae904 ;  /* 0x3e5ae90400057882 */ /* 0x000fde0000000000 */
[----:B------:R-:W-:-:S15]  /*ac10*/  NOP ;  /* 0x0000000000007918 */ /* 0x000fde0000000000 */
[----:B------:R-:W-:-:S15]  /*ac20*/  NOP ;  /* 0x0000000000007918 */ /* 0x000fde0000000000 */
[----:B------:R-:W-:-:S15]  /*ac30*/  NOP ;  /* 0x0000000000007918 */ /* 0x000fde0000000000 */
[----:B------:R-:W-:-:S02]  /*ac40*/  NOP ;  /* 0x0000000000007918 */ /* 0x000fc40000000000 */
[----:B-1----:R-:W1:-:S15]  /*ac50*/  DFMA R10, |R6|, R8, |R6| ;  /* 0x00000008060a722b */ /* 0x002e5e0000000606 */
[----:B------:R-:W-:-:S15]  /*ac60*/  NOP ;  /* 0x0000000000007918 */ /* 0x000fde0000000000 */
[----:B------:R-:W-:-:S15]  /*ac70*/  NOP ;  /* 0x0000000000007918 */ /* 0x000fde0000000000 */
[----:B------:R-:W-:-:S15]  /*ac80*/  NOP ;  /* 0x0000000000007918 */ /* 0x000fde0000000000 */
[----:B------:R-:W-:-:S04]  /*ac90*/  NOP ;  /* 0x0000000000007918 */ /* 0x000fc80000000000 */
[----:B-1----:R-:W1:-:S15]  /*aca0*/  F2F.F32.F64 R0, R10 ;  /* 0x0000000a00007310 */ /* 0x002e5e0000301000 */
[----:B------:R-:W-:-:S15]  /*acb0*/  NOP ;  /* 0x0000000000007918 */ /* 0x000fde0000000000 */
[----:B------:R-:W-:-:S15]  /*acc0*/  NOP ;  /* 0x0000000000007918 */ /* 0x000fde0000000000 */
[----:B------:R-:W-:-:S15]  /*acd0*/  NOP ;  /* 0x0000000000007918 */ /* 0x000fde0000000000 */
[----:B------:R-:W-:-:S04]  /*ace0*/  NOP ;  /* 0x0000000000007918 */ /* 0x000fc80000000000 */
[----:B------:R-:W1:Y:S02]  /*acf0*/  DSETP.GEU.AND P0, PT, |R10|, UR6, PT ;  /* 0x000000060a007e2a */ /* 0x000e64000bf0e200 */
[----:B-1----:R-:W-:-:S04]  /*ad00*/  @!P0 FMUL R0, R0, 1.175494350822287508e-38 ;  /* 0x0080000000008820 */ /* 0x002fc80000400000 */
[----:B------:R-:W-:-:S06]  /*ad10*/  FMUL.FTZ R0, R0, -1.4426950216293334961 ;  /* 0xbfb8aa3b00007820 */ /* 0x000fcc0000410000 */
[----:B------:R-:W1:Y:S02]  /*ad20*/  FRND R0, R0 ;  /* 0x0000000000007307 */ /* 0x000e640000201000 */
[----:B-1----:R-:W-:-:S06]  /*ad30*/  FMUL.FTZ R14, R0, 1 ;  /* 0x3f800000000e7820 */ /* 0x002fcc0000410000 */
[----:B------:R-:W1:-:S15]  /*ad40*/  MUFU.EX2 R0, R0 ;  /* 0x0000000000007308 */ /* 0x000e5e0000000800 */
[----:B------:R-:W-:-:S15]  /*ad50*/  NOP ;  /* 0x0000000000007918 */ /* 0x000fde0000000000 */
[----:B------:R-:W-:-:S14]  /*ad60*/  NOP ;  /* 0x0000000000007918 */ /* 0x000fdc0000000000 */
[----:B------:R-:W2:-:S15]  /*ad70*/  DADD R12, |R6|, -R10 ;  /* 0x00000000060c7229 */ /* 0x000e9e0000000a0a */
[----:B------:R-:W-:-:S15]  /*ad80*/  NOP ;  /* 0x0000000000007918 */ /* 0x000fde0000000000 */
[----:B------:R-:W-:-:S15]  /*ad90*/  NOP ;  /* 0x0000000000007918 */ /* 0x000fde0000000000 */
[----:B------:R-:W-:-:S15]  /*ada0*/  NOP ;  /* 0x0000000000007918 */ /* 0x000fde0000000000 */
[----:B------:R-:W-:-:S04]  /*adb0*/  NOP ;  /* 0x0000000000007918 */ /* 0x000fc80000000000 */
[----:B--2---:R2:W-:-:S15]  /*adc0*/  DFMA R8, |R6|, R8, R12 ;  /* 0x000000080608722b */ /* 0x0045de000000020c */
        /* <DEDUP_REMOVED lines=9> */
[----:B--2---:R2:W4:Y:S02]  /*ae60*/  DFMA R2, R12, -R2, -R10 ;  /* 0x800000020c02722b */ /* 0x004524000000080a */
[----:B--2---:R-:W-:Y:S01]  /*ae70*/  IMAD.MOV.U32 R12, RZ, RZ, -0x7649667 ;  /* 0xf89b6999ff0c7424 */ /* 0x004fe200078e00ff */
[----:B------:R-:W-:-:S15]  /*ae80*/  MOV R13, 0x3e928a27 ;  /* 0x3e928a27000d7802 */ /* 0x000fde0000000f00 */
[----:B------:R-:W-:-:S15]  /*ae90*/  NOP ;  /* 0x0000000000007918 */ /* 0x000fde0000000000 */
[----:B------:R-:W-:-:S15]  /*aea0*/  NOP ;  /* 0x0000000000007918 */ /* 0x000fde0000000000 */
[----:B------:R-:W-:-:S15]  /*aeb0*/  NOP ;  /* 0x0000000000007918 */ /* 0x000fde0000000000 */
[----:B------:R-:W-:-:S01]  /*aec0*/  NOP ;  /* 0x0000000000007918 */ /* 0x000fc20000000000 */
[----:B----4-:R-:W2:Y:S01]  /*aed0*/  DFMA R12, R2, UR4, R12 ;  /* 0x00000004020c7c2b */ /* 0x010ea2000800000c */
[----:B------:R-:W-:Y:S01]  /*aee0*/  UMOV UR4, 0x15ff7e07 ;  /* 0x15ff7e0700047882 */ /* 0x000fe20000000000 */
[----:B------:R-:W-:-:S15]  /*aef0*/  UMOV UR5, 0x3ec71de7 ;  /* 0x3ec71de700057882 */ /* 0x000fde0000000000 */
[----:B------:R-:W-:-:S15]  /*af00*/  NOP ;  /* 0x0000000000007918 */ /* 0x000fde0000000000 */
[----:B------:R-:W-:-:S15]  /*af10*/  NOP ;  /* 0x0000000000007918 */ /* 0x000fde0000000000 */
[----:B------:R-:W-:-:S15]  /*af20*/  NOP ;  /* 0x0000000000007918 */ /* 0x000fde0000000000 */
[----:B------:R-:W-:-:S02]  /*af30*/  NOP ;  /* 0x0000000000007918 */ /* 0x000fc40000000000 */
[----:B--2---:R-:W2:Y:S01]  /*af40*/  DFMA R12, R2, R12, UR4 ;  /* 0x00000004020c7e2b */ /* 0x004ea2000800000c */
        /* <DEDUP_REMOVED lines=57> */
[----:B-1----:R-:W-:-:S03]  /*b2e0*/  FMUL.FTZ R6, R0, 1 ;  /* 0x3f80000000067820 */ /* 0x002fc60000410000 */
[----:B------:R-:W-:-:S15]  /*b2f0*/  UISETP.GT.AND UP0, UPT, UR4, 0x9, UPT ;  /* 0x000000090400788c */ /* 0x000fde000bf04270 */
[----:B------:R-:W-:-:S15]  /*b300*/  NOP ;  /* 0x0000000000007918 */ /* 0x000fde0000000000 */
[----:B------:R-:W-:-:S15]  /*b310*/  NOP ;  /* 0x0000000000007918 */ /* 0x000fde0000000000 */
[----:B------:R-:W-:-:S14]  /*b320*/  NOP ;  /* 0x0000000000007918 */ /* 0x000fdc0000000000 */
[----:B--2---:R-:W1:-:S15]  /*b330*/  DMUL R12, R2, R12 ;  /* 0x0000000c020c7228 */ /* 0x004e5e0000000000 */
[----:B------:R-:W-:-:S15]  /*b340*/  NOP ;  /* 0x0000000000007918 */ /* 0x000fde0000000000 */
[----:B------:R-:W-:-:S15]  /*b350*/  NOP ;  /* 0x0000000000007918 */ /* 0x000fde0000000000 */
[----:B------:R-:W-:-:S15]  /*b360*/  NOP ;  /* 0x0000000000007918 */ /* 0x000fde0000000000 */
[----:B------:R-:W-:-:S04]  /*b370*/  NOP ;  /* 0x0000000000007918 */ /* 0x000fc80000000000 */
[----:B-1----:R-:W1:-:S15]  /*b380*/  DFMA R8, R2, R12, -R8 ;  /* 0x0000000c0208722b */ /* 0x002e5e0000000808 */
[----:B------:R-:W-:-:S15]  /*b390*/  NOP ;  /* 0x0000000000007918 */ /* 0x000fde0000000000 */
[----:B------:R-:W-:-:S15]  /*b3a0*/  NOP ;  /* 0x0000000000007918 */ /* 0x000fde0000000000 */
[----:B------:R-:W-:-:S15]  /*b3b0*/  NOP ;  /* 0x0000000000007918 */ /* 0x000fde0000000000 */
[----:B------:R-:W-:-:S04]  /*b3c0*/  NOP ;  /* 0x0000000000007918 */ /* 0x000fc80000000000 */
[----:B-1----:R1:W-:-:S15]  /*b3d0*/  DADD R8, R2, R8 ;  /* 0x0000000002087229 */ /* 0x0023de0000000008 */
[----:B------:R-:W-:-:S15]  /*b3e0*/  NOP ;  /* 0x0000000000007918 */ /* 0x000fde0000000000 */
[----:B------:R-:W-:-:S15]  /*b3f0*/  NOP ;  /* 0x0000000000007918 */ /* 0x000fde0000000000 */
[----:B------:R-:W-:-:S15]  /*b400*/  NOP ;  /* 0x0000000000007918 */ /* 0x000fde0000000000 */
[----:B------:R-:W-:-:S04]  /*b410*/  NOP ;  /* 0x0000000000007918 */ /* 0x000fc80000000000 */
[----:B-1----:R-:W1:-:S15]  /*b420*/  F2F.F64.F32 R2, R6 ;  /* 0x0000000600027310 */ /* 0x002e5e0000201800 */
[----:B------:R-:W-:-:S15]  /*b430*/  NOP ;  /* 0x0000000000007918 */ /* 0x000fde0000000000 */
[----:B------:R-:W-:-:S15]  /*b440*/  NOP ;  /* 0x0000000000007918 */ /* 0x000fde0000000000 */
[----:B------:R-:W-:-:S15]  /*b450*/  NOP ;  /* 0x0000000000007918 */ /* 0x000fde0000000000 */
[----:B------:R-:W-:-:S04]  /*b460*/  NOP ;  /* 0x0000000000007918 */ /* 0x000fc80000000000 */
[----:B-1----:R-:W1:-:S15]  /*b470*/  DADD R10, -R2, 1 ;  /* 0x3ff00000020a7429 */ /* 0x002e5e0000000100 */
[----:B------:R-:W-:-:S15]  /*b480*/  NOP ;  /* 0x0000000000007918 */ /* 0x000fde0000000000 */
[----:B------:R-:W-:-:S15]  /*b490*/  NOP ;  /* 0x0000000000007918 */ /* 0x000fde0000000000 */
[----:B------:R-:W-:-:S15]  /*b4a0*/  NOP ;  /* 0x0000000000007918 */ /* 0x000fde0000000000 */
[----:B------:R-:W-:-:S04]  /*b4b0*/  NOP ;  /* 0x0000000000007918 */ /* 0x000fc80000000000 */
[----:B-1----:R-:W1:Y:S02]  /*b4c0*/  DFMA R8, R2, -R8, R10 ;  /* 0x800000080208722b */ /* 0x002e64000000000a */
[----:B-1----:R-:W-:Y:S02]  /*b4d0*/  FSEL R3, R9, 1.875, !P0 ;  /* 0x3ff0000009037808 */ /* 0x002fe40004000000 */
        /* <DEDUP_REMOVED lines=12> */
[----:B0-----:R-:W3:-:S15]  /*b5a0*/  DFMA R4, R8, 0.5, R4 ;  /* 0x3fe000000804782b */ /* 0x001ede0000000004 */
[----:B------:R-:W-:-:S15]  /*b5b0*/  NOP ;  /* 0x0000000000007918 */ /* 0x000fde0000000000 */
[----:B------:R-:W-:-:S15]  /*b5c0*/  NOP ;  /* 0x0000000000007918 */ /* 0x000fde0000000000 */
[----:B------:R-:W-:-:S15]  /*b5d0*/  NOP ;  /* 0x0000000000007918 */ /* 0x000fde0000000000 */
[----:B------:R-:W-:-:S04]  /*b5e0*/  NOP ;  /* 0x0000000000007918 */ /* 0x000fc80000000000 */
[----:B---3--:R0:W1:Y:S02]  /*b5f0*/  DMUL R4, R4, R16 ;  /* 0x0000001004047228 */ /* 0x0080640000000000 */
        /* <DEDUP_REMOVED lines=12> */
.L_x_2830:
[----:B------:R-:W0:Y:S02]  /*b6c0*/  F2I.S64.F64.TRUNC R4, R4 ;  /* 0x0000000400047311 */ /* 0x000e24000030d900 */
[----:B0-----:R-:W-:-:S05]  /*b6d0*/  IMAD.MOV.U32 R7, RZ, RZ, R4 ;  /* 0x000000ffff077224 */ /* 0x001fca00078e0004 */
[----:B------:R3:W-:Y:S01]  /*b6e0*/  STG.E.U8 desc[UR36][R2.64], R7 ;  /* 0x0000000702007986 */ /* 0x0007e2000c101124 */
[----:B------:R-:W-:Y:S05]  /*b6f0*/  BRA `(.L_x_2832) ;  /* 0x0000001000307947 */ /* 0x000fea0003800000 */
.L_x_2829:
        /* <DEDUP_REMOVED lines=9> */
.L_x_2834:
[----:B------:R-:W0:Y:S02]  /*b790*/  F2I.F64.TRUNC R5, R4 ;  /* 0x0000000400057311 */ /* 0x000e24000030d100 */
[----:B0-----:R2:W-:Y:S01]  /*b7a0*/  STG.E desc[UR36][R2.64], R5 ;  /* 0x0000000502007986 */ /* 0x0015e2000c101924 */
[----:B------:R-:W-:Y:S05]  /*b7b0*/  BRA `(.L_x_2832) ;  /* 0x0000001000007947 */ /* 0x000fea0003800000 */
.L_x_2833:
[----:B------:R-:W0:Y:S02]  /*b7c0*/  F2I.F64.TRUNC R5, R4 ;  /* 0x0000000400057311 */ /* 0x000e24000030d100 */
[----:B0-----:R0:W-:Y:S01]  /*b7d0*/  STG.E.U16 desc[UR36][R2.64], R5 ;  /* 0x0000000502007986 */ /* 0x0011e2000c101524 */
[----:B------:R-:W-:Y:S05]  /*b7e0*/  BRA `(.L_x_2832) ;  /* 0x0000000c00f47947 */ /* 0x000fea0003800000 */
.L_x_2828:
        /* <DEDUP_REMOVED lines=15> */
.L_x_2836:
        /* <DEDUP_REMOVED lines=10> */
.L_x_2835:
        /* <DEDUP_REMOVED lines=16> */
.L_x_2838:
        /* <DEDUP_REMOVED lines=11> */
.L_x_2837:
[----:B------:R0:W-:Y:S01]  /*bb30*/  STG.E.64 desc[UR36][R2.64], R4 ;  /* 0x0000000402007986 */ /* 0x0001e2000c101b24 */
[----:B------:R-:W-:Y:S05]  /*bb40*/  BRA `(.L_x_2832) ;  /* 0x0000000c001c7947 */ /* 0x000fea0003800000 */
.L_x_2827:
        /* <DEDUP_REMOVED lines=13> */
.L_x_2842:
        /* <DEDUP_REMOVED lines=23> */
[----:B------:R-:W-:-:S07]  /*bd90*/  MOV R0, R4 ;  /* 0x0000000400007202 */ /* 0x000fce0000000f00 */
.L_x_2845:
[----:B------:R-:W-:-:S04]  /*bda0*/  SHF.R.U32.HI R5, RZ, 0x18, R7 ;  /* 0x00000018ff057819 */ /* 0x000fc80000011607 */
[----:B------:R-:W-:-:S07]  /*bdb0*/  LOP3.LUT R0, R0, 0x80, R5, 0xf8, !PT ;  /* 0x0000008000007812 */ /* 0x000fce00078ef805 */
.L_x_2844:
[----:B------:R-:W-:Y:S05]  /*bdc0*/  BSYNC.RECONVERGENT B0 ;  /* 0x0000000000007941 */ /* 0x000fea0003800200 */
.L_x_2843:
[----:B------:R0:W-:Y:S01]  /*bdd0*/  STG.E.U8 desc[UR36][R2.64], R0 ;  /* 0x0000000002007986 */ /* 0x0001e2000c101124 */
[----:B------:R-:W-:Y:S05]  /*bde0*/  BRA `(.L_x_2832) ;  /* 0x0000000800747947 */ /* 0x000fea0003800000 */
.L_x_2841:
        /* <DEDUP_REMOVED lines=24> */
.L_x_2848:
[----:B------:R-:W-:-:S04]  /*bf70*/  SHF.R.U32.HI R5, RZ, 0x18, R7 ;  /* 0x00000018ff057819 */ /* 0x000fc80000011607 */
[----:B------:R-:W-:-:S07]  /*bf80*/  LOP3.LUT R0, R0, 0x80, R5, 0xf8, !PT ;  /* 0x0000008000007812 */ /* 0x000fce00078ef805 */
.L_x_2847:
[----:B------:R-:W-:Y:S05]  /*bf90*/  BSYNC.RECONVERGENT B0 ;  /* 0x0000000000007941 */ /* 0x000fea0003800200 */
.L_x_2846:
[----:B------:R0:W-:Y:S01]  /*bfa0*/  STG.E.U8 desc[UR36][R2.64], R0 ;  /* 0x0000000002007986 */ /* 0x0001e2000c101124 */
[----:B------:R-:W-:Y:S05]  /*bfb0*/  BRA `(.L_x_2832) ;  /* 0x0000000800007947 */ /* 0x000fea0003800000 */
.L_x_2840:
        /* <DEDUP_REMOVED lines=24> */
[----:B------:R-:W-:-:S05]  /*c140*/  @!P0 IMAD.MOV R0, RZ, RZ, R6 ;  /* 0x000000ffff008224 */ /* 0x000fca00078e0206 */
[----:B------:R-:W-:-:S05]  /*c150*/  @P1 MOV R5, R0 ;  /* 0x0000000000051202 */ /* 0x000fca0000000f00 */
[----:B------:R0:W-:Y:S01]  /*c160*/  STG.E.U8 desc[UR36][R2.64], R5 ;  /* 0x0000000502007986 */ /* 0x0001e2000c101124 */
[----:B------:R-:W-:Y:S05]  /*c170*/  BRA `(.L_x_2832) ;  /* 0x0000000400907947 */ /* 0x000fea0003800000 */
.L_x_2850:
[----:B------:R-:W0:Y:S02]  /*c180*/  F2I.U64.F64.TRUNC R4, R4 ;  /* 0x0000000400047311 */ /* 0x000e24000030d800 */
[----:B0-----:R0:W-:Y:S01]  /*c190*/  STG.E.64 desc[UR36][R2.64], R4 ;  /* 0x0000000402007986 */ /* 0x0011e2000c101b24 */
[----:B------:R-:W-:Y:S05]  /*c1a0*/  BRA `(.L_x_2832) ;  /* 0x0000000400847947 */ /* 0x000fea0003800000 */
.L_x_2849:
[----:B------:R-:W0:Y:S02]  /*c1b0*/  F2I.U32.F64.TRUNC R5, R4 ;  /* 0x0000000400057311 */ /* 0x000e24000030d000 */
[----:B0-----:R0:W-:Y:S01]  /*c1c0*/  STG.E desc[UR36][R2.64], R5 ;  /* 0x0000000502007986 */ /* 0x0011e2000c101924 */
[----:B------:R-:W-:Y:S05]  /*c1d0*/  BRA `(.L_x_2832) ;  /* 0x0000000400787947 */ /* 0x000fea0003800000 */
.L_x_2839:
        /* <DEDUP_REMOVED lines=10> */
.L_x_2852:
[----:B------:R-:W-:-:S05]  /*c280*/  CS2R R6, SRZ ;  /* 0x0000000000067805 */ /* 0x000fca000001ff00 */
[----:B------:R0:W-:Y:S01]  /*c290*/  STG.E.128 desc[UR36][R2.64], R4 ;  /* 0x0000000402007986 */ /* 0x0001e2000c101d24 */
[----:B------:R-:W-:Y:S05]  /*c2a0*/  BRA `(.L_x_2832) ;  /* 0x0000000400447947 */ /* 0x000fea0003800000 */
.L_x_2851:
[----:B------:R-:W-:-:S09]  /*c2b0*/  UISETP.NE.AND UP0, UPT, UR4, 0xf, UPT ;  /* 0x0000000f0400788c */ /* 0x000fd2000bf05270 */
[----:B------:R-:W-:Y:S05]  /*c2c0*/  BRA.U !UP0, `(.L_x_2853) ;  /* 0x0000000508187547 */ /* 0x000fea000b800000 */
[----:B------:R-:W-:-:S09]  /*c2d0*/  UISETP.NE.AND UP0, UPT, UR4, 0x17, UPT ;  /* 0x000000170400788c */ /* 0x000fd2000bf05270 */
[----:B------:R-:W-:Y:S05]  /*c2e0*/  BRA.U !UP0, `(.L_x_2854) ;  /* 0x0000000108a87547 */ /* 0x000fea000b800000 */
[----:B------:R-:W-:-:S09]  /*c2f0*/  UISETP.NE.AND UP0, UPT, UR4, 0x18, UPT ;  /* 0x000000180400788c */ /* 0x000fd2000bf05270 */
[----:B------:R-:W-:Y:S05]  /*c300*/  BRA.U !UP0, `(.L_x_2855) ;  /* 0x0000000108447547 */ /* 0x000fea000b800000 */
.L_x_2831:
        /* <DEDUP_REMOVED lines=10> */
[----:B---3--:R-:W-:Y:S01]  /*c3b0*/  IMAD.U32 R6, RZ, RZ, UR6 ;  /* 0x00000006ff067e24 */ /* 0x008fe2000f8e00ff */
[----:B------:R-:W-:Y:S01]  /*c3c0*/  MOV R7, UR7 ;  /* 0x0000000700077c02 */ /* 0x000fe20008000f00 */
[----:B----4-:R-:W-:Y:S01]  /*c3d0*/  IMAD.U32 R10, RZ, RZ, UR8 ;  /* 0x00000008ff0a7e24 */ /* 0x010fe2000f8e00ff */
[----:B-1----:R-:W-:-:S07]  /*c3e0*/  MOV R11, UR9 ;  /* 0x00000009000b7c02 */ /* 0x002fce0008000f00 */
[----:B------:R-:W-:-:S07]  /*c3f0*/  LEPC R20, `(.L_x_2856) ;  /* 0x000000001014794e */ /* 0x000fce0000000000 */
[----:B--2---:R-:W-:Y:S05]  /*c400*/  CALL.ABS.NOINC R2 ;  /* 0x0000000002007343 */ /* 0x004fea0003c00000 */
.L_x_2856:
[----:B------:R-:W-:Y:S05]  /*c410*/  BRA `(.L_x_2832) ;  /* 0x0000000000e87947 */ /* 0x000fea0003800000 */
.L_x_2855:
        /* <DEDUP_REMOVED lines=19> */
.L_x_2858:
[----:B------:R-:W-:Y:S05]  /*c550*/  BSYNC.RECONVERGENT B0 ;  /* 0x0000000000007941 */ /* 0x000fea0003800200 */
.L_x_2857:
[----:B------:R-:W-:-:S05]  /*c560*/  LOP3.LUT R7, R0, 0x80, R7, 0xf8, !PT ;  /* 0x0000008000077812 */ /* 0x000fca00078ef807 */
[----:B------:R0:W-:Y:S01]  /*c570*/  STG.E.U8 desc[UR36][R2.64], R7 ;  /* 0x0000000702007986 */ /* 0x0001e2000c101124 */
[----:B------:R-:W-:Y:S05]  /*c580*/  BRA `(.L_x_2832) ;  /* 0x00000000008c7947 */ /* 0x000fea0003800000 */
.L_x_2854:
        /* <DEDUP_REMOVED lines=18> */
.L_x_2860:
[----:B------:R-:W-:Y:S01]  /*c6b0*/  IMAD.MOV.U32 R0, RZ, RZ, 0x7f ;  /* 0x0000007fff007424 */ /* 0x000fe200078e00ff */
[----:B------:R-:W-:-:S04]  /*c6c0*/  ISETP.GT.U32.AND P0, PT, R6, 0x7f800000, PT ;  /* 0x7f8000000600780c */ /* 0x000fc80003f04070 */
[----:B------:R-:W-:-:S09]  /*c6d0*/  SEL R0, R0, 0x7c, P0 ;  /* 0x0000007c00007807 */ /* 0x000fd20000000000 */
.L_x_2861:
[----:B------:R-:W-:Y:S05]  /*c6e0*/  BSYNC.RECONVERGENT B0 ;  /* 0x0000000000007941 */ /* 0x000fea0003800200 */
.L_x_2859:
[----:B------:R-:W-:-:S04]  /*c6f0*/  SHF.R.U32.HI R5, RZ, 0x18, R7 ;  /* 0x00000018ff057819 */ /* 0x000fc80000011607 */
[----:B------:R-:W-:-:S05]  /*c700*/  LOP3.LUT R5, R0, 0x80, R5, 0xf8, !PT ;  /* 0x0000008000057812 */ /* 0x000fca00078ef805 */
[----:B------:R0:W-:Y:S01]  /*c710*/  STG.E.U8 desc[UR36][R2.64], R5 ;  /* 0x0000000502007986 */ /* 0x0001e2000c101124 */
[----:B------:R-:W-:Y:S05]  /*c720*/  BRA `(.L_x_2832) ;  /* 0x0000000000247947 */ /* 0x000fea0003800000 */
.L_x_2853:
        /* <DEDUP_REMOVED lines=8> */
[----:B------:R0:W-:Y:S02]  /*c7b0*/  STG.E.U16 desc[UR36][R2.64], R0 ;  /* 0x0000000002007986 */ /* 0x0001e4000c101524 */
.L_x_2832:
[----:B------:R-:W-:-:S07]  /*c7c0*/  IADD3 R19, PT, PT, R19, 0x80, RZ ;  /* 0x0000008013137810 */ /* 0x000fce0007ffe0ff */
.L_x_2767:
[----:B------:R-:W-:Y:S05]  /*c7d0*/  BSYNC.RECONVERGENT B7 ;  /* 0x0000000000077941 */ /* 0x000fea0003800200 */
.L_x_2766:
[----:B------:R-:W5:Y:S01]  /*c7e0*/  LDCU UR4, c[0x0][0x380] ;  /* 0x00007000ff0477ac */ /* 0x000f620008000800 */
[----:B------:R-:W-:Y:S01]  /*c7f0*/  BSSY.RECONVERGENT B7, `(.L_x_2862) ;  /* 0x0000636000077945 */ /* 0x000fe20003800200 */
[----:B-----5:R-:W-:-:S13]  /*c800*/  ISETP.GE.AND P0, PT, R19, UR4, PT ;  /* 0x0000000413007c0c */ /* 0x020fda000bf06270 */
[----:B------:R-:W-:Y:S05]  /*c810*/  @P0 BRA `(.L_x_2863) ;  /* 0x0000006000cc0947 */ /* 0x000fea0003800000 */
[----:B------:R-:W5:Y:S01]  /*c820*/  LDCU UR4, c[0x0][0x388] ;  /* 0x00007100ff0477ac */ /* 0x000f620008000800 */
[----:B------:R-:W-:Y:S01]  /*c830*/  IMAD.MOV.U32 R22, RZ, RZ, RZ ;  /* 0x000000ffff167224 */ /* 0x000fe200078e00ff */
[----:B01----:R-:W-:Y:S01]  /*c840*/  MOV R0, RZ ;  /* 0x000000ff00007202 */ /* 0x003fe20000000f00 */
[----:B------:R-:W-:Y:S01]  /*c850*/  IMAD.MOV.U32 R18, RZ, RZ, RZ ;  /* 0x000000ffff127224 */ /* 0x000fe200078e00ff */
[----:B-----5:R-:W-:-:S09]  /*c860*/  UISETP.NE.AND UP0, UPT, UR4, URZ, UPT ;  /* 0x000000ff0400728c */ /* 0x020fd2000bf05270 */
[----:B------:R-:W-:Y:S05]  /*c870*/  BRA.U !UP0, `(.L_x_2864) ;  /* 0x0000001508707547 */ /* 0x000fea000b800000 */
[----:B------:R-:W2:Y:S01]  /*c880*/  LDCU.64 UR4, c[0x0][0x390] ;  /* 0x00007200ff0477ac */ /* 0x000ea20008000a00 */
[----:B------:R-:W-:Y:S01]  /*c890*/  HFMA2 R18, -RZ, RZ, 0, 0 ;  /* 0x00000000ff127431 */ /* 0x000fe200000001ff */
[----:B------:R-:W0:Y:S01]  /*c8a0*/  LDCU UR6, c[0x0][0x38c] ;  /* 0x00007180ff0677ac */ /* 0x000e220008000800 */
[----:B------:R-:W1:Y:S01]  /*c8b0*/  LDCU.64 UR8, c[0x0][0x4b8] ;  /* 0x00009700ff0877ac */ /* 0x000e620008000a00 */
[----:B------:R-:W-:Y:S02]  /*c8c0*/  UISETP.NE.AND UP0, UPT, UR41, URZ, UPT ;  /* 0x000000ff2900728c */ /* 0x000fe4000bf05270 */
        /* <DEDUP_REMOVED lines=343> */
.L_x_2864:
        /* <DEDUP_REMOVED lines=16> */
[----:B--2---:R3:W4:Y:S02]  /*df40*/  I2F.F64.S16 R16, R2 ;  /* 0x0000000200107312 */ /* 0x0047240000101c00 */
[----:B---34-:R-:W-:Y:S05]  /*df50*/  BRA `(.L_x_2871) ;  /* 0x0000000c006c7947 */ /* 0x018fea0003800000 */
.L_x_2869:
[----:B------:R-:W2:Y:S02]  /*df60*/  LDG.E.U8 R2, desc[UR36][R2.64] ;  /* 0x0000002402027981 */ /* 0x000ea4000c1e1100 */
[----:B--2---:R3:W4:Y:S02]  /*df70*/  I2F.F64.U16 R16, R2 ;  /* 0x0000000200107312 */ /* 0x0047240000101800 */
[----:B---34-:R-:W-:Y:S05]  /*df80*/  BRA `(.L_x_2871) ;  /* 0x0000000c00607947 */ /* 0x018fea0003800000 */
.L_x_2868:
[----:B------:R-:W-:-:S09]  /*df90*/  UISETP.NE.AND UP0, UPT, UR4, 0x2, UPT ;  /* 0x000000020400788c */ /* 0x000fd2000bf05270 */
[----:B------:R-:W-:Y:S05]  /*dfa0*/  BRA.U !UP0, `(.L_x_2872) ;  /* 0x0000000108287547 */ /* 0x000fea000b800000 */
[----:B------:R-:W-:-:S09]  /*dfb0*/  UISETP.NE.AND UP0, UPT, UR4, 0x3, UPT ;  /* 0x000000030400788c */ /* 0x000fd2000bf05270 */
[----:B------:R-:W-:Y:S05]  /*dfc0*/  BRA.U !UP0, `(.L_x_2873) ;  /* 0x0000000108147547 */ /* 0x000fea000b800000 */
[----:B------:R-:W-:-:S09]  /*dfd0*/  UISETP.NE.AND UP0, UPT, UR4, 0x4, UPT ;  /* 0x000000040400788c */ /* 0x000fd2000bf05270 */
[----:B------:R-:W-:Y:S05]  /*dfe0*/  BRA.U UP0, `(.L_x_2870) ;  /* 0x0000000900ec7547 */ /* 0x000fea000b800000 */
[----:B------:R-:W2:Y:S02]  /*dff0*/  LDG.E.64 R16, desc[UR36][R2.64] ;  /* 0x0000002402107981 */ /* 0x000ea4000c1e1b00 */
[----:B--2---:R-:W3:Y:S02]  /*e000*/  I2F.F64.S64 R16, R16 ;  /* 0x0000001000107312 */ /* 0x004ee40000301c00 */
[----:B---3--:R-:W-:Y:S05]  /*e010*/  BRA `(.L_x_2871) ;  /* 0x0000000c003c7947 */ /* 0x008fea0003800000 */
.L_x_2873:
[----:B------:R-:W2:Y:S02]  /*e020*/  LDG.E R2, desc[UR36][R2.64] ;  /* 0x0000002402027981 */ /* 0x000ea4000c1e1900 */
[----:B--2---:R3:W4:Y:S02]  /*e030*/  I2F.F64 R16, R2 ;  /* 0x0000000200107312 */ /* 0x0047240000201c00 */
[----:B---34-:R-:W-:Y:S05]  /*e040*/  BRA `(.L_x_2871) ;  /* 0x0000000c00307947 */ /* 0x018fea0003800000 */
.L_x_2872:
[----:B------:R-:W2:Y:S02]  /*e050*/  LDG.E.U16 R2, desc[UR36][R2.64] ;  /* 0x0000002402027981 */ /* 0x000ea4000c1e1500 */
[----:B--2---:R3:W4:Y:S02]  /*e060*/  I2F.F64.S16 R16, R2 ;  /* 0x0000000200107312 */ /* 0x0047240000101c00 */
[----:B---34-:R-:W-:Y:S05]  /*e070*/  BRA `(.L_x_2871) ;  /* 0x0000000c00247947 */ /* 0x018fea0003800000 */
.L_x_2867:
        /* <DEDUP_REMOVED lines=10> */
.L_x_2875:
[----:B------:R-:W2:Y:S02]  /*e120*/  LDG.E.U16 R0, desc[UR36][R2.64] ;  /* 0x0000002402007981 */ /* 0x000ea4000c1e1500 */
[----:B--2---:R-:W-:-:S05]  /*e130*/  HADD2.F32 R0, -RZ, R0.H0_H0 ;  /* 0x20000000ff007230 */ /* 0x004fca0000004100 */
[----:B------:R-:W-:-:S04]  /*e140*/  FMUL.FTZ R0, R0, 1 ;  /* 0x3f80000000007820 */ /* 0x000fc80000410000 */
[----:B------:R4:W0:Y:S02]  /*e150*/  F2F.F64.F32 R16, R0 ;  /* 0x0000000000107310 */ /* 0x0008240000201800 */
[----:B0---4-:R-:W-:Y:S05]  /*e160*/  BRA `(.L_x_2871) ;  /* 0x0000000800e87947 */ /* 0x011fea0003800000 */
.L_x_2874:
        /* <DEDUP_REMOVED lines=10> */
.L_x_2877:
[----:B------:R-:W2:Y:S02]  /*e210*/  LDG.E.U16 R2, desc[UR36][R2.64] ;  /* 0x0000002402027981 */ /* 0x000ea4000c1e1500 */
[----:B--2---:R-:W-:-:S05]  /*e220*/  HADD2.F32 R0, -RZ, R2.H0_H0 ;  /* 0x20000002ff007230 */ /* 0x004fca0000004100 */
[----:B------:R-:W-:-:S04]  /*e230*/  FMUL.FTZ R0, R0, 1 ;  /* 0x3f80000000007820 */ /* 0x000fc80000410000 */
[----:B------:R4:W0:Y:S02]  /*e240*/  F2F.F64.F32 R16, R0 ;  /* 0x0000000000107310 */ /* 0x0008240000201800 */
[----:B0---4-:R-:W-:Y:S05]  /*e250*/  BRA `(.L_x_2871) ;  /* 0x0000000800ac7947 */ /* 0x011fea0003800000 */
.L_x_2876:
[----:B------:R3:W5:Y:S01]  /*e260*/  LDG.E.64 R16, desc[UR36][R2.64] ;  /* 0x0000002402107981 */ /* 0x000762000c1e1b00 */
[----:B------:R-:W-:Y:S05]  /*e270*/  BRA `(.L_x_2871) ;  /* 0x0000000800a47947 */ /* 0x000fea0003800000 */
.L_x_2866:
        /* <DEDUP_REMOVED lines=13> */
.L_x_2880:
[----:B------:R2:W5:Y:S01]  /*e350*/  LDG.E.64 R16, desc[UR36][R2.64] ;  /* 0x0000002402107981 */ /* 0x000562000c1e1b00 */
[----:B------:R-:W-:Y:S05]  /*e360*/  BRA `(.L_x_2871) ;  /* 0x0000000800687947 */ /* 0x000fea0003800000 */
.L_x_2879:
        /* <DEDUP_REMOVED lines=23> */
[----:B------:R-:W-:-:S05]  /*e4e0*/  LOP3.LUT R5, R5, 0x80000000, R0, 0xf8, !PT ;  /* 0x8000000005057812 */ /* 0x000fca00078ef800 */
[----:B------:R-:W-:-:S04]  /*e4f0*/  FMUL.FTZ R5, R5, 1 ;  /* 0x3f80000005057820 */ /* 0x000fc80000410000 */
[----:B------:R3:W4:Y:S02]  /*e500*/  F2F.F64.F32 R16, R5 ;  /* 0x0000000500107310 */ /* 0x0007240000201800 */
[----:B---34-:R-:W-:Y:S05]  /*e510*/  BRA `(.L_x_2871) ;  /* 0x0000000400fc7947 */ /* 0x018fea0003800000 */
.L_x_2882:
        /* <DEDUP_REMOVED lines=12> */
[----:B------:R3:W4:Y:S02]  /*e5e0*/  F2F.F64.F32 R16, R0 ;  /* 0x0000000000107310 */ /* 0x0007240000201800 */
[----:B---34-:R-:W-:Y:S05]  /*e5f0*/  BRA `(.L_x_2871) ;  /* 0x0000000400c47947 */ /* 0x018fea0003800000 */
.L_x_2881:
[----:B------:R-:W2:Y:S02]  /*e600*/  LDG.E.U16 R0, desc[UR36][R2.64] ;  /* 0x0000002402007981 */ /* 0x000ea4000c1e1500 */
[----:B--2---:R-:W-:-:S04]  /*e610*/  IMAD.U32 R0, R0, 0x10000, RZ ;  /* 0x0001000000007824 */ /* 0x004fc800078e00ff */
[----:B------:R-:W-:-:S04]  /*e620*/  FMUL.FTZ R0, R0, 1 ;  /* 0x3f80000000007820 */ /* 0x000fc80000410000 */
[----:B------:R3:W4:Y:S02]  /*e630*/  F2F.F64.F32 R16, R0 ;  /* 0x0000000000107310 */ /* 0x0007240000201800 */
[----:B---34-:R-:W-:Y:S05]  /*e640*/  BRA `(.L_x_2871) ;  /* 0x0000000400b07947 */ /* 0x018fea0003800000 */
.L_x_2878:
        /* <DEDUP_REMOVED lines=11> */
.L_x_2885:
        /* <DEDUP_REMOVED lines=21> */
.L_x_2887:
[----:B------:R-:W-:Y:S05]  /*e850*/  BSYNC.RECONVERGENT B0 ;  /* 0x0000000000007941 */ /* 0x000fea0003800200 */
.L_x_2886:
[----:B------:R-:W-:Y:S02]  /*e860*/  SHF.L.U32 R0, R0, 0x14, RZ ;  /* 0x0000001400007819 */ /* 0x000fe400000006ff */
[----:B------:R-:W-:-:S04]  /*e870*/  LEA R2, R2, 0x3b800000, 0x17 ;  /* 0x3b80000002027811 */ /* 0x000fc800078eb8ff */
[----:B------:R-:W-:-:S05]  /*e880*/  LOP3.LUT R0, R2, R0, R7, 0xfe, !PT ;  /* 0x0000000002007212 */ /* 0x000fca00078efe07 */
[----:B------:R-:W-:-:S04]  /*e890*/  FMUL.FTZ R0, R0, 1 ;  /* 0x3f80000000007820 */ /* 0x000fc80000410000 */
[----:B------:R2:W3:Y:S02]  /*e8a0*/  F2F.F64.F32 R16, R0 ;  /* 0x0000000000107310 */ /* 0x0004e40000201800 */
[----:B--23--:R-:W-:Y:S05]  /*e8b0*/  BRA `(.L_x_2871) ;  /* 0x0000000400147947 */ /* 0x00cfea0003800000 */
.L_x_2884:
        /* <DEDUP_REMOVED lines=21> */
.L_x_2889:
[----:B------:R-:W-:Y:S05]  /*ea10*/  BSYNC.RECONVERGENT B0 ;  /* 0x0000000000007941 */ /* 0x000fea0003800200 */
.L_x_2888:
[----:B------:R-:W-:Y:S01]  /*ea20*/  IMAD.SHL.U32 R0, R0, 0x200000, RZ ;  /* 0x0020000000007824 */ /* 0x000fe200078e00ff */
[----:B------:R-:W-:-:S04]  /*ea30*/  LEA R2, R2, 0x37800000, 0x17 ;  /* 0x3780000002027811 */ /* 0x000fc800078eb8ff */
[----:B------:R-:W-:-:S05]  /*ea40*/  LOP3.LUT R0, R2, R0, R7, 0xfe, !PT ;  /* 0x0000000002007212 */ /* 0x000fca00078efe07 */
[----:B------:R-:W-:-:S04]  /*ea50*/  FMUL.FTZ R0, R0, 1 ;  /* 0x3f80000000007820 */ /* 0x000fc80000410000 */
[----:B------:R2:W3:Y:S02]  /*ea60*/  F2F.F64.F32 R16, R0 ;  /* 0x0000000000107310 */ /* 0x0004e40000201800 */
[----:B--23--:R-:W-:Y:S05]  /*ea70*/  BRA `(.L_x_2871) ;  /* 0x0000000000a47947 */ /* 0x00cfea0003800000 */
.L_x_2883:
[----:B------:R-:W-:-:S09]  /*ea80*/  UISETP.NE.AND UP0, UPT, UR4, 0x1c, UPT ;  /* 0x0000001c0400788c */ /* 0x000fd2000bf05270 */
[----:B------:R-:W-:Y:S05]  /*ea90*/  BRA.U !UP0, `(.L_x_2890) ;  /* 0x0000000108947547 */ /* 0x000fea000b800000 */
[----:B------:R-:W-:-:S09]  /*eaa0*/  UISETP.NE.AND UP0, UPT, UR4, 0x1d, UPT ;  /* 0x0000001d0400788c */ /* 0x000fd2000bf05270 */
[----:B------:R-:W-:Y:S05]  /*eab0*/  BRA.U !UP0, `(.L_x_2891) ;  /* 0x0000000108807547 */ /* 0x000fea000b800000 */
[----:B------:R-:W-:-:S09]  /*eac0*/  UISETP.NE.AND UP0, UPT, UR4, 0x2c, UPT ;  /* 0x0000002c0400788c */ /* 0x000fd2000bf05270 */
[----:B------:R-:W-:Y:S05]  /*ead0*/  BRA.U UP0, `(.L_x_2870) ;  /* 0x0000000100307547 */ /* 0x000fea000b800000 */
[----:B------:R-:W2:Y:S01]  /*eae0*/  LDG.E.U8 R0, desc[UR36][R2.64] ;  /* 0x0000002402007981 */ /* 0x000ea2000c1e1100 */
[----:B------:R-:W-:Y:S02]  /*eaf0*/  HFMA2 R16, -RZ, RZ, 0, 0 ;  /* 0x00000000ff107431 */ /* 0x000fe400000001ff */
[----:B------:R-:W-:Y:S01]  /*eb00*/  IMAD.MOV.U32 R17, RZ, RZ, 0x38000000 ;  /* 0x38000000ff117424 */ /* 0x000fe200078e00ff */
[----:B--2---:R-:W-:-:S13]  /*eb10*/  ISETP.NE.AND P0, PT, R0, RZ, PT ;  /* 0x000000ff0000720c */ /* 0x004fda0003f05270 */
[----:B------:R-:W-:Y:S05]  /*eb20*/  @!P0 BRA `(.L_x_2871) ;  /* 0x0000000000788947 */ /* 0x000fea0003800000 */
[----:B------:R-:W-:-:S13]  /*eb30*/  ISETP.NE.AND P0, PT, R0, 0xff, PT ;  /* 0x000000ff0000780c */ /* 0x000fda0003f05270 */
[----:B------:R-:W-:Y:S01]  /*eb40*/  @P0 SHF.L.U32 R0, R0, 0x17, RZ ;  /* 0x0000001700000819 */ /* 0x000fe200000006ff */
[----:B------:R-:W-:Y:S01]  /*eb50*/  @!P0 IMAD.MOV.U32 R16, RZ, RZ, 0x20000000 ;  /* 0x20000000ff108424 */ /* 0x000fe200078e00ff */
[----:B------:R-:W-:-:S03]  /*eb60*/  @!P0 MOV R17, 0x7ff80000 ;  /* 0x7ff8000000118802 */ /* 0x000fc60000000f00 */
[----:B------:R-:W-:-:S04]  /*eb70*/  @P0 FMUL.FTZ R0, R0, 1 ;  /* 0x3f80000000000820 */ /* 0x000fc80000410000 */
[----:B------:R2:W3:Y:S02]  /*eb80*/  @P0 F2F.F64.F32 R16, R0 ;  /* 0x0000000000100310 */ /* 0x0004e40000201800 */
[----:B--23--:R-:W-:Y:S05]  /*eb90*/  BRA `(.L_x_2871) ;  /* 0x00000000005c7947 */ /* 0x00cfea0003800000 */
.L_x_2870:
        /* <DEDUP_REMOVED lines=16> */
.L_x_2892:
[----:B------:R-:W-:Y:S01]  /*eca0*/  CS2R R16, SRZ ;  /* 0x0000000000107805 */ /* 0x000fe2000001ff00 */
[----:B------:R-:W-:Y:S06]  /*ecb0*/  BRA `(.L_x_2871) ;  /* 0x0000000000147947 */ /* 0x000fec0003800000 */
.L_x_2891:
[----:B------:R-:W2:Y:S02]  /*ecc0*/  LDG.E.64 R16, desc[UR36][R2.64] ;  /* 0x0000002402107981 */ /* 0x000ea4000c1e1b00 */
[----:B--2---:R-:W2:Y:S02]  /*ecd0*/  I2F.F64.U64 R16, R16 ;  /* 0x0000001000107312 */ /* 0x004ea40000301800 */
[----:B--2---:R-:W-:Y:S05]  /*ece0*/  BRA `(.L_x_2871) ;  /* 0x0000000000087947 */ /* 0x004fea0003800000 */
.L_x_2890:
[----:B------:R-:W2:Y:S02]  /*ecf0*/  LDG.E R2, desc[UR36][R2.64] ;  /* 0x0000002402027981 */ /* 0x000ea4000c1e1900 */
[----:B--2---:R0:W1:Y:S02]  /*ed00*/  I2F.F64.U32 R16, R2 ;  /* 0x0000000200107312 */ /* 0x0040640000201800 */
.L_x_2871:
[----:B------:R-:W-:Y:S05]  /*ed10*/  BSYNC.RECONVERGENT B6 ;  /* 0x0000000000067941 */ /* 0x000fea0003800200 */
.L_x_2865:
        /* <DEDUP_REMOVED lines=18> */
.L_x_2897:
[----:B------:R-:W4:Y:S02]  /*ee40*/  LDG.E.U8 R4, desc[UR36][R22.64] ;  /* 0x0000002416047981 */ /* 0x000f24000c1e1100 */
[----:B----4-:R-:W4:Y:S02]  /*ee50*/  I2F.F64.U16 R4, R4 ;  /* 0x0000000400047312 */ /* 0x010f240000101800 */
[----:B----4-:R-:W-:Y:S05]  /*ee60*/  BRA `(.L_x_2899) ;  /* 0x0000000c00607947 */ /* 0x010fea0003800000 */
.L_x_2896:
        /* <DEDUP_REMOVED lines=9> */
.L_x_2901:
[----:B------:R-:W4:Y:S02]  /*ef00*/  LDG.E R4, desc[UR36][R22.64] ;  /* 0x0000002416047981 */ /* 0x000f24000c1e1900 */
[----:B----4-:R-:W4:Y:S02]  /*ef10*/  I2F.F64 R4, R4 ;  /* 0x0000000400047312 */ /* 0x010f240000201c00 */
[----:B----4-:R-:W-:Y:S05]  /*ef20*/  BRA `(.L_x_2899) ;  /* 0x0000000c00307947 */ /* 0x010fea0003800000 */
.L_x_2900:
[----:B------:R-:W4:Y:S02]  /*ef30*/  LDG.E.U16 R4, desc[UR36][R22.64] ;  /* 0x0000002416047981 */ /* 0x000f24000c1e1500 */
[----:B----4-:R-:W4:Y:S02]  /*ef40*/  I2F.F64.S16 R4, R4 ;  /* 0x0000000400047312 */ /* 0x010f240000101c00 */
[----:B----4-:R-:W-:Y:S05]  /*ef50*/  BRA `(.L_x_2899) ;  /* 0x0000000c00247947 */ /* 0x010fea0003800000 */
.L_x_2895:
        /* <DEDUP_REMOVED lines=10> */
.L_x_2903:
[----:B------:R-:W4:Y:S02]  /*f000*/  LDG.E.U16 R0, desc[UR36][R22.64] ;  /* 0x0000002416007981 */ /* 0x000f24000c1e1500 */
[----:B----4-:R-:W-:-:S05]  /*f010*/  HADD2.F32 R0, -RZ, R0.H0_H0 ;  /* 0x20000000ff007230 */ /* 0x010fca0000004100 */
[----:B------:R-:W-:-:S04]  /*f020*/  FMUL.FTZ R0, R0, 1 ;  /* 0x3f80000000007820 */ /* 0x000fc80000410000 */
[----:B------:R4:W0:Y:S02]  /*f030*/  F2F.F64.F32 R4, R0 ;  /* 0x0000000000047310 */ /* 0x0008240000201800 */
[----:B0---4-:R-:W-:Y:S05]  /*f040*/  BRA `(.L_x_2899) ;  /* 0x0000000800e87947 */ /* 0x011fea0003800000 */
.L_x_2902:
        /* <DEDUP_REMOVED lines=10> */
.L_x_2905:
[----:B------:R-:W4:Y:S02]  /*f0f0*/  LDG.E.U16 R22, desc[UR36][R22.64] ;  /* 0x0000002416167981 */ /* 0x000f24000c1e1500 */
[----:B----4-:R-:W-:-:S05]  /*f100*/  HADD2.F32 R0, -RZ, R22.H0_H0 ;  /* 0x20000016ff007230 */ /* 0x010fca0000004100 */
[----:B------:R-:W-:-:S04]  /*f110*/  FMUL.FTZ R0, R0, 1 ;  /* 0x3f80000000007820 */ /* 0x000fc80000410000 */
[----:B------:R4:W0:Y:S02]  /*f120*/  F2F.F64.F32 R4, R0 ;  /* 0x0000000000047310 */ /* 0x0008240000201800 */
[----:B0---4-:R-:W-:Y:S05]  /*f130*/  BRA `(.L_x_2899) ;  /* 0x0000000800ac7947 */ /* 0x011fea0003800000 */
.L_x_2904:
[----:B------:R4:W5:Y:S01]  /*f140*/  LDG.E.64 R4, desc[UR36][R22.64] ;  /* 0x0000002416047981 */ /* 0x000962000c1e1b00 */
[----:B------:R-:W-:Y:S05]  /*f150*/  BRA `(.L_x_2899) ;  /* 0x0000000800a47947 */ /* 0x000fea0003800000 */
.L_x_2894:
        /* <DEDUP_REMOVED lines=13> */
.L_x_2908:
[----:B------:R4:W5:Y:S01]  /*f230*/  LDG.E.64 R4, desc[UR36][R22.64] ;  /* 0x0000002416047981 */ /* 0x000962000c1e1b00 */
[----:B------:R-:W-:Y:S05]  /*f240*/  BRA `(.L_x_2899) ;  /* 0x0000000800687947 */ /* 0x000fea0003800000 */
.L_x_2907:
        /* <DEDUP_REMOVED lines=8> */
[----:B----4-:R-:W-:-:S04]  /*f2d0*/  SHF.L.U32 R0, R0, 0x18, RZ ;  /* 0x0000001800007819 */ /* 0x010fc800000006ff */
[C---:B0-23--:R-:W-:Y:S02]  /*f2e0*/  LOP3.LUT R2, R0.reuse, 0x7f000000, RZ, 0xc0, !PT ;  /* 0x7f00000000027812 */ /* 0x04dfe400078ec0ff */
        /* <DEDUP_REMOVED lines=15> */
[----:B------:R0:W2:Y:S02]  /*f3e0*/  F2F.F64.F32 R4, R3 ;  /* 0x0000000300047310 */ /* 0x0000a40000201800 */
[----:B0-2---:R-:W-:Y:S05]  /*f3f0*/  BRA `(.L_x_2899) ;  /* 0x0000000400fc7947 */ /* 0x005fea0003800000 */
.L_x_2910:
[----:B--23--:R-:W2:Y:S02]  /*f400*/  LDG.E.U8 R3, desc[UR36][R22.64] ;  /* 0x0000002416037981 */ /* 0x00cea4000c1e1100 */
[C---:B--2---:R-:W-:Y:S01]  /*f410*/  IMAD.SHL.U32 R0, R3.reuse, 0x2000000, RZ ;  /* 0x0200000003007824 */ /* 0x044fe200078e00ff */
[----:B------:R-:W-:-:S04]  /*f420*/  SHF.L.U32 R3, R3, 0x8, RZ ;  /* 0x0000000803037819 */ /* 0x000fc800000006ff */
[----:B------:R-:W-:-:S13]  /*f430*/  ISETP.GE.U32.AND P0, PT, R0, 0x8000000, PT ;  /* 0x080000000000780c */ /* 0x000fda0003f06070 */
[C---:B0-----:R-:W-:Y:S02]  /*f440*/  @!P0 LOP3.LUT R2, R3.reuse, 0x7f00, RZ, 0xc0, !PT ;  /* 0x00007f0003028812 */ /* 0x041fe400078ec0ff */
        /* <DEDUP_REMOVED lines=8> */
[----:B0-2---:R-:W-:Y:S05]  /*f4d0*/  BRA `(.L_x_2899) ;  /* 0x0000000400c47947 */ /* 0x005fea0003800000 */
.L_x_2909:
[----:B------:R-:W4:Y:S02]  /*f4e0*/  LDG.E.U16 R0, desc[UR36][R22.64] ;  /* 0x0000002416007981 */ /* 0x000f24000c1e1500 */
[----:B----4-:R-:W-:-:S04]  /*f4f0*/  IMAD.U32 R0, R0, 0x10000, RZ ;  /* 0x0001000000007824 */ /* 0x010fc800078e00ff */
[----:B------:R-:W-:-:S04]  /*f500*/  FMUL.FTZ R0, R0, 1 ;  /* 0x3f80000000007820 */ /* 0x000fc80000410000 */
[----:B------:R4:W0:Y:S02]  /*f510*/  F2F.F64.F32 R4, R0 ;  /* 0x0000000000047310 */ /* 0x0008240000201800 */
[----:B0---4-:R-:W-:Y:S05]  /*f520*/  BRA `(.L_x_2899) ;  /* 0x0000000400b07947 */ /* 0x011fea0003800000 */
.L_x_2906:
        /* <DEDUP_REMOVED lines=11> */
.L_x_2913:
        /* <DEDUP_REMOVED lines=21> */
.L_x_2915:
[----:B------:R-:W-:Y:S05]  /*f730*/  BSYNC.RECONVERGENT B0 ;  /* 0x0000000000007941 */ /* 0x000fea0003800200 */
.L_x_2914:
[----:B------:R-:W-:Y:S02]  /*f740*/  SHF.L.U32 R0, R0, 0x14, RZ ;  /* 0x0000001400007819 */ /* 0x000fe400000006ff */
[----:B------:R-:W-:-:S04]  /*f750*/  LEA R2, R2, 0x3b800000, 0x17 ;  /* 0x3b80000002027811 */ /* 0x000fc800078eb8ff */
[----:B------:R-:W-:-:S05]  /*f760*/  LOP3.LUT R0, R2, R0, R7, 0xfe, !PT ;  /* 0x0000000002007212 */ /* 0x000fca00078efe07 */
[----:B------:R-:W-:-:S04]  /*f770*/  FMUL.FTZ R0, R0, 1 ;  /* 0x3f80000000007820 */ /* 0x000fc80000410000 */
[----:B------:R0:W2:Y:S02]  /*f780*/  F2F.F64.F32 R4, R0 ;  /* 0x0000000000047310 */ /* 0x0000a40000201800 */
[----:B0-2---:R-:W-:Y:S05]  /*f790*/  BRA `(.L_x_2899) ;  /* 0x0000000400147947 */ /* 0x005fea0003800000 */
.L_x_2912:
        /* <DEDUP_REMOVED lines=21> */
.L_x_2917:
[----:B------:R-:W-:Y:S05]  /*f8f0*/  BSYNC.RECONVERGENT B0 ;  /* 0x0000000000007941 */ /* 0x000fea0003800200 */
.L_x_2916:
[----:B------:R-:W-:Y:S01]  /*f900*/  IMAD.SHL.U32 R0, R0, 0x200000, RZ ;  /* 0x0020000000007824 */ /* 0x000fe200078e00ff */
[----:B------:R-:W-:-:S04]  /*f910*/  LEA R2, R2, 0x37800000, 0x17 ;  /* 0x3780000002027811 */ /* 0x000fc800078eb8ff */
[----:B------:R-:W-:-:S05]  /*f920*/  LOP3.LUT R0, R2, R0, R7, 0xfe, !PT ;  /* 0x0000000002007212 */ /* 0x000fca00078efe07 */
[----:B------:R-:W-:-:S04]  /*f930*/  FMUL.FTZ R0, R0, 1 ;  /* 0x3f80000000007820 */ /* 0x000fc80000410000 */
[----:B------:R0:W2:Y:S02]  /*f940*/  F2F.F64.F32 R4, R0 ;  /* 0x0000000000047310 */ /* 0x0000a40000201800 */
[----:B0-2---:R-:W-:Y:S05]  /*f950*/  BRA `(.L_x_2899) ;  /* 0x0000000000a47947 */ /* 0x005fea0003800000 */
.L_x_2911:
[----:B------:R-:W-:-:S09]  /*f960*/  UISETP.NE.AND UP0, UPT, UR4, 0x1c, UPT ;  /* 0x0000001c0400788c */ /* 0x000fd2000bf05270 */
[----:B------:R-:W-:Y:S05]  /*f970*/  BRA.U !UP0, `(.L_x_2918) ;  /* 0x0000000108947547 */ /* 0x000fea000b800000 */
[----:B------:R-:W-:-:S09]  /*f980*/  UISETP.NE.AND UP0, UPT, UR4, 0x1d, UPT ;  /* 0x0000001d0400788c */ /* 0x000fd2000bf05270 */
[----:B------:R-:W-:Y:S05]  /*f990*/  BRA.U !UP0, `(.L_x_2919) ;  /* 0x0000000108807547 */ /* 0x000fea000b800000 */
[----:B------:R-:W-:-:S09]  /*f9a0*/  UISETP.NE.AND UP0, UPT, UR4, 0x2c, UPT ;  /* 0x0000002c0400788c */ /* 0x000fd2000bf05270 */
[----:B------:R-:W-:Y:S05]  /*f9b0*/  BRA.U UP0, `(.L_x_2898) ;  /* 0x0000000100307547 */ /* 0x000fea000b800000 */
[----:B------:R-:W4:Y:S01]  /*f9c0*/  LDG.E.U8 R0, desc[UR36][R22.64] ;  /* 0x0000002416007981 */ /* 0x000f22000c1e1100 */
[----:B------:R-:W-:Y:S02]  /*f9d0*/  HFMA2 R4, -RZ, RZ, 0, 0 ;  /* 0x00000000ff047431 */ /* 0x000fe400000001ff */
[----:B------:R-:W-:Y:S01]  /*f9e0*/  IMAD.MOV.U32 R5, RZ, RZ, 0x38000000 ;  /* 0x38000000ff057424 */ /* 0x000fe200078e00ff */
[----:B----4-:R-:W-:-:S13]  /*f9f0*/  ISETP.NE.AND P0, PT, R0, RZ, PT ;  /* 0x000000ff0000720c */ /* 0x010fda0003f05270 */
[----:B------:R-:W-:Y:S05]  /*fa00*/  @!P0 BRA `(.L_x_2899) ;  /* 0x0000000000788947 */ /* 0x000fea0003800000 */
[----:B------:R-:W-:-:S13]  /*fa10*/  ISETP.NE.AND P0, PT, R0, 0xff, PT ;  /* 0x000000ff0000780c */ /* 0x000fda0003f05270 */
[----:B------:R-:W-:Y:S01]  /*fa20*/  @P0 SHF.L.U32 R0, R0, 0x17, RZ ;  /* 0x0000001700000819 */ /* 0x000fe200000006ff */
[----:B------:R-:W-:Y:S01]  /*fa30*/  @!P0 IMAD.MOV.U32 R4, RZ, RZ, 0x20000000 ;  /* 0x20000000ff048424 */ /* 0x000fe200078e00ff */
[----:B------:R-:W-:-:S03]  /*fa40*/  @!P0 MOV R5, 0x7ff80000 ;  /* 0x7ff8000000058802 */ /* 0x000fc60000000f00 */
[----:B------:R-:W-:-:S04]  /*fa50*/  @P0 FMUL.FTZ R0, R0, 1 ;  /* 0x3f80000000000820 */ /* 0x000fc80000410000 */
[----:B------:R4:W0:Y:S02]  /*fa60*/  @P0 F2F.F64.F32 R4, R0 ;  /* 0x0000000000040310 */ /* 0x0008240000201800 */
[----:B0---4-:R-:W-:Y:S05]  /*fa70*/  BRA `(.L_x_2899) ;  /* 0x00000000005c7947 */ /* 0x011fea0003800000 */
.L_x_2898:
[----:B0-23--:R-:W-:Y:S01]  /*fa80*/  MOV R2, 0x0 ;  /* 0x0000000000027802 */ /* 0x00dfe20000000f00 */
[----:B------:R-:W0:Y:S01]  /*fa90*/  LDCU.64 UR4, c[0x4][0x128] ;  /* 0x01002500ff0477ac */ /* 0x000e220008000a00 */
[----:B------:R-:W-:Y:S02]  /*faa0*/  HFMA2 R12, -RZ, RZ, 0, 5.9604644775390625e-08 ;  /* 0x00000001ff0c7431 */ /* 0x000fe400000001ff */
[----:B------:R-:W-:Y:S01]  /*fab0*/  IMAD.MOV.U32 R8, RZ, RZ, 0x4e ;  /* 0x0000004eff087424 */ /* 0x000fe200078e00ff */
[----:B------:R-:W2:Y:S01]  /*fac0*/  LDCU.64 UR6, c[0x4][0x130] ;  /* 0x01002600ff0677ac */ /* 0x000ea20008000a00 */
[----:B------:R-:W3:Y:S01]  /*fad0*/  LDC.64 R2, c[0x4][R2] ;  /* 0x0100000002027b82 */ /* 0x000ee20000000a00 */
[----:B------:R-:W-:Y:S01]  /*fae0*/  IMAD.MOV.U32 R13, RZ, RZ, RZ ;  /* 0x000000ffff0d7224 */ /* 0x000fe200078e00ff */
[----:B------:R-:W4:Y:S01]  /*faf0*/  LDCU.64 UR8, c[0x4][0x8] ;  /* 0x01000100ff0877ac */ /* 0x000f220008000a00 */
[----:B0-----:R-:W-:Y:S01]  /*fb00*/  IMAD.U32 R4, RZ, RZ, UR4 ;  /* 0x00000004ff047e24 */ /* 0x001fe2000f8e00ff */
[----:B------:R-:W-:Y:S01]  /*fb10*/  MOV R5, UR5 ;  /* 0x0000000500057c02 */ /* 0x000fe20008000f00 */
[----:B--2---:R-:W-:Y:S01]  /*fb20*/  IMAD.U32 R6, RZ, RZ, UR6 ;  /* 0x00000006ff067e24 */ /* 0x004fe2000f8e00ff */
[----:B------:R-:W-:Y:S01]  /*fb30*/  MOV R7, UR7 ;  /* 0x0000000700077c02 */ /* 0x000fe20008000f00 */
[----:B----4-:R-:W-:Y:S01]  /*fb40*/  IMAD.U32 R10, RZ, RZ, UR8 ;  /* 0x00000008ff0a7e24 */ /* 0x010fe2000f8e00ff */
[----:B------:R-:W-:-:S07]  /*fb50*/  MOV R11, UR9 ;  /* 0x00000009000b7c02 */ /* 0x000fce0008000f00 */
[----:B------:R-:W-:-:S07]  /*fb60*/  LEPC R20, `(.L_x_2920) ;  /* 0x000000001014794e */ /* 0x000fce0000000000 */
[----:B-1-3-5:R-:W-:Y:S05]  /*fb70*/  CALL.ABS.NOINC R2 ;  /* 0x0000000002007343 */ /* 0x02afea0003c00000 */
.L_x_2920:
[----:B------:R-:W-:Y:S01]  /*fb80*/  CS2R R4, SRZ ;  /* 0x0000000000047805 */ /* 0x000fe2000001ff00 */
[----:B------:R-:W-:Y:S06]  /*fb90*/  BRA `(.L_x_2899) ;  /* 0x0000000000147947 */ /* 0x000fec0003800000 */
.L_x_2919:
[----:B------:R-:W4:Y:S02]  /*fba0*/  LDG.E.64 R4, desc[UR36][R22.64] ;  /* 0x0000002416047981 */ /* 0x000f24000c1e1b00 */
[----:B----4-:R-:W4:Y:S02]  /*fbb0*/  I2F.F64.U64 R4, R4 ;  /* 0x0000000400047312 */ /* 0x010f240000301800 */
[----:B----4-:R-:W-:Y:S05]  /*fbc0*/  BRA `(.L_x_2899) ;  /* 0x0000000000087947 */ /* 0x010fea0003800000 */
.L_x_2918:
[----:B------:R-:W4:Y:S02]  /*fbd0*/  LDG.E R4, desc[UR36][R22.64] ;  /* 0x0000002416047981 */ /* 0x000f24000c1e1900 */
[----:B----4-:R-:W4:Y:S02]  /*fbe0*/  I2F.F64.U32 R4, R4 ;  /* 0x0000000400047312 */ /* 0x010f240000201800 */
.L_x_2899:
[----:B------:R-:W-:Y:S05]  /*fbf0*/  BSYNC.RECONVERGENT B6 ;  /* 0x0000000000067941 */ /* 0x000fea0003800200 */
.L_x_2893:
[----:B------:R-:W-:Y:S01]  /*fc00*/  MOV R8, 0x652b82fe ;  /* 0x652b82fe00087802 */ /* 0x000fe20000000f00 */
[----:B------:R-:W-:Y:S01]  /*fc10*/  IMAD.MOV.U32 R9, RZ, RZ, 0x3ff71547 ;  /* 0x3ff71547ff097424 */ /* 0x000fe200078e00ff */
[----:B0-23--:R-:W-:Y:S01]  /*fc20*/  MOV R2, 0xfefa39ef ;  /* 0xfefa39ef00027802 */ /* 0x00dfe20000000f00 */
[----:B------:R-:W-:Y:S01]  /*fc30*/  IMAD.MOV.U32 R3, RZ, RZ, 0x3fe62e42 ;  /* 0x3fe62e42ff037424 */ /* 0x000fe200078e00ff */
        /* <DEDUP_REMOVED lines=31> */
[----:B0-----:R-:W-:Y:S01]  /*fe30*/  MOV R12, 0xfca213ea ;  /* 0xfca213ea000c7802 */ /* 0x001fe20000000f00 */
[----:B------:R-:W-:Y:S01]  /*fe40*/  IMAD.MOV.U32 R13, RZ, RZ, 0x3e928af3 ;  /* 0x3e928af3ff0d7424 */ /* 0x000fe200078e00ff */
[----:B------:R-:W-:-:S15]  /*fe50*/  UMOV UR5, 0x3e5ade15 ;  /* 0x3e5ade1500057882 */ /* 0x000fde0000000000 */
        /* <DEDUP_REMOVED lines=80> */
[----:B0-----:R-:W-:Y:S02]  /*10360*/  @!P0 SHF.R.S32.HI R7, RZ, 0x1, R0 ;  /* 0x00000001ff078819 */ /* 0x001fe40000011400 */
[----:B--2---:R-:W-:Y:S02]  /*10370*/  FSEL R10, R10, RZ, P1 ;  /* 0x000000ff0a0a7208 */ /* 0x004fe40000800000 */
[----:B------:R-:W-:Y:S01]  /*10380*/  @!P0 IADD3 R8, PT, PT, R8, -R7, RZ ;  /* 0x8000000708088210 */ /* 0x000fe20007ffe0ff */
[----:B------:R-:W-:Y:S01]  /*10390*/  @!P0 IMAD R7, R7, 0x100000, R13 ;  /* 0x0010000007078824 */ /* 0x000fe200078e020d */
[----:B------:R-:W-:Y:S02]  /*103a0*/  FSEL R11, R11, RZ, P1 ;  /* 0x000000ff0b0b7208 */ /* 0x000fe40000800000 */
[----:B------:R-:W-:Y:S01]  /*103b0*/  @!P0 LEA R9, R8, 0x3ff00000, 0x14 ;  /* 0x3ff0000008098811 */ /* 0x000fe200078ea0ff */
[----:B------:R-:W-:Y:S01]  /*103c0*/  @!P0 IMAD.MOV.U32 R8, RZ, RZ, RZ ;  /* 0x000000ffff088224 */ /* 0x000fe200078e00ff */
[----:B------:R-:W-:-:S15]  /*103d0*/  @!P0 MOV R6, R12 ;  /* 0x0000000c00068202 */ /* 0x000fde0000000f00 */
[----:B------:R-:W-:-:S15]  /*103e0*/  NOP ;  /* 0x0000000000007918 */ /* 0x000fde0000000000 */
[----:B------:R-:W-:-:S15]  /*103f0*/  NOP ;  /* 0x0000000000007918 */ /* 0x000fde0000000000 */
[----:B------:R-:W-:-:S07]  /*10400*/  NOP ;  /* 0x0000000000007918 */ /* 0x000fce0000000000 */
[----:B------:R0:W2:Y:S02]  /*10410*/  @!P0 DMUL R10, R6, R8 ;  /* 0x00000008060a8228 */ /* 0x0000a40000000000 */
.L_x_2922:
[----:B------:R-:W-:Y:S05]  /*10420*/  BSYNC.RECONVERGENT B0 ;  /* 0x0000000000007941 */ /* 0x000fea0003800200 */
.L_x_2921:
        /* <DEDUP_REMOVED lines=220> */
[----:B---3--:R-:W-:Y:S01]  /*111f0*/  MOV R12, 0xf89b6999 ;  /* 0xf89b6999000c7802 */ /* 0x008fe20000000f00 */
[----:B------:R-:W-:-:S15]  /*11200*/  IMAD.MOV.U32 R13, RZ, RZ, 0x3e928a27 ;  /* 0x3e928a27ff0d7424 */ /* 0x000fde00078e00ff */
        /* <DEDUP_REMOVED lines=103> */
[----:B0-----:R-:W-:-:S04]  /*11880*/  IADD3 R2, P0, PT, R18, UR8, RZ ;  /* 0x0000000812027c10 */ /* 0x001fc8000ff1e0ff */
[----:B------:R-:W-:-:S15]  /*11890*/  IADD3.X R3, PT, PT, RZ, UR9, RZ, P0, !PT ;  /* 0x00000009ff037c10 */ /* 0x000fde00087fe4ff */
[----:B------:R-:W-:-:S15]  /*118a0*/  NOP ;  /* 0x0000000000007918 */ /* 0x000fde0000000000 */
[----:B------:R-:W-:-:S15]  /*118b0*/  NOP ;  /* 0x0000000000007918 */ /* 0x000fde0000000000 */
[----:B------:R-:W-:-:S07]  /*118c0*/  NOP ;  /* 0x0000000000007918 */ /* 0x000fce0000000000 */
        /* <DEDUP_REMOVED lines=23> */
.L_x_2926:
[----:B------:R-:W0:Y:S02]  /*11a40*/  F2I.S64.F64.TRUNC R4, R4 ;  /* 0x0000000400047311 */ /* 0x000e24000030d900 */
[----:B0-----:R-:W-:-:S05]  /*11a50*/  IMAD.MOV.U32 R7, RZ, RZ, R4 ;  /* 0x000000ffff077224 */ /* 0x001fca00078e0004 */
[----:B------:R0:W-:Y:S01]  /*11a60*/  STG.E.U8 desc[UR36][R2.64], R7 ;  /* 0x0000000702007986 */ /* 0x0001e2000c101124 */
[----:B------:R-:W-:Y:S05]  /*11a70*/  BRA `(.L_x_2928) ;  /* 0x0000001000307947 */ /* 0x000fea0003800000 */
.L_x_2925:
        /* <DEDUP_REMOVED lines=9> */
.L_x_2930:
[----:B------:R-:W0:Y:S02]  /*11b10*/  F2I.F64.TRUNC R5, R4 ;  /* 0x0000000400057311 */ /* 0x000e24000030d100 */
[----:B0-----:R0:W-:Y:S01]  /*11b20*/  STG.E desc[UR36][R2.64], R5 ;  /* 0x0000000502007986 */ /* 0x0011e2000c101924 */
[----:B------:R-:W-:Y:S05]  /*11b30*/  BRA `(.L_x_2928) ;  /* 0x0000001000007947 */ /* 0x000fea0003800000 */
.L_x_2929:
[----:B------:R-:W0:Y:S02]  /*11b40*/  F2I.F64.TRUNC R5, R4 ;  /* 0x0000000400057311 */ /* 0x000e24000030d100 */
[----:B0-----:R0:W-:Y:S01]  /*11b50*/  STG.E.U16 desc[UR36][R2.64], R5 ;  /* 0x0000000502007986 */ /* 0x0011e2000c101524 */
[----:B------:R-:W-:Y:S05]  /*11b60*/  BRA `(.L_x_2928) ;  /* 0x0000000c00f47947 */ /* 0x000fea0003800000 */
.L_x_2924:
        /* <DEDUP_REMOVED lines=15> */
.L_x_2932:
        /* <DEDUP_REMOVED lines=10> */
.L_x_2931:
        /* <DEDUP_REMOVED lines=16> */
.L_x_2934:
        /* <DEDUP_REMOVED lines=11> */
.L_x_2933:
[----:B------:R0:W-:Y:S01]  /*11eb0*/  STG.E.64 desc[UR36][R2.64], R4 ;  /* 0x0000000402007986 */ /* 0x0001e2000c101b24 */
[----:B------:R-:W-:Y:S05]  /*11ec0*/  BRA `(.L_x_2928) ;  /* 0x0000000c001c7947 */ /* 0x000fea0003800000 */
.L_x_2923:
        /* <DEDUP_REMOVED lines=13> */
.L_x_2938:
        /* <DEDUP_REMOVED lines=24> */
.L_x_2941:
[----:B------:R-:W-:-:S04]  /*12120*/  SHF.R.U32.HI R5, RZ, 0x18, R7 ;  /* 0x00000018ff057819 */ /* 0x000fc80000011607 */
[----:B------:R-:W-:-:S07]  /*12130*/  LOP3.LUT R0, R0, 0x80, R5, 0xf8, !PT ;  /* 0x0000008000007812 */ /* 0x000fce00078ef805 */
.L_x_2940:
[----:B------:R-:W-:Y:S05]  /*12140*/  BSYNC.RECONVERGENT B0 ;  /* 0x0000000000007941 */ /* 0x000fea0003800200 */
.L_x_2939:
[----:B------:R0:W-:Y:S01]  /*12150*/  STG.E.U8 desc[UR36][R2.64], R0 ;  /* 0x0000000002007986 */ /* 0x0001e2000c101124 */
[----:B------:R-:W-:Y:S05]  /*12160*/  BRA `(.L_x_2928) ;  /* 0x0000000800747947 */ /* 0x000fea0003800000 */
.L_x_2937:
        /* <DEDUP_REMOVED lines=24> */
.L_x_2944:
[----:B------:R-:W-:-:S04]  /*122f0*/  SHF.R.U32.HI R5, RZ, 0x18, R7 ;  /* 0x00000018ff057819 */ /* 0x000fc80000011607 */
[----:B------:R-:W-:-:S07]  /*12300*/  LOP3.LUT R0, R0, 0x80, R5, 0xf8, !PT ;  /* 0x0000008000007812 */ /* 0x000fce00078ef805 */
.L_x_2943:
[----:B------:R-:W-:Y:S05]  /*12310*/  BSYNC.RECONVERGENT B0 ;  /* 0x0000000000007941 */ /* 0x000fea0003800200 */
.L_x_2942:
[----:B------:R0:W-:Y:S01]  /*12320*/  STG.E.U8 desc[UR36][R2.64], R0 ;  /* 0x0000000002007986 */ /* 0x0001e2000c101124 */
[----:B------:R-:W-:Y:S05]  /*12330*/  BRA `(.L_x_2928) ;  /* 0x0000000800007947 */ /* 0x000fea0003800000 */
.L_x_2936:
        /* <DEDUP_REMOVED lines=28> */
.L_x_2946:
[----:B------:R-:W0:Y:S02]  /*12500*/  F2I.U64.F64.TRUNC R4, R4 ;  /* 0x0000000400047311 */ /* 0x000e24000030d800 */
[----:B0-----:R0:W-:Y:S01]  /*12510*/  STG.E.64 desc[UR36][R2.64], R4 ;  /* 0x0000000402007986 */ /* 0x0011e2000c101b24 */
[----:B------:R-:W-:Y:S05]  /*12520*/  BRA `(.L_x_2928) ;  /* 0x0000000400847947 */ /* 0x000fea0003800000 */
.L_x_2945:
[----:B------:R-:W0:Y:S02]  /*12530*/  F2I.U32.F64.TRUNC R5, R4 ;  /* 0x0000000400057311 */ /* 0x000e24000030d000 */
[----:B0-----:R0:W-:Y:S01]  /*12540*/  STG.E desc[UR36][R2.64], R5 ;  /* 0x0000000502007986 */ /* 0x0011e2000c101924 */
[----:B------:R-:W-:Y:S05]  /*12550*/  BRA `(.L_x_2928) ;  /* 0x0000000400787947 */ /* 0x000fea0003800000 */
.L_x_2935:
        /* <DEDUP_REMOVED lines=10> */
.L_x_2948:
[----:B------:R-:W-:-:S05]  /*12600*/  CS2R R6, SRZ ;  /* 0x0000000000067805 */ /* 0x000fca000001ff00 */
[----:B------:R1:W-:Y:S01]  /*12610*/  STG.E.128 desc[UR36][R2.64], R4 ;  /* 0x0000000402007986 */ /* 0x0003e2000c101d24 */
[----:B------:R-:W-:Y:S05]  /*12620*/  BRA `(.L_x_2928) ;  /* 0x0000000400447947 */ /* 0x000fea0003800000 */
.L_x_2947:
[----:B------:R-:W-:-:S09]  /*12630*/  UISETP.NE.AND UP0, UPT, UR4, 0xf, UPT ;  /* 0x0000000f0400788c */ /* 0x000fd2000bf05270 */
[----:B------:R-:W-:Y:S05]  /*12640*/  BRA.U !UP0, `(.L_x_2949) ;  /* 0x0000000508187547 */ /* 0x000fea000b800000 */
[----:B------:R-:W-:-:S09]  /*12650*/  UISETP.NE.AND UP0, UPT, UR4, 0x17, UPT ;  /* 0x000000170400788c */ /* 0x000fd2000bf05270 */
[----:B------:R-:W-:Y:S05]  /*12660*/  BRA.U !UP0, `(.L_x_2950) ;  /* 0x0000000108a87547 */ /* 0x000fea000b800000 */
[----:B------:R-:W-:-:S09]  /*12670*/  UISETP.NE.AND UP0, UPT, UR4, 0x18, UPT ;  /* 0x000000180400788c */ /* 0x000fd2000bf05270 */
[----:B------:R-:W-:Y:S05]  /*12680*/  BRA.U !UP0, `(.L_x_2951) ;  /* 0x0000000108447547 */ /* 0x000fea000b800000 */
.L_x_2927:
        /* <DEDUP_REMOVED lines=16> */
.L_x_2952:
[----:B------:R-:W-:Y:S05]  /*12790*/  BRA `(.L_x_2928) ;  /* 0x0000000000e87947 */ /* 0x000fea0003800000 */
.L_x_2951:
        /* <DEDUP_REMOVED lines=19> */
.L_x_2954:
[----:B------:R-:W-:Y:S05]  /*128d0*/  BSYNC.RECONVERGENT B0 ;  /* 0x0000000000007941 */ /* 0x000fea0003800200 */
.L_x_2953:
[----:B------:R-:W-:-:S05]  /*128e0*/  LOP3.LUT R7, R0, 0x80, R7, 0xf8, !PT ;  /* 0x0000008000077812 */ /* 0x000fca00078ef807 */
[----:B------:R3:W-:Y:S01]  /*128f0*/  STG.E.U8 desc[UR36][R2.64], R7 ;  /* 0x0000000702007986 */ /* 0x0007e2000c101124 */
[----:B------:R-:W-:Y:S05]  /*12900*/  BRA `(.L_x_2928) ;  /* 0x00000000008c7947 */ /* 0x000fea0003800000 */
.L_x_2950:
        /* <DEDUP_REMOVED lines=18> */
.L_x_2956:
[----:B------:R-:W-:Y:S01]  /*12a30*/  IMAD.MOV.U32 R0, RZ, RZ, 0x7f ;  /* 0x0000007fff007424 */ /* 0x000fe200078e00ff */
[----:B------:R-:W-:-:S04]  /*12a40*/  ISETP.GT.U32.AND P0, PT, R6, 0x7f800000, PT ;  /* 0x7f8000000600780c */ /* 0x000fc80003f04070 */
[----:B------:R-:W-:-:S09]  /*12a50*/  SEL R0, R0, 0x7c, P0 ;  /* 0x0000007c00007807 */ /* 0x000fd20000000000 */
.L_x_2957:
[----:B------:R-:W-:Y:S05]  /*12a60*/  BSYNC.RECONVERGENT B0 ;  /* 0x0000000000007941 */ /* 0x000fea0003800200 */
.L_x_2955:
[----:B------:R-:W-:-:S04]  /*12a70*/  SHF.R.U32.HI R5, RZ, 0x18, R7 ;  /* 0x00000018ff057819 */ /* 0x000fc80000011607 */
[----:B------:R-:W-:-:S05]  /*12a80*/  LOP3.LUT R5, R0, 0x80, R5, 0xf8, !PT ;  /* 0x0000008000057812 */ /* 0x000fca00078ef805 */
[----:B------:R2:W-:Y:S01]  /*12a90*/  STG.E.U8 desc[UR36][R2.64], R5 ;  /* 0x0000000502007986 */ /* 0x0005e2000c101124 */
[----:B------:R-:W-:Y:S05]  /*12aa0*/  BRA `(.L_x_2928) ;  /* 0x0000000000247947 */ /* 0x000fea0003800000 */
.L_x_2949:
        /* <DEDUP_REMOVED lines=9> */
.L_x_2928:
[----:B------:R-:W-:-:S07]  /*12b40*/  IADD3 R19, PT, PT, R19, 0x80, RZ ;  /* 0x0000008013137810 */ /* 0x000fce0007ffe0ff */
.L_x_2863:
[----:B------:R-:W-:Y:S05]  /*12b50*/  BSYNC.RECONVERGENT B7 ;  /* 0x0000000000077941 */ /* 0x000fea0003800200 */
.L_x_2862:
[----:B------:R-:W5:Y:S02]  /*12b60*/  LDCU UR4, c[0x0][0x380] ;  /* 0x00007000ff0477ac */ /* 0x000f640008000800 */
[----:B-----5:R-:W-:-:S13]  /*12b70*/  ISETP.GE.AND P0, PT, R19, UR4, PT ;  /* 0x0000000413007c0c */ /* 0x020fda000bf06270 */
[----:B------:R-:W-:Y:S05]  /*12b80*/  @P0 EXIT ;  /* 0x000000000000094d */ /* 0x000fea0003800000 */
[----:B------:R-:W5:Y:S01]  /*12b90*/  LDCU UR4, c[0x0][0x388] ;  /* 0x00007100ff0477ac */ /* 0x000f620008000800 */
[----:B------:R-:W-:Y:S01]  /*12ba0*/  IMAD.MOV.U32 R22, RZ, RZ, RZ ;  /* 0x000000ffff167224 */ /* 0x000fe200078e00ff */
[----:B01--4-:R-:W-:Y:S01]  /*12bb0*/  MOV R0, RZ ;  /* 0x000000ff00007202 */ /* 0x013fe20000000f00 */
        /* <DEDUP_REMOVED lines=8> */
[----:B--23--:R-:W-:Y:S01]  /*12c40*/  IMAD.HI.U32 R2, R19, UR4, R18 ;  /* 0x0000000413027c27 */ /* 0x00cfe2000f8e0012 */
        /* <DEDUP_REMOVED lines=342> */
.L_x_2958:
[----:B------:R-:W2:Y:S01]  /*141b0*/  LDCU.64 UR8, c[0x0][0x5f0] ;  /* 0x0000be00ff0877ac */ /* 0x000ea20008000a00 */
[----:B------:R-:W-:Y:S01]  /*141c0*/  BSSY.RECONVERGENT B6, `(.L_x_2959) ;  /* 0x00000ef000067945 */ /* 0x000fe20003800200 */
[----:B------:R-:W0:Y:S01]  /*141d0*/  LDCU.64 UR6, c[0x0][0x5e8] ;  /* 0x0000bd00ff0677ac */ /* 0x000e220008000a00 */
[----:B------:R-:W-:-:S04]  /*141e0*/  UPRMT UR4, UR39, 0x9910, URZ ;  /* 0x0000991027047896 */ /* 0x000fc800080000ff */
[----:B------:R-:W-:Y:S01]  /*141f0*/  UISETP.GT.AND UP0, UPT, UR4, 0x9, UPT ;  /* 0x000000090400788c */ /* 0x000fe2000bf04270 */
[----:B--23--:R-:W-:Y:S02]  /*14200*/  IADD3 R2, P1, PT, R0, UR8, RZ ;  /* 0x0000000800027c10 */ /* 0x00cfe4000ff3e0ff */
        /* <DEDUP_REMOVED lines=15> */
.L_x_2963:
[----:B------:R-:W2:Y:S02]  /*14300*/  LDG.E.U8 R2, desc[UR36][R2.64] ;  /* 0x0000002402027981 */ /* 0x000ea4000c1e1100 */
[----:B--2---:R4:W0:Y:S02]  /*14310*/  I2F.F64.U16 R18, R2 ;  /* 0x0000000200127312 */ /* 0x0048240000101800 */
[----:B0---4-:R-:W-:Y:S05]  /*14320*/  BRA `(.L_x_2965) ;  /* 0x0000000c00607947 */ /* 0x011fea0003800000 */
.L_x_2962:
        /* <DEDUP_REMOVED lines=9> */
.L_x_2967:
[----:B------:R-:W2:Y:S02]  /*143c0*/  LDG.E R2, desc[UR36][R2.64] ;  /* 0x0000002402027981 */ /* 0x000ea4000c1e1900 */
[----:B--2---:R4:W0:Y:S02]  /*143d0*/  I2F.F64 R18, R2 ;  /* 0x0000000200127312 */ /* 0x0048240000201c00 */
[----:B0---4-:R-:W-:Y:S05]  /*143e0*/  BRA `(.L_x_2965) ;  /* 0x0000000c00307947 */ /* 0x011fea0003800000 */
.L_x_2966:
[----:B------:R-:W2:Y:S02]  /*143f0*/  LDG.E.U16 R2, desc[UR36][R2.64] ;  /* 0x0000002402027981 */ /* 0x000ea4000c1e1500 */
[----:B--2---:R4:W0:Y:S02]  /*14400*/  I2F.F64.S16 R18, R2 ;  /* 0x0000000200127312 */ /* 0x0048240000101c00 */
[----:B0---4-:R-:W-:Y:S05]  /*14410*/  BRA `(.L_x_2965) ;  /* 0x0000000c00247947 */ /* 0x011fea0003800000 */
.L_x_2961:
        /* <DEDUP_REMOVED lines=10> */
.L_x_2969:
[----:B------:R-:W2:Y:S02]  /*144c0*/  LDG.E.U16 R0, desc[UR36][R2.64] ;  /* 0x0000002402007981 */ /* 0x000ea4000c1e1500 */
[----:B--2---:R-:W-:-:S05]  /*144d0*/  HADD2.F32 R0, -RZ, R0.H0_H0 ;  /* 0x20000000ff007230 */ /* 0x004fca0000004100 */
[----:B------:R-:W-:-:S04]  /*144e0*/  FMUL.FTZ R0, R0, 1 ;  /* 0x3f80000000007820 */ /* 0x000fc80000410000 */
[----:B------:R3:W4:Y:S02]  /*144f0*/  F2F.F64.F32 R18, R0 ;  /* 0x0000000000127310 */ /* 0x0007240000201800 */
[----:B---34-:R-:W-:Y:S05]  /*14500*/  BRA `(.L_x_2965) ;  /* 0x0000000800e87947 */ /* 0x018fea0003800000 */
.L_x_2968:
        /* <DEDUP_REMOVED lines=10> */
.L_x_2971:
[----:B------:R-:W2:Y:S02]  /*145b0*/  LDG.E.U16 R2, desc[UR36][R2.64] ;  /* 0x0000002402027981 */ /* 0x000ea4000c1e1500 */
[----:B--2---:R-:W-:-:S05]  /*145c0*/  HADD2.F32 R0, -RZ, R2.H0_H0 ;  /* 0x20000002ff007230 */ /* 0x004fca0000004100 */
[----:B------:R-:W-:-:S04]  /*145d0*/  FMUL.FTZ R0, R0, 1 ;  /* 0x3f80000000007820 */ /* 0x000fc80000410000 */
[----:B------:R3:W4:Y:S02]  /*145e0*/  F2F.F64.F32 R18, R0 ;  /* 0x0000000000127310 */ /* 0x0007240000201800 */
[----:B---34-:R-:W-:Y:S05]  /*145f0*/  BRA `(.L_x_2965) ;  /* 0x0000000800ac7947 */ /* 0x018fea0003800000 */
.L_x_2970:
[----:B------:R3:W5:Y:S01]  /*14600*/  LDG.E.64 R18, desc[UR36][R2.64] ;  /* 0x0000002402127981 */ /* 0x000762000c1e1b00 */
[----:B------:R-:W-:Y:S05]  /*14610*/  BRA `(.L_x_2965) ;  /* 0x0000000800a47947 */ /* 0x000fea0003800000 */
.L_x_2960:
        /* <DEDUP_REMOVED lines=9> */
[----:B------:R-:W-:Y:S02]  /*146b0*/  MOV R18, RZ ;  /* 0x000000ff00127202 */ /* 0x000fe40000000f00 */
[----:B--2---:R-:W-:-:S04]  /*146c0*/  ISETP.NE.AND P0, PT, R2, RZ, PT ;  /* 0x000000ff0200720c */ /* 0x004fc80003f05270 */
[----:B------:R-:W-:Y:S01]  /*146d0*/  FSEL R19, RZ, 1.875, !P0 ;  /* 0x3ff00000ff137808 */ /* 0x000fe20004000000 */
[----:B------:R-:W-:Y:S08]  /*146e0*/  BRA `(.L_x_2965) ;  /* 0x0000000800707947 */ /* 0x000ff00003800000 */
.L_x_2974:
[----:B------:R2:W5:Y:S01]  /*146f0*/  LDG.E.64 R18, desc[UR36][R2.64] ;  /* 0x0000002402127981 */ /* 0x000562000c1e1b00 */
[----:B------:R-:W-:Y:S05]  /*14700*/  BRA `(.L_x_2965) ;  /* 0x0000000800687947 */ /* 0x000fea0003800000 */
.L_x_2973:
[----:B------:R-:W-:-:S09]  /*14710*/  UISETP.NE.AND UP0, UPT, UR4, 0xf, UPT ;  /* 0x0000000f0400788c */ /* 0x000fd2000bf05270 */
[----:B------:R-:W-:Y:S05]  /*14720*/  BRA.U !UP0, `(.L_x_2975) ;  /* 0x00000001089c7547 */ /* 0x000fea000b800000 */
[----:B------:R-:W-:-:S09]  /*14730*/  UISETP.NE.AND UP0, UPT, UR4, 0x17, UPT ;  /* 0x000000170400788c */ /* 0x000fd2000bf05270 */
[----:B------:R-:W-:Y:S05]  /*14740*/  BRA.U !UP0, `(.L_x_2976) ;  /* 0x00000001085c7547 */ /* 0x000fea000b800000 */
[----:B------:R-:W-:-:S09]  /*14750*/  UISETP.NE.AND UP0, UPT, UR4, 0x18, UPT ;  /* 0x000000180400788c */ /* 0x000fd2000bf05270 */
[----:B------:R-:W-:Y:S05]  /*14760*/  BRA.U UP0, `(.L_x_2964) ;  /* 0x0000000500f47547 */ /* 0x000fea000b800000 */
[----:B------:R-:W2:Y:S01]  /*14770*/  LDG.E.U8 R0, desc[UR36][R2.64] ;  /* 0x0000002402007981 */ /* 0x000ea2000c1e1100 */
[----:B------:R-:W-:Y:S02]  /*14780*/  HFMA2 R6, -RZ, RZ, 0, 1.847743988037109375e-06 ;  /* 0x0000001fff067431 */ /* 0x000fe400000001ff */
        /* <DEDUP_REMOVED lines=8> */
[----:B------:R-:W-:Y:S01]  /*14810*/  IMAD.SHL.U32 R7, R5, 0x800000, RZ ;  /* 0x0080000005077824 */ /* 0x000fe200078e00ff */
[----:B------:R-:W-:-:S04]  /*14820*/  IADD3 R5, PT, PT, R4, 0x1000000, RZ ;  /* 0x0100000004057810 */ /* 0x000fc80007ffe0ff */
        /* <DEDUP_REMOVED lines=9> */
.L_x_2976:
        /* <DEDUP_REMOVED lines=12> */
[----:B------:R2:W3:Y:S02]  /*14980*/  F2F.F64.F32 R18, R0 ;  /* 0x0000000000127310 */ /* 0x0004e40000201800 */
[----:B--23--:R-:W-:Y:S05]  /*14990*/  BRA `(.L_x_2965) ;  /* 0x0000000400c47947 */ /* 0x00cfea0003800000 */
.L_x_2975:
[----:B------:R-:W2:Y:S02]  /*149a0*/  LDG.E.U16 R0, desc[UR36][R2.64] ;  /* 0x0000002402007981 */ /* 0x000ea4000c1e1500 */
[----:B--2---:R-:W-:-:S05]  /*149b0*/  SHF.L.U32 R0, R0, 0x10, RZ ;  /* 0x0000001000007819 */ /* 0x004fca00000006ff */
[----:B------:R-:W-:-:S04]  /*149c0*/  FMUL.FTZ R0, R0, 1 ;  /* 0x3f80000000007820 */ /* 0x000fc80000410000 */
[----:B------:R2:W3:Y:S02]  /*149d0*/  F2F.F64.F32 R18, R0 ;  /* 0x0000000000127310 */ /* 0x0004e40000201800 */
[----:B--23--:R-:W-:Y:S05]  /*149e0*/  BRA `(.L_x_2965) ;  /* 0x0000000400b07947 */ /* 0x00cfea0003800000 */
.L_x_2972:
        /* <DEDUP_REMOVED lines=11> */
.L_x_2979:
        /* <DEDUP_REMOVED lines=21> */
.L_x_2981:
[----:B------:R-:W-:Y:S05]  /*14bf0*/  BSYNC.RECONVERGENT B0 ;  /* 0x0000000000007941 */ /* 0x000fea0003800200 */
.L_x_2980:
[----:B------:R-:W-:Y:S01]  /*14c00*/  IMAD.SHL.U32 R0, R0, 0x100000, RZ ;  /* 0x0010000000007824 */ /* 0x000fe200078e00ff */
[----:B------:R-:W-:-:S04]  /*14c10*/  LEA R2, R2, 0x3b800000, 0x17 ;  /* 0x3b80000002027811 */ /* 0x000fc800078eb8ff */
[----:B------:R-:W-:-:S05]  /*14c20*/  LOP3.LUT R0, R2, R0, R7, 0xfe, !PT ;  /* 0x0000000002007212 */ /* 0x000fca00078efe07 */
[----:B------:R-:W-:-:S04]  /*14c30*/  FMUL.FTZ R0, R0, 1 ;  /* 0x3f80000000007820 */ /* 0x000fc80000410000 */
[----:B------:R2:W3:Y:S02]  /*14c40*/  F2F.F64.F32 R18, R0 ;  /* 0x0000000000127310 */ /* 0x0004e40000201800 */
[----:B--23--:R-:W-:Y:S05]  /*14c50*/  BRA `(.L_x_2965) ;  /* 0x0000000400147947 */ /* 0x00cfea0003800000 */
.L_x_2978:
        /* <DEDUP_REMOVED lines=21> */
.L_x_2983:
[----:B------:R-:W-:Y:S05]  /*14db0*/  BSYNC.RECONVERGENT B0 ;  /* 0x0000000000007941 */ /* 0x000fea0003800200 */
.L_x_2982:
[----:B------:R-:W-:Y:S02]  /*14dc0*/  SHF.L.U32 R0, R0, 0x15, RZ ;  /* 0x0000001500007819 */ /* 0x000fe400000006ff */
[----:B------:R-:W-:-:S04]  /*14dd0*/  LEA R2, R2, 0x37800000, 0x17 ;  /* 0x3780000002027811 */ /* 0x000fc800078eb8ff */
[----:B------:R-:W-:-:S05]  /*14de0*/  LOP3.LUT R0, R2, R0, R7, 0xfe, !PT ;  /* 0x0000000002007212 */ /* 0x000fca00078efe07 */
[----:B------:R-:W-:-:S04]  /*14df0*/  FMUL.FTZ R0, R0, 1 ;  /* 0x3f80000000007820 */ /* 0x000fc80000410000 */
[----:B------:R2:W3:Y:S02]  /*14e00*/  F2F.F64.F32 R18, R0 ;  /* 0x0000000000127310 */ /* 0x0004e40000201800 */
[----:B--23--:R-:W-:Y:S05]  /*14e10*/  BRA `(.L_x_2965) ;  /* 0x0000000000a47947 */ /* 0x00cfea0003800000 */
.L_x_2977:
[----:B------:R-:W-:-:S09]  /*14e20*/  UISETP.NE.AND UP0, UPT, UR4, 0x1c, UPT ;  /* 0x0000001c0400788c */ /* 0x000fd2000bf05270 */
[----:B------:R-:W-:Y:S05]  /*14e30*/  BRA.U !UP0, `(.L_x_2984) ;  /* 0x0000000108947547 */ /* 0x000fea000b800000 */
[----:B------:R-:W-:-:S09]  /*14e40*/  UISETP.NE.AND UP0, UPT, UR4, 0x1d, UPT ;  /* 0x0000001d0400788c */ /* 0x000fd2000bf05270 */
[----:B------:R-:W-:Y:S05]  /*14e50*/  BRA.U !UP0, `(.L_x_2985) ;  /* 0x0000000108807547 */ /* 0x000fea000b800000 */
[----:B------:R-:W-:-:S09]  /*14e60*/  UISETP.NE.AND UP0, UPT, UR4, 0x2c, UPT ;  /* 0x0000002c0400788c */ /* 0x000fd2000bf05270 */
[----:B------:R-:W-:Y:S05]  /*14e70*/  BRA.U UP0, `(.L_x_2964) ;  /* 0x0000000100307547 */ /* 0x000fea000b800000 */
[----:B------:R-:W2:Y:S01]  /*14e80*/  LDG.E.U8 R0, desc[UR36][R2.64] ;  /* 0x0000002402007981 */ /* 0x000ea2000c1e1100 */
[----:B------:R-:W-:Y:S02]  /*14e90*/  HFMA2 R19, -RZ, RZ, 0.5, 0 ;  /* 0x38000000ff137431 */ /* 0x000fe400000001ff */
[----:B------:R-:W-:Y:S01]  /*14ea0*/  IMAD.MOV.U32 R18, RZ, RZ, 0x0 ;  /* 0x00000000ff127424 */ /* 0x000fe200078e00ff */
[----:B--2---:R-:W-:-:S13]  /*14eb0*/  ISETP.NE.AND P0, PT, R0, RZ, PT ;  /* 0x000000ff0000720c */ /* 0x004fda0003f05270 */
[----:B------:R-:W-:Y:S05]  /*14ec0*/  @!P0 BRA `(.L_x_2965) ;  /* 0x0000000000788947 */ /* 0x000fea0003800000 */
[----:B------:R-:W-:-:S13]  /*14ed0*/  ISETP.NE.AND P0, PT, R0, 0xff, PT ;  /* 0x000000ff0000780c */ /* 0x000fda0003f05270 */
[----:B------:R-:W-:Y:S01]  /*14ee0*/  @P0 IMAD.SHL.U32 R0, R0, 0x800000, RZ ;  /* 0x0080000000000824 */ /* 0x000fe200078e00ff */
[----:B------:R-:W-:Y:S01]  /*14ef0*/  @!P0 MOV R18, 0x20000000 ;  /* 0x2000000000128802 */ /* 0x000fe20000000f00 */
[----:B------:R-:W-:Y:S02]  /*14f00*/  @!P0 IMAD.MOV.U32 R19, RZ, RZ, 0x7ff80000 ;  /* 0x7ff80000ff138424 */ /* 0x000fe400078e00ff */
[----:B------:R-:W-:-:S04]  /*14f10*/  @P0 FMUL.FTZ R0, R0, 1 ;  /* 0x3f80000000000820 */ /* 0x000fc80000410000 */
[----:B------:R2:W3:Y:S02]  /*14f20*/  @P0 F2F.F64.F32 R18, R0 ;  /* 0x0000000000120310 */ /* 0x0004e40000201800 */
[----:B--23--:R-:W-:Y:S05]  /*14f30*/  BRA `(.L_x_2965) ;  /* 0x00000000005c7947 */ /* 0x00cfea0003800000 */
.L_x_2964:
[----:B------:R-:W-:Y:S01]  /*14f40*/  MOV R2, 0x0 ;  /* 0x0000000000027802 */ /* 0x000fe20000000f00 */
[----:B------:R-:W0:Y:S01]  /*14f50*/  LDCU.64 UR4, c[0x4][0x128] ;  /* 0x01002500ff0477ac */ /* 0x000e220008000a00 */
[----:B------:R-:W-:Y:S02]  /*14f60*/  HFMA2 R8, -RZ, RZ, 0, 4.64916229248046875e-06 ;  /* 0x0000004eff087431 */ /* 0x000fe400000001ff */
[----:B------:R-:W-:Y:S01]  /*14f70*/  IMAD.MOV.U32 R12, RZ, RZ, 0x1 ;  /* 0x00000001ff0c7424 */ /* 0x000fe200078e00ff */
[----:B------:R-:W-:Y:S01]  /*14f80*/  MOV R13, RZ ;  /* 0x000000ff000d7202 */ /* 0x000fe20000000f00 */
[----:B------:R-:W1:Y:S01]  /*14f90*/  LDCU.64 UR6, c[0x4][0x130] ;  /* 0x01002600ff0677ac */ /* 0x000e620008000a00 */
[----:B------:R-:W2:Y:S01]  /*14fa0*/  LDC.64 R2, c[0x4][R2] ;  /* 0x0100000002027b82 */ /* 0x000ea20000000a00 */
[----:B------:R-:W3:Y:S01]  /*14fb0*/  LDCU.64 UR8, c[0x4][0x8] ;  /* 0x01000100ff0877ac */ /* 0x000ee20008000a00 */
[----:B0-----:R-:W-:Y:S01]  /*14fc0*/  MOV R4, UR4 ;  /* 0x0000000400047c02 */ /* 0x001fe20008000f00 */
[----:B------:R-:W-:Y:S01]  /*14fd0*/  IMAD.U32 R5, RZ, RZ, UR5 ;  /* 0x00000005ff057e24 */ /* 0x000fe2000f8e00ff */
[----:B-1----:R-:W-:Y:S01]  /*14fe0*/  MOV R6, UR6 ;  /* 0x0000000600067c02 */ /* 0x002fe20008000f00 */
[----:B------:R-:W-:Y:S01]  /*14ff0*/  IMAD.U32 R7, RZ, RZ, UR7 ;  /* 0x00000007ff077e24 */ /* 0x000fe2000f8e00ff */
[----:B---3--:R-:W-:Y:S01]  /*15000*/  MOV R10, UR8 ;  /* 0x00000008000a7c02 */ /* 0x008fe20008000f00 */
[----:B------:R-:W-:-:S07]  /*15010*/  IMAD.U32 R11, RZ, RZ, UR9 ;  /* 0x00000009ff0b7e24 */ /* 0x000fce000f8e00ff */
[----:B------:R-:W-:-:S07]  /*15020*/  LEPC R20, `(.L_x_2986) ;  /* 0x000000001014794e */ /* 0x000fce0000000000 */
[----:B--2---:R-:W-:Y:S05]  /*15030*/  CALL.ABS.NOINC R2 ;  /* 0x0000000002007343 */ /* 0x004fea0003c00000 */
.L_x_2986:
[----:B------:R-:W-:Y:S01]  /*15040*/  CS2R R18, SRZ ;  /* 0x0000000000127805 */ /* 0x000fe2000001ff00 */
[----:B------:R-:W-:Y:S06]  /*15050*/  BRA `(.L_x_2965) ;  /* 0x0000000000147947 */ /* 0x000fec0003800000 */
.L_x_2985:
[----:B------:R-:W2:Y:S02]  /*15060*/  LDG.E.64 R18, desc[UR36][R2.64] ;  /* 0x0000002402127981 */ /* 0x000ea4000c1e1b00 */
[----:B--2---:R-:W2:Y:S02]  /*15070*/  I2F.F64.U64 R18, R18 ;  /* 0x0000001200127312 */ /* 0x004ea40000301800 */
[----:B--2---:R-:W-:Y:S05]  /*15080*/  BRA `(.L_x_2965) ;  /* 0x0000000000087947 */ /* 0x004fea0003800000 */
.L_x_2984:
[----:B------:R-:W2:Y:S02]  /*15090*/  LDG.E R2, desc[UR36][R2.64] ;  /* 0x0000002402027981 */ /* 0x000ea4000c1e1900 */
[----:B--2---:R0:W1:Y:S02]  /*150a0*/  I2F.F64.U32 R18, R2 ;  /* 0x0000000200127312 */ /* 0x0040640000201800 */
.L_x_2965:
[----:B------:R-:W-:Y:S05]  /*150b0*/  BSYNC.RECONVERGENT B6 ;  /* 0x0000000000067941 */ /* 0x000fea0003800200 */
.L_x_2959:
[----:B------:R-:W4:Y:S01]  /*150c0*/  LDCU.64 UR6, c[0x0][0x5f8] ;  /* 0x0000bf00ff0677ac */ /* 0x000f220008000a00 */
[----:B------:R-:W-:Y:S01]  /*150d0*/  BSSY.RECONVERGENT B6, `(.L_x_2987) ;  /* 0x00000ec000067945 */ /* 0x000fe20003800200 */
[----:B------:R-:W-:-:S04]  /*150e0*/  UPRMT UR4, UR42, 0x9910, URZ ;  /* 0x000099102a047896 */ /* 0x000fc800080000ff */
[----:B------:R-:W-:Y:S01]  /*150f0*/  UISETP.GT.AND UP0, UPT, UR4, 0x9, UPT ;  /* 0x000000090400788c */ /* 0x000fe2000bf04270 */
[----:B----4-:R-:W-:-:S05]  /*15100*/  IADD3 R22, P0, PT, R22, UR6, RZ ;  /* 0x0000000616167c10 */ /* 0x010fca000ff1e0ff */
        /* <DEDUP_REMOVED lines=13> */
.L_x_2991:
[----:B------:R-:W4:Y:S02]  /*151e0*/  LDG.E.U8 R4, desc[UR36][R22.64] ;  /* 0x0000002416047981 */ /* 0x000f24000c1e1100 */
[----:B----4-:R-:W4:Y:S02]  /*151f0*/  I2F.F64.U16 R4, R4 ;  /* 0x0000000400047312 */ /* 0x010f240000101800 */
[----:B----4-:R-:W-:Y:S05]  /*15200*/  BRA `(.L_x_2993) ;  /* 0x0000000c00607947 */ /* 0x010fea0003800000 */
.L_x_2990:
        /* <DEDUP_REMOVED lines=9> */
.L_x_2995:
[----:B------:R-:W4:Y:S02]  /*152a0*/  LDG.E R4, desc[UR36][R22.64] ;  /* 0x0000002416047981 */ /* 0x000f24000c1e1900 */
[----:B----4-:R-:W4:Y:S02]  /*152b0*/  I2F.F64 R4, R4 ;  /* 0x0000000400047312 */ /* 0x010f240000201c00 */
[----:B----4-:R-:W-:Y:S05]  /*152c0*/  BRA `(.L_x_2993) ;  /* 0x0000000c00307947 */ /* 0x010fea0003800000 */
.L_x_2994:
[----:B------:R-:W4:Y:S02]  /*152d0*/  LDG.E.U16 R4, desc[UR36][R22.64] ;  /* 0x0000002416047981 */ /* 0x000f24000c1e1500 */
[----:B----4-:R-:W4:Y:S02]  /*152e0*/  I2F.F64.S16 R4, R4 ;  /* 0x0000000400047312 */ /* 0x010f240000101c00 */
[----:B----4-:R-:W-:Y:S05]  /*152f0*/  BRA `(.L_x_2993) ;  /* 0x0000000c00247947 */ /* 0x010fea0003800000 */
.L_x_2989:
        /* <DEDUP_REMOVED lines=10> */
.L_x_2997:
[----:B------:R-:W4:Y:S02]  /*153a0*/  LDG.E.U16 R0, desc[UR36][R22.64] ;  /* 0x0000002416007981 */ /* 0x000f24000c1e1500 */
[----:B----4-:R-:W-:-:S05]  /*153b0*/  HADD2.F32 R0, -RZ, R0.H0_H0 ;  /* 0x20000000ff007230 */ /* 0x010fca0000004100 */
[----:B------:R-:W-:-:S04]  /*153c0*/  FMUL.FTZ R0, R0, 1 ;  /* 0x3f80000000007820 */ /* 0x000fc80000410000 */
[----:B------:R4:W0:Y:S02]  /*153d0*/  F2F.F64.F32 R4, R0 ;  /* 0x0000000000047310 */ /* 0x0008240000201800 */
[----:B0---4-:R-:W-:Y:S05]  /*153e0*/  BRA `(.L_x_2993) ;  /* 0x0000000800e87947 */ /* 0x011fea0003800000 */
.L_x_2996:
        /* <DEDUP_REMOVED lines=10> */
.L_x_2999:
[----:B------:R-:W4:Y:S02]  /*15490*/  LDG.E.U16 R22, desc[UR36][R22.64] ;  /* 0x0000002416167981 */ /* 0x000f24000c1e1500 */
[----:B----4-:R-:W-:-:S05]  /*154a0*/  HADD2.F32 R0, -RZ, R22.H0_H0 ;  /* 0x20000016ff007230 */ /* 0x010fca0000004100 */
[----:B------:R-:W-:-:S04]  /*154b0*/  FMUL.FTZ R0, R0, 1 ;  /* 0x3f80000000007820 */ /* 0x000fc80000410000 */
[----:B------:R4:W0:Y:S02]  /*154c0*/  F2F.F64.F32 R4, R0 ;  /* 0x0000000000047310 */ /* 0x0008240000201800 */
[----:B0---4-:R-:W-:Y:S05]  /*154d0*/  BRA `(.L_x_2993) ;  /* 0x0000000800ac7947 */ /* 0x011fea0003800000 */
.L_x_2998:
[----:B------:R4:W5:Y:S01]  /*154e0*/  LDG.E.64 R4, desc[UR36][R22.64] ;  /* 0x0000002416047981 */ /* 0x000962000c1e1b00 */
[----:B------:R-:W-:Y:S05]  /*154f0*/  BRA `(.L_x_2993) ;  /* 0x0000000800a47947 */ /* 0x000fea0003800000 */
.L_x_2988:
        /* <DEDUP_REMOVED lines=9> */
[----:B------:R-:W-:Y:S01]  /*15590*/  HFMA2 R4, -RZ, RZ, 0, 0 ;  /* 0x00000000ff047431 */ /* 0x000fe200000001ff */
[----:B----4-:R-:W-:-:S04]  /*155a0*/  ISETP.NE.AND P0, PT, R22, RZ, PT ;  /* 0x000000ff1600720c */ /* 0x010fc80003f05270 */
[----:B------:R-:W-:Y:S01]  /*155b0*/  FSEL R5, RZ, 1.875, !P0 ;  /* 0x3ff00000ff057808 */ /* 0x000fe20004000000 */
[----:B------:R-:W-:Y:S08]  /*155c0*/  BRA `(.L_x_2993) ;  /* 0x0000000800707947 */ /* 0x000ff00003800000 */
.L_x_3002:
[----:B------:R4:W5:Y:S01]  /*155d0*/  LDG.E.64 R4, desc[UR36][R22.64] ;  /* 0x0000002416047981 */ /* 0x000962000c1e1b00 */
[----:B------:R-:W-:Y:S05]  /*155e0*/  BRA `(.L_x_2993) ;  /* 0x0000000800687947 */ /* 0x000fea0003800000 */
.L_x_3001:
        /* <DEDUP_REMOVED lines=27> */
.L_x_3004:
[----:B--23--:R-:W2:Y:S02]  /*157a0*/  LDG.E.U8 R3, desc[UR36][R22.64] ;  /* 0x0000002416037981 */ /* 0x00cea4000c1e1100 */
[C---:B--2---:R-:W-:Y:S01]  /*157b0*/  SHF.L.U32 R0, R3.reuse, 0x19, RZ ;  /* 0x0000001903007819 */ /* 0x044fe200000006ff */
[----:B------:R-:W-:-:S03]  /*157c0*/  IMAD.SHL.U32 R3, R3, 0x100, RZ ;  /* 0x0000010003037824 */ /* 0x000fc600078e00ff */
        /* <DEDUP_REMOVED lines=11> */
.L_x_3003:
[----:B------:R-:W4:Y:S02]  /*15880*/  LDG.E.U16 R0, desc[UR36][R22.64] ;  /* 0x0000002416007981 */ /* 0x000f24000c1e1500 */
[----:B----4-:R-:W-:-:S05]  /*15890*/  SHF.L.U32 R0, R0, 0x10, RZ ;  /* 0x0000001000007819 */ /* 0x010fca00000006ff */
[----:B------:R-:W-:-:S04]  /*158a0*/  FMUL.FTZ R0, R0, 1 ;  /* 0x3f80000000007820 */ /* 0x000fc80000410000 */
[----:B------:R4:W0:Y:S02]  /*158b0*/  F2F.F64.F32 R4, R0 ;  /* 0x0000000000047310 */ /* 0x0008240000201800 */
[----:B0---4-:R-:W-:Y:S05]  /*158c0*/  BRA `(.L_x_2993) ;  /* 0x0000000400b07947 */ /* 0x011fea0003800000 */
.L_x_3000:
        /* <DEDUP_REMOVED lines=11> */
.L_x_3007:
        /* <DEDUP_REMOVED lines=21> */
.L_x_3009:
[----:B------:R-:W-:Y:S05]  /*15ad0*/  BSYNC.RECONVERGENT B0 ;  /* 0x0000000000007941 */ /* 0x000fea0003800200 */
.L_x_3008:
[----:B------:R-:W-:Y:S01]  /*15ae0*/  IMAD.SHL.U32 R0, R0, 0x100000, RZ ;  /* 0x0010000000007824 */ /* 0x000fe200078e00ff */
[----:B------:R-:W-:-:S04]  /*15af0*/  LEA R2, R2, 0x3b800000, 0x17 ;  /* 0x3b80000002027811 */ /* 0x000fc800078eb8ff */
[----:B------:R-:W-:-:S05]  /*15b00*/  LOP3.LUT R0, R2, R0, R7, 0xfe, !PT ;  /* 0x0000000002007212 */ /* 0x000fca00078efe07 */
[----:B------:R-:W-:-:S04]  /*15b10*/  FMUL.FTZ R0, R0, 1 ;  /* 0x3f80000000007820 */ /* 0x000fc80000410000 */
[----:B------:R0:W2:Y:S02]  /*15b20*/  F2F.F64.F32 R4, R0 ;  /* 0x0000000000047310 */ /* 0x0000a40000201800 */
[----:B0-2---:R-:W-:Y:S05]  /*15b30*/  BRA `(.L_x_2993) ;  /* 0x0000000400147947 */ /* 0x005fea0003800000 */
.L_x_3006:
        /* <DEDUP_REMOVED lines=21> */
.L_x_3011:
[----:B------:R-:W-:Y:S05]  /*15c90*/  BSYNC.RECONVERGENT B0 ;  /* 0x0000000000007941 */ /* 0x000fea0003800200 */
.L_x_3010:
[----:B------:R-:W-:Y:S02]  /*15ca0*/  SHF.L.U32 R0, R0, 0x15, RZ ;  /* 0x0000001500007819 */ /* 0x000fe400000006ff */
[----:B------:R-:W-:-:S04]  /*15cb0*/  LEA R2, R2, 0x37800000, 0x17 ;  /* 0x3780000002027811 */ /* 0x000fc800078eb8ff */
[----:B------:R-:W-:-:S05]  /*15cc0*/  LOP3.LUT R0, R2, R0, R7, 0xfe, !PT ;  /* 0x0000000002007212 */ /* 0x000fca00078efe07 */
[----:B------:R-:W-:-:S04]  /*15cd0*/  FMUL.FTZ R0, R0, 1 ;  /* 0x3f80000000007820 */ /* 0x000fc80000410000 */
[----:B------:R0:W2:Y:S02]  /*15ce0*/  F2F.F64.F32 R4, R0 ;  /* 0x0000000000047310 */ /* 0x0000a40000201800 */
[----:B0-2---:R-:W-:Y:S05]  /*15cf0*/  BRA `(.L_x_2993) ;  /* 0x0000000000a47947 */ /* 0x005fea0003800000 */
.L_x_3005:
[----:B------:R-:W-:-:S09]  /*15d00*/  UISETP.NE.AND UP0, UPT, UR4, 0x1c, UPT ;  /* 0x0000001c0400788c */ /* 0x000fd2000bf05270 */
[----:B------:R-:W-:Y:S05]  /*15d10*/  BRA.U !UP0, `(.L_x_3012) ;  /* 0x0000000108947547 */ /* 0x000fea000b800000 */
[----:B------:R-:W-:-:S09]  /*15d20*/  UISETP.NE.AND UP0, UPT, UR4, 0x1d, UPT ;  /* 0x0000001d0400788c */ /* 0x000fd2000bf05270 */
[----:B------:R-:W-:Y:S05]  /*15d30*/  BRA.U !UP0, `(.L_x_3013) ;  /* 0x0000000108807547 */ /* 0x000fea000b800000 */
[----:B------:R-:W-:-:S09]  /*15d40*/  UISETP.NE.AND UP0, UPT, UR4, 0x2c, UPT ;  /* 0x0000002c0400788c */ /* 0x000fd2000bf05270 */
[----:B------:R-:W-:Y:S05]  /*15d50*/  BRA.U UP0, `(.L_x_2992) ;  /* 0x0000000100307547 */ /* 0x000fea000b800000 */
[----:B------:R-:W4:Y:S01]  /*15d60*/  LDG.E.U8 R0, desc[UR36][R22.64] ;  /* 0x0000002416007981 */ /* 0x000f22000c1e1100 */
[----:B------:R-:W-:Y:S02]  /*15d70*/  HFMA2 R5, -RZ, RZ, 0.5, 0 ;  /* 0x38000000ff057431 */ /* 0x000fe400000001ff */
[----:B------:R-:W-:Y:S01]  /*15d80*/  IMAD.MOV.U32 R4, RZ, RZ, 0x0 ;  /* 0x00000000ff047424 */ /* 0x000fe200078e00ff */
[----:B----4-:R-:W-:-:S13]  /*15d90*/  ISETP.NE.AND P0, PT, R0, RZ, PT ;  /* 0x000000ff0000720c */ /* 0x010fda0003f05270 */
[----:B------:R-:W-:Y:S05]  /*15da0*/  @!P0 BRA `(.L_x_2993) ;  /* 0x0000000000788947 */ /* 0x000fea0003800000 */
[----:B------:R-:W-:-:S13]  /*15db0*/  ISETP.NE.AND P0, PT, R0, 0xff, PT ;  /* 0x000000ff0000780c */ /* 0x000fda0003f05270 */
[----:B------:R-:W-:Y:S01]  /*15dc0*/  @P0 IMAD.SHL.U32 R0, R0, 0x800000, RZ ;  /* 0x0080000000000824 */ /* 0x000fe200078e00ff */
[----:B------:R-:W-:Y:S01]  /*15dd0*/  @!P0 MOV R4, 0x20000000 ;  /* 0x2000000000048802 */ /* 0x000fe20000000f00 */
[----:B------:R-:W-:Y:S02]  /*15de0*/  @!P0 IMAD.MOV.U32 R5, RZ, RZ, 0x7ff80000 ;  /* 0x7ff80000ff058424 */ /* 0x000fe400078e00ff */
[----:B------:R-:W-:-:S04]  /*15df0*/  @P0 FMUL.FTZ R0, R0, 1 ;  /* 0x3f80000000000820 */ /* 0x000fc80000410000 */
[----:B------:R4:W0:Y:S02]  /*15e00*/  @P0 F2F.F64.F32 R4, R0 ;  /* 0x0000000000040310 */ /* 0x0008240000201800 */
[----:B0---4-:R-:W-:Y:S05]  /*15e10*/  BRA `(.L_x_2993) ;  /* 0x00000000005c7947 */ /* 0x011fea0003800000 */
.L_x_2992:
[----:B0-23--:R-:W-:Y:S01]  /*15e20*/  MOV R2, 0x0 ;  /* 0x0000000000027802 */ /* 0x00dfe20000000f00 */
[----:B------:R-:W0:Y:S01]  /*15e30*/  LDCU.64 UR4, c[0x4][0x128] ;  /* 0x01002500ff0477ac */ /* 0x000e220008000a00 */
[----:B------:R-:W-:Y:S02]  /*15e40*/  HFMA2 R8, -RZ, RZ, 0, 4.64916229248046875e-06 ;  /* 0x0000004eff087431 */ /* 0x000fe400000001ff */
[----:B------:R-:W-:Y:S01]  /*15e50*/  IMAD.MOV.U32 R12, RZ, RZ, 0x1 ;  /* 0x00000001ff0c7424 */ /* 0x000fe200078e00ff */
[----:B------:R-:W-:Y:S01]  /*15e60*/  MOV R13, RZ ;  /* 0x000000ff000d7202 */ /* 0x000fe20000000f00 */
[----:B------:R-:W2:Y:S01]  /*15e70*/  LDCU.64 UR6, c[0x4][0x130] ;  /* 0x01002600ff0677ac */ /* 0x000ea20008000a00 */
[----:B------:R-:W3:Y:S01]  /*15e80*/  LDC.64 R2, c[0x4][R2] ;  /* 0x0100000002027b82 */ /* 0x000ee20000000a00 */
[----:B------:R-:W4:Y:S01]  /*15e90*/  LDCU.64 UR8, c[0x4][0x8] ;  /* 0x01000100ff0877ac */ /* 0x000f220008000a00 */
[----:B0-----:R-:W-:Y:S01]  /*15ea0*/  MOV R4, UR4 ;  /* 0x0000000400047c02 */ /* 0x001fe20008000f00 */
[----:B------:R-:W-:Y:S01]  /*15eb0*/  IMAD.U32 R5, RZ, RZ, UR5 ;  /* 0x00000005ff057e24 */ /* 0x000fe2000f8e00ff */
[----:B--2---:R-:W-:Y:S01]  /*15ec0*/  MOV R6, UR6 ;  /* 0x0000000600067c02 */ /* 0x004fe20008000f00 */
[----:B------:R-:W-:Y:S01]  /*15ed0*/  IMAD.U32 R7, RZ, RZ, UR7 ;  /* 0x00000007ff077e24 */ /* 0x000fe2000f8e00ff */
[----:B----4-:R-:W-:Y:S01]  /*15ee0*/  MOV R10, UR8 ;  /* 0x00000008000a7c02 */ /* 0x010fe20008000f00 */
[----:B------:R-:W-:-:S07]  /*15ef0*/  IMAD.U32 R11, RZ, RZ, UR9 ;  /* 0x00000009ff0b7e24 */ /* 0x000fce000f8e00ff */
[----:B------:R-:W-:-:S07]  /*15f00*/  LEPC R20, `(.L_x_3014) ;  /* 0x000000001014794e */ /* 0x000fce0000000000 */
[----:B-1-3-5:R-:W-:Y:S05]  /*15f10*/  CALL.ABS.NOINC R2 ;  /* 0x0000000002007343 */ /* 0x02afea0003c00000 */
.L_x_3014:
[----:B------:R-:W-:Y:S01]  /*15f20*/  CS2R R4, SRZ ;  /* 0x0000000000047805 */ /* 0x000fe2000001ff00 */
[----:B------:R-:W-:Y:S06]  /*15f30*/  BRA `(.L_x_2993) ;  /* 0x0000000000147947 */ /* 0x000fec0003800000 */
.L_x_3013:
[----:B------:R-:W4:Y:S02]  /*15f40*/  LDG.E.64 R4, desc[UR36][R22.64] ;  /* 0x0000002416047981 */ /* 0x000f24000c1e1b00 */
[----:B----4-:R-:W4:Y:S02]  /*15f50*/  I2F.F64.U64 R4, R4 ;  /* 0x0000000400047312 */ /* 0x010f240000301800 */
[----:B----4-:R-:W-:Y:S05]  /*15f60*/  BRA `(.L_x_2993) ;  /* 0x0000000000087947 */ /* 0x010fea0003800000 */
.L_x_3012:
[----:B------:R-:W4:Y:S02]  /*15f70*/  LDG.E R4, desc[UR36][R22.64] ;  /* 0x0000002416047981 */ /* 0x000f24000c1e1900 */
[----:B----4-:R-:W4:Y:S02]  /*15f80*/  I2F.F64.U32 R4, R4 ;  /* 0x0000000400047312 */ /* 0x010f240000201800 */
.L_x_2993:
[----:B------:R-:W-:Y:S05]  /*15f90*/  BSYNC.RECONVERGENT B6 ;  /* 0x0000000000067941 */ /* 0x000fea0003800200 */
.L_x_2987:
[----:B------:R-:W-:Y:S01]  /*15fa0*/  IMAD.MOV.U32 R8, RZ, RZ, 0x652b82fe ;  /* 0x652b82feff087424 */ /* 0x000fe200078e00ff */
[----:B------:R-:W-:Y:S01]  /*15fb0*/  MOV R9, 0x3ff71547 ;  /* 0x3ff7154700097802 */ /* 0x000fe20000000f00 */
[----:B0-23--:R-:W-:Y:S01]  /*15fc0*/  IMAD.MOV.U32 R2, RZ, RZ, -0x105c611 ;  /* 0xfefa39efff027424 */ /* 0x00dfe200078e00ff */
[----:B------:R-:W-:Y:S01]  /*15fd0*/  MOV R3, 0x3fe62e42 ;  /* 0x3fe62e4200037802 */ /* 0x000fe20000000f00 */
        /* <DEDUP_REMOVED lines=32> */
[----:B------:R-:W-:Y:S01]  /*161e0*/  MOV R13, 0x3e928af3 ;  /* 0x3e928af3000d7802 */ /* 0x000fe20000000f00 */
        /* <DEDUP_REMOVED lines=71> */
[----:B0-----:R-:W-:Y:S01]  /*16660*/  IMAD R11, R8, 0x100000, R13 ;  /* 0x00100000080b7824 */ /* 0x001fe200078e020d */
[----:B------:R-:W-:Y:S01]  /*16670*/  MOV R10, R12 ;  /* 0x0000000c000a7202 */ /* 0x000fe20000000f00 */
        /* <DEDUP_REMOVED lines=14> */
[----:B------:R-:W-:Y:S02]  /*16760*/  @!P0 LEA R9, R8, 0x3ff00000, 0x14 ;  /* 0x3ff0000008098811 */ /* 0x000fe400078ea0ff */
[----:B------:R-:W-:-:S15]  /*16770*/  @!P0 MOV R8, RZ ;  /* 0x000000ff00088202 */ /* 0x000fde0000000f00 */
[----:B------:R-:W-:-:S15]  /*16780*/  NOP ;  /* 0x0000000000007918 */ /* 0x000fde0000000000 */
[----:B------:R-:W-:-:S15]  /*16790*/  NOP ;  /* 0x0000000000007918 */ /* 0x000fde0000000000 */
[----:B------:R-:W-:-:S05]  /*167a0*/  NOP ;  /* 0x0000000000007918 */ /* 0x000fca0000000000 */
[----:B------:R0:W2:Y:S02]  /*167b0*/  @!P0 DMUL R10, R6, R8 ;  /* 0x00000008060a8228 */ /* 0x0000a40000000000 */
.L_x_3016:
[----:B------:R-:W-:Y:S05]  /*167c0*/  BSYNC.RECONVERGENT B0 ;  /* 0x0000000000007941 */ /* 0x000fea0003800200 */
.L_x_3015:
[----:B------:R-:W-:Y:S01]  /*167d0*/  UMOV UR4, 0x33d43651 ;  /* 0x33d4365100047882 */ /* 0x000fe20000000000 */
[----:B------:R-:W-:Y:S01]  /*167e0*/  UMOV UR5, 0x3fd98845 ;  /* 0x3fd9884500057882 */ /* 0x000fe20000000000 */
[----:B0-----:R-:W-:Y:S01]  /*167f0*/  IMAD.MOV.U32 R8, RZ, RZ, -0x24b905a1 ;  /* 0xdb46fa5fff087424 */ /* 0x001fe200078e00ff */
[----:B--2---:R-:W-:Y:S01]  /*16800*/  DMUL R10, R10, UR4 ;  /* 0x000000040a0a7c28 */ /* 0x004fe20008000000 */
[----:B------:R-:W-:Y:S01]  /*16810*/  MOV R9, 0x3d47088f ;  /* 0x3d47088f00097802 */ /* 0x000fe20000000f00 */
[----:B------:R-:W-:Y:S01]  /*16820*/  UMOV UR4, 0x667f3bcd ;  /* 0x667f3bcd00047882 */ /* 0x000fe20000000000 */
[----:B------:R-:W-:Y:S01]  /*16830*/  UMOV UR5, 0x3fe6a09e ;  /* 0x3fe6a09e00057882 */ /* 0x000fe20000000000 */
[----:B------:R-:W-:Y:S01]  /*16840*/  UMOV UR6, 0xf0000000 ;  /* 0xf000000000067882 */ /* 0x000fe20000000000 */
[----:B------:R-:W-:-:S15]  /*16850*/  UMOV UR7, 0x380fffff ;  /* 0x380fffff00077882 */ /* 0x000fde0000000000 */
[----:B------:R-:W-:-:S15]  /*16860*/  NOP ;  /* 0x0000000000007918 */ /* 0x000fde0000000000 */
[----:B------:R-:W-:-:S15]  /*16870*/  NOP ;  /* 0x0000000000007918 */ /* 0x000fde0000000000 */
[----:B------:R-:W-:-:S14]  /*16880*/  NOP ;  /* 0x0000000000007918 */ /* 0x000fdc0000000000 */
[----:B------:R-:W0:Y:S01]  /*16890*/  DMUL R6, R4, UR4 ;  /* 0x0000000404067c28 */ /* 0x000e220008000000 */
[----:B------:R-:W-:Y:S01]  /*168a0*/  UMOV UR4, 0xfba6f279 ;  /* 0xfba6f27900047882 */ /* 0x000fe20000000000 */
[----:B------:R-:W-:-:S15]  /*168b0*/  UMOV UR5, 0x3cf0679a ;  /* 0x3cf0679a00057882 */ /* 0x000fde0000000000 */
[----:B------:R-:W-:-:S15]  /*168c0*/  NOP ;  /* 0x0000000000007918 */ /* 0x000fde0000000000 */
[----:B------:R-:W-:-:S15]  /*168d0*/  NOP ;  /* 0x0000000000007918 */ /* 0x000fde0000000000 */
[----:B------:R-:W-:-:S15]  /*168e0*/  NOP ;  /* 0x0000000000007918 */ /* 0x000fde0000000000 */
[----:B------:R-:W-:-:S02]  /*168f0*/  NOP ;  /* 0x0000000000007918 */ /* 0x000fc40000000000 */
[----:B0-----:R-:W0:Y:S01]  /*16900*/  DFMA R8, |R6|, -UR4, R8 ;  /* 0x8000000406087c2b */ /* 0x001e220008000208 */
[----:B------:R-:W-:Y:S01]  /*16910*/  UMOV UR4, 0xb976a9b2 ;  /* 0xb976a9b200047882 */ /* 0x000fe20000000000 */
[----:B------:R-:W-:-:S15]  /*16920*/  UMOV UR5, 0x3d8df9f9 ;  /* 0x3d8df9f900057882 */ /* 0x000fde0000000000 */
[----:B------:R-:W-:-:S15]  /*16930*/  NOP ;  /* 0x0000000000007918 */ /* 0x000fde0000000000 */
[----:B------:R-:W-:-:S15]  /*16940*/  NOP ;  /* 0x0000000000007918 */ /* 0x000fde0000000000 */
[----:B------:R-:W-:-:S15]  /*16950*/  NOP ;  /* 0x0000000000007918 */ /* 0x000fde0000000000 */
[----:B------:R-:W-:-:S02]  /*16960*/  NOP ;  /* 0x0000000000007918 */ /* 0x000fc40000000000 */
[----:B0-----:R-:W0:Y:S01]  /*16970*/  DFMA R8, |R6|, R8, -UR4 ;  /* 0x8000000406087e2b */ /* 0x001e220008000208 */
[----:B------:R-:W-:Y:S01]  /*16980*/  UMOV UR4, 0x590cc332 ;  /* 0x590cc33200047882 */ /* 0x000fe20000000000 */
[----:B------:R-:W-:-:S15]  /*16990*/  UMOV UR5, 0x3dc7f1f5 ;  /* 0x3dc7f1f500057882 */ /* 0x000fde0000000000 */
[----:B------:R-:W-:-:S15]  /*169a0*/  NOP ;  /* 0x0000000000007918 */ /* 0x000fde0000000000 */
[----:B------:R-:W-:-:S15]  /*169b0*/  NOP ;  /* 0x0000000000007918 */ /* 0x000fde0000000000 */
[----:B------:R-:W-:-:S15]  /*169c0*/  NOP ;  /* 0x0000000000007918 */ /* 0x000fde0000000000 */
[----:B------:R-:W-:-:S02]  /*169d0*/  NOP ;  /* 0x0000000000007918 */ /* 0x000fc40000000000 */
[----:B0-----:R-:W0:Y:S01]  /*169e0*/  DFMA R8, |R6|, R8, UR4 ;  /* 0x0000000406087e2b */ /* 0x001e220008000208 */
        /* <DEDUP_REMOVED lines=144> */
[----:B0-----:R-:W0:Y:S01]  /*172f0*/  DFMA R8, |R6|, R8, UR4 ;  /* 0x0000000406087e2b */ /* 0x001e220008000208 */
[----:B------:R-:W-:Y:S01]  /*17300*/  UMOV UR4, 0xa4741b81 ;  /* 0xa4741b8100047882 */ /* 0x000fe20000000000 */
[----:B------:R-:W-:-:S15]  /*17310*/  UMOV UR5, 0x3e5ae904 ;  /* 0x3e5ae90400057882 */ /* 0x000fde0000000000 */
[----:B------:R-:W-:-:S15]  /*17320*/  NOP ;  /* 0x0000000000007918 */ /* 0x000fde0000000000 */
[----:B------:R-:W-:-:S15]  /*17330*/  NOP ;  /* 0x0000000000007918 */ /* 0x000fde0000000000 */
[----:B------:R-:W-:-:S15]  /*17340*/  NOP ;  /* 0x0000000000007918 */ /* 0x000fde0000000000 */
[----:B------:R-:W-:-:S02]  /*17350*/  NOP ;  /* 0x0000000000007918 */ /* 0x000fc40000000000 */
[----:B0-----:R-:W0:-:S15]  /*17360*/  DFMA R10, |R6|, R8, |R6| ;  /* 0x00000008060a722b */ /* 0x001e1e0000000606 */
[----:B------:R-:W-:-:S15]  /*17370*/  NOP ;  /* 0x0000000000007918 */ /* 0x000fde0000000000 */
[----:B------:R-:W-:-:S15]  /*17380*/  NOP ;  /* 0x0000000000007918 */ /* 0x000fde0000000000 */
[----:B------:R-:W-:-:S15]  /*17390*/  NOP ;  /* 0x0000000000007918 */ /* 0x000fde0000000000 */
[----:B------:R-:W-:-:S04]  /*173a0*/  NOP ;  /* 0x0000000000007918 */ /* 0x000fc80000000000 */
[----:B0-----:R-:W0:-:S15]  /*173b0*/  F2F.F32.F64 R0, R10 ;  /* 0x0000000a00007310 */ /* 0x001e1e0000301000 */
[----:B------:R-:W-:-:S15]  /*173c0*/  NOP ;  /* 0x0000000000007918 */ /* 0x000fde0000000000 */
[----:B------:R-:W-:-:S15]  /*173d0*/  NOP ;  /* 0x0000000000007918 */ /* 0x000fde0000000000 */
[----:B------:R-:W-:-:S15]  /*173e0*/  NOP ;  /* 0x0000000000007918 */ /* 0x000fde0000000000 */
[----:B------:R-:W-:-:S04]  /*173f0*/  NOP ;  /* 0x0000000000007918 */ /* 0x000fc80000000000 */
[----:B------:R-:W0:Y:S02]  /*17400*/  DSETP.GEU.AND P0, PT, |R10|, UR6, PT ;  /* 0x000000060a007e2a */ /* 0x000e24000bf0e200 */
[----:B0-----:R-:W-:-:S04]  /*17410*/  @!P0 FMUL R0, R0, 1.175494350822287508e-38 ;  /* 0x0080000000008820 */ /* 0x001fc80000400000 */
[----:B------:R-:W-:-:S06]  /*17420*/  FMUL.FTZ R0, R0, -1.4426950216293334961 ;  /* 0xbfb8aa3b00007820 */ /* 0x000fcc0000410000 */
[----:B------:R-:W0:Y:S02]  /*17430*/  FRND R0, R0 ;  /* 0x0000000000007307 */ /* 0x000e240000201000 */
[----:B0-----:R-:W-:-:S06]  /*17440*/  FMUL.FTZ R14, R0, 1 ;  /* 0x3f800000000e7820 */ /* 0x001fcc0000410000 */
[----:B------:R-:W0:-:S15]  /*17450*/  MUFU.EX2 R0, R0 ;  /* 0x0000000000007308 */ /* 0x000e1e0000000800 */
        /* <DEDUP_REMOVED lines=17> */
[----:B--2---:R2:W3:Y:S02]  /*17570*/  DFMA R2, R12, -R2, -R10 ;  /* 0x800000020c02722b */ /* 0x0044e4000000080a */
[----:B--2---:R-:W-:Y:S01]  /*17580*/  IMAD.MOV.U32 R12, RZ, RZ, -0x7649667 ;  /* 0xf89b6999ff0c7424 */ /* 0x004fe200078e00ff */
[----:B------:R-:W-:-:S15]  /*17590*/  MOV R13, 0x3e928a27 ;  /* 0x3e928a27000d7802 */ /* 0x000fde0000000f00 */
[----:B------:R-:W-:-:S15]  /*175a0*/  NOP ;  /* 0x0000000000007918 */ /* 0x000fde0000000000 */
[----:B------:R-:W-:-:S15]  /*175b0*/  NOP ;  /* 0x0000000000007918 */ /* 0x000fde0000000000 */
[----:B------:R-:W-:-:S15]  /*175c0*/  NOP ;  /* 0x0000000000007918 */ /* 0x000fde0000000000 */
[----:B------:R-:W-:-:S01]  /*175d0*/  NOP ;  /* 0x0000000000007918 */ /* 0x000fc20000000000 */
[----:B---3--:R-:W2:Y:S01]  /*175e0*/  DFMA R12, R2, UR4, R12 ;  /* 0x00000004020c7c2b */ /* 0x008ea2000800000c */
        /* <DEDUP_REMOVED lines=62> */
[----:B--2---:R-:W2:-:S15]  /*179d0*/  DMUL R12, R2, R12 ;  /* 0x0000000c020c7228 */ /* 0x004e9e0000000000 */
        /* <DEDUP_REMOVED lines=9> */
[----:B--2---:R0:W-:Y:S02]  /*17a70*/  DADD R8, R2, R8 ;  /* 0x0000000002087229 */ /* 0x0041e40000000008 */
[----:B0-----:R-:W-:-:S15]  /*17a80*/  FMUL.FTZ R2, R0, 1 ;  /* 0x3f80000000027820 */ /* 0x001fde0000410000 */
[----:B------:R-:W-:-:S15]  /*17a90*/  NOP ;  /* 0x0000000000007918 */ /* 0x000fde0000000000 */
[----:B------:R-:W-:-:S15]  /*17aa0*/  NOP ;  /* 0x0000000000007918 */ /* 0x000fde0000000000 */
[----:B------:R-:W-:-:S15]  /*17ab0*/  NOP ;  /* 0x0000000000007918 */ /* 0x000fde0000000000 */
[----:B------:R-:W-:-:S02]  /*17ac0*/  NOP ;  /* 0x0000000000007918 */ /* 0x000fc40000000000 */
[----:B------:R-:W0:-:S15]  /*17ad0*/  F2F.F64.F32 R2, R2 ;  /* 0x0000000200027310 */ /* 0x000e1e0000201800 */
[----:B------:R-:W-:-:S15]  /*17ae0*/  NOP ;  /* 0x0000000000007918 */ /* 0x000fde0000000000 */
[----:B------:R-:W-:-:S15]  /*17af0*/  NOP ;  /* 0x0000000000007918 */ /* 0x000fde0000000000 */
[----:B------:R-:W-:-:S15]  /*17b00*/  NOP ;  /* 0x0000000000007918 */ /* 0x000fde0000000000 */
[----:B------:R-:W-:-:S04]  /*17b10*/  NOP ;  /* 0x0000000000007918 */ /* 0x000fc80000000000 */
[----:B0-----:R-:W0:-:S15]  /*17b20*/  DADD R10, -R2, 1 ;  /* 0x3ff00000020a7429 */ /* 0x001e1e0000000100 */
[----:B------:R-:W-:-:S15]  /*17b30*/  NOP ;  /* 0x0000000000007918 */ /* 0x000fde0000000000 */
[----:B------:R-:W-:-:S15]  /*17b40*/  NOP ;  /* 0x0000000000007918 */ /* 0x000fde0000000000 */
[----:B------:R-:W-:-:S15]  /*17b50*/  NOP ;  /* 0x0000000000007918 */ /* 0x000fde0000000000 */
[----:B------:R-:W-:-:S04]  /*17b60*/  NOP ;  /* 0x0000000000007918 */ /* 0x000fc80000000000 */
[----:B------:R-:W-:Y:S01]  /*17b70*/  DSETP.GE.AND P0, PT, |R6|, UR4, PT ;  /* 0x0000000406007e2a */ /* 0x000fe2000bf06200 */
[----:B------:R-:W-:-:S04]  /*17b80*/  UPRMT UR4, UR43, 0x9910, URZ ;  /* 0x000099102b047896 */ /* 0x000fc800080000ff */
[----:B------:R-:W-:-:S15]  /*17b90*/  UISETP.GT.AND UP0, UPT, UR4, 0x9, UPT ;  /* 0x000000090400788c */ /* 0x000fde000bf04270 */
[----:B------:R-:W-:-:S15]  /*17ba0*/  NOP ;  /* 0x0000000000007918 */ /* 0x000fde0000000000 */
[----:B------:R-:W-:-:S15]  /*17bb0*/  NOP ;  /* 0x0000000000007918 */ /* 0x000fde0000000000 */
[----:B------:R-:W-:-:S14]  /*17bc0*/  NOP ;  /* 0x0000000000007918 */ /* 0x000fdc0000000000 */
[----:B0-----:R-:W0:Y:S02]  /*17bd0*/  DFMA R8, R2, -R8, R10 ;  /* 0x800000080208722b */ /* 0x001e24000000000a */
[----:B0-----:R-:W-:Y:S02]  /*17be0*/  FSEL R3, R9, 1.875, !P0 ;  /* 0x3ff0000009037808 */ /* 0x001fe40004000000 */
[----:B------:R-:W-:Y:S02]  /*17bf0*/  FSEL R8, R8, RZ, !P0 ;  /* 0x000000ff08087208 */ /* 0x000fe40004000000 */
[----:B------:R-:W-:-:S15]  /*17c00*/  LOP3.LUT R9, R3, 0x80000000, R7, 0xb8, !PT ;  /* 0x8000000003097812 */ /* 0x000fde00078eb807 */
[----:B------:R-:W-:-:S15]  /*17c10*/  NOP ;  /* 0x0000000000007918 */ /* 0x000fde0000000000 */
[----:B------:R-:W-:-:S15]  /*17c20*/  NOP ;  /* 0x0000000000007918 */ /* 0x000fde0000000000 */
[----:B------:R-:W-:-:S13]  /*17c30*/  NOP ;  /* 0x0000000000007918 */ /* 0x000fda0000000000 */
        /* <DEDUP_REMOVED lines=21> */
[----:B0-----:R-:W-:Y:S01]  /*17d90*/  STG.E.U8 desc[UR36][R16.64], R5 ;  /* 0x0000000510007986 */ /* 0x001fe2000c101124 */
[----:B------:R-:W-:Y:S05]  /*17da0*/  EXIT ;  /* 0x000000000000794d */ /* 0x000fea0003800000 */
.L_x_3020:
[----:B------:R-:W0:Y:S02]  /*17db0*/  F2I.S64.F64.TRUNC R2, R4 ;  /* 0x0000000400027311 */ /* 0x000e24000030d900 */
[----:B0-----:R-:W-:Y:S01]  /*17dc0*/  STG.E.U8 desc[UR36][R16.64], R2 ;  /* 0x0000000210007986 */ /* 0x001fe2000c101124 */
[----:B------:R-:W-:Y:S05]  /*17dd0*/  EXIT ;  /* 0x000000000000794d */ /* 0x000fea0003800000 */
.L_x_3019:
[----:B------:R-:W-:-:S09]  /*17de0*/  UISETP.NE.AND UP0, UPT, UR4, 0x2, UPT ;  /* 0x000000020400788c */ /* 0x000fd2000bf05270 */
[----:B------:R-:W-:Y:S05]  /*17df0*/  BRA.U !UP0, `(.L_x_3022) ;  /* 0x0000000108287547 */ /* 0x000fea000b800000 */
[----:B------:R-:W-:-:S09]  /*17e00*/  UISETP.NE.AND UP0, UPT, UR4, 0x3, UPT ;  /* 0x000000030400788c */ /* 0x000fd2000bf05270 */
[----:B------:R-:W-:Y:S05]  /*17e10*/  BRA.U !UP0, `(.L_x_3023) ;  /* 0x0000000108147547 */ /* 0x000fea000b800000 */
[----:B------:R-:W-:-:S09]  /*17e20*/  UISETP.NE.AND UP0, UPT, UR4, 0x4, UPT ;  /* 0x000000040400788c */ /* 0x000fd2000bf05270 */
[----:B------:R-:W-:Y:S05]  /*17e30*/  BRA.U UP0, `(.L_x_3021) ;  /* 0x0000000900ec7547 */ /* 0x000fea000b800000 */
[----:B------:R-:W0:Y:S02]  /*17e40*/  F2I.S64.F64.TRUNC R4, R4 ;  /* 0x0000000400047311 */ /* 0x000e24000030d900 */
[----:B0-----:R-:W-:Y:S01]  /*17e50*/  STG.E.64 desc[UR36][R16.64], R4 ;  /* 0x0000000410007986 */ /* 0x001fe2000c101b24 */
[----:B------:R-:W-:Y:S05]  /*17e60*/  EXIT ;  /* 0x000000000000794d */ /* 0x000fea0003800000 */
.L_x_3023:
[----:B------:R-:W0:Y:S02]  /*17e70*/  F2I.F64.TRUNC R5, R4 ;  /* 0x0000000400057311 */ /* 0x000e24000030d100 */
[----:B0-----:R-:W-:Y:S01]  /*17e80*/  STG.E desc[UR36][R16.64], R5 ;  /* 0x0000000510007986 */ /* 0x001fe2000c101924 */
[----:B------:R-:W-:Y:S05]  /*17e90*/  EXIT ;  /* 0x000000000000794d */ /* 0x000fea0003800000 */
.L_x_3022:
[----:B------:R-:W0:Y:S02]  /*17ea0*/  F2I.F64.TRUNC R5, R4 ;  /* 0x0000000400057311 */ /* 0x000e24000030d100 */
[----:B0-----:R-:W-:Y:S01]  /*17eb0*/  STG.E.U16 desc[UR36][R16.64], R5 ;  /* 0x0000000510007986 */ /* 0x001fe2000c101524 */
[----:B------:R-:W-:Y:S05]  /*17ec0*/  EXIT ;  /* 0x000000000000794d */ /* 0x000fea0003800000 */
.L_x_3018:
        /* <DEDUP_REMOVED lines=13> */
[----:B------:R-:W-:Y:S01]  /*17fa0*/  STG.E desc[UR36][R16.64], R3 ;  /* 0x0000000310007986 */ /* 0x000fe2000c101924 */
[----:B------:R-:W-:Y:S05]  /*17fb0*/  EXIT ;  /* 0x000000000000794d */ /* 0x000fea0003800000 */
.L_x_3025:
        /* <DEDUP_REMOVED lines=8> */
[----:B------:R-:W-:Y:S01]  /*18040*/  STG.E.U16 desc[UR36][R16.64], R0 ;  /* 0x0000000010007986 */ /* 0x000fe2000c101524 */
[----:B------:R-:W-:Y:S05]  /*18050*/  EXIT ;  /* 0x000000000000794d */ /* 0x000fea0003800000 */
.L_x_3024:
        /* <DEDUP_REMOVED lines=12> */
[----:B------:R-:W-:Y:S02]  /*18120*/  IMAD.MOV.U32 R3, RZ, RZ, RZ ;  /* 0x000000ffff037224 */ /* 0x000fe400078e00ff */
[----:B0-----:R-:W-:-:S05]  /*18130*/  @!P0 FMUL R2, R2, 1.175494350822287508e-38 ;  /* 0x0080000002028820 */ /* 0x001fca0000400000 */
[----:B------:R-:W-:Y:S01]  /*18140*/  STG.E.64 desc[UR36][R16.64], R2 ;  /* 0x0000000210007986 */ /* 0x000fe2000c101b24 */
[----:B------:R-:W-:Y:S05]  /*18150*/  EXIT ;  /* 0x000000000000794d */ /* 0x000fea0003800000 */
.L_x_3027:
        /* <DEDUP_REMOVED lines=9> */
[----:B------:R-:W-:Y:S01]  /*181f0*/  STG.E desc[UR36][R16.64], R3 ;  /* 0x0000000310007986 */ /* 0x000fe2000c101924 */
[----:B------:R-:W-:Y:S05]  /*18200*/  EXIT ;  /* 0x000000000000794d */ /* 0x000fea0003800000 */
.L_x_3026:
[----:B------:R-:W-:Y:S01]  /*18210*/  STG.E.64 desc[UR36][R16.64], R4 ;  /* 0x0000000410007986 */ /* 0x000fe2000c101b24 */
[----:B------:R-:W-:Y:S05]  /*18220*/  EXIT ;  /* 0x000000000000794d */ /* 0x000fea0003800000 */
.L_x_3017:
        /* <DEDUP_REMOVED lines=11> */
[----:B0-----:R-:W-:Y:S01]  /*182e0*/  STG.E.U16 desc[UR36][R16.64], R5 ;  /* 0x0000000510007986 */ /* 0x001fe2000c101524 */
[----:B------:R-:W-:Y:S05]  /*182f0*/  EXIT ;  /* 0x000000000000794d */ /* 0x000fea0003800000 */
.L_x_3031:
        /* <DEDUP_REMOVED lines=23> */
.L_x_3034:
[----:B------:R-:W-:-:S04]  /*18470*/  SHF.R.U32.HI R3, RZ, 0x18, R3 ;  /* 0x00000018ff037819 */ /* 0x000fc80000011603 */
[----:B------:R-:W-:-:S04]  /*18480*/  LOP3.LUT R0, R0, 0x80, R3, 0xf8, !PT ;  /* 0x0000008000007812 */ /* 0x000fc800078ef803 */
[----:B------:R-:W-:-:S07]  /*18490*/  PRMT R8, R0, 0x7610, R8 ;  /* 0x0000761000087816 */ /* 0x000fce0000000008 */
.L_x_3033:
[----:B------:R-:W-:Y:S05]  /*184a0*/  BSYNC.RECONVERGENT B0 ;  /* 0x0000000000007941 */ /* 0x000fea0003800200 */
.L_x_3032:
[----:B------:R-:W-:Y:S01]  /*184b0*/  STG.E.U8 desc[UR36][R16.64], R8 ;  /* 0x0000000810007986 */ /* 0x000fe2000c101124 */
[----:B------:R-:W-:Y:S05]  /*184c0*/  EXIT ;  /* 0x000000000000794d */ /* 0x000fea0003800000 */
.L_x_3030:
        /* <DEDUP_REMOVED lines=23> */
.L_x_3037:
[----:B------:R-:W-:-:S04]  /*18640*/  SHF.R.U32.HI R3, RZ, 0x18, R3 ;  /* 0x00000018ff037819 */ /* 0x000fc80000011603 */
[----:B------:R-:W-:-:S04]  /*18650*/  LOP3.LUT R0, R0, 0x80, R3, 0xf8, !PT ;  /* 0x0000008000007812 */ /* 0x000fc800078ef803 */
[----:B------:R-:W-:-:S07]  /*18660*/  PRMT R8, R0, 0x7610, R8 ;  /* 0x0000761000087816 */ /* 0x000fce0000000008 */
.L_x_3036:
[----:B------:R-:W-:Y:S05]  /*18670*/  BSYNC.RECONVERGENT B0 ;  /* 0x0000000000007941 */ /* 0x000fea0003800200 */
.L_x_3035:
[----:B------:R-:W-:Y:S01]  /*18680*/  STG.E.U8 desc[UR36][R16.64], R8 ;  /* 0x0000000810007986 */ /* 0x000fe2000c101124 */
[----:B------:R-:W-:Y:S05]  /*18690*/  EXIT ;  /* 0x000000000000794d */ /* 0x000fea0003800000 */
.L_x_3029:
        /* <DEDUP_REMOVED lines=28> */
.L_x_3039:
[----:B------:R-:W0:Y:S02]  /*18860*/  F2I.U64.F64.TRUNC R2, R4 ;  /* 0x0000000400027311 */ /* 0x000e24000030d800 */
[----:B0-----:R-:W-:Y:S01]  /*18870*/  STG.E.64 desc[UR36][R16.64], R2 ;  /* 0x0000000210007986 */ /* 0x001fe2000c101b24 */
[----:B------:R-:W-:Y:S05]  /*18880*/  EXIT ;  /* 0x000000000000794d */ /* 0x000fea0003800000 */
.L_x_3038:
[----:B------:R-:W0:Y:S02]  /*18890*/  F2I.U32.F64.TRUNC R5, R4 ;  /* 0x0000000400057311 */ /* 0x000e24000030d000 */
[----:B0-----:R-:W-:Y:S01]  /*188a0*/  STG.E desc[UR36][R16.64], R5 ;  /* 0x0000000510007986 */ /* 0x001fe2000c101924 */
[----:B------:R-:W-:Y:S05]  /*188b0*/  EXIT ;  /* 0x000000000000794d */ /* 0x000fea0003800000 */
.L_x_3028:
        /* <DEDUP_REMOVED lines=8> */
[----:B------:R-:W-:Y:S01]  /*18940*/  STG.E.U8 desc[UR36][R16.64], R3 ;  /* 0x0000000310007986 */ /* 0x000fe2000c101124 */
[----:B------:R-:W-:Y:S05]  /*18950*/  EXIT ;  /* 0x000000000000794d */ /* 0x000fea0003800000 */
.L_x_3041:
[----:B------:R-:W-:-:S05]  /*18960*/  CS2R R6, SRZ ;  /* 0x0000000000067805 */ /* 0x000fca000001ff00 */
[----:B------:R-:W-:Y:S01]  /*18970*/  STG.E.128 desc[UR36][R16.64], R4 ;  /* 0x0000000410007986 */ /* 0x000fe2000c101d24 */
[----:B------:R-:W-:Y:S05]  /*18980*/  EXIT ;  /* 0x000000000000794d */ /* 0x000fea0003800000 */
.L_x_3040:
[----:B------:R-:W-:-:S09]  /*18990*/  UISETP.NE.AND UP0, UPT, UR4, 0xf, UPT ;  /* 0x0000000f0400788c */ /* 0x000fd2000bf05270 */
[----:B------:R-:W-:Y:S05]  /*189a0*/  BRA.U !UP0, `(.L_x_3042) ;  /* 0x0000000508187547 */ /* 0x000fea000b800000 */
[----:B------:R-:W-:-:S09]  /*189b0*/  UISETP.NE.AND UP0, UPT, UR4, 0x17, UPT ;  /* 0x000000170400788c */ /* 0x000fd2000bf05270 */
[----:B------:R-:W-:Y:S05]  /*189c0*/  BRA.U !UP0, `(.L_x_3043) ;  /* 0x0000000108a87547 */ /* 0x000fea000b800000 */
[----:B------:R-:W-:-:S09]  /*189d0*/  UISETP.NE.AND UP0, UPT, UR4, 0x18, UPT ;  /* 0x000000180400788c */ /* 0x000fd2000bf05270 */
[----:B------:R-:W-:Y:S05]  /*189e0*/  BRA.U !UP0, `(.L_x_3044) ;  /* 0x0000000108447547 */ /* 0x000fea000b800000 */
.L_x_3021:
        /* <DEDUP_REMOVED lines=16> */
.L_x_3045:
[----:B------:R-:W-:Y:S05]  /*18af0*/  EXIT ;  /* 0x000000000000794d */ /* 0x000fea0003800000 */
.L_x_3044:
        /* <DEDUP_REMOVED lines=19> */
.L_x_3047:
[----:B------:R-:W-:Y:S05]  /*18c30*/  BSYNC.RECONVERGENT B0 ;  /* 0x0000000000007941 */ /* 0x000fea0003800200 */
.L_x_3046:
[----:B------:R-:W-:-:S05]  /*18c40*/  LOP3.LUT R3, R0, 0x80, R3, 0xf8, !PT ;  /* 0x0000008000037812 */ /* 0x000fca00078ef803 */
[----:B------:R-:W-:Y:S01]  /*18c50*/  STG.E.U8 desc[UR36][R16.64], R3 ;  /* 0x0000000310007986 */ /* 0x000fe2000c101124 */
[----:B------:R-:W-:Y:S05]  /*18c60*/  EXIT ;  /* 0x000000000000794d */ /* 0x000fea0003800000 */
.L_x_3043:
        /* <DEDUP_REMOVED lines=18> */
.L_x_3049:
[----:B------:R-:W-:Y:S02]  /*18d90*/  ISETP.GT.U32.AND P0, PT, R2, 0x7f800000, PT ;  /* 0x7f8000000200780c */ /* 0x000fe40003f04070 */
[----:B------:R-:W-:-:S04]  /*18da0*/  MOV R0, 0x7f ;  /* 0x0000007f00007802 */ /* 0x000fc80000000f00 */
[----:B------:R-:W-:-:S07]  /*18db0*/  SEL R0, R0, 0x7c, P0 ;  /* 0x0000007c00007807 */ /* 0x000fce0000000000 */
.L_x_3050:
[----:B------:R-:W-:Y:S05]  /*18dc0*/  BSYNC.RECONVERGENT B0 ;  /* 0x0000000000007941 */ /* 0x000fea0003800200 */
.L_x_3048:
[----:B------:R-:W-:-:S04]  /*18dd0*/  SHF.R.U32.HI R3, RZ, 0x18, R3 ;  /* 0x00000018ff037819 */ /* 0x000fc80000011603 */
[----:B------:R-:W-:-:S05]  /*18de0*/  LOP3.LUT R3, R0, 0x80, R3, 0xf8, !PT ;  /* 0x0000008000037812 */ /* 0x000fca00078ef803 */
[----:B------:R-:W-:Y:S01]  /*18df0*/  STG.E.U8 desc[UR36][R16.64], R3 ;  /* 0x0000000310007986 */ /* 0x000fe2000c101124 */
[----:B------:R-:W-:Y:S05]  /*18e00*/  EXIT ;  /* 0x000000000000794d */ /* 0x000fea0003800000 */
.L_x_3042:
        /* <DEDUP_REMOVED lines=8> */
[----:B------:R-:W-:Y:S01]  /*18e90*/  STG.E.U16 desc[UR36][R16.64], R0 ;  /* 0x0000000010007986 */ /* 0x000fe2000c101524 */
[----:B------:R-:W-:Y:S05]  /*18ea0*/  EXIT ;  /* 0x000000000000794d */ /* 0x000fea0003800000 */
.L_x_3051:
        /* <DEDUP_REMOVED lines=13> */
.L_x_12379:


//--------------------- .text._ZN2at6native27unrolled_elementwise_kernelIZZZNS0_26GeluBackwardCUDAKernelImplERNS_18TensorIteratorBaseENS0_8GeluTypeEENKUlvE0_clEvENKUlvE_clEvEUlddE_St5arrayIPcLm3EELi4E23TrivialOffsetCalculatorILi2EjESB_ILi1EjENS0_6memory12LoadWithCastILi2EEENSE_13StoreWithCastILi1EEEEEviT_T0_T2_T3_T4_T5_ --------------------------
	.section	.text._ZN2at6native27unrolled_elementwise_kernelIZZZNS0_26GeluBackwardCUDAKernelImplERNS_18TensorIteratorBaseENS0_8GeluTypeEENKUlvE0_clEvENKUlvE_clEvEUlddE_St5arrayIPcLm3EELi4E23TrivialOffsetCalculatorILi2EjESB_ILi1EjENS0_6memory12LoadWithCastILi2EEENSE_13StoreWithCastILi1EEEEEviT_T0_T2_T3_T4_T5_,"ax",@progbits
	.align	128
        .global         _ZN2at6native27unrolled_elementwise_kernelIZZZNS0_26GeluBackwardCUDAKernelImplERNS_18TensorIteratorBaseENS0_8GeluTypeEENKUlvE0_clEvENKUlvE_clEvEUlddE_St5arrayIPcLm3EELi4E23TrivialOffsetCalculatorILi2EjESB_ILi1EjENS0_6memory12LoadWithCastILi2EEENSE_13StoreWithCastILi1EEEEEviT_T0_T2_T3_T4_T5_
        .type           _ZN2at6native27unrolled_elementwise_kernelIZZZNS0_26GeluBackwardCUDAKernelImplERNS_18TensorIteratorBaseENS0_8GeluTypeEENKUlvE0_clEvENKUlvE_clEvEUlddE_St5arrayIPcLm3EELi4E23TrivialOffsetCalculatorILi2EjESB_ILi1EjENS0_6memory12LoadWithCastILi2EEENSE_13StoreWithCastILi1EEEEEviT_T0_T2_T3_T4_T5_,@function
        .size           _ZN2at6native27unrolled_elementwise_kernelIZZZNS0_26GeluBackwardCUDAKernelImplERNS_18TensorIteratorBaseENS0_8GeluTypeEENKUlvE0_clEvENKUlvE_clEvEUlddE_St5arrayIPcLm3EELi4E23TrivialOffsetCalculatorILi2EjESB_ILi1EjENS0_6memory12LoadWithCastILi2EEENSE_13StoreWithCastILi1EEEEEviT_T0_T2_T3_T4_T5_,(.L_x_12380 - _ZN2at6native27unrolled_elementwise_kernelIZZZNS0_26GeluBackwardCUDAKernelImplERNS_18TensorIteratorBaseENS0_8GeluTypeEENKUlvE0_clEvENKUlvE_clEvEUlddE_St5arrayIPcLm3EELi4E23TrivialOffsetCalculatorILi2EjESB_ILi1EjENS0_6memory12LoadWithCastILi2EEENSE_13StoreWithCastILi1EEEEEviT_T0_T2_T3_T4_T5_)
        .other          _ZN2at6native27unrolled_elementwise_kernelIZZZNS0_26GeluBackwardCUDAKernelImplERNS_18TensorIteratorBaseENS0_8GeluTypeEENKUlvE0_clEvENKUlvE_clEvEUlddE_St5arrayIPcLm3EELi4E23TrivialOffsetCalculatorILi2EjESB_ILi1EjENS0_6memory12LoadWithCastILi2EEENSE_13StoreWithCastILi1EEEEEviT_T0_T2_T3_T4_T5_,@"STO_CUDA_ENTRY STV_DEFAULT"
_ZN2at6native27unrolled_elementwise_kernelIZZZNS0_26GeluBackwardCUDAKernelImplERNS_18TensorIteratorBaseENS0_8GeluTypeEENKUlvE0_clEvENKUlvE_clEvEUlddE_St5arrayIPcLm3EELi4E23TrivialOffsetCalculatorILi2EjESB_ILi1EjENS0_6memory12LoadWithCastILi2EEENSE_13StoreWithCastILi1EEEEEviT_T0_T2_T3_T4_T5_:
.text._ZN2at6native27unrolled_elementwise_kernelIZZZNS0_26GeluBackwardCUDAKernelImplERNS_18TensorIteratorBaseENS0_8GeluTypeEENKUlvE0_clEvENKUlvE_clEvEUlddE_St5arrayIPcLm3EELi4E23TrivialOffsetCalculatorILi2EjESB_ILi1EjENS0_6memory12LoadWithCastILi2EEENSE_13StoreWithCastILi1EEEEEviT_T0_T2_T3_T4_T5_:
        /* <DEDUP_REMOVED lines=8> */
[----:B------:R-:W-:Y:S01]  /*0080*/  CS2R R26, SRZ ;  /* 0x00000000001a7805 */ /* 0x000fe2000001ff00 */
        /* <DEDUP_REMOVED lines=26> */
.L_x_3058:
[----:B------:R-:W2:Y:S02]  /*0230*/  LDG.E.U8 R4, desc[UR36][R4.64] ;  /* 0x0000002404047981 */ /* 0x000ea4000c1e1100 */
[----:B--2---:R0:W1:Y:S02]  /*0240*/  I2F.F64.U16 R36, R4 ;  /* 0x0000000400247312 */ /* 0x0040640000101800 */
[----:B01----:R-:W-:Y:S05]  /*0250*/  BRA `(.L_x_3060) ;  /* 0x0000000c00647947 */ /* 0x003fea0003800000 */
.L_x_3057:
        /* <DEDUP_REMOVED lines=9> */
.L_x_3062:
[----:B------:R-:W2:Y:S02]  /*02f0*/  LDG.E R4, desc[UR36][R4.64] ;  /* 0x0000002404047981 */ /* 0x000ea4000c1e1900 */
[----:B--2---:R0:W1:Y:S02]  /*0300*/  I2F.F64 R36, R4 ;  /* 0x0000000400247312 */ /* 0x0040640000201c00 */
[----:B01----:R-:W-:Y:S05]  /*0310*/  BRA `(.L_x_3060) ;  /* 0x0000000c00347947 */ /* 0x003fea0003800000 */
.L_x_3061:
[----:B------:R-:W2:Y:S02]  /*0320*/  LDG.E.U16 R4, desc[UR36][R4.64] ;  /* 0x0000002404047981 */ /* 0x000ea4000c1e1500 */
[----:B--2---:R0:W1:Y:S02]  /*0330*/  I2F.F64.S16 R36, R4 ;  /* 0x0000000400247312 */ /* 0x0040640000101c00 */
[----:B01----:R-:W-:Y:S05]  /*0340*/  BRA `(.L_x_3060) ;  /* 0x0000000c00287947 */ /* 0x003fea0003800000 */
.L_x_3056:
        /* <DEDUP_REMOVED lines=8> */
[----:B------:R-:W1:Y:S02]  /*03d0*/  F2F.F64.F32 R36, R36 ;  /* 0x0000002400247310 */ /* 0x000e640000201800 */
[----:B-1----:R-:W-:Y:S05]  /*03e0*/  BRA `(.L_x_3060) ;  /* 0x0000000c00007947 */ /* 0x002fea0003800000 */
.L_x_3064:
[----:B------:R-:W2:Y:S02]  /*03f0*/  LDG.E.U16 R0, desc[UR36][R4.64] ;  /* 0x0000002404007981 */ /* 0x000ea4000c1e1500 */
[----:B--2---:R-:W-:-:S05]  /*0400*/  HADD2.F32 R0, -RZ, R0.H0_H0 ;  /* 0x20000000ff007230 */ /* 0x004fca0000004100 */
[----:B------:R-:W-:-:S04]  /*0410*/  FMUL.FTZ R0, R0, 1 ;  /* 0x3f80000000007820 */ /* 0x000fc80000410000 */
[----:B------:R1:W2:Y:S02]  /*0420*/  F2F.F64.F32 R36, R0 ;  /* 0x0000000000247310 */ /* 0x0002a40000201800 */
[----:B-12---:R-:W-:Y:S05]  /*0430*/  BRA `(.L_x_3060) ;  /* 0x0000000800ec7947 */ /* 0x006fea0003800000 */
.L_x_3063:
        /* <DEDUP_REMOVED lines=10> */
.L_x_3066:
[----:B------:R-:W2:Y:S02]  /*04e0*/  LDG.E.U16 R4, desc[UR36][R4.64] ;  /* 0x0000002404047981 */ /* 0x000ea4000c1e1500 */
[----:B--2---:R-:W-:-:S05]  /*04f0*/  HADD2.F32 R0, -RZ, R4.H0_H0 ;  /* 0x20000004ff007230 */ /* 0x004fca0000004100 */
[----:B------:R-:W-:-:S04]  /*0500*/  FMUL.FTZ R0, R0, 1 ;  /* 0x3f80000000007820 */ /* 0x000fc80000410000 */
[----:B------:R1:W2:Y:S02]  /*0510*/  F2F.F64.F32 R36, R0 ;  /* 0x0000000000247310 */ /* 0x0002a40000201800 */
[----:B-12---:R-:W-:Y:S05]  /*0520*/  BRA `(.L_x_3060) ;  /* 0x0000000800b07947 */ /* 0x006fea0003800000 */
.L_x_3065:
[----:B------:R0:W5:Y:S01]  /*0530*/  LDG.E.64 R36, desc[UR36][R4.64] ;  /* 0x0000002404247981 */ /* 0x000162000c1e1b00 */
[----:B------:R-:W-:Y:S05]  /*0540*/  BRA `(.L_x_3060) ;  /* 0x0000000800a87947 */ /* 0x000fea0003800000 */
.L_x_3055:
        /* <DEDUP_REMOVED lines=13> */
.L_x_3069:
[----:B------:R1:W5:Y:S01]  /*0620*/  LDG.E.64 R36, desc[UR36][R4.64] ;  /* 0x0000002404247981 */ /* 0x000362000c1e1b00 */
[----:B------:R-:W-:Y:S05]  /*0630*/  BRA `(.L_x_3060) ;  /* 0x00000008006c7947 */ /* 0x000fea0003800000 */
.L_x_3068:
        /* <DEDUP_REMOVED lines=27> */
.L_x_3071:
        /* <DEDUP_REMOVED lines=11> */
[----:B------:R-:W-:-:S05]  /*08a0*/  LOP3.LUT R0, R0, 0x80000000, R3, 0xf8, !PT ;  /* 0x8000000000007812 */ /* 0x000fca00078ef803 */
[----:B------:R-:W-:-:S04]  /*08b0*/  FMUL.FTZ R0, R0, 1 ;  /* 0x3f80000000007820 */ /* 0x000fc80000410000 */
[----:B------:R2:W3:Y:S02]  /*08c0*/  F2F.F64.F32 R36, R0 ;  /* 0x0000000000247310 */ /* 0x0004e40000201800 */
[----:B--23--:R-:W-:Y:S05]  /*08d0*/  BRA `(.L_x_3060) ;  /* 0x0000000400c47947 */ /* 0x00cfea0003800000 */
.L_x_3070:
[----:B------:R-:W2:Y:S02]  /*08e0*/  LDG.E.U16 R0, desc[UR36][R4.64] ;  /* 0x0000002404007981 */ /* 0x000ea4000c1e1500 */
[----:B--2---:R-:W-:-:S04]  /*08f0*/  IMAD.U32 R0, R0, 0x10000, RZ ;  /* 0x0001000000007824 */ /* 0x004fc800078e00ff */
[----:B------:R-:W-:-:S04]  /*0900*/  FMUL.FTZ R0, R0, 1 ;  /* 0x3f80000000007820 */ /* 0x000fc80000410000 */
[----:B------:R2:W3:Y:S02]  /*0910*/  F2F.F64.F32 R36, R0 ;  /* 0x0000000000247310 */ /* 0x0004e40000201800 */
[----:B--23--:R-:W-:Y:S05]  /*0920*/  BRA `(.L_x_3060) ;  /* 0x0000000400b07947 */ /* 0x00cfea0003800000 */
.L_x_3067:
        /* <DEDUP_REMOVED lines=11> */
.L_x_3074:
[----:B------:R-:W2:Y:S01]  /*09e0*/  LDG.E.U8 R4, desc[UR36][R4.64] ;  /* 0x0000002404047981 */ /* 0x000ea2000c1e1100 */
[----:B------:R-:W-:Y:S02]  /*09f0*/  CS2R R36, SRZ ;  /* 0x0000000000247805 */ /* 0x000fe4000001ff00 */
[----:B--2---:R-:W-:-:S13]  /*0a00*/  ISETP.NE.AND P0, PT, R4, RZ, PT ;  /* 0x000000ff0400720c */ /* 0x004fda0003f05270 */
[----:B------:R-:W-:Y:S05]  /*0a10*/  @!P0 BRA `(.L_x_3060) ;  /* 0x0000000400748947 */ /* 0x000fea0003800000 */
[----:B------:R-:W-:-:S13]  /*0a20*/  ISETP.NE.AND P0, PT, R4, 0x80, PT ;  /* 0x000000800400780c */ /* 0x000fda0003f05270 */
[----:B------:R-:W-:Y:S02]  /*0a30*/  @!P0 IMAD.MOV.U32 R36, RZ, RZ, 0x20000000 ;  /* 0x20000000ff248424 */ /* 0x000fe400078e00ff */
        /* <DEDUP_REMOVED lines=15> */
.L_x_3076:
[----:B------:R-:W-:Y:S05]  /*0b30*/  BSYNC.RECONVERGENT B0 ;  /* 0x0000000000007941 */ /* 0x000fea0003800200 */
.L_x_3075:
[----:B------:R-:W-:Y:S01]  /*0b40*/  IMAD.SHL.U32 R0, R0, 0x100000, RZ ;  /* 0x0010000000007824 */ /* 0x000fe200078e00ff */
[----:B------:R-:W-:-:S04]  /*0b50*/  LEA R3, R3, 0x3b800000, 0x17 ;  /* 0x3b80000003037811 */ /* 0x000fc800078eb8ff */
[----:B------:R-:W-:-:S05]  /*0b60*/  LOP3.LUT R0, R3, R0, R7, 0xfe, !PT ;  /* 0x0000000003007212 */ /* 0x000fca00078efe07 */
[----:B------:R-:W-:-:S04]  /*0b70*/  FMUL.FTZ R0, R0, 1 ;  /* 0x3f80000000007820 */ /* 0x000fc80000410000 */
[----:B------:R4:W0:Y:S02]  /*0b80*/  F2F.F64.F32 R36, R0 ;  /* 0x0000000000247310 */ /* 0x0008240000201800 */
[----:B0---4-:R-:W-:Y:S05]  /*0b90*/  BRA `(.L_x_3060) ;  /* 0x0000000400147947 */ /* 0x011fea0003800000 */
.L_x_3073:
        /* <DEDUP_REMOVED lines=21> */
.L_x_3078:
[----:B------:R-:W-:Y:S05]  /*0cf0*/  BSYNC.RECONVERGENT B0 ;  /* 0x0000000000007941 */ /* 0x000fea0003800200 */
.L_x_3077:
[----:B------:R-:W-:Y:S01]  /*0d00*/  IMAD.SHL.U32 R0, R0, 0x200000, RZ ;  /* 0x0020000000007824 */ /* 0x000fe200078e00ff */
[----:B------:R-:W-:-:S04]  /*0d10*/  LEA R3, R3, 0x37800000, 0x17 ;  /* 0x3780000003037811 */ /* 0x000fc800078eb8ff */
[----:B------:R-:W-:-:S05]  /*0d20*/  LOP3.LUT R0, R3, R0, R7, 0xfe, !PT ;  /* 0x0000000003007212 */ /* 0x000fca00078efe07 */
[----:B------:R-:W-:-:S04]  /*0d30*/  FMUL.FTZ R0, R0, 1 ;  /* 0x3f80000000007820 */ /* 0x000fc80000410000 */
[----:B------:R4:W0:Y:S02]  /*0d40*/  F2F.F64.F32 R36, R0 ;  /* 0x0000000000247310 */ /* 0x0008240000201800 */
[----:B0---4-:R-:W-:Y:S05]  /*0d50*/  BRA `(.L_x_3060) ;  /* 0x0000000000a47947 */ /* 0x011fea0003800000 */
.L_x_3072:
[----:B------:R-:W-:-:S09]  /*0d60*/  UISETP.NE.AND UP0, UPT, UR4, 0x1c, UPT ;  /* 0x0000001c0400788c */ /* 0x000fd2000bf05270 */
[----:B------:R-:W-:Y:S05]  /*0d70*/  BRA.U !UP0, `(.L_x_3079) ;  /* 0x0000000108947547 */ /* 0x000fea000b800000 */
[----:B------:R-:W-:-:S09]  /*0d80*/  UISETP.NE.AND UP0, UPT, UR4, 0x1d, UPT ;  /* 0x0000001d0400788c */ /* 0x000fd2000bf05270 */
[----:B------:R-:W-:Y:S05]  /*0d90*/  BRA.U !UP0, `(.L_x_3080) ;  /* 0x0000000108807547 */ /* 0x000fea000b800000 */
[----:B------:R-:W-:-:S09]  /*0da0*/  UISETP.NE.AND UP0, UPT, UR4, 0x2c, UPT ;  /* 0x0000002c0400788c */ /* 0x000fd2000bf05270 */
[----:B------:R-:W-:Y:S05]  /*0db0*/  BRA.U !UP0, `(.L_x_3081) ;  /* 0x0000000108487547 */ /* 0x000fea000b800000 */
.L_x_3059:
        /* <DEDUP_REMOVED lines=16> */
.L_x_3082:
[----:B------:R-:W-:Y:S01]  /*0ec0*/  CS2R R36, SRZ ;  /* 0x0000000000247805 */ /* 0x000fe2000001ff00 */
[----:B------:R-:W-:Y:S06]  /*0ed0*/  BRA `(.L_x_3060) ;  /* 0x0000000000447947 */ /* 0x000fec0003800000 */
.L_x_3081:
[----:B------:R-:W2:Y:S01]  /*0ee0*/  LDG.E.U8 R0, desc[UR36][R4.64] ;  /* 0x0000002404007981 */ /* 0x000ea2000c1e1100 */
[----:B------:R-:W-:Y:S02]  /*0ef0*/  IMAD.MOV.U32 R36, RZ, RZ, 0x0 ;  /* 0x00000000ff247424 */ /* 0x000fe400078e00ff */
[----:B------:R-:W-:Y:S01]  /*0f00*/  IMAD.MOV.U32 R37, RZ, RZ, 0x38000000 ;  /* 0x38000000ff257424 */ /* 0x000fe200078e00ff */
[----:B--2---:R-:W-:-:S13]  /*0f10*/  ISETP.NE.AND P0, PT, R0, RZ, PT ;  /* 0x000000ff0000720c */ /* 0x004fda0003f05270 */
[----:B------:R-:W-:Y:S05]  /*0f20*/  @!P0 BRA `(.L_x_3060) ;  /* 0x0000000000308947 */ /* 0x000fea0003800000 */
[----:B------:R-:W-:-:S13]  /*0f30*/  ISETP.NE.AND P0, PT, R0, 0xff, PT ;  /* 0x000000ff0000780c */ /* 0x000fda0003f05270 */
[----:B------:R-:W-:Y:S02]  /*0f40*/  @P0 IMAD.SHL.U32 R0, R0, 0x800000, RZ ;  /* 0x0080000000000824 */ /* 0x000fe400078e00ff */
[----:B------:R-:W-:Y:S02]  /*0f50*/  @!P0 IMAD.MOV.U32 R36, RZ, RZ, 0x20000000 ;  /* 0x20000000ff248424 */ /* 0x000fe400078e00ff */
[----:B------:R-:W-:Y:S02]  /*0f60*/  @!P0 IMAD.MOV.U32 R37, RZ, RZ, 0x7ff80000 ;  /* 0x7ff80000ff258424 */ /* 0x000fe400078e00ff */
[----:B------:R-:W-:-:S04]  /*0f70*/  @P0 FMUL.FTZ R0, R0, 1 ;  /* 0x3f80000000000820 */ /* 0x000fc80000410000 */
[----:B------:R4:W0:Y:S02]  /*0f80*/  @P0 F2F.F64.F32 R36, R0 ;  /* 0x0000000000240310 */ /* 0x0008240000201800 */
[----:B0---4-:R-:W-:Y:S05]  /*0f90*/  BRA `(.L_x_3060) ;  /* 0x0000000000147947 */ /* 0x011fea0003800000 */
.L_x_3080:
[----:B------:R-:W2:Y:S02]  /*0fa0*/  LDG.E.64 R36, desc[UR36][R4.64] ;  /* 0x0000002404247981 */ /* 0x000ea4000c1e1b00 */
[----:B--2---:R-:W4:Y:S02]  /*0fb0*/  I2F.F64.U64 R36, R36 ;  /* 0x0000002400247312 */ /* 0x004f240000301800 */
[----:B----4-:R-:W-:Y:S05]  /*0fc0*/  BRA `(.L_x_3060) ;  /* 0x0000000000087947 */ /* 0x010fea0003800000 */
.L_x_3079:
[----:B------:R-:W2:Y:S02]  /*0fd0*/  LDG.E R4, desc[UR36][R4.64] ;  /* 0x0000002404047981 */ /* 0x000ea4000c1e1900 */
[----:B--2---:R2:W3:Y:S02]  /*0fe0*/  I2F.F64.U32 R36, R4 ;  /* 0x0000000400247312 */ /* 0x0044e40000201800 */
.L_x_3060:
[----:B------:R-:W-:Y:S05]  /*0ff0*/  BSYNC.RECONVERGENT B6 ;  /* 0x0000000000067941 */ /* 0x000fea0003800200 */
.L_x_3054:
[----:B012---:R-:W0:Y:S01]  /*1000*/  LDC.64 R4, c[0x0][0x398] ;  /* 0x0000e600ff047b82 */ /* 0x007e220000000a00 */
[----:B------:R-:W1:Y:S01]  /*1010*/  LDCU UR5, c[0x0][0x3ac] ;  /* 0x00007580ff0577ac */ /* 0x000e620008000800 */
        /* <DEDUP_REMOVED lines=18> */
.L_x_3087:
[----:B------:R-:W2:Y:S02]  /*1140*/  LDG.E.U8 R4, desc[UR36][R4.64] ;  /* 0x0000002404047981 */ /* 0x000ea4000c1e1100 */
[----:B--2---:R0:W1:Y:S02]  /*1150*/  I2F.F64.U16 R26, R4 ;  /* 0x00000004001a7312 */ /* 0x0040640000101800 */
[----:B01----:R-:W-:Y:S05]  /*1160*/  BRA `(.L_x_3089) ;  /* 0x0000000c00647947 */ /* 0x003fea0003800000 */
.L_x_3086:
        /* <DEDUP_REMOVED lines=9> */
.L_x_3091:
[----:B------:R-:W2:Y:S02]  /*1200*/  LDG.E R4, desc[UR36][R4.64] ;  /* 0x0000002404047981 */ /* 0x000ea4000c1e1900 */
[----:B--2---:R0:W1:Y:S02]  /*1210*/  I2F.F64 R26, R4 ;  /* 0x00000004001a7312 */ /* 0x0040640000201c00 */
[----:B01----:R-:W-:Y:S05]  /*1220*/  BRA `(.L_x_3089) ;  /* 0x0000000c00347947 */ /* 0x003fea0003800000 */
.L_x_3090:
[----:B------:R-:W2:Y:S02]  /*1230*/  LDG.E.U16 R4, desc[UR36][R4.64] ;  /* 0x0000002404047981 */ /* 0x000ea4000c1e1500 */
[----:B--2---:R0:W1:Y:S02]  /*1240*/  I2F.F64.S16 R26, R4 ;  /* 0x00000004001a7312 */ /* 0x0040640000101c00 */
[----:B01----:R-:W-:Y:S05]  /*1250*/  BRA `(.L_x_3089) ;  /* 0x0000000c00287947 */ /* 0x003fea0003800000 */
.L_x_3085:
        /* <DEDUP_REMOVED lines=10> */
.L_x_3093:
[----:B------:R-:W2:Y:S02]  /*1300*/  LDG.E.U16 R0, desc[UR36][R4.64] ;  /* 0x0000002404007981 */ /* 0x000ea4000c1e1500 */
[----:B--2---:R-:W-:-:S05]  /*1310*/  HADD2.F32 R0, -RZ, R0.H0_H0 ;  /* 0x20000000ff007230 */ /* 0x004fca0000004100 */
[----:B------:R-:W-:-:S04]  /*1320*/  FMUL.FTZ R0, R0, 1 ;  /* 0x3f80000000007820 */ /* 0x000fc80000410000 */
[----:B------:R4:W0:Y:S02]  /*1330*/  F2F.F64.F32 R26, R0 ;  /* 0x00000000001a7310 */ /* 0x0008240000201800 */
[----:B0---4-:R-:W-:Y:S05]  /*1340*/  BRA `(.L_x_3089) ;  /* 0x0000000800ec7947 */ /* 0x011fea0003800000 */
.L_x_3092:
        /* <DEDUP_REMOVED lines=10> */
.L_x_3095:
[----:B------:R-:W2:Y:S02]  /*13f0*/  LDG.E.U16 R4, desc[UR36][R4.64] ;  /* 0x0000002404047981 */ /* 0x000ea4000c1e1500 */
[----:B--2---:R-:W-:-:S05]  /*1400*/  HADD2.F32 R0, -RZ, R4.H0_H0 ;  /* 0x20000004ff007230 */ /* 0x004fca0000004100 */
[----:B------:R-:W-:-:S04]  /*1410*/  FMUL.FTZ R0, R0, 1 ;  /* 0x3f80000000007820 */ /* 0x000fc80000410000 */
[----:B------:R0:W1:Y:S02]  /*1420*/  F2F.F64.F32 R26, R0 ;  /* 0x00000000001a7310 */ /* 0x0000640000201800 */
[----:B01----:R-:W-:Y:S05]  /*1430*/  BRA `(.L_x_3089) ;  /* 0x0000000800b07947 */ /* 0x003fea0003800000 */
.L_x_3094:
[----:B------:R4:W5:Y:S01]  /*1440*/  LDG.E.64 R26, desc[UR36][R4.64] ;  /* 0x00000024041a7981 */ /* 0x000962000c1e1b00 */
[----:B------:R-:W-:Y:S05]  /*1450*/  BRA `(.L_x_3089) ;  /* 0x0000000800a87947 */ /* 0x000fea0003800000 */
.L_x_3084:
        /* <DEDUP_REMOVED lines=13> */
.L_x_3098:
[----:B------:R0:W5:Y:S01]  /*1530*/  LDG.E.64 R26, desc[UR36][R4.64] ;  /* 0x00000024041a7981 */ /* 0x000162000c1e1b00 */
[----:B------:R-:W-:Y:S05]  /*1540*/  BRA `(.L_x_3089) ;  /* 0x00000008006c7947 */ /* 0x000fea0003800000 */
.L_x_3097:
        /* <DEDUP_REMOVED lines=27> */
.L_x_3100:
        /* <DEDUP_REMOVED lines=13> */
[----:B------:R0:W1:Y:S02]  /*17d0*/  F2F.F64.F32 R26, R0 ;  /* 0x00000000001a7310 */ /* 0x0000640000201800 */
[----:B01----:R-:W-:Y:S05]  /*17e0*/  BRA `(.L_x_3089) ;  /* 0x0000000400c47947 */ /* 0x003fea0003800000 */
.L_x_3099:
[----:B------:R-:W2:Y:S02]  /*17f0*/  LDG.E.U16 R0, desc[UR36][R4.64] ;  /* 0x0000002404007981 */ /* 0x000ea4000c1e1500 */
[----:B--2---:R-:W-:-:S04]  /*1800*/  IMAD.U32 R0, R0, 0x10000, RZ ;  /* 0x0001000000007824 */ /* 0x004fc800078e00ff */
[----:B------:R-:W-:-:S04]  /*1810*/  FMUL.FTZ R0, R0, 1 ;  /* 0x3f80000000007820 */ /* 0x000fc80000410000 */
[----:B------:R0:W1:Y:S02]  /*1820*/  F2F.F64.F32 R26, R0 ;  /* 0x00000000001a7310 */ /* 0x0000640000201800 */
[----:B01----:R-:W-:Y:S05]  /*1830*/  BRA `(.L_x_3089) ;  /* 0x0000000400b07947 */ /* 0x003fea0003800000 */
.L_x_3096:
        /* <DEDUP_REMOVED lines=11> */
.L_x_3103:
        /* <DEDUP_REMOVED lines=21> */
.L_x_3105:
[----:B------:R-:W-:Y:S05]  /*1a40*/  BSYNC.RECONVERGENT B0 ;  /* 0x0000000000007941 */ /* 0x000fea0003800200 */
.L_x_3104:
[----:B------:R-:W-:Y:S01]  /*1a50*/  IMAD.SHL.U32 R0, R0, 0x100000, RZ ;  /* 0x0010000000007824 */ /* 0x000fe200078e00ff */
[----:B------:R-:W-:-:S04]  /*1a60*/  LEA R3, R3, 0x3b800000, 0x17 ;  /* 0x3b80000003037811 */ /* 0x000fc800078eb8ff */
[----:B------:R-:W-:-:S05]  /*1a70*/  LOP3.LUT R0, R3, R0, R7, 0xfe, !PT ;  /* 0x0000000003007212 */ /* 0x000fca00078efe07 */
[----:B------:R-:W-:-:S04]  /*1a80*/  FMUL.FTZ R0, R0, 1 ;  /* 0x3f80000000007820 */ /* 0x000fc80000410000 */
[----:B------:R4:W0:Y:S02]  /*1a90*/  F2F.F64.F32 R26, R0 ;  /* 0x00000000001a7310 */ /* 0x0008240000201800 */
[----:B0---4-:R-:W-:Y:S05]  /*1aa0*/  BRA `(.L_x_3089) ;  /* 0x0000000400147947 */ /* 0x011fea0003800000 */
.L_x_3102:
        /* <DEDUP_REMOVED lines=21> */
.L_x_3107:
[----:B------:R-:W-:Y:S05]  /*1c00*/  BSYNC.RECONVERGENT B0 ;  /* 0x0000000000007941 */ /* 0x000fea0003800200 */
.L_x_3106:
[----:B------:R-:W-:Y:S01]  /*1c10*/  IMAD.SHL.U32 R0, R0, 0x200000, RZ ;  /* 0x0020000000007824 */ /* 0x000fe200078e00ff */
[----:B------:R-:W-:-:S04]  /*1c20*/  LEA R3, R3, 0x37800000, 0x17 ;  /* 0x3780000003037811 */ /* 0x000fc800078eb8ff */
[----:B------:R-:W-:-:S05]  /*1c30*/  LOP3.LUT R0, R3, R0, R7, 0xfe, !PT ;  /* 0x0000000003007212 */ /* 0x000fca00078efe07 */
[----:B------:R-:W-:-:S04]  /*1c40*/  FMUL.FTZ R0, R0, 1 ;  /* 0x3f80000000007820 */ /* 0x000fc80000410000 */
[----:B------:R4:W0:Y:S02]  /*1c50*/  F2F.F64.F32 R26, R0 ;  /* 0x00000000001a7310 */ /* 0x0008240000201800 */
[----:B0---4-:R-:W-:Y:S05]  /*1c60*/  BRA `(.L_x_3089) ;  /* 0x0000000000a47947 */ /* 0x011fea0003800000 */
.L_x_3101:
[----:B------:R-:W-:-:S09]  /*1c70*/  UISETP.NE.AND UP0, UPT, UR4, 0x1c, UPT ;  /* 0x0000001c0400788c */ /* 0x000fd2000bf05270 */
[----:B------:R-:W-:Y:S05]  /*1c80*/  BRA.U !UP0, `(.L_x_3108) ;  /* 0x0000000108947547 */ /* 0x000fea000b800000 */
[----:B------:R-:W-:-:S09]  /*1c90*/  UISETP.NE.AND UP0, UPT, UR4, 0x1d, UPT ;  /* 0x0000001d0400788c */ /* 0x000fd2000bf05270 */
[----:B------:R-:W-:Y:S05]  /*1ca0*/  BRA.U !UP0, `(.L_x_3109) ;  /* 0x0000000108807547 */ /* 0x000fea000b800000 */
[----:B------:R-:W-:-:S09]  /*1cb0*/  UISETP.NE.AND UP0, UPT, UR4, 0x2c, UPT ;  /* 0x0000002c0400788c */ /* 0x000fd2000bf05270 */
[----:B------:R-:W-:Y:S05]  /*1cc0*/  BRA.U !UP0, `(.L_x_3110) ;  /* 0x0000000108487547 */ /* 0x000fea000b800000 */
.L_x_3088:
[----:B------:R-:W-:Y:S01]  /*1cd0*/  MOV R0, 0x0 ;  /* 0x0000000000007802 */ /* 0x000fe20000000f00 */
[----:B------:R-:W0:Y:S01]  /*1ce0*/  LDCU.64 UR4, c[0x4][0x128] ;  /* 0x01002500ff0477ac */ /* 0x000e220008000a00 */
[----:B------:R-:W-:Y:S02]  /*1cf0*/  IMAD.MOV.U32 R8, RZ, RZ, 0x4e ;  /* 0x0000004eff087424 */ /* 0x000fe400078e00ff */
[----:B------:R1:W2:Y:S01]  /*1d00*/  LDC.64 R14, c[0x4][R0] ;  /* 0x01000000000e7b82 */ /* 0x0002a20000000a00 */
[----:B------:R-:W4:Y:S01]  /*1d10*/  LDCU.64 UR6, c[0x4][0x130] ;  /* 0x01002600ff0677ac */ /* 0x000f220008000a00 */
[----:B------:R-:W-:Y:S02]  /*1d20*/  IMAD.MOV.U32 R12, RZ, RZ, 0x1 ;  /* 0x00000001ff0c7424 */ /* 0x000fe400078e00ff */
[----:B------:R-:W-:Y:S01]  /*1d30*/  IMAD.MOV.U32 R13, RZ, RZ, RZ ;  /* 0x000000ffff0d7224 */ /* 0x000fe200078e00ff */
[----:B------:R-:W3:Y:S01]  /*1d40*/  LDCU.64 UR8, c[0x4][0x8] ;  /* 0x01000100ff0877ac */ /* 0x000ee20008000a00 */
[----:B0-----:R-:W-:-:S02]  /*1d50*/  IMAD.U32 R4, RZ, RZ, UR4 ;  /* 0x00000004ff047e24 */ /* 0x001fc4000f8e00ff */
[----:B------:R-:W-:Y:S02]  /*1d60*/  IMAD.U32 R5, RZ, RZ, UR5 ;  /* 0x00000005ff057e24 */ /* 0x000fe4000f8e00ff */
[----:B----4-:R-:W-:Y:S02]  /*1d70*/  IMAD.U32 R6, RZ, RZ, UR6 ;  /* 0x00000006ff067e24 */ /* 0x010fe4000f8e00ff */
[----:B------:R-:W-:Y:S02]  /*1d80*/  IMAD.U32 R7, RZ, RZ, UR7 ;  /* 0x00000007ff077e24 */ /* 0x000fe4000f8e00ff */
[----:B---3--:R-:W-:Y:S02]  /*1d90*/  IMAD.U32 R10, RZ, RZ, UR8 ;  /* 0x00000008ff0a7e24 */ /* 0x008fe4000f8e00ff */
[----:B-1----:R-:W-:-:S07]  /*1da0*/  IMAD.U32 R11, RZ, RZ, UR9 ;  /* 0x00000009ff0b7e24 */ /* 0x002fce000f8e00ff */
[----:B------:R-:W-:-:S07]  /*1db0*/  LEPC R20, `(.L_x_3111) ;  /* 0x000000001014794e */ /* 0x000fce0000000000 */
[----:B--2--5:R-:W-:Y:S05]  /*1dc0*/  CALL.ABS.NOINC R14 ;  /* 0x000000000e007343 */ /* 0x024fea0003c00000 */
.L_x_3111:
[----:B------:R-:W-:Y:S01]  /*1dd0*/  CS2R R26, SRZ ;  /* 0x00000000001a7805 */ /* 0x000fe2000001ff00 */
[----:B------:R-:W-:Y:S06]  /*1de0*/  BRA `(.L_x_3089) ;  /* 0x0000000000447947 */ /* 0x000fec0003800000 */
.L_x_3110:
        /* <DEDUP_REMOVED lines=10> */
[----:B------:R1:W2:Y:S02]  /*1e90*/  @P0 F2F.F64.F32 R26, R0 ;  /* 0x00000000001a0310 */ /* 0x0002a40000201800 */
[----:B-12---:R-:W-:Y:S05]  /*1ea0*/  BRA `(.L_x_3089) ;  /* 0x0000000000147947 */ /* 0x006fea0003800000 */
.L_x_3109:
[----:B------:R-:W2:Y:S02]  /*1eb0*/  LDG.E.64 R26, desc[UR36][R4.64] ;  /* 0x00000024041a7981 */ /* 0x000ea4000c1e1b00 */
[----:B--2---:R-:W1:Y:S02]  /*1ec0*/  I2F.F64.U64 R26, R26 ;  /* 0x0000001a001a7312 */ /* 0x004e640000301800 */
[----:B-1----:R-:W-:Y:S05]  /*1ed0*/  BRA `(.L_x_3089) ;  /* 0x0000000000087947 */ /* 0x002fea0003800000 */
.L_x_3108:
[----:B------:R-:W2:Y:S02]  /*1ee0*/  LDG.E R4, desc[UR36][R4.64] ;  /* 0x0000002404047981 */ /* 0x000ea4000c1e1900 */
[----:B--2---:R1:W2:Y:S02]  /*1ef0*/  I2F.F64.U32 R26, R4 ;  /* 0x00000004001a7312 */ /* 0x0042a40000201800 */
.L_x_3089:
[----:B------:R-:W-:Y:S05]  /*1f00*/  BSYNC.RECONVERGENT B6 ;  /* 0x0000000000067941 */ /* 0x000fea0003800200 */
.L_x_3083:
[----:B------:R-:W-:-:S07]  /*1f10*/  VIADD R35, R23, 0x80 ;  /* 0x0000008017237836 */ /* 0x000fce0000000000 */
.L_x_3053:
[----:B------:R-:W-:Y:S05]  /*1f20*/  BSYNC.RECONVERGENT B7 ;  /* 0x0000000000077941 */ /* 0x000fea0003800200 */
.L_x_3052:
[----:B------:R-:W-:Y:S01]  /*1f30*/  ISETP.GE.AND P0, PT, R35, R2, PT ;  /* 0x000000022300720c */ /* 0x000fe20003f06270 */
[----:B------:R-:W-:Y:S01]  /*1f40*/  BSSY.RECONVERGENT B7, `(.L_x_3112) ;  /* 0x00001e8000077945 */ /* 0x000fe20003800200 */
[----:B------:R-:W-:Y:S02]  /*1f50*/  CS2R R32, SRZ ;  /* 0x0000000000207805 */ /* 0x000fe4000001ff00 */
[----:B------:R-:W-:-:S09]  /*1f60*/  CS2R R28, SRZ ;  /* 0x00000000001c7805 */ /* 0x000fd2000001ff00 */
[----:B------:R-:W-:Y:S05]  /*1f70*/  @P0 BRA `(.L_x_3113) ;  /* 0x0000001c00900947 */ /* 0x000fea0003800000 */
[----:B01--4-:R-:W0:Y:S01]  /*1f80*/  LDC.64 R4, c[0x0][0x390] ;  /* 0x0000e400ff047b82 */ /* 0x013e220000000a00 */
        /* <DEDUP_REMOVED lines=18> */
[----:B----4-:R0:W1:Y:S02]  /*20b0*/  I2F.F64.S16 R32, R4 ;  /* 0x0000000400207312 */ /* 0x0100640000101c00 */
[----:B01----:R-:W-:Y:S05]  /*20c0*/  BRA `(.L_x_3120) ;  /* 0x0000000c00707947 */ /* 0x003fea0003800000 */
.L_x_3118:
[----:B------:R-:W4:Y:S02]  /*20d0*/  LDG.E.U8 R4, desc[UR36][R4.64] ;  /* 0x0000002404047981 */ /* 0x000f24000c1e1100 */
[----:B----4-:R0:W1:Y:S02]  /*20e0*/  I2F.F64.U16 R32, R4 ;  /* 0x0000000400207312 */ /* 0x0100640000101800 */
[----:B01----:R-:W-:Y:S05]  /*20f0*/  BRA `(.L_x_3120) ;  /* 0x0000000c00647947 */ /* 0x003fea0003800000 */
.L_x_3117:
[----:B------:R-:W-:-:S09]  /*2100*/  UISETP.NE.AND UP0, UPT, UR4, 0x2, UPT ;  /* 0x000000020400788c */ /* 0x000fd2000bf05270 */
[----:B------:R-:W-:Y:S05]  /*2110*/  BRA.U !UP0, `(.L_x_3121) ;  /* 0x0000000108287547 */ /* 0x000fea000b800000 */
[----:B------:R-:W-:-:S09]  /*2120*/  UISETP.NE.AND UP0, UPT, UR4, 0x3, UPT ;  /* 0x000000030400788c */ /* 0x000fd2000bf05270 */
[----:B------:R-:W-:Y:S05]  /*2130*/  BRA.U !UP0, `(.L_x_3122) ;  /* 0x0000000108147547 */ /* 0x000fea000b800000 */
[----:B------:R-:W-:-:S09]  /*2140*/  UISETP.NE.AND UP0, UPT, UR4, 0x4, UPT ;  /* 0x000000040400788c */ /* 0x000fd2000bf05270 */
[----:B------:R-:W-:Y:S05]  /*2150*/  BRA.U UP0, `(.L_x_3119) ;  /* 0x0000000900f07547 */ /* 0x000fea000b800000 */
[----:B------:R-:W4:Y:S02]  /*2160*/  LDG.E.64 R32, desc[UR36][R4.64] ;  /* 0x0000002404207981 */ /* 0x000f24000c1e1b00 */
[----:B----4-:R-:W0:Y:S02]  /*2170*/  I2F.F64.S64 R32, R32 ;  /* 0x0000002000207312 */ /* 0x010e240000301c00 */
[----:B0-----:R-:W-:Y:S05]  /*2180*/  BRA `(.L_x_3120) ;  /* 0x0000000c00407947 */ /* 0x001fea0003800000 */
.L_x_3122:
[----:B------:R-:W4:Y:S02]  /*2190*/  LDG.E R4, desc[UR36][R4.64] ;  /* 0x0000002404047981 */ /* 0x000f24000c1e1900 */
[----:B----4-:R0:W1:Y:S02]  /*21a0*/  I2F.F64 R32, R4 ;  /* 0x0000000400207312 */ /* 0x0100640000201c00 */
[----:B01----:R-:W-:Y:S05]  /*21b0*/  BRA `(.L_x_3120) ;  /* 0x0000000c00347947 */ /* 0x003fea0003800000 */
.L_x_3121:
[----:B------:R-:W4:Y:S02]  /*21c0*/  LDG.E.U16 R4, desc[UR36][R4.64] ;  /* 0x0000002404047981 */ /* 0x000f24000c1e1500 */
[----:B----4-:R0:W1:Y:S02]  /*21d0*/  I2F.F64.S16 R32, R4 ;  /* 0x0000000400207312 */ /* 0x0100640000101c00 */
[----:B01----:R-:W-:Y:S05]  /*21e0*/  BRA `(.L_x_3120) ;  /* 0x0000000c00287947 */ /* 0x003fea0003800000 */
.L_x_3116:
        /* <DEDUP_REMOVED lines=8> */
[----:B------:R-:W0:Y:S02]  /*2270*/  F2F.F64.F32 R32, R32 ;  /* 0x0000002000207310 */ /* 0x000e240000201800 */
[----:B0-----:R-:W-:Y:S05]  /*2280*/  BRA `(.L_x_3120) ;  /* 0x0000000c00007947 */ /* 0x001fea0003800000 */
.L_x_3124:
[----:B------:R-:W4:Y:S02]  /*2290*/  LDG.E.U16 R0, desc[UR36][R4.64] ;  /* 0x0000002404007981 */ /* 0x000f24000c1e1500 */
[----:B----4-:R-:W-:-:S05]  /*22a0*/  HADD2.F32 R0, -RZ, R0.H0_H0 ;  /* 0x20000000ff007230 */ /* 0x010fca0000004100 */
[----:B------:R-:W-:-:S04]  /*22b0*/  FMUL.FTZ R0, R0, 1 ;  /* 0x3f80000000007820 */ /* 0x000fc80000410000 */
[----:B------:R0:W1:Y:S02]  /*22c0*/  F2F.F64.F32 R32, R0 ;  /* 0x0000000000207310 */ /* 0x0000640000201800 */
[----:B01----:R-:W-:Y:S05]  /*22d0*/  BRA `(.L_x_3120) ;  /* 0x0000000800ec7947 */ /* 0x003fea0003800000 */
.L_x_3123:
        /* <DEDUP_REMOVED lines=10> */
.L_x_3126:
[----:B------:R-:W4:Y:S02]  /*2380*/  LDG.E.U16 R4, desc[UR36][R4.64] ;  /* 0x0000002404047981 */ /* 0x000f24000c1e1500 */
[----:B----4-:R-:W-:-:S05]  /*2390*/  HADD2.F32 R0, -RZ, R4.H0_H0 ;  /* 0x20000004ff007230 */ /* 0x010fca0000004100 */
[----:B------:R-:W-:-:S04]  /*23a0*/  FMUL.FTZ R0, R0, 1 ;  /* 0x3f80000000007820 */ /* 0x000fc80000410000 */
[----:B------:R0:W1:Y:S02]  /*23b0*/  F2F.F64.F32 R32, R0 ;  /* 0x0000000000207310 */ /* 0x0000640000201800 */
[----:B01----:R-:W-:Y:S05]  /*23c0*/  BRA `(.L_x_3120) ;  /* 0x0000000800b07947 */ /* 0x003fea0003800000 */
.L_x_3125:
[----:B------:R0:W5:Y:S01]  /*23d0*/  LDG.E.64 R32, desc[UR36][R4.64] ;  /* 0x0000002404207981 */ /* 0x000162000c1e1b00 */
[----:B------:R-:W-:Y:S05]  /*23e0*/  BRA `(.L_x_3120) ;  /* 0x0000000800a87947 */ /* 0x000fea0003800000 */
.L_x_3115:
        /* <DEDUP_REMOVED lines=13> */
.L_x_3129:
[----:B------:R4:W5:Y:S01]  /*24c0*/  LDG.E.64 R32, desc[UR36][R4.64] ;  /* 0x0000002404207981 */ /* 0x000962000c1e1b00 */
[----:B------:R-:W-:Y:S05]  /*24d0*/  BRA `(.L_x_3120) ;  /* 0x00000008006c7947 */ /* 0x000fea0003800000 */
.L_x_3128:
        /* <DEDUP_REMOVED lines=27> */
.L_x_3131:
        /* <DEDUP_REMOVED lines=11> */
[----:B------:R-:W-:-:S05]  /*2740*/  LOP3.LUT R0, R0, 0x80000000, R3, 0xf8, !PT ;  /* 0x8000000000007812 */ /* 0x000fca00078ef803 */
[----:B------:R-:W-:-:S04]  /*2750*/  FMUL.FTZ R0, R0, 1 ;  /* 0x3f80000000007820 */ /* 0x000fc80000410000 */
[----:B------:R0:W1:Y:S02]  /*2760*/  F2F.F64.F32 R32, R0 ;  /* 0x0000000000207310 */ /* 0x0000640000201800 */
[----:B01----:R-:W-:Y:S05]  /*2770*/  BRA `(.L_x_3120) ;  /* 0x0000000400c47947 */ /* 0x003fea0003800000 */
.L_x_3130:
[----:B------:R-:W4:Y:S02]  /*2780*/  LDG.E.U16 R0, desc[UR36][R4.64] ;  /* 0x0000002404007981 */ /* 0x000f24000c1e1500 */
[----:B----4-:R-:W-:-:S04]  /*2790*/  IMAD.U32 R0, R0, 0x10000, RZ ;  /* 0x0001000000007824 */ /* 0x010fc800078e00ff */
[----:B------:R-:W-:-:S04]  /*27a0*/  FMUL.FTZ R0, R0, 1 ;  /* 0x3f80000000007820 */ /* 0x000fc80000410000 */
[----:B------:R0:W1:Y:S02]  /*27b0*/  F2F.F64.F32 R32, R0 ;  /* 0x0000000000207310 */ /* 0x0000640000201800 */
[----:B01----:R-:W-:Y:S05]  /*27c0*/  BRA `(.L_x_3120) ;  /* 0x0000000400b07947 */ /* 0x003fea0003800000 */
.L_x_3127:
        /* <DEDUP_REMOVED lines=9> */
[----:B----4-:R4:W0:Y:S02]  /*2860*/  I2F.F64.U16 R32, R4 ;  /* 0x0000000400207312 */ /* 0x0108240000101800 */
[----:B0---4-:R-:W-:Y:S05]  /*2870*/  BRA `(.L_x_3120) ;  /* 0x0000000400847947 */ /* 0x011fea0003800000 */
.L_x_3134:
[----:B------:R-:W4:Y:S01]  /*2880*/  LDG.E.U8 R4, desc[UR36][R4.64] ;  /* 0x0000002404047981 */ /* 0x000f22000c1e1100 */
[----:B------:R-:W-:Y:S02]  /*2890*/  CS2R R32, SRZ ;  /* 0x0000000000207805 */ /* 0x000fe4000001ff00 */
[----:B----4-:R-:W-:-:S13]  /*28a0*/  ISETP.NE.AND P0, PT, R4, RZ, PT ;  /* 0x000000ff0400720c */ /* 0x010fda0003f05270 */
        /* <DEDUP_REMOVED lines=18> */
.L_x_3136:
[----:B------:R-:W-:Y:S05]  /*29d0*/  BSYNC.RECONVERGENT B0 ;  /* 0x0000000000007941 */ /* 0x000fea0003800200 */
.L_x_3135:
[----:B------:R-:W-:Y:S01]  /*29e0*/  IMAD.SHL.U32 R0, R0, 0x100000, RZ ;  /* 0x0010000000007824 */ /* 0x000fe200078e00ff */
[----:B------:R-:W-:-:S04]  /*29f0*/  LEA R3, R3, 0x3b800000, 0x17 ;  /* 0x3b80000003037811 */ /* 0x000fc800078eb8ff */
[----:B------:R-:W-:-:S05]  /*2a00*/  LOP3.LUT R0, R3, R0, R7, 0xfe, !PT ;  /* 0x0000000003007212 */ /* 0x000fca00078efe07 */
[----:B------:R-:W-:-:S04]  /*2a10*/  FMUL.FTZ R0, R0, 1 ;  /* 0x3f80000000007820 */ /* 0x000fc80000410000 */
[----:B------:R4:W0:Y:S02]  /*2a20*/  F2F.F64.F32 R32, R0 ;  /* 0x0000000000207310 */ /* 0x0008240000201800 */
[----:B0---4-:R-:W-:Y:S05]  /*2a30*/  BRA `(.L_x_3120) ;  /* 0x0000000400147947 */ /* 0x011fea0003800000 */
.L_x_3133:
        /* <DEDUP_REMOVED lines=21> */
.L_x_3138:
[----:B------:R-:W-:Y:S05]  /*2b90*/  BSYNC.RECONVERGENT B0 ;  /* 0x0000000000007941 */ /* 0x000fea0003800200 */
.L_x_3137:
[----:B------:R-:W-:Y:S01]  /*2ba0*/  IMAD.SHL.U32 R0, R0, 0x200000, RZ ;  /* 0x0020000000007824 */ /* 0x000fe200078e00ff */
[----:B------:R-:W-:-:S04]  /*2bb0*/  LEA R3, R3, 0x37800000, 0x17 ;  /* 0x3780000003037811 */ /* 0x000fc800078eb8ff */
[----:B------:R-:W-:-:S05]  /*2bc0*/  LOP3.LUT R0, R3, R0, R7, 0xfe, !PT ;  /* 0x0000000003007212 */ /* 0x000fca00078efe07 */
[----:B------:R-:W-:-:S04]  /*2bd0*/  FMUL.FTZ R0, R0, 1 ;  /* 0x3f80000000007820 */ /* 0x000fc80000410000 */
[----:B------:R4:W0:Y:S02]  /*2be0*/  F2F.F64.F32 R32, R0 ;  /* 0x0000000000207310 */ /* 0x0008240000201800 */
[----:B0---4-:R-:W-:Y:S05]  /*2bf0*/  BRA `(.L_x_3120) ;  /* 0x0000000000a47947 */ /* 0x011fea0003800000 */
.L_x_3132:
        /* <DEDUP_REMOVED lines=12> */
[----:B------:R-:W-:Y:S02]  /*2cc0*/  @P0 IMAD.SHL.U32 R0, R0, 0x800000, RZ ;  /* 0x0080000000000824 */ /* 0x000fe400078e00ff */
[----:B------:R-:W-:Y:S02]  /*2cd0*/  @!P0 IMAD.MOV.U32 R32, RZ, RZ, 0x20000000 ;  /* 0x20000000ff208424 */ /* 0x000fe400078e00ff */
[----:B------:R-:W-:Y:S02]  /*2ce0*/  @!P0 IMAD.MOV.U32 R33, RZ, RZ, 0x7ff80000 ;  /* 0x7ff80000ff218424 */ /* 0x000fe400078e00ff */
[----:B------:R-:W-:-:S04]  /*2cf0*/  @P0 FMUL.FTZ R0, R0, 1 ;  /* 0x3f80000000000820 */ /* 0x000fc80000410000 */
[----:B------:R0:W1:Y:S02]  /*2d00*/  @P0 F2F.F64.F32 R32, R0 ;  /* 0x0000000000200310 */ /* 0x0000640000201800 */
[----:B01----:R-:W-:Y:S05]  /*2d10*/  BRA `(.L_x_3120) ;  /* 0x00000000005c7947 */ /* 0x003fea0003800000 */
.L_x_3119:
        /* <DEDUP_REMOVED lines=16> */
.L_x_3141:
[----:B------:R-:W-:Y:S01]  /*2e20*/  CS2R R32, SRZ ;  /* 0x0000000000207805 */ /* 0x000fe2000001ff00 */
[----:B------:R-:W-:Y:S06]  /*2e30*/  BRA `(.L_x_3120) ;  /* 0x0000000000147947 */ /* 0x000fec0003800000 */
.L_x_3140:
[----:B------:R-:W4:Y:S02]  /*2e40*/  LDG.E.64 R32, desc[UR36][R4.64] ;  /* 0x0000002404207981 */ /* 0x000f24000c1e1b00 */
[----:B----4-:R-:W0:Y:S02]  /*2e50*/  I2F.F64.U64 R32, R32 ;  /* 0x0000002000207312 */ /* 0x010e240000301800 */
[----:B0-----:R-:W-:Y:S05]  /*2e60*/  BRA `(.L_x_3120) ;  /* 0x0000000000087947 */ /* 0x001fea0003800000 */
.L_x_3139:
[----:B------:R-:W4:Y:S02]  /*2e70*/  LDG.E R4, desc[UR36][R4.64] ;  /* 0x0000002404047981 */ /* 0x000f24000c1e1900 */
[----:B----4-:R0:W1:Y:S02]  /*2e80*/  I2F.F64.U32 R32, R4 ;  /* 0x0000000400207312 */ /* 0x0100640000201800 */
.L_x_3120:
[----:B------:R-:W-:Y:S05]  /*2e90*/  BSYNC.RECONVERGENT B6 ;  /* 0x0000000000067941 */ /* 0x000fea0003800200 */
.L_x_3114:
        /* <DEDUP_REMOVED lines=18> */
[----:B----4-:R0:W4:Y:S02]  /*2fc0*/  I2F.F64.S16 R28, R4 ;  /* 0x00000004001c7312 */ /* 0x0101240000101c00 */
[----:B0---4-:R-:W-:Y:S05]  /*2fd0*/  BRA `(.L_x_3148) ;  /* 0x0000000c00707947 */ /* 0x011fea0003800000 */
.L_x_3146:
[----:B------:R-:W4:Y:S02]  /*2fe0*/  LDG.E.U8 R4, desc[UR36][R4.64] ;  /* 0x0000002404047981 */ /* 0x000f24000c1e1100 */
[----:B----4-:R0:W4:Y:S02]  /*2ff0*/  I2F.F64.U16 R28, R4 ;  /* 0x00000004001c7312 */ /* 0x0101240000101800 */
[----:B0---4-:R-:W-:Y:S05]  /*3000*/  BRA `(.L_x_3148) ;  /* 0x0000000c00647947 */ /* 0x011fea0003800000 */
.L_x_3145:
        /* <DEDUP_REMOVED lines=9> */
.L_x_3150:
[----:B------:R-:W4:Y:S02]  /*30a0*/  LDG.E R4, desc[UR36][R4.64] ;  /* 0x0000002404047981 */ /* 0x000f24000c1e1900 */
[----:B----4-:R0:W4:Y:S02]  /*30b0*/  I2F.F64 R28, R4 ;  /* 0x00000004001c7312 */ /* 0x0101240000201c00 */
[----:B0---4-:R-:W-:Y:S05]  /*30c0*/  BRA `(.L_x_3148) ;  /* 0x0000000c00347947 */ /* 0x011fea0003800000 */
.L_x_3149:
[----:B------:R-:W4:Y:S02]  /*30d0*/  LDG.E.U16 R4, desc[UR36][R4.64] ;  /* 0x0000002404047981 */ /* 0x000f24000c1e1500 */
[----:B----4-:R0:W4:Y:S02]  /*30e0*/  I2F.F64.S16 R28, R4 ;  /* 0x00000004001c7312 */ /* 0x0101240000101c00 */
[----:B0---4-:R-:W-:Y:S05]  /*30f0*/  BRA `(.L_x_3148) ;  /* 0x0000000c00287947 */ /* 0x011fea0003800000 */
.L_x_3144:
        /* <DEDUP_REMOVED lines=10> */
.L_x_3152:
[----:B------:R-:W4:Y:S02]  /*31a0*/  LDG.E.U16 R0, desc[UR36][R4.64] ;  /* 0x0000002404007981 */ /* 0x000f24000c1e1500 */
[----:B----4-:R-:W-:-:S05]  /*31b0*/  HADD2.F32 R0, -RZ, R0.H0_H0 ;  /* 0x20000000ff007230 */ /* 0x010fca0000004100 */
[----:B------:R-:W-:-:S04]  /*31c0*/  FMUL.FTZ R0, R0, 1 ;  /* 0x3f80000000007820 */ /* 0x000fc80000410000 */
[----:B------:R4:W0:Y:S02]  /*31d0*/  F2F.F64.F32 R28, R0 ;  /* 0x00000000001c7310 */ /* 0x0008240000201800 */
[----:B0---4-:R-:W-:Y:S05]  /*31e0*/  BRA `(.L_x_3148) ;  /* 0x0000000800ec7947 */ /* 0x011fea0003800000 */
.L_x_3151:
        /* <DEDUP_REMOVED lines=10> */
.L_x_3154:
[----:B------:R-:W4:Y:S02]  /*3290*/  LDG.E.U16 R4, desc[UR36][R4.64] ;  /* 0x0000002404047981 */ /* 0x000f24000c1e1500 */
[----:B----4-:R-:W-:-:S05]  /*32a0*/  HADD2.F32 R0, -RZ, R4.H0_H0 ;  /* 0x20000004ff007230 */ /* 0x010fca0000004100 */
[----:B------:R-:W-:-:S04]  /*32b0*/  FMUL.FTZ R0, R0, 1 ;  /* 0x3f80000000007820 */ /* 0x000fc80000410000 */
[----:B------:R0:W4:Y:S02]  /*32c0*/  F2F.F64.F32 R28, R0 ;  /* 0x00000000001c7310 */ /* 0x0001240000201800 */
[----:B0---4-:R-:W-:Y:S05]  /*32d0*/  BRA `(.L_x_3148) ;  /* 0x0000000800b07947 */ /* 0x011fea0003800000 */
.L_x_3153:
[----:B------:R0:W5:Y:S01]  /*32e0*/  LDG.E.64 R28, desc[UR36][R4.64] ;  /* 0x00000024041c7981 */ /* 0x000162000c1e1b00 */
[----:B------:R-:W-:Y:S05]  /*32f0*/  BRA `(.L_x_3148) ;  /* 0x0000000800a87947 */ /* 0x000fea0003800000 */
.L_x_3143:
        /* <DEDUP_REMOVED lines=13> */
.L_x_3157:
[----:B------:R0:W5:Y:S01]  /*33d0*/  LDG.E.64 R28, desc[UR36][R4.64] ;  /* 0x00000024041c7981 */ /* 0x000162000c1e1b00 */
[----:B------:R-:W-:Y:S05]  /*33e0*/  BRA `(.L_x_3148) ;  /* 0x00000008006c7947 */ /* 0x000fea0003800000 */
.L_x_3156:
        /* <DEDUP_REMOVED lines=25> */
[----:B------:R0:W4:Y:S02]  /*3580*/  F2F.F64.F32 R28, R3 ;  /* 0x00000003001c7310 */ /* 0x0001240000201800 */
[----:B0---4-:R-:W-:Y:S05]  /*3590*/  BRA `(.L_x_3148) ;  /* 0x0000000800007947 */ /* 0x011fea0003800000 */
.L_x_3159:
        /* <DEDUP_REMOVED lines=13> */
[----:B------:R0:W4:Y:S02]  /*3670*/  F2F.F64.F32 R28, R0 ;  /* 0x00000000001c7310 */ /* 0x0001240000201800 */
[----:B0---4-:R-:W-:Y:S05]  /*3680*/  BRA `(.L_x_3148) ;  /* 0x0000000400c47947 */ /* 0x011fea0003800000 */
.L_x_3158:
[----:B------:R-:W4:Y:S02]  /*3690*/  LDG.E.U16 R0, desc[UR36][R4.64] ;  /* 0x0000002404007981 */ /* 0x000f24000c1e1500 */
[----:B----4-:R-:W-:-:S04]  /*36a0*/  IMAD.U32 R0, R0, 0x10000, RZ ;  /* 0x0001000000007824 */ /* 0x010fc800078e00ff */
[----:B------:R-:W-:-:S04]  /*36b0*/  FMUL.FTZ R0, R0, 1 ;  /* 0x3f80000000007820 */ /* 0x000fc80000410000 */
[----:B------:R0:W4:Y:S02]  /*36c0*/  F2F.F64.F32 R28, R0 ;  /* 0x00000000001c7310 */ /* 0x0001240000201800 */
[----:B0---4-:R-:W-:Y:S05]  /*36d0*/  BRA `(.L_x_3148) ;  /* 0x0000000400b07947 */ /* 0x011fea0003800000 */
.L_x_3155:
        /* <DEDUP_REMOVED lines=9> */
[----:B----4-:R0:W4:Y:S02]  /*3770*/  I2F.F64.U16 R28, R4 ;  /* 0x00000004001c7312 */ /* 0x0101240000101800 */
[----:B0---4-:R-:W-:Y:S05]  /*3780*/  BRA `(.L_x_3148) ;  /* 0x0000000400847947 */ /* 0x011fea0003800000 */
.L_x_3162:
        /* <DEDUP_REMOVED lines=21> */
.L_x_3164:
[----:B------:R-:W-:Y:S05]  /*38e0*/  BSYNC.RECONVERGENT B0 ;  /* 0x0000000000007941 */ /* 0x000fea0003800200 */
.L_x_3163:
[----:B------:R-:W-:Y:S01]  /*38f0*/  IMAD.SHL.U32 R0, R0, 0x100000, RZ ;  /* 0x0010000000007824 */ /* 0x000fe200078e00ff */
[----:B------:R-:W-:-:S04]  /*3900*/  LEA R3, R3, 0x3b800000, 0x17 ;  /* 0x3b80000003037811 */ /* 0x000fc800078eb8ff */
[----:B------:R-:W-:-:S05]  /*3910*/  LOP3.LUT R0, R3, R0, R7, 0xfe, !PT ;  /* 0x0000000003007212 */ /* 0x000fca00078efe07 */
[----:B------:R-:W-:-:S04]  /*3920*/  FMUL.FTZ R0, R0, 1 ;  /* 0x3f80000000007820 */ /* 0x000fc80000410000 */
[----:B------:R0:W4:Y:S02]  /*3930*/  F2F.F64.F32 R28, R0 ;  /* 0x00000000001c7310 */ /* 0x0001240000201800 */
[----:B0---4-:R-:W-:Y:S05]  /*3940*/  BRA `(.L_x_3148) ;  /* 0x0000000400147947 */ /* 0x011fea0003800000 */
.L_x_3161:
        /* <DEDUP_REMOVED lines=21> */
.L_x_3166:
[----:B------:R-:W-:Y:S05]  /*3aa0*/  BSYNC.RECONVERGENT B0 ;  /* 0x0000000000007941 */ /* 0x000fea0003800200 */
.L_x_3165:
[----:B------:R-:W-:Y:S01]  /*3ab0*/  IMAD.SHL.U32 R0, R0, 0x200000, RZ ;  /* 0x0020000000007824 */ /* 0x000fe200078e00ff */
[----:B------:R-:W-:-:S04]  /*3ac0*/  LEA R3, R3, 0x37800000, 0x17 ;  /* 0x3780000003037811 */ /* 0x000fc800078eb8ff */
[----:B------:R-:W-:-:S05]  /*3ad0*/  LOP3.LUT R0, R3, R0, R7, 0xfe, !PT ;  /* 0x0000000003007212 */ /* 0x000fca00078efe07 */
[----:B------:R-:W-:-:S04]  /*3ae0*/  FMUL.FTZ R0, R0, 1 ;  /* 0x3f80000000007820 */ /* 0x000fc80000410000 */
[----:B------:R0:W4:Y:S02]  /*3af0*/  F2F.F64.F32 R28, R0 ;  /* 0x00000000001c7310 */ /* 0x0001240000201800 */
[----:B0---4-:R-:W-:Y:S05]  /*3b00*/  BRA `(.L_x_3148) ;  /* 0x0000000000a47947 */ /* 0x011fea0003800000 */
.L_x_3160:
        /* <DEDUP_REMOVED lines=16> */
[----:B------:R0:W4:Y:S02]  /*3c10*/  @P0 F2F.F64.F32 R28, R0 ;  /* 0x00000000001c0310 */ /* 0x0001240000201800 */
[----:B0---4-:R-:W-:Y:S05]  /*3c20*/  BRA `(.L_x_3148) ;  /* 0x00000000005c7947 */ /* 0x011fea0003800000 */
.L_x_3147:
        /* <DEDUP_REMOVED lines=16> */
.L_x_3169:
[----:B------:R-:W-:Y:S01]  /*3d30*/  CS2R R28, SRZ ;  /* 0x00000000001c7805 */ /* 0x000fe2000001ff00 */
[----:B------:R-:W-:Y:S06]  /*3d40*/  BRA `(.L_x_3148) ;  /* 0x0000000000147947 */ /* 0x000fec0003800000 */
.L_x_3168:
[----:B------:R-:W4:Y:S02]  /*3d50*/  LDG.E.64 R28, desc[UR36][R4.64] ;  /* 0x00000024041c7981 */ /* 0x000f24000c1e1b00 */
[----:B----4-:R-:W0:Y:S02]  /*3d60*/  I2F.F64.U64 R28, R28 ;  /* 0x0000001c001c7312 */ /* 0x010e240000301800 */
[----:B0-----:R-:W-:Y:S05]  /*3d70*/  BRA `(.L_x_3148) ;  /* 0x0000000000087947 */ /* 0x001fea0003800000 */
.L_x_3167:
[----:B------:R-:W4:Y:S02]  /*3d80*/  LDG.E R4, desc[UR36][R4.64] ;  /* 0x0000002404047981 */ /* 0x000f24000c1e1900 */
[----:B----4-:R4:W0:Y:S02]  /*3d90*/  I2F.F64.U32 R28, R4 ;  /* 0x00000004001c7312 */ /* 0x0108240000201800 */
.L_x_3148:
[----:B------:R-:W-:Y:S05]  /*3da0*/  BSYNC.RECONVERGENT B6 ;  /* 0x0000000000067941 */ /* 0x000fea0003800200 */
.L_x_3142:
[----:B------:R-:W-:-:S07]  /*3db0*/  VIADD R35, R35, 0x80 ;  /* 0x0000008023237836 */ /* 0x000fce0000000000 */
.L_x_3113:
[----:B------:R-:W-:Y:S05]  /*3dc0*/  BSYNC.RECONVERGENT B7 ;  /* 0x0000000000077941 */ /* 0x000fea0003800200 */
.L_x_3112:
        /* <DEDUP_REMOVED lines=26> */
.L_x_3176:
[----:B------:R-:W4:Y:S02]  /*3f70*/  LDG.E.U8 R4, desc[UR36][R4.64] ;  /* 0x0000002404047981 */ /* 0x000f24000c1e1100 */
[----:B----4-:R0:W1:Y:S02]  /*3f80*/  I2F.F64.U16 R30, R4 ;  /* 0x00000004001e7312 */ /* 0x0100640000101800 */
[----:B01----:R-:W-:Y:S05]  /*3f90*/  BRA `(.L_x_3178) ;  /* 0x0000000c00647947 */ /* 0x003fea0003800000 */
.L_x_3175:
        /* <DEDUP_REMOVED lines=9> */
.L_x_3180:
[----:B------:R-:W4:Y:S02]  /*4030*/  LDG.E R4, desc[UR36][R4.64] ;  /* 0x0000002404047981 */ /* 0x000f24000c1e1900 */
[----:B----4-:R0:W1:Y:S02]  /*4040*/  I2F.F64 R30, R4 ;  /* 0x00000004001e7312 */ /* 0x0100640000201c00 */
[----:B01----:R-:W-:Y:S05]  /*4050*/  BRA `(.L_x_3178) ;  /* 0x0000000c00347947 */ /* 0x003fea0003800000 */
.L_x_3179:
[----:B------:R-:W4:Y:S02]  /*4060*/  LDG.E.U16 R4, desc[UR36][R4.64] ;  /* 0x0000002404047981 */ /* 0x000f24000c1e1500 */
[----:B----4-:R0:W1:Y:S02]  /*4070*/  I2F.F64.S16 R30, R4 ;  /* 0x00000004001e7312 */ /* 0x0100640000101c00 */
[----:B01----:R-:W-:Y:S05]  /*4080*/  BRA `(.L_x_3178) ;  /* 0x0000000c00287947 */ /* 0x003fea0003800000 */
.L_x_3174:
        /* <DEDUP_REMOVED lines=10> */
.L_x_3182:
[----:B------:R-:W4:Y:S02]  /*4130*/  LDG.E.U16 R0, desc[UR36][R4.64] ;  /* 0x0000002404007981 */ /* 0x000f24000c1e1500 */
[----:B----4-:R-:W-:-:S05]  /*4140*/  HADD2.F32 R0, -RZ, R0.H0_H0 ;  /* 0x20000000ff007230 */ /* 0x010fca0000004100 */
[----:B------:R-:W-:-:S04]  /*4150*/  FMUL.FTZ R0, R0, 1 ;  /* 0x3f80000000007820 */ /* 0x000fc80000410000 */
[----:B------:R0:W1:Y:S02]  /*4160*/  F2F.F64.F32 R30, R0 ;  /* 0x00000000001e7310 */ /* 0x0000640000201800 */
[----:B01----:R-:W-:Y:S05]  /*4170*/  BRA `(.L_x_3178) ;  /* 0x0000000800ec7947 */ /* 0x003fea0003800000 */
.L_x_3181:
        /* <DEDUP_REMOVED lines=8> */
[----:B------:R-:W1:Y:S02]  /*4200*/  F2F.F64.F32 R30, R30 ;  /* 0x0000001e001e7310 */ /* 0x000e640000201800 */
[----:B-1----:R-:W-:Y:S05]  /*4210*/  BRA `(.L_x_3178) ;  /* 0x0000000800c47947 */ /* 0x002fea0003800000 */
.L_x_3184:
[----:B------:R-:W4:Y:S02]  /*4220*/  LDG.E.U16 R4, desc[UR36][R4.64] ;  /* 0x0000002404047981 */ /* 0x000f24000c1e1500 */
[----:B----4-:R-:W-:-:S05]  /*4230*/  HADD2.F32 R0, -RZ, R4.H0_H0 ;  /* 0x20000004ff007230 */ /* 0x010fca0000004100 */
[----:B------:R-:W-:-:S04]  /*4240*/  FMUL.FTZ R0, R0, 1 ;  /* 0x3f80000000007820 */ /* 0x000fc80000410000 */
[----:B------:R1:W4:Y:S02]  /*4250*/  F2F.F64.F32 R30, R0 ;  /* 0x00000000001e7310 */ /* 0x0003240000201800 */
[----:B-1--4-:R-:W-:Y:S05]  /*4260*/  BRA `(.L_x_3178) ;  /* 0x0000000800b07947 */ /* 0x012fea0003800000 */
.L_x_3183:
[----:B------:R0:W5:Y:S01]  /*4270*/  LDG.E.64 R30, desc[UR36][R4.64] ;  /* 0x00000024041e7981 */ /* 0x000162000c1e1b00 */
[----:B------:R-:W-:Y:S05]  /*4280*/  BRA `(.L_x_3178) ;  /* 0x0000000800a87947 */ /* 0x000fea0003800000 */
.L_x_3173:
        /* <DEDUP_REMOVED lines=13> */
.L_x_3187:
[----:B------:R1:W5:Y:S01]  /*4360*/  LDG.E.64 R30, desc[UR36][R4.64] ;  /* 0x00000024041e7981 */ /* 0x000362000c1e1b00 */
[----:B------:R-:W-:Y:S05]  /*4370*/  BRA `(.L_x_3178) ;  /* 0x00000008006c7947 */ /* 0x000fea0003800000 */
.L_x_3186:
        /* <DEDUP_REMOVED lines=26> */
[----:B-1--4-:R-:W-:Y:S05]  /*4520*/  BRA `(.L_x_3178) ;  /* 0x0000000800007947 */ /* 0x012fea0003800000 */
.L_x_3189:
        /* <DEDUP_REMOVED lines=14> */
[----:B-1--4-:R-:W-:Y:S05]  /*4610*/  BRA `(.L_x_3178) ;  /* 0x0000000400c47947 */ /* 0x012fea0003800000 */
.L_x_3188:
[----:B------:R-:W4:Y:S02]  /*4620*/  LDG.E.U16 R0, desc[UR36][R4.64] ;  /* 0x0000002404007981 */ /* 0x000f24000c1e1500 */
[----:B----4-:R-:W-:-:S04]  /*4630*/  IMAD.U32 R0, R0, 0x10000, RZ ;  /* 0x0001000000007824 */ /* 0x010fc800078e00ff */
[----:B------:R-:W-:-:S04]  /*4640*/  FMUL.FTZ R0, R0, 1 ;  /* 0x3f80000000007820 */ /* 0x000fc80000410000 */
[----:B------:R1:W4:Y:S02]  /*4650*/  F2F.F64.F32 R30, R0 ;  /* 0x00000000001e7310 */ /* 0x0003240000201800 */
[----:B-1--4-:R-:W-:Y:S05]  /*4660*/  BRA `(.L_x_3178) ;  /* 0x0000000400b07947 */ /* 0x012fea0003800000 */
.L_x_3185:
        /* <DEDUP_REMOVED lines=9> */
[----:B----4-:R0:W1:Y:S02]  /*4700*/  I2F.F64.U16 R30, R4 ;  /* 0x00000004001e7312 */ /* 0x0100640000101800 */
[----:B01----:R-:W-:Y:S05]  /*4710*/  BRA `(.L_x_3178) ;  /* 0x0000000400847947 */ /* 0x003fea0003800000 */
.L_x_3192:
        /* <DEDUP_REMOVED lines=21> */
.L_x_3194:
[----:B------:R-:W-:Y:S05]  /*4870*/  BSYNC.RECONVERGENT B0 ;  /* 0x0000000000007941 */ /* 0x000fea0003800200 */
.L_x_3193:
[----:B------:R-:W-:Y:S01]  /*4880*/  IMAD.SHL.U32 R0, R0, 0x100000, RZ ;  /* 0x0010000000007824 */ /* 0x000fe200078e00ff */
[----:B------:R-:W-:-:S04]  /*4890*/  LEA R3, R3, 0x3b800000, 0x17 ;  /* 0x3b80000003037811 */ /* 0x000fc800078eb8ff */
[----:B------:R-:W-:-:S05]  /*48a0*/  LOP3.LUT R0, R3, R0, R7, 0xfe, !PT ;  /* 0x0000000003007212 */ /* 0x000fca00078efe07 */
[----:B------:R-:W-:-:S04]  /*48b0*/  FMUL.FTZ R0, R0, 1 ;  /* 0x3f80000000007820 */ /* 0x000fc80000410000 */
[----:B------:R0:W1:Y:S02]  /*48c0*/  F2F.F64.F32 R30, R0 ;  /* 0x00000000001e7310 */ /* 0x0000640000201800 */
[----:B01----:R-:W-:Y:S05]  /*48d0*/  BRA `(.L_x_3178) ;  /* 0x0000000400147947 */ /* 0x003fea0003800000 */
.L_x_3191:
        /* <DEDUP_REMOVED lines=21> */
.L_x_3196:
[----:B------:R-:W-:Y:S05]  /*4a30*/  BSYNC.RECONVERGENT B0 ;  /* 0x0000000000007941 */ /* 0x000fea0003800200 */
.L_x_3195:
[----:B------:R-:W-:Y:S01]  /*4a40*/  IMAD.SHL.U32 R0, R0, 0x200000, RZ ;  /* 0x0020000000007824 */ /* 0x000fe200078e00ff */
[----:B------:R-:W-:-:S04]  /*4a50*/  LEA R3, R3, 0x37800000, 0x17 ;  /* 0x3780000003037811 */ /* 0x000fc800078eb8ff */
[----:B------:R-:W-:-:S05]  /*4a60*/  LOP3.LUT R0, R3, R0, R7, 0xfe, !PT ;  /* 0x0000000003007212 */ /* 0x000fca00078efe07 */
[----:B------:R-:W-:-:S04]  /*4a70*/  FMUL.FTZ R0, R0, 1 ;  /* 0x3f80000000007820 */ /* 0x000fc80000410000 */
[----:B------:R0:W1:Y:S02]  /*4a80*/  F2F.F64.F32 R30, R0 ;  /* 0x00000000001e7310 */ /* 0x0000640000201800 */
[----:B01----:R-:W-:Y:S05]  /*4a90*/  BRA `(.L_x_3178) ;  /* 0x0000000000a47947 */ /* 0x003fea0003800000 */
.L_x_3190:
        /* <DEDUP_REMOVED lines=18> */
.L_x_3177:
        /* <DEDUP_REMOVED lines=16> */
.L_x_3199:
[----:B------:R-:W-:Y:S01]  /*4cc0*/  CS2R R30, SRZ ;  /* 0x00000000001e7805 */ /* 0x000fe2000001ff00 */
[----:B------:R-:W-:Y:S06]  /*4cd0*/  BRA `(.L_x_3178) ;  /* 0x0000000000147947 */ /* 0x000fec0003800000 */
.L_x_3198:
[----:B------:R-:W4:Y:S02]  /*4ce0*/  LDG.E.64 R30, desc[UR36][R4.64] ;  /* 0x00000024041e7981 */ /* 0x000f24000c1e1b00 */
[----:B----4-:R-:W4:Y:S02]  /*4cf0*/  I2F.F64.U64 R30, R30 ;  /* 0x0000001e001e7312 */ /* 0x010f240000301800 */
[----:B----4-:R-:W-:Y:S05]  /*4d00*/  BRA `(.L_x_3178) ;  /* 0x0000000000087947 */ /* 0x010fea0003800000 */
.L_x_3197:
[----:B------:R-:W4:Y:S02]  /*4d10*/  LDG.E R4, desc[UR36][R4.64] ;  /* 0x0000002404047981 */ /* 0x000f24000c1e1900 */
[----:B----4-:R4:W0:Y:S02]  /*4d20*/  I2F.F64.U32 R30, R4 ;  /* 0x00000004001e7312 */ /* 0x0108240000201800 */
.L_x_3178:
[----:B------:R-:W-:Y:S05]  /*4d30*/  BSYNC.RECONVERGENT B6 ;  /* 0x0000000000067941 */ /* 0x000fea0003800200 */
.L_x_3172:
[----:B01--4-:R-:W0:Y:S01]  /*4d40*/  LDC.64 R4, c[0x0][0x398] ;  /* 0x0000e600ff047b82 */ /* 0x013e220000000a00 */
        /* <DEDUP_REMOVED lines=19> */
.L_x_3204:
[----:B------:R-:W4:Y:S02]  /*4e80*/  LDG.E.U8 R4, desc[UR36][R4.64] ;  /* 0x0000002404047981 */ /* 0x000f24000c1e1100 */
[----:B----4-:R0:W1:Y:S02]  /*4e90*/  I2F.F64.U16 R24, R4 ;  /* 0x0000000400187312 */ /* 0x0100640000101800 */
[----:B01----:R-:W-:Y:S05]  /*4ea0*/  BRA `(.L_x_3206) ;  /* 0x0000000c00647947 */ /* 0x003fea0003800000 */
.L_x_3203:
        /* <DEDUP_REMOVED lines=9> */
.L_x_3208:
[----:B------:R-:W4:Y:S02]  /*4f40*/  LDG.E R4, desc[UR36][R4.64] ;  /* 0x0000002404047981 */ /* 0x000f24000c1e1900 */
[----:B----4-:R0:W1:Y:S02]  /*4f50*/  I2F.F64 R24, R4 ;  /* 0x0000000400187312 */ /* 0x0100640000201c00 */
[----:B01----:R-:W-:Y:S05]  /*4f60*/  BRA `(.L_x_3206) ;  /* 0x0000000c00347947 */ /* 0x003fea0003800000 */
.L_x_3207:
[----:B------:R-:W4:Y:S02]  /*4f70*/  LDG.E.U16 R4, desc[UR36][R4.64] ;  /* 0x0000002404047981 */ /* 0x000f24000c1e1500 */
[----:B----4-:R0:W1:Y:S02]  /*4f80*/  I2F.F64.S16 R24, R4 ;  /* 0x0000000400187312 */ /* 0x0100640000101c00 */
[----:B01----:R-:W-:Y:S05]  /*4f90*/  BRA `(.L_x_3206) ;  /* 0x0000000c00287947 */ /* 0x003fea0003800000 */
.L_x_3202:
        /* <DEDUP_REMOVED lines=10> */
.L_x_3210:
[----:B------:R-:W4:Y:S02]  /*5040*/  LDG.E.U16 R0, desc[UR36][R4.64] ;  /* 0x0000002404007981 */ /* 0x000f24000c1e1500 */
[----:B----4-:R-:W-:-:S05]  /*5050*/  HADD2.F32 R0, -RZ, R0.H0_H0 ;  /* 0x20000000ff007230 */ /* 0x010fca0000004100 */
[----:B------:R-:W-:-:S04]  /*5060*/  FMUL.FTZ R0, R0, 1 ;  /* 0x3f80000000007820 */ /* 0x000fc80000410000 */
[----:B------:R0:W1:Y:S02]  /*5070*/  F2F.F64.F32 R24, R0 ;  /* 0x0000000000187310 */ /* 0x0000640000201800 */
[----:B01----:R-:W-:Y:S05]  /*5080*/  BRA `(.L_x_3206) ;  /* 0x0000000800ec7947 */ /* 0x003fea0003800000 */
.L_x_3209:
        /* <DEDUP_REMOVED lines=10> */
.L_x_3212:
[----:B------:R-:W4:Y:S02]  /*5130*/  LDG.E.U16 R4, desc[UR36][R4.64] ;  /* 0x0000002404047981 */ /* 0x000f24000c1e1500 */
[----:B----4-:R-:W-:-:S05]  /*5140*/  HADD2.F32 R0, -RZ, R4.H0_H0 ;  /* 0x20000004ff007230 */ /* 0x010fca0000004100 */
[----:B------:R-:W-:-:S04]  /*5150*/  FMUL.FTZ R0, R0, 1 ;  /* 0x3f80000000007820 */ /* 0x000fc80000410000 */
[----:B------:R0:W1:Y:S02]  /*5160*/  F2F.F64.F32 R24, R0 ;  /* 0x0000000000187310 */ /* 0x0000640000201800 */
[----:B01----:R-:W-:Y:S05]  /*5170*/  BRA `(.L_x_3206) ;  /* 0x0000000800b07947 */ /* 0x003fea0003800000 */
.L_x_3211:
[----:B------:R0:W5:Y:S01]  /*5180*/  LDG.E.64 R24, desc[UR36][R4.64] ;  /* 0x0000002404187981 */ /* 0x000162000c1e1b00 */
[----:B------:R-:W-:Y:S05]  /*5190*/  BRA `(.L_x_3206) ;  /* 0x0000000800a87947 */ /* 0x000fea0003800000 */
.L_x_3201:
        /* <DEDUP_REMOVED lines=13> */
.L_x_3215:
[----:B------:R0:W5:Y:S01]  /*5270*/  LDG.E.64 R24, desc[UR36][R4.64] ;  /* 0x0000002404187981 */ /* 0x000162000c1e1b00 */
[----:B------:R-:W-:Y:S05]  /*5280*/  BRA `(.L_x_3206) ;  /* 0x00000008006c7947 */ /* 0x000fea0003800000 */
.L_x_3214:
        /* <DEDUP_REMOVED lines=27> */
.L_x_3217:
        /* <DEDUP_REMOVED lines=15> */
.L_x_3216:
[----:B------:R-:W4:Y:S02]  /*5530*/  LDG.E.U16 R0, desc[UR36][R4.64] ;  /* 0x0000002404007981 */ /* 0x000f24000c1e1500 */
[----:B----4-:R-:W-:-:S04]  /*5540*/  IMAD.U32 R0, R0, 0x10000, RZ ;  /* 0x0001000000007824 */ /* 0x010fc800078e00ff */
[----:B------:R-:W-:-:S04]  /*5550*/  FMUL.FTZ R0, R0, 1 ;  /* 0x3f80000000007820 */ /* 0x000fc80000410000 */
[----:B------:R0:W1:Y:S02]  /*5560*/  F2F.F64.F32 R24, R0 ;  /* 0x0000000000187310 */ /* 0x0000640000201800 */
[----:B01----:R-:W-:Y:S05]  /*5570*/  BRA `(.L_x_3206) ;  /* 0x0000000400b07947 */ /* 0x003fea0003800000 */
.L_x_3213:
        /* <DEDUP_REMOVED lines=11> */
.L_x_3220:
        /* <DEDUP_REMOVED lines=21> */
.L_x_3222:
[----:B------:R-:W-:Y:S05]  /*5780*/  BSYNC.RECONVERGENT B0 ;  /* 0x0000000000007941 */ /* 0x000fea0003800200 */
.L_x_3221:
[----:B------:R-:W-:Y:S01]  /*5790*/  IMAD.SHL.U32 R0, R0, 0x100000, RZ ;  /* 0x0010000000007824 */ /* 0x000fe200078e00ff */
[----:B------:R-:W-:-:S04]  /*57a0*/  LEA R3, R3, 0x3b800000, 0x17 ;  /* 0x3b80000003037811 */ /* 0x000fc800078eb8ff */
[----:B------:R-:W-:-:S05]  /*57b0*/  LOP3.LUT R0, R3, R0, R7, 0xfe, !PT ;  /* 0x0000000003007212 */ /* 0x000fca00078efe07 */
[----:B------:R-:W-:-:S04]  /*57c0*/  FMUL.FTZ R0, R0, 1 ;  /* 0x3f80000000007820 */ /* 0x000fc80000410000 */
[----:B------:R0:W1:Y:S02]  /*57d0*/  F2F.F64.F32 R24, R0 ;  /* 0x0000000000187310 */ /* 0x0000640000201800 */
[----:B01----:R-:W-:Y:S05]  /*57e0*/  BRA `(.L_x_3206) ;  /* 0x0000000400147947 */ /* 0x003fea0003800000 */
.L_x_3219:
        /* <DEDUP_REMOVED lines=21> */
.L_x_3224:
[----:B------:R-:W-:Y:S05]  /*5940*/  BSYNC.RECONVERGENT B0 ;  /* 0x0000000000007941 */ /* 0x000fea0003800200 */
.L_x_3223:
[----:B------:R-:W-:Y:S01]  /*5950*/  IMAD.SHL.U32 R0, R0, 0x200000, RZ ;  /* 0x0020000000007824 */ /* 0x000fe200078e00ff */
[----:B------:R-:W-:-:S04]  /*5960*/  LEA R3, R3, 0x37800000, 0x17 ;  /* 0x3780000003037811 */ /* 0x000fc800078eb8ff */
[----:B------:R-:W-:-:S05]  /*5970*/  LOP3.LUT R0, R3, R0, R7, 0xfe, !PT ;  /* 0x0000000003007212 */ /* 0x000fca00078efe07 */
[----:B------:R-:W-:-:S04]  /*5980*/  FMUL.FTZ R0, R0, 1 ;  /* 0x3f80000000007820 */ /* 0x000fc80000410000 */
[----:B------:R0:W1:Y:S02]  /*5990*/  F2F.F64.F32 R24, R0 ;  /* 0x0000000000187310 */ /* 0x0000640000201800 */
[----:B01----:R-:W-:Y:S05]  /*59a0*/  BRA `(.L_x_3206) ;  /* 0x0000000000a47947 */ /* 0x003fea0003800000 */
.L_x_3218:
        /* <DEDUP_REMOVED lines=17> */
[----:B-1--4-:R-:W-:Y:S05]  /*5ac0*/  BRA `(.L_x_3206) ;  /* 0x00000000005c7947 */ /* 0x012fea0003800000 */
.L_x_3205:
        /* <DEDUP_REMOVED lines=16> */
.L_x_3227:
[----:B------:R-:W-:Y:S01]  /*5bd0*/  CS2R R24, SRZ ;  /* 0x0000000000187805 */ /* 0x000fe2000001ff00 */
[----:B------:R-:W-:Y:S06]  /*5be0*/  BRA `(.L_x_3206) ;  /* 0x0000000000147947 */ /* 0x000fec0003800000 */
.L_x_3226:
[----:B------:R-:W4:Y:S02]  /*5bf0*/  LDG.E.64 R24, desc[UR36][R4.64] ;  /* 0x0000002404187981 */ /* 0x000f24000c1e1b00 */
[----:B----4-:R-:W1:Y:S02]  /*5c00*/  I2F.F64.U64 R24, R24 ;  /* 0x0000001800187312 */ /* 0x010e640000301800 */
[----:B-1----:R-:W-:Y:S05]  /*5c10*/  BRA `(.L_x_3206) ;  /* 0x0000000000087947 */ /* 0x002fea0003800000 */
.L_x_3225:
[----:B------:R-:W4:Y:S02]  /*5c20*/  LDG.E R4, desc[UR36][R4.64] ;  /* 0x0000002404047981 */ /* 0x000f24000c1e1900 */
[----:B----4-:R1:W4:Y:S02]  /*5c30*/  I2F.F64.U32 R24, R4 ;  /* 0x0000000400187312 */ /* 0x0103240000201800 */
.L_x_3206:
[----:B------:R-:W-:Y:S05]  /*5c40*/  BSYNC.RECONVERGENT B6 ;  /* 0x0000000000067941 */ /* 0x000fea0003800200 */
.L_x_3200:
[----:B------:R-:W-:-:S07]  /*5c50*/  VIADD R35, R35, 0x80 ;  /* 0x0000008023237836 */ /* 0x000fce0000000000 */
.L_x_3171:
[----:B------:R-:W-:Y:S05]  /*5c60*/  BSYNC.RECONVERGENT B7 ;  /* 0x0000000000077941 */ /* 0x000fea0003800200 */
.L_x_3170:
        /* <DEDUP_REMOVED lines=26> */
.L_x_3234:
[----:B------:R-:W4:Y:S02]  /*5e10*/  LDG.E.U8 R4, desc[UR36][R4.64] ;  /* 0x0000002404047981 */ /* 0x000f24000c1e1100 */
[----:B----4-:R0:W1:Y:S02]  /*5e20*/  I2F.F64.U16 R16, R4 ;  /* 0x0000000400107312 */ /* 0x0100640000101800 */
[----:B01----:R-:W-:Y:S05]  /*5e30*/  BRA `(.L_x_3236) ;  /* 0x0000000c00647947 */ /* 0x003fea0003800000 */
.L_x_3233:
        /* <DEDUP_REMOVED lines=9> */
.L_x_3238:
[----:B------:R-:W4:Y:S02]  /*5ed0*/  LDG.E R4, desc[UR36][R4.64] ;  /* 0x0000002404047981 */ /* 0x000f24000c1e1900 */
[----:B----4-:R0:W1:Y:S02]  /*5ee0*/  I2F.F64 R16, R4 ;  /* 0x0000000400107312 */ /* 0x0100640000201c00 */
[----:B01----:R-:W-:Y:S05]  /*5ef0*/  BRA `(.L_x_3236) ;  /* 0x0000000c00347947 */ /* 0x003fea0003800000 */
.L_x_3237:
[----:B------:R-:W4:Y:S02]  /*5f00*/  LDG.E.U16 R4, desc[UR36][R4.64] ;  /* 0x0000002404047981 */ /* 0x000f24000c1e1500 */
[----:B----4-:R0:W1:Y:S02]  /*5f10*/  I2F.F64.S16 R16, R4 ;  /* 0x0000000400107312 */ /* 0x0100640000101c00 */
[----:B01----:R-:W-:Y:S05]  /*5f20*/  BRA `(.L_x_3236) ;  /* 0x0000000c00287947 */ /* 0x003fea0003800000 */
.L_x_3232:
        /* <DEDUP_REMOVED lines=10> */
.L_x_3240:
[----:B------:R-:W4:Y:S02]  /*5fd0*/  LDG.E.U16 R0, desc[UR36][R4.64] ;  /* 0x0000002404007981 */ /* 0x000f24000c1e1500 */
[----:B----4-:R-:W-:-:S05]  /*5fe0*/  HADD2.F32 R0, -RZ, R0.H0_H0 ;  /* 0x20000000ff007230 */ /* 0x010fca0000004100 */
[----:B------:R-:W-:-:S04]  /*5ff0*/  FMUL.FTZ R0, R0, 1 ;  /* 0x3f80000000007820 */ /* 0x000fc80000410000 */
[----:B------:R1:W4:Y:S02]  /*6000*/  F2F.F64.F32 R16, R0 ;  /* 0x0000000000107310 */ /* 0x0003240000201800 */
[----:B-1--4-:R-:W-:Y:S05]  /*6010*/  BRA `(.L_x_3236) ;  /* 0x0000000800ec7947 */ /* 0x012fea0003800000 */
.L_x_3239:
        /* <DEDUP_REMOVED lines=10> */
.L_x_3242:
[----:B------:R-:W4:Y:S02]  /*60c0*/  LDG.E.U16 R4, desc[UR36][R4.64] ;  /* 0x0000002404047981 */ /* 0x000f24000c1e1500 */
[----:B----4-:R-:W-:-:S05]  /*60d0*/  HADD2.F32 R0, -RZ, R4.H0_H0 ;  /* 0x20000004ff007230 */ /* 0x010fca0000004100 */
[----:B------:R-:W-:-:S04]  /*60e0*/  FMUL.FTZ R0, R0, 1 ;  /* 0x3f80000000007820 */ /* 0x000fc80000410000 */
[----:B------:R1:W4:Y:S02]  /*60f0*/  F2F.F64.F32 R16, R0 ;  /* 0x0000000000107310 */ /* 0x0003240000201800 */
[----:B-1--4-:R-:W-:Y:S05]  /*6100*/  BRA `(.L_x_3236) ;  /* 0x0000000800b07947 */ /* 0x012fea0003800000 */
.L_x_3241:
[----:B------:R0:W5:Y:S01]  /*6110*/  LDG.E.64 R16, desc[UR36][R4.64] ;  /* 0x0000002404107981 */ /* 0x000162000c1e1b00 */
[----:B------:R-:W-:Y:S05]  /*6120*/  BRA `(.L_x_3236) ;  /* 0x0000000800a87947 */ /* 0x000fea0003800000 */
.L_x_3231:
        /* <DEDUP_REMOVED lines=13> */
.L_x_3245:
[----:B------:R1:W5:Y:S01]  /*6200*/  LDG.E.64 R16, desc[UR36][R4.64] ;  /* 0x0000002404107981 */ /* 0x000362000c1e1b00 */
[----:B------:R-:W-:Y:S05]  /*6210*/  BRA `(.L_x_3236) ;  /* 0x00000008006c7947 */ /* 0x000fea0003800000 */
.L_x_3244:
        /* <DEDUP_REMOVED lines=25> */
[----:B------:R4:W0:Y:S02]  /*63b0*/  F2F.F64.F32 R16, R3 ;  /* 0x0000000300107310 */ /* 0x0008240000201800 */
[----:B0---4-:R-:W-:Y:S05]  /*63c0*/  BRA `(.L_x_3236) ;  /* 0x0000000800007947 */ /* 0x011fea0003800000 */
.L_x_3247:
        /* <DEDUP_REMOVED lines=13> */
[----:B------:R4:W0:Y:S02]  /*64a0*/  F2F.F64.F32 R16, R0 ;  /* 0x0000000000107310 */ /* 0x0008240000201800 */
[----:B0---4-:R-:W-:Y:S05]  /*64b0*/  BRA `(.L_x_3236) ;  /* 0x0000000400c47947 */ /* 0x011fea0003800000 */
.L_x_3246:
[----:B------:R-:W4:Y:S02]  /*64c0*/  LDG.E.U16 R0, desc[UR36][R4.64] ;  /* 0x0000002404007981 */ /* 0x000f24000c1e1500 */
[----:B----4-:R-:W-:-:S04]  /*64d0*/  IMAD.U32 R0, R0, 0x10000, RZ ;  /* 0x0001000000007824 */ /* 0x010fc800078e00ff */
[----:B------:R-:W-:-:S04]  /*64e0*/  FMUL.FTZ R0, R0, 1 ;  /* 0x3f80000000007820 */ /* 0x000fc80000410000 */
[----:B------:R4:W0:Y:S02]  /*64f0*/  F2F.F64.F32 R16, R0 ;  /* 0x0000000000107310 */ /* 0x0008240000201800 */
[----:B0---4-:R-:W-:Y:S05]  /*6500*/  BRA `(.L_x_3236) ;  /* 0x0000000400b07947 */ /* 0x011fea0003800000 */
.L_x_3243:
        /* <DEDUP_REMOVED lines=11> */
.L_x_3250:
        /* <DEDUP_REMOVED lines=21> */
.L_x_3252:
[----:B------:R-:W-:Y:S05]  /*6710*/  BSYNC.RECONVERGENT B0 ;  /* 0x0000000000007941 */ /* 0x000fea0003800200 */
.L_x_3251:
[----:B------:R-:W-:Y:S01]  /*6720*/  IMAD.SHL.U32 R0, R0, 0x100000, RZ ;  /* 0x0010000000007824 */ /* 0x000fe200078e00ff */
[----:B------:R-:W-:-:S04]  /*6730*/  LEA R3, R3, 0x3b800000, 0x17 ;  /* 0x3b80000003037811 */ /* 0x000fc800078eb8ff */
[----:B------:R-:W-:-:S05]  /*6740*/  LOP3.LUT R0, R3, R0, R7, 0xfe, !PT ;  /* 0x0000000003007212 */ /* 0x000fca00078efe07 */
[----:B------:R-:W-:-:S04]  /*6750*/  FMUL.FTZ R0, R0, 1 ;  /* 0x3f80000000007820 */ /* 0x000fc80000410000 */
[----:B------:R0:W1:Y:S02]  /*6760*/  F2F.F64.F32 R16, R0 ;  /* 0x0000000000107310 */ /* 0x0000640000201800 */
[----:B01----:R-:W-:Y:S05]  /*6770*/  BRA `(.L_x_3236) ;  /* 0x0000000400147947 */ /* 0x003fea0003800000 */
.L_x_3249:
        /* <DEDUP_REMOVED lines=21> */
.L_x_3254:
[----:B------:R-:W-:Y:S05]  /*68d0*/  BSYNC.RECONVERGENT B0 ;  /* 0x0000000000007941 */ /* 0x000fea0003800200 */
.L_x_3253:
[----:B------:R-:W-:Y:S01]  /*68e0*/  IMAD.SHL.U32 R0, R0, 0x200000, RZ ;  /* 0x0020000000007824 */ /* 0x000fe200078e00ff */
[----:B------:R-:W-:-:S04]  /*68f0*/  LEA R3, R3, 0x37800000, 0x17 ;  /* 0x3780000003037811 */ /* 0x000fc800078eb8ff */
[----:B------:R-:W-:-:S05]  /*6900*/  LOP3.LUT R0, R3, R0, R7, 0xfe, !PT ;  /* 0x0000000003007212 */ /* 0x000fca00078efe07 */
[----:B------:R-:W-:-:S04]  /*6910*/  FMUL.FTZ R0, R0, 1 ;  /* 0x3f80000000007820 */ /* 0x000fc80000410000 */
[----:B------:R0:W1:Y:S02]  /*6920*/  F2F.F64.F32 R16, R0 ;  /* 0x0000000000107310 */ /* 0x0000640000201800 */
[----:B01----:R-:W-:Y:S05]  /*6930*/  BRA `(.L_x_3236) ;  /* 0x0000000000a47947 */ /* 0x003fea0003800000 */
.L_x_3248:
        /* <DEDUP_REMOVED lines=18> */
.L_x_3235:
        /* <DEDUP_REMOVED lines=16> */
.L_x_3257:
[----:B------:R-:W-:Y:S01]  /*6b60*/  CS2R R16, SRZ ;  /* 0x0000000000107805 */ /* 0x000fe2000001ff00 */
[----:B------:R-:W-:Y:S06]  /*6b70*/  BRA `(.L_x_3236) ;  /* 0x0000000000147947 */ /* 0x000fec0003800000 */
.L_x_3256:
[----:B------:R-:W4:Y:S02]  /*6b80*/  LDG.E.64 R16, desc[UR36][R4.64] ;  /* 0x0000002404107981 */ /* 0x000f24000c1e1b00 */
[----:B----4-:R-:W0:Y:S02]  /*6b90*/  I2F.F64.U64 R16, R16 ;  /* 0x0000001000107312 */ /* 0x010e240000301800 */
[----:B0-----:R-:W-:Y:S05]  /*6ba0*/  BRA `(.L_x_3236) ;  /* 0x0000000000087947 */ /* 0x001fea0003800000 */
.L_x_3255:
[----:B------:R-:W4:Y:S02]  /*6bb0*/  LDG.E R4, desc[UR36][R4.64] ;  /* 0x0000002404047981 */ /* 0x000f24000c1e1900 */
[----:B----4-:R4:W0:Y:S02]  /*6bc0*/  I2F.F64.U32 R16, R4 ;  /* 0x0000000400107312 */ /* 0x0108240000201800 */
.L_x_3236:
[----:B------:R-:W-:Y:S05]  /*6bd0*/  BSYNC.RECONVERGENT B6 ;  /* 0x0000000000067941 */ /* 0x000fea0003800200 */
.L_x_3230:
[----:B01--4-:R-:W0:Y:S01]  /*6be0*/  LDC.64 R4, c[0x0][0x398] ;  /* 0x0000e600ff047b82 */ /* 0x013e220000000a00 */
        /* <DEDUP_REMOVED lines=18> */
.L_x_3261:
[----:B------:R-:W4:Y:S02]  /*6d10*/  LDG.E.U8 R4, desc[UR36][R4.64] ;  /* 0x0000002404047981 */ /* 0x000f24000c1e1100 */
[----:B----4-:R0:W1:Y:S02]  /*6d20*/  I2F.F64.U16 R18, R4 ;  /* 0x0000000400127312 */ /* 0x0100640000101800 */
[----:B01----:R-:W-:Y:S05]  /*6d30*/  BRA `(.L_x_3229) ;  /* 0x0000000c00587947 */ /* 0x003fea0003800000 */
.L_x_3260:
        /* <DEDUP_REMOVED lines=9> */
.L_x_3264:
[----:B------:R-:W4:Y:S02]  /*6dd0*/  LDG.E R4, desc[UR36][R4.64] ;  /* 0x0000002404047981 */ /* 0x000f24000c1e1900 */
[----:B----4-:R0:W1:Y:S02]  /*6de0*/  I2F.F64 R18, R4 ;  /* 0x0000000400127312 */ /* 0x0100640000201c00 */
[----:B01----:R-:W-:Y:S05]  /*6df0*/  BRA `(.L_x_3229) ;  /* 0x0000000c00287947 */ /* 0x003fea0003800000 */
.L_x_3263:
[----:B------:R-:W4:Y:S02]  /*6e00*/  LDG.E.U16 R4, desc[UR36][R4.64] ;  /* 0x0000002404047981 */ /* 0x000f24000c1e1500 */
[----:B----4-:R0:W1:Y:S02]  /*6e10*/  I2F.F64.S16 R18, R4 ;  /* 0x0000000400127312 */ /* 0x0100640000101c00 */
[----:B01----:R-:W-:Y:S05]  /*6e20*/  BRA `(.L_x_3229) ;  /* 0x0000000c001c7947 */ /* 0x003fea0003800000 */
.L_x_3259:
        /* <DEDUP_REMOVED lines=10> */
.L_x_3266:
[----:B------:R-:W4:Y:S02]  /*6ed0*/  LDG.E.U16 R0, desc[UR36][R4.64] ;  /* 0x0000002404007981 */ /* 0x000f24000c1e1500 */
[----:B----4-:R-:W-:-:S05]  /*6ee0*/  HADD2.F32 R0, -RZ, R0.H0_H0 ;  /* 0x20000000ff007230 */ /* 0x010fca0000004100 */
[----:B------:R-:W-:-:S04]  /*6ef0*/  FMUL.FTZ R0, R0, 1 ;  /* 0x3f80000000007820 */ /* 0x000fc80000410000 */
[----:B------:R0:W1:Y:S02]  /*6f00*/  F2F.F64.F32 R18, R0 ;  /* 0x0000000000127310 */ /* 0x0000640000201800 */
[----:B01----:R-:W-:Y:S05]  /*6f10*/  BRA `(.L_x_3229) ;  /* 0x0000000800e07947 */ /* 0x003fea0003800000 */
.L_x_3265:
        /* <DEDUP_REMOVED lines=10> */
.L_x_3268:
[----:B------:R-:W4:Y:S02]  /*6fc0*/  LDG.E.U16 R4, desc[UR36][R4.64] ;  /* 0x0000002404047981 */ /* 0x000f24000c1e1500 */
[----:B----4-:R-:W-:-:S05]  /*6fd0*/  HADD2.F32 R0, -RZ, R4.H0_H0 ;  /* 0x20000004ff007230 */ /* 0x010fca0000004100 */
[----:B------:R-:W-:-:S04]  /*6fe0*/  FMUL.FTZ R0, R0, 1 ;  /* 0x3f80000000007820 */ /* 0x000fc80000410000 */
[----:B------:R0:W1:Y:S02]  /*6ff0*/  F2F.F64.F32 R18, R0 ;  /* 0x0000000000127310 */ /* 0x0000640000201800 */
[----:B01----:R-:W-:Y:S05]  /*7000*/  BRA `(.L_x_3229) ;  /* 0x0000000800a47947 */ /* 0x003fea0003800000 */
.L_x_3267:
[----:B------:R0:W5:Y:S01]  /*7010*/  LDG.E.64 R18, desc[UR36][R4.64] ;  /* 0x0000002404127981 */ /* 0x000162000c1e1b00 */
[----:B------:R-:W-:Y:S05]  /*7020*/  BRA `(.L_x_3229) ;  /* 0x00000008009c7947 */ /* 0x000fea0003800000 */
.L_x_3258:
        /* <DEDUP_REMOVED lines=13> */
.L_x_3271:
[----:B------:R0:W5:Y:S01]  /*7100*/  LDG.E.64 R18, desc[UR36][R4.64] ;  /* 0x0000002404127981 */ /* 0x000162000c1e1b00 */
[----:B------:R-:W-:Y:S05]  /*7110*/  BRA `(.L_x_3229) ;  /* 0x0000000800607947 */ /* 0x000fea0003800000 */
.L_x_3270:
        /* <DEDUP_REMOVED lines=27> */
.L_x_3273:
        /* <DEDUP_REMOVED lines=15> */
.L_x_3272:
[----:B------:R-:W4:Y:S02]  /*73c0*/  LDG.E.U16 R0, desc[UR36][R4.64] ;  /* 0x0000002404007981 */ /* 0x000f24000c1e1500 */
[----:B----4-:R-:W-:-:S04]  /*73d0*/  IMAD.U32 R0, R0, 0x10000, RZ ;  /* 0x0001000000007824 */ /* 0x010fc800078e00ff */
[----:B------:R-:W-:-:S04]  /*73e0*/  FMUL.FTZ R0, R0, 1 ;  /* 0x3f80000000007820 */ /* 0x000fc80000410000 */
[----:B------:R0:W1:Y:S02]  /*73f0*/  F2F.F64.F32 R18, R0 ;  /* 0x0000000000127310 */ /* 0x0000640000201800 */
[----:B01----:R-:W-:Y:S05]  /*7400*/  BRA `(.L_x_3229) ;  /* 0x0000000400a47947 */ /* 0x003fea0003800000 */
.L_x_3269:
        /* <DEDUP_REMOVED lines=11> */
.L_x_3276:
[----:B------:R-:W4:Y:S02]  /*74c0*/  LDG.E.U8 R4, desc[UR36][R4.64] ;  /* 0x0000002404047981 */ /* 0x000f24000c1e1100 */
        /* <DEDUP_REMOVED lines=19> */
.L_x_3278:
[----:B------:R-:W-:Y:S05]  /*7600*/  BSYNC.RECONVERGENT B0 ;  /* 0x0000000000007941 */ /* 0x000fea0003800200 */
.L_x_3277:
[----:B------:R-:W-:Y:S01]  /*7610*/  IMAD.SHL.U32 R0, R0, 0x100000, RZ ;  /* 0x0010000000007824 */ /* 0x000fe200078e00ff */
[----:B------:R-:W-:-:S04]  /*7620*/  LEA R3, R3, 0x3b800000, 0x17 ;  /* 0x3b80000003037811 */ /* 0x000fc800078eb8ff */
[----:B------:R-:W-:-:S05]  /*7630*/  LOP3.LUT R0, R3, R0, R7, 0xfe, !PT ;  /* 0x0000000003007212 */ /* 0x000fca00078efe07 */
[----:B------:R-:W-:-:S04]  /*7640*/  FMUL.FTZ R0, R0, 1 ;  /* 0x3f80000000007820 */ /* 0x000fc80000410000 */
[----:B------:R0:W1:Y:S02]  /*7650*/  F2F.F64.F32 R18, R0 ;  /* 0x0000000000127310 */ /* 0x0000640000201800 */
[----:B01----:R-:W-:Y:S05]  /*7660*/  BRA `(.L_x_3229) ;  /* 0x00000004000c7947 */ /* 0x003fea0003800000 */
.L_x_3275:
        /* <DEDUP_REMOVED lines=20> */
.L_x_3280:
[----:B------:R-:W-:Y:S05]  /*77b0*/  BSYNC.RECONVERGENT B0 ;  /* 0x0000000000007941 */ /* 0x000fea0003800200 */
.L_x_3279:
[----:B------:R-:W-:Y:S01]  /*77c0*/  IMAD.SHL.U32 R0, R0, 0x200000, RZ ;  /* 0x0020000000007824 */ /* 0x000fe200078e00ff */
[----:B------:R-:W-:-:S04]  /*77d0*/  LEA R3, R3, 0x37800000, 0x17 ;  /* 0x3780000003037811 */ /* 0x000fc800078eb8ff */
[----:B------:R-:W-:-:S05]  /*77e0*/  LOP3.LUT R0, R3, R0, R7, 0xfe, !PT ;  /* 0x0000000003007212 */ /* 0x000fca00078efe07 */
[----:B------:R-:W-:-:S04]  /*77f0*/  FMUL.FTZ R0, R0, 1 ;  /* 0x3f80000000007820 */ /* 0x000fc80000410000 */
[----:B------:R0:W1:Y:S02]  /*7800*/  F2F.F64.F32 R18, R0 ;  /* 0x0000000000127310 */ /* 0x0000640000201800 */
[----:B01----:R-:W-:Y:S05]  /*7810*/  BRA `(.L_x_3229) ;  /* 0x0000000000a07947 */ /* 0x003fea0003800000 */
.L_x_3274:
        /* <DEDUP_REMOVED lines=18> */
.L_x_3262:
        /* <DEDUP_REMOVED lines=16> */
.L_x_3283:
[----:B------:R-:W-:Y:S05]  /*7a40*/  BRA `(.L_x_3229) ;  /* 0x0000000000147947 */ /* 0x000fea0003800000 */
.L_x_3282:
[----:B------:R-:W4:Y:S02]  /*7a50*/  LDG.E.64 R18, desc[UR36][R4.64] ;  /* 0x0000002404127981 */ /* 0x000f24000c1e1b00 */
[----:B----4-:R-:W0:Y:S02]  /*7a60*/  I2F.F64.U64 R18, R18 ;  /* 0x0000001200127312 */ /* 0x010e240000301800 */
[----:B0-----:R-:W-:Y:S05]  /*7a70*/  BRA `(.L_x_3229) ;  /* 0x0000000000087947 */ /* 0x001fea0003800000 */
.L_x_3281:
[----:B------:R-:W4:Y:S02]  /*7a80*/  LDG.E R4, desc[UR36][R4.64] ;  /* 0x0000002404047981 */ /* 0x000f24000c1e1900 */
[----:B----4-:R0:W1:Y:S02]  /*7a90*/  I2F.F64.U32 R18, R4 ;  /* 0x0000000400127312 */ /* 0x0100640000201800 */
.L_x_3229:
[----:B------:R-:W-:Y:S05]  /*7aa0*/  BSYNC.RECONVERGENT B7 ;  /* 0x0000000000077941 */ /* 0x000fea0003800200 */
.L_x_3228:
[----:B------:R-:W-:Y:S01]  /*7ab0*/  ISETP.GE.AND P0, PT, R23, R2, PT ;  /* 0x000000021700720c */ /* 0x000fe20003f06270 */
[----:B------:R-:W-:-:S12]  /*7ac0*/  BSSY.RECONVERGENT B0, `(.L_x_3284) ;  /* 0x00001d3000007945 */ /* 0x000fd80003800200 */
[----:B------:R-:W-:Y:S05]  /*7ad0*/  @P0 BRA `(.L_x_3285) ;  /* 0x0000001c00440947 */ /* 0x000fea0003800000 */
[----:B------:R-:W-:Y:S01]  /*7ae0*/  IMAD.MOV.U32 R8, RZ, RZ, 0x652b82fe ;  /* 0x652b82feff087424 */ /* 0x000fe200078e00ff */
[----:B--2--5:R-:W2:Y:S01]  /*7af0*/  DMUL R6, R26, -0.5 ;  /* 0xbfe000001a067828 */ /* 0x024ea20000000000 */
[----:B------:R-:W-:Y:S01]  /*7b00*/  IMAD.MOV.U32 R9, RZ, RZ, 0x3ff71547 ;  /* 0x3ff71547ff097424 */ /* 0x000fe200078e00ff */
[----:B------:R-:W-:Y:S01]  /*7b10*/  UMOV UR4, 0x3b39803f ;  /* 0x3b39803f00047882 */ /* 0x000fe20000000000 */
[----:B01--4-:R-:W-:Y:S01]  /*7b20*/  IMAD.MOV.U32 R4, RZ, RZ, -0x105c611 ;  /* 0xfefa39efff047424 */ /* 0x013fe200078e00ff */
[----:B------:R-:W-:Y:S01]  /*7b30*/  UMOV UR5, 0x3c7abc9e ;  /* 0x3c7abc9e00057882 */ /* 0x000fe20000000000 */
[----:B------:R-:W-:Y:S01]  /*7b40*/  IMAD.MOV.U32 R5, RZ, RZ, 0x3fe62e42 ;  /* 0x3fe62e42ff057424 */ /* 0x000fe200078e00ff */
[----:B------:R-:W-:-:S15]  /*7b50*/  BSSY.RECONVERGENT B1, `(.L_x_3286) ;  /* 0x0000078000017945 */ /* 0x000fde0003800200 */
[----:B------:R-:W-:-:S15]  /*7b60*/  NOP ;  /* 0x0000000000007918 */ /* 0x000fde0000000000 */
[----:B------:R-:W-:-:S15]  /*7b70*/  NOP ;  /* 0x0000000000007918 */ /* 0x000fde0000000000 */
[----:B------:R-:W-:-:S13]  /*7b80*/  NOP ;  /* 0x0000000000007918 */ /* 0x000fda0000000000 */
[----:B--2---:R-:W0:Y:S02]  /*7b90*/  DMUL R6, R6, R26 ;  /* 0x0000001a06067228 */ /* 0x004e240000000000 */
        /* <DEDUP_REMOVED lines=95> */
[----:B0-----:R-:W-:Y:S02]  /*8190*/  IMAD R11, R8, 0x100000, R13 ;  /* 0x00100000080b7824 */ /* 0x001fe400078e020d */
[----:B------:R-:W-:Y:S01]  /*81a0*/  IMAD.MOV.U32 R10, RZ, RZ, R12 ;  /* 0x000000ffff0a7224 */ /* 0x000fe200078e000c */
[----:B------:R-:W-:Y:S06]  /*81b0*/  @!P1 BRA `(.L_x_3287) ;  /* 0x0000000000449947 */ /* 0x000fec0003800000 */
[----:B------:R-:W-:Y:S01]  /*81c0*/  FSETP.GEU.FTZ.AND P1, PT, |R7|, 4.2275390625, PT ;  /* 0x408748000700780b */ /* 0x000fe20003f3e200 */
[----:B------:R-:W-:-:S12]  /*81d0*/  DSETP.GEU.AND P2, PT, R6, RZ, PT ;  /* 0x000000ff0600722a */ /* 0x000fd80003f4e000 */
[----:B------:R-:W-:-:S04]  /*81e0*/  @!P1 LEA.HI R0, R8, R8, RZ, 0x1 ;  /* 0x0000000808009211 */ /* 0x000fc800078f08ff */
[----:B------:R-:W-:-:S05]  /*81f0*/  @!P1 SHF.R.S32.HI R3, RZ, 0x1, R0 ;  /* 0x00000001ff039819 */ /* 0x000fca0000011400 */
[----:B------:R-:W-:-:S15]  /*8200*/  @!P1 IMAD R13, R3, 0x100000, R13 ;  /* 0x00100000030d9824 */ /* 0x000fde00078e020d */
[----:B------:R-:W-:-:S15]  /*8210*/  NOP ;  /* 0x0000000000007918 */ /* 0x000fde0000000000 */
[----:B------:R-:W-:-:S13]  /*8220*/  NOP ;  /* 0x0000000000007918 */ /* 0x000fda0000000000 */
[----:B------:R0:W1:Y:S02]  /*8230*/  DADD R10, R6, +INF ;  /* 0x7ff00000060a7429 */ /* 0x0000640000000000 */
[----:B0-----:R-:W-:Y:S01]  /*8240*/  @!P1 IMAD.IADD R6, R8, 0x1, -R3 ;  /* 0x0000000108069824 */ /* 0x001fe200078e0a03 */
[----:B-1----:R-:W-:Y:S02]  /*8250*/  FSEL R10, R10, RZ, P2 ;  /* 0x000000ff0a0a7208 */ /* 0x002fe40001000000 */
[----:B------:R-:W-:Y:S02]  /*8260*/  FSEL R11, R11, RZ, P2 ;  /* 0x000000ff0b0b7208 */ /* 0x000fe40001000000 */
[----:B------:R-:W-:Y:S01]  /*8270*/  @!P1 LEA R7, R6, 0x3ff00000, 0x14 ;  /* 0x3ff0000006079811 */ /* 0x000fe200078ea0ff */
[----:B------:R-:W-:-:S15]  /*8280*/  @!P1 IMAD.MOV.U32 R6, RZ, RZ, RZ ;  /* 0x000000ffff069224 */ /* 0x000fde00078e00ff */
[----:B------:R-:W-:-:S15]  /*8290*/  NOP ;  /* 0x0000000000007918 */ /* 0x000fde0000000000 */
[----:B------:R-:W-:-:S15]  /*82a0*/  NOP ;  /* 0x0000000000007918 */ /* 0x000fde0000000000 */
[----:B------:R-:W-:-:S11]  /*82b0*/  NOP ;  /* 0x0000000000007918 */ /* 0x000fd60000000000 */
[----:B------:R0:W1:Y:S02]  /*82c0*/  @!P1 DMUL R10, R12, R6 ;  /* 0x000000060c0a9228 */ /* 0x0000640000000000 */
.L_x_3287:
[----:B------:R-:W-:Y:S05]  /*82d0*/  BSYNC.RECONVERGENT B1 ;  /* 0x0000000000017941 */ /* 0x000fea0003800200 */
.L_x_3286:
[----:B------:R-:W-:Y:S01]  /*82e0*/  UMOV UR4, 0x33d43651 ;  /* 0x33d4365100047882 */ /* 0x000fe20000000000 */
[----:B------:R-:W-:Y:S01]  /*82f0*/  UMOV UR5, 0x3fd98845 ;  /* 0x3fd9884500057882 */ /* 0x000fe20000000000 */
[----:B------:R-:W-:Y:S01]  /*8300*/  IMAD.MOV.U32 R8, RZ, RZ, -0x24b905a1 ;  /* 0xdb46fa5fff087424 */ /* 0x000fe200078e00ff */
[----:B-1----:R-:W-:Y:S01]  /*8310*/  DMUL R10, R10, UR4 ;  /* 0x000000040a0a7c28 */ /* 0x002fe20008000000 */
[----:B------:R-:W-:Y:S01]  /*8320*/  IMAD.MOV.U32 R9, RZ, RZ, 0x3d47088f ;  /* 0x3d47088fff097424 */ /* 0x000fe200078e00ff */
[----:B------:R-:W-:Y:S01]  /*8330*/  UMOV UR4, 0x667f3bcd ;  /* 0x667f3bcd00047882 */ /* 0x000fe20000000000 */
[----:B------:R-:W-:-:S15]  /*8340*/  UMOV UR5, 0x3fe6a09e ;  /* 0x3fe6a09e00057882 */ /* 0x000fde0000000000 */
[----:B------:R-:W-:-:S15]  /*8350*/  NOP ;  /* 0x0000000000007918 */ /* 0x000fde0000000000 */
[----:B------:R-:W-:-:S15]  /*8360*/  NOP ;  /* 0x0000000000007918 */ /* 0x000fde0000000000 */
[----:B------:R-:W-:-:S15]  /*8370*/  NOP ;  /* 0x0000000000007918 */ /* 0x000fde0000000000 */
[----:B------:R-:W-:-:S01]  /*8380*/  NOP ;  /* 0x0000000000007918 */ /* 0x000fc20000000000 */
[----:B0-----:R-:W0:Y:S01]  /*8390*/  DMUL R6, R26, UR4 ;  /* 0x000000041a067c28 */ /* 0x001e220008000000 */
        /* <DEDUP_REMOVED lines=177> */
[----:B------:R-:W0:Y:S01]  /*8eb0*/  DSETP.GEU.AND P1, PT, |R8|, UR4, PT ;  /* 0x0000000408007e2a */ /* 0x000e22000bf2e200 */
[----:B------:R-:W-:Y:S01]  /*8ec0*/  UMOV UR4, 0xa4741b81 ;  /* 0xa4741b8100047882 */ /* 0x000fe20000000000 */
[----:B0-----:R-:W-:Y:S01]  /*8ed0*/  @!P1 FMUL R0, R0, 1.175494350822287508e-38 ;  /* 0x0080000000009820 */ /* 0x001fe20000400000 */
[----:B------:R-:W-:-:S03]  /*8ee0*/  UMOV UR5, 0x3e5ae904 ;  /* 0x3e5ae90400057882 */ /* 0x000fc60000000000 */
[----:B------:R-:W-:-:S06]  /*8ef0*/  FMUL.FTZ R0, R0, -1.4426950216293334961 ;  /* 0xbfb8aa3b00007820 */ /* 0x000fcc0000410000 */
[----:B------:R-:W0:Y:S02]  /*8f00*/  FRND R0, R0 ;  /* 0x0000000000007307 */ /* 0x000e240000201000 */
[----:B0-----:R-:W-:-:S06]  /*8f10*/  FMUL.FTZ R3, R0, 1 ;  /* 0x3f80000000037820 */ /* 0x001fcc0000410000 */
[----:B------:R-:W0:-:S15]  /*8f20*/  MUFU.EX2 R0, R0 ;  /* 0x0000000000007308 */ /* 0x000e1e0000000800 */
[----:B------:R-:W-:-:S15]  /*8f30*/  NOP ;  /* 0x0000000000007918 */ /* 0x000fde0000000000 */
[----:B------:R-:W-:-:S14]  /*8f40*/  NOP ;  /* 0x0000000000007918 */ /* 0x000fdc0000000000 */
[----:B------:R-:W-:-:S15]  /*8f50*/  DMUL R26, R10, R26 ;  /* 0x0000001a0a1a7228 */ /* 0x000fde0000000000 */
[----:B------:R-:W-:-:S15]  /*8f60*/  NOP ;  /* 0x0000000000007918 */ /* 0x000fde0000000000 */
[----:B------:R-:W-:-:S15]  /*8f70*/  NOP ;  /* 0x0000000000007918 */ /* 0x000fde0000000000 */
[----:B------:R-:W-:-:S15]  /*8f80*/  NOP ;  /* 0x0000000000007918 */ /* 0x000fde0000000000 */
[----:B------:R-:W-:-:S04]  /*8f90*/  NOP ;  /* 0x0000000000007918 */ /* 0x000fc80000000000 */
[----:B------:R-:W1:-:S15]  /*8fa0*/  DADD R10, |R6|, -R8 ;  /* 0x00000000060a7229 */ /* 0x000e5e0000000a08 */
[----:B------:R-:W-:-:S15]  /*8fb0*/  NOP ;  /* 0x0000000000007918 */ /* 0x000fde0000000000 */
[----:B------:R-:W-:-:S15]  /*8fc0*/  NOP ;  /* 0x0000000000007918 */ /* 0x000fde0000000000 */
[----:B------:R-:W-:-:S15]  /*8fd0*/  NOP ;  /* 0x0000000000007918 */ /* 0x000fde0000000000 */
[----:B------:R-:W-:-:S04]  /*8fe0*/  NOP ;  /* 0x0000000000007918 */ /* 0x000fc80000000000 */
[----:B-1----:R1:W-:-:S15]  /*8ff0*/  DFMA R10, |R6|, R12, R10 ;  /* 0x0000000c060a722b */ /* 0x0023de000000020a */
[----:B------:R-:W-:-:S15]  /*9000*/  NOP ;  /* 0x0000000000007918 */ /* 0x000fde0000000000 */
[----:B------:R-:W-:-:S15]  /*9010*/  NOP ;  /* 0x0000000000007918 */ /* 0x000fde0000000000 */
[----:B------:R-:W-:-:S15]  /*9020*/  NOP ;  /* 0x0000000000007918 */ /* 0x000fde0000000000 */
[----:B------:R-:W-:-:S04]  /*9030*/  NOP ;  /* 0x0000000000007918 */ /* 0x000fc80000000000 */
[----:B-1----:R0:W1:Y:S02]  /*9040*/  F2F.F64.F32 R12, R3 ;  /* 0x00000003000c7310 */ /* 0x0020640000201800 */
[----:B0-----:R-:W-:-:S15]  /*9050*/  FMUL.FTZ R3, R0, 1 ;  /* 0x3f80000000037820 */ /* 0x001fde0000410000 */
[----:B------:R-:W-:-:S15]  /*9060*/  NOP ;  /* 0x0000000000007918 */ /* 0x000fde0000000000 */
[----:B------:R-:W-:-:S15]  /*9070*/  NOP ;  /* 0x0000000000007918 */ /* 0x000fde0000000000 */
[----:B------:R-:W-:-:S15]  /*9080*/  NOP ;  /* 0x0000000000007918 */ /* 0x000fde0000000000 */
[----:B------:R-:W-:-:S02]  /*9090*/  NOP ;  /* 0x0000000000007918 */ /* 0x000fc40000000000 */
[----:B-1----:R0:W1:Y:S02]  /*90a0*/  DFMA R4, R12, -R4, -R8 ;  /* 0x800000040c04722b */ /* 0x0020640000000808 */
[----:B0-----:R-:W-:Y:S02]  /*90b0*/  IMAD.MOV.U32 R12, RZ, RZ, -0x7649667 ;  /* 0xf89b6999ff0c7424 */ /* 0x001fe400078e00ff */
        /* <DEDUP_REMOVED lines=67> */
[----:B0-----:R-:W0:-:S15]  /*94f0*/  DMUL R12, R4, R12 ;  /* 0x0000000c040c7228 */ /* 0x001e1e0000000000 */
[----:B------:R-:W-:-:S15]  /*9500*/  NOP ;  /* 0x0000000000007918 */ /* 0x000fde0000000000 */
[----:B------:R-:W-:-:S15]  /*9510*/  NOP ;  /* 0x0000000000007918 */ /* 0x000fde0000000000 */
[----:B------:R-:W-:-:S15]  /*9520*/  NOP ;  /* 0x0000000000007918 */ /* 0x000fde0000000000 */
[----:B------:R-:W-:-:S04]  /*9530*/  NOP ;  /* 0x0000000000007918 */ /* 0x000fc80000000000 */
[----:B0-----:R-:W0:-:S15]  /*9540*/  DFMA R10, R4, R12, -R10 ;  /* 0x0000000c040a722b */ /* 0x001e1e000000080a */
[----:B------:R-:W-:-:S15]  /*9550*/  NOP ;  /* 0x0000000000007918 */ /* 0x000fde0000000000 */
[----:B------:R-:W-:-:S15]  /*9560*/  NOP ;  /* 0x0000000000007918 */ /* 0x000fde0000000000 */
[----:B------:R-:W-:-:S15]  /*9570*/  NOP ;  /* 0x0000000000007918 */ /* 0x000fde0000000000 */
[----:B------:R-:W-:-:S04]  /*9580*/  NOP ;  /* 0x0000000000007918 */ /* 0x000fc80000000000 */
[----:B0-----:R0:W-:-:S15]  /*9590*/  DADD R10, R4, R10 ;  /* 0x00000000040a7229 */ /* 0x0011de000000000a */
[----:B------:R-:W-:-:S15]  /*95a0*/  NOP ;  /* 0x0000000000007918 */ /* 0x000fde0000000000 */
[----:B------:R-:W-:-:S15]  /*95b0*/  NOP ;  /* 0x0000000000007918 */ /* 0x000fde0000000000 */
[----:B------:R-:W-:-:S15]  /*95c0*/  NOP ;  /* 0x0000000000007918 */ /* 0x000fde0000000000 */
[----:B------:R-:W-:-:S04]  /*95d0*/  NOP ;  /* 0x0000000000007918 */ /* 0x000fc80000000000 */
[----:B0-----:R-:W0:-:S15]  /*95e0*/  F2F.F64.F32 R4, R3 ;  /* 0x0000000300047310 */ /* 0x001e1e0000201800 */
        /* <DEDUP_REMOVED lines=9> */
[----:B------:R-:W-:-:S15]  /*9680*/  DSETP.GE.AND P1, PT, |R6|, UR4, PT ;  /* 0x0000000406007e2a */ /* 0x000fde000bf26200 */
[----:B------:R-:W-:-:S15]  /*9690*/  NOP ;  /* 0x0000000000007918 */ /* 0x000fde0000000000 */
[----:B------:R-:W-:-:S15]  /*96a0*/  NOP ;  /* 0x0000000000007918 */ /* 0x000fde0000000000 */
[----:B------:R-:W-:-:S15]  /*96b0*/  NOP ;  /* 0x0000000000007918 */ /* 0x000fde0000000000 */
[----:B------:R-:W-:-:S04]  /*96c0*/  NOP ;  /* 0x0000000000007918 */ /* 0x000fc80000000000 */
        /* <DEDUP_REMOVED lines=18> */
.L_x_3285:
[----:B------:R-:W-:Y:S05]  /*97f0*/  BSYNC.RECONVERGENT B0 ;  /* 0x0000000000007941 */ /* 0x000fea0003800200 */
.L_x_3284:
[----:B--2--5:R-:W-:Y:S01]  /*9800*/  VIADD R27, R23, 0x80 ;  /* 0x00000080171b7836 */ /* 0x024fe20000000000 */
[----:B------:R-:W-:Y:S04]  /*9810*/  BSSY.RECONVERGENT B0, `(.L_x_3288) ;  /* 0x00001d4000007945 */ /* 0x000fe80003800200 */
[----:B------:R-:W-:-:S13]  /*9820*/  ISETP.GE.AND P1, PT, R27, R2, PT ;  /* 0x000000021b00720c */ /* 0x000fda0003f26270 */
[----:B------:R-:W-:Y:S05]  /*9830*/  @P1 BRA `(.L_x_3289) ;  /* 0x0000001c00441947 */ /* 0x000fea0003800000 */
[----:B------:R-:W-:Y:S01]  /*9840*/  IMAD.MOV.U32 R10, RZ, RZ, 0x652b82fe ;  /* 0x652b82feff0a7424 */ /* 0x000fe200078e00ff */
[----:B0-----:R-:W0:Y:S01]  /*9850*/  DMUL R8, R28, -0.5 ;  /* 0xbfe000001c087828 */ /* 0x001e220000000000 */
[----:B------:R-:W-:Y:S01]  /*9860*/  IMAD.MOV.U32 R11, RZ, RZ, 0x3ff71547 ;  /* 0x3ff71547ff0b7424 */ /* 0x000fe200078e00ff */
[----:B------:R-:W-:Y:S01]  /*9870*/  UMOV UR4, 0x3b39803f ;  /* 0x3b39803f00047882 */ /* 0x000fe20000000000 */
[----:B------:R-:W-:Y:S01]  /*9880*/  IMAD.MOV.U32 R6, RZ, RZ, -0x105c611 ;  /* 0xfefa39efff067424 */ /* 0x000fe200078e00ff */
[----:B------:R-:W-:Y:S01]  /*9890*/  UMOV UR5, 0x3c7abc9e ;  /* 0x3c7abc9e00057882 */ /* 0x000fe20000000000 */
[----:B------:R-:W-:Y:S01]  /*98a0*/  IMAD.MOV.U32 R7, RZ, RZ, 0x3fe62e42 ;  /* 0x3fe62e42ff077424 */ /* 0x000fe200078e00ff */
[----:B------:R-:W-:-:S15]  /*98b0*/  BSSY.RECONVERGENT B1, `(.L_x_3290) ;  /* 0x0000078000017945 */ /* 0x000fde0003800200 */
[----:B------:R-:W-:-:S15]  /*98c0*/  NOP ;  /* 0x0000000000007918 */ /* 0x000fde0000000000 */
[----:B------:R-:W-:-:S15]  /*98d0*/  NOP ;  /* 0x0000000000007918 */ /* 0x000fde0000000000 */
[----:B------:R-:W-:-:S13]  /*98e0*/  NOP ;  /* 0x0000000000007918 */ /* 0x000fda0000000000 */
        /* <DEDUP_REMOVED lines=106> */
[----:B------:R0:W2:Y:S02]  /*9f90*/  DADD R12, R8, +INF ;  /* 0x7ff00000080c7429 */ /* 0x0000a40000000000 */
[----:B0-----:R-:W-:Y:S01]  /*9fa0*/  @!P1 IMAD.IADD R8, R10, 0x1, -R3 ;  /* 0x000000010a089824 */ /* 0x001fe200078e0a03 */
[----:B--2---:R-:W-:Y:S02]  /*9fb0*/  FSEL R12, R12, RZ, P2 ;  /* 0x000000ff0c0c7208 */ /* 0x004fe40001000000 */
[----:B------:R-:W-:Y:S02]  /*9fc0*/  FSEL R13, R13, RZ, P2 ;  /* 0x000000ff0d0d7208 */ /* 0x000fe40001000000 */
[----:B------:R-:W-:Y:S01]  /*9fd0*/  @!P1 LEA R9, R8, 0x3ff00000, 0x14 ;  /* 0x3ff0000008099811 */ /* 0x000fe200078ea0ff */
[----:B------:R-:W-:-:S15]  /*9fe0*/  @!P1 IMAD.MOV.U32 R8, RZ, RZ, RZ ;  /* 0x000000ffff089224 */ /* 0x000fde00078e00ff */
[----:B------:R-:W-:-:S15]  /*9ff0*/  NOP ;  /* 0x0000000000007918 */ /* 0x000fde0000000000 */
[----:B------:R-:W-:-:S15]  /*a000*/  NOP ;  /* 0x0000000000007918 */ /* 0x000fde0000000000 */
[----:B------:R-:W-:-:S11]  /*a010*/  NOP ;  /* 0x0000000000007918 */ /* 0x000fd60000000000 */
[----:B------:R0:W2:Y:S02]  /*a020*/  @!P1 DMUL R12, R14, R8 ;  /* 0x000000080e0c9228 */ /* 0x0000a40000000000 */
.L_x_3291:
[----:B------:R-:W-:Y:S05]  /*a030*/  BSYNC.RECONVERGENT B1 ;  /* 0x0000000000017941 */ /* 0x000fea0003800200 */
.L_x_3290:
[----:B------:R-:W-:Y:S01]  /*a040*/  UMOV UR4, 0x33d43651 ;  /* 0x33d4365100047882 */ /* 0x000fe20000000000 */
[----:B------:R-:W-:Y:S01]  /*a050*/  UMOV UR5, 0x3fd98845 ;  /* 0x3fd9884500057882 */ /* 0x000fe20000000000 */
[----:B------:R-:W-:Y:S01]  /*a060*/  IMAD.MOV.U32 R10, RZ, RZ, -0x24b905a1 ;  /* 0xdb46fa5fff0a7424 */ /* 0x000fe200078e00ff */
[----:B--2---:R-:W-:Y:S01]  /*a070*/  DMUL R12, R12, UR4 ;  /* 0x000000040c0c7c28 */ /* 0x004fe20008000000 */
        /* <DEDUP_REMOVED lines=215> */
[----:B--2---:R2:W5:Y:S02]  /*adf0*/  DFMA R6, R14, -R6, -R10 ;  /* 0x800000060e06722b */ /* 0x004564000000080a */
[----:B--2---:R-:W-:Y:S02]  /*ae00*/  IMAD.MOV.U32 R14, RZ, RZ, -0x7649667 ;  /* 0xf89b6999ff0e7424 */ /* 0x004fe400078e00ff */
[----:B------:R-:W-:-:S15]  /*ae10*/  IMAD.MOV.U32 R15, RZ, RZ, 0x3e928a27 ;  /* 0x3e928a27ff0f7424 */ /* 0x000fde00078e00ff */
[----:B------:R-:W-:-:S15]  /*ae20*/  NOP ;  /* 0x0000000000007918 */ /* 0x000fde0000000000 */
[----:B------:R-:W-:-:S15]  /*ae30*/  NOP ;  /* 0x0000000000007918 */ /* 0x000fde0000000000 */
[----:B------:R-:W-:-:S15]  /*ae40*/  NOP ;  /* 0x0000000000007918 */ /* 0x000fde0000000000 */
[----:B-----5:R-:W2:Y:S01]  /*ae50*/  DFMA R14, R6, UR4, R14 ;  /* 0x00000004060e7c2b */ /* 0x020ea2000800000e */
        /* <DEDUP_REMOVED lines=110> */
[----:B-1----:R2:W0:Y:S02]  /*b540*/  DMUL R28, R28, R32 ;  /* 0x000000201c1c7228 */ /* 0x0024240000000000 */
.L_x_3289:
[----:B------:R-:W-:Y:S05]  /*b550*/  BSYNC.RECONVERGENT B0 ;  /* 0x0000000000007941 */ /* 0x000fea0003800200 */
.L_x_3288:
[----:B------:R-:W-:Y:S01]  /*b560*/  VIADD R3, R23, 0x100 ;  /* 0x0000010017037836 */ /* 0x000fe20000000000 */
[----:B------:R-:W-:Y:S04]  /*b570*/  BSSY.RECONVERGENT B0, `(.L_x_3292) ;  /* 0x00001d4000007945 */ /* 0x000fe80003800200 */
[----:B------:R-:W-:-:S13]  /*b580*/  ISETP.GE.AND P1, PT, R3, R2, PT ;  /* 0x000000020300720c */ /* 0x000fda0003f26270 */
[----:B------:R-:W-:Y:S05]  /*b590*/  @P1 BRA `(.L_x_3293) ;  /* 0x0000001c00441947 */ /* 0x000fea0003800000 */
[----:B------:R-:W-:Y:S01]  /*b5a0*/  IMAD.MOV.U32 R10, RZ, RZ, 0x652b82fe ;  /* 0x652b82feff0a7424 */ /* 0x000fe200078e00ff */
[----:B----4-:R-:W4:Y:S01]  /*b5b0*/  DMUL R8, R24, -0.5 ;  /* 0xbfe0000018087828 */ /* 0x010f220000000000 */
        /* <DEDUP_REMOVED lines=9> */
[----:B----4-:R-:W4:Y:S02]  /*b650*/  DMUL R8, R8, R24 ;  /* 0x0000001808087228 */ /* 0x010f240000000000 */
[----:B----4-:R-:W-:-:S15]  /*b660*/  FSETP.GEU.FTZ.AND P1, PT, |R9|, 4.1917929649353027344, PT ;  /* 0x4086232b0900780b */ /* 0x010fde0003f3e200 */
[----:B------:R-:W-:-:S15]  /*b670*/  NOP ;  /* 0x0000000000007918 */ /* 0x000fde0000000000 */
[----:B------:R-:W-:-:S15]  /*b680*/  NOP ;  /* 0x0000000000007918 */ /* 0x000fde0000000000 */
[----:B------:R-:W-:-:S15]  /*b690*/  NOP ;  /* 0x0000000000007918 */ /* 0x000fde0000000000 */
[----:B------:R-:W-:-:S02]  /*b6a0*/  NOP ;  /* 0x0000000000007918 */ /* 0x000fc40000000000 */
[----:B------:R-:W4:-:S15]  /*b6b0*/  DFMA R10, R8, R10, 6.75539944105574400000e+15 ;  /* 0x43380000080a742b */ /* 0x000f1e000000000a */
[----:B------:R-:W-:-:S15]  /*b6c0*/  NOP ;  /* 0x0000000000007918 */ /* 0x000fde0000000000 */
[----:B------:R-:W-:-:S15]  /*b6d0*/  NOP ;  /* 0x0000000000007918 */ /* 0x000fde0000000000 */
[----:B------:R-:W-:-:S15]  /*b6e0*/  NOP ;  /* 0x0000000000007918 */ /* 0x000fde0000000000 */
[----:B------:R-:W-:-:S04]  /*b6f0*/  NOP ;  /* 0x0000000000007918 */ /* 0x000fc80000000000 */
[----:B----4-:R-:W4:-:S15]  /*b700*/  DADD R12, R10, -6.75539944105574400000e+15 ;  /* 0xc33800000a0c7429 */ /* 0x010f1e0000000000 */
[----:B------:R-:W-:-:S15]  /*b710*/  NOP ;  /* 0x0000000000007918 */ /* 0x000fde0000000000 */
[----:B------:R-:W-:-:S15]  /*b720*/  NOP ;  /* 0x0000000000007918 */ /* 0x000fde0000000000 */
[----:B------:R-:W-:-:S15]  /*b730*/  NOP ;  /* 0x0000000000007918 */ /* 0x000fde0000000000 */
[----:B------:R-:W-:-:S04]  /*b740*/  NOP ;  /* 0x0000000000007918 */ /* 0x000fc80000000000 */
[----:B----4-:R-:W4:-:S15]  /*b750*/  DFMA R14, R12, -R6, R8 ;  /* 0x800000060c0e722b */ /* 0x010f1e0000000008 */
[----:B------:R-:W-:-:S15]  /*b760*/  NOP ;  /* 0x0000000000007918 */ /* 0x000fde0000000000 */
[----:B------:R-:W-:-:S15]  /*b770*/  NOP ;  /* 0x0000000000007918 */ /* 0x000fde0000000000 */
[----:B------:R-:W-:-:S15]  /*b780*/  NOP ;  /* 0x0000000000007918 */ /* 0x000fde0000000000 */
[----:B------:R-:W-:-:S04]  /*b790*/  NOP ;  /* 0x0000000000007918 */ /* 0x000fc80000000000 */
[----:B----4-:R4:W5:Y:S01]  /*b7a0*/  DFMA R12, R12, -UR4, R14 ;  /* 0x800000040c0c7c2b */ /* 0x010962000800000e */
[----:B------:R-:W-:Y:S01]  /*b7b0*/  UMOV UR4, 0x69ce2bdf ;  /* 0x69ce2bdf00047882 */ /* 0x000fe20000000000 */
[----:B----4-:R-:W-:Y:S01]  /*b7c0*/  IMAD.MOV.U32 R14, RZ, RZ, -0x35dec16 ;  /* 0xfca213eaff0e7424 */ /* 0x010fe200078e00ff */
[----:B------:R-:W-:Y:S01]  /*b7d0*/  UMOV UR5, 0x3e5ade15 ;  /* 0x3e5ade1500057882 */ /* 0x000fe20000000000 */
[----:B------:R-:W-:-:S15]  /*b7e0*/  IMAD.MOV.U32 R15, RZ, RZ, 0x3e928af3 ;  /* 0x3e928af3ff0f7424 */ /* 0x000fde00078e00ff */
[----:B------:R-:W-:-:S15]  /*b7f0*/  NOP ;  /* 0x0000000000007918 */ /* 0x000fde0000000000 */
[----:B------:R-:W-:-:S15]  /*b800*/  NOP ;  /* 0x0000000000007918 */ /* 0x000fde0000000000 */
[----:B------:R-:W-:-:S15]  /*b810*/  NOP ;  /* 0x0000000000007918 */ /* 0x000fde0000000000 */
[----:B-----5:R-:W4:Y:S01]  /*b820*/  DFMA R14, R12, UR4, R14 ;  /* 0x000000040c0e7c2b */ /* 0x020f22000800000e */
[----:B------:R-:W-:Y:S01]  /*b830*/  UMOV UR4, 0x62401315 ;  /* 0x6240131500047882 */ /* 0x000fe20000000000 */
[----:B------:R-:W-:-:S15]  /*b840*/  UMOV UR5, 0x3ec71dee ;  /* 0x3ec71dee00057882 */ /* 0x000fde0000000000 */
[----:B------:R-:W-:-:S15]  /*b850*/  NOP ;  /* 0x0000000000007918 */ /* 0x000fde0000000000 */
[----:B------:R-:W-:-:S15]  /*b860*/  NOP ;  /* 0x0000000000007918 */ /* 0x000fde0000000000 */
[----:B------:R-:W-:-:S15]  /*b870*/  NOP ;  /* 0x0000000000007918 */ /* 0x000fde0000000000 */
[----:B------:R-:W-:-:S02]  /*b880*/  NOP ;  /* 0x0000000000007918 */ /* 0x000fc40000000000 */
[----:B----4-:R-:W4:Y:S01]  /*b890*/  DFMA R14, R12, R14, UR4 ;  /* 0x000000040c0e7e2b */ /* 0x010f22000800000e */
        /* <DEDUP_REMOVED lines=48> */
[----:B----4-:R-:W4:-:S15]  /*bba0*/  DFMA R14, R12, R14, UR4 ;  /* 0x000000040c0e7e2b */ /* 0x010f1e000800000e */
[----:B------:R-:W-:-:S15]  /*bbb0*/  NOP ;  /* 0x0000000000007918 */ /* 0x000fde0000000000 */
[----:B------:R-:W-:-:S15]  /*bbc0*/  NOP ;  /* 0x0000000000007918 */ /* 0x000fde0000000000 */
[----:B------:R-:W-:-:S15]  /*bbd0*/  NOP ;  /* 0x0000000000007918 */ /* 0x000fde0000000000 */
[----:B------:R-:W-:-:S04]  /*bbe0*/  NOP ;  /* 0x0000000000007918 */ /* 0x000fc80000000000 */
[----:B----4-:R-:W4:-:S15]  /*bbf0*/  DFMA R14, R12, R14, 1 ;  /* 0x3ff000000c0e742b */ /* 0x010f1e000000000e */
[----:B------:R-:W-:-:S15]  /*bc00*/  NOP ;  /* 0x0000000000007918 */ /* 0x000fde0000000000 */
[----:B------:R-:W-:-:S15]  /*bc10*/  NOP ;  /* 0x0000000000007918 */ /* 0x000fde0000000000 */
[----:B------:R-:W-:-:S15]  /*bc20*/  NOP ;  /* 0x0000000000007918 */ /* 0x000fde0000000000 */
[----:B------:R-:W-:-:S04]  /*bc30*/  NOP ;  /* 0x0000000000007918 */ /* 0x000fc80000000000 */
[----:B----4-:R-:W4:Y:S02]  /*bc40*/  DFMA R14, R12, R14, 1 ;  /* 0x3ff000000c0e742b */ /* 0x010f24000000000e */
[----:B----4-:R-:W-:Y:S02]  /*bc50*/  IMAD R13, R10, 0x100000, R15 ;  /* 0x001000000a0d7824 */ /* 0x010fe400078e020f */
        /* <DEDUP_REMOVED lines=9> */
[----:B------:R4:W5:Y:S02]  /*bcf0*/  DADD R12, R8, +INF ;  /* 0x7ff00000080c7429 */ /* 0x0009640000000000 */
[----:B----4-:R-:W-:Y:S01]  /*bd00*/  @!P1 IMAD.IADD R8, R10, 0x1, -R3 ;  /* 0x000000010a089824 */ /* 0x010fe200078e0a03 */
[----:B-----5:R-:W-:Y:S02]  /*bd10*/  FSEL R12, R12, RZ, P2 ;  /* 0x000000ff0c0c7208 */ /* 0x020fe40001000000 */
[----:B------:R-:W-:Y:S02]  /*bd20*/  FSEL R13, R13, RZ, P2 ;  /* 0x000000ff0d0d7208 */ /* 0x000fe40001000000 */
[----:B------:R-:W-:Y:S01]  /*bd30*/  @!P1 LEA R9, R8, 0x3ff00000, 0x14 ;  /* 0x3ff0000008099811 */ /* 0x000fe200078ea0ff */
[----:B------:R-:W-:-:S15]  /*bd40*/  @!P1 IMAD.MOV.U32 R8, RZ, RZ, RZ ;  /* 0x000000ffff089224 */ /* 0x000fde00078e00ff */
[----:B------:R-:W-:-:S15]  /*bd50*/  NOP ;  /* 0x0000000000007918 */ /* 0x000fde0000000000 */
[----:B------:R-:W-:-:S15]  /*bd60*/  NOP ;  /* 0x0000000000007918 */ /* 0x000fde0000000000 */
[----:B------:R-:W-:-:S11]  /*bd70*/  NOP ;  /* 0x0000000000007918 */ /* 0x000fd60000000000 */
[----:B------:R4:W0:Y:S02]  /*bd80*/  @!P1 DMUL R12, R14, R8 ;  /* 0x000000080e0c9228 */ /* 0x0008240000000000 */
.L_x_3295:
[----:B------:R-:W-:Y:S05]  /*bd90*/  BSYNC.RECONVERGENT B1 ;  /* 0x0000000000017941 */ /* 0x000fea0003800200 */
.L_x_3294:
[----:B------:R-:W-:Y:S01]  /*bda0*/  UMOV UR4, 0x33d43651 ;  /* 0x33d4365100047882 */ /* 0x000fe20000000000 */
[----:B------:R-:W-:Y:S01]  /*bdb0*/  UMOV UR5, 0x3fd98845 ;  /* 0x3fd9884500057882 */ /* 0x000fe20000000000 */
[----:B------:R-:W-:Y:S01]  /*bdc0*/  IMAD.MOV.U32 R10, RZ, RZ, -0x24b905a1 ;  /* 0xdb46fa5fff0a7424 */ /* 0x000fe200078e00ff */
[----:B0-----:R-:W-:Y:S01]  /*bdd0*/  DMUL R12, R12, UR4 ;  /* 0x000000040c0c7c28 */ /* 0x001fe20008000000 */
[----:B------:R-:W-:Y:S01]  /*bde0*/  IMAD.MOV.U32 R11, RZ, RZ, 0x3d47088f ;  /* 0x3d47088fff0b7424 */ /* 0x000fe200078e00ff */
[----:B------:R-:W-:Y:S01]  /*bdf0*/  UMOV UR4, 0x667f3bcd ;  /* 0x667f3bcd00047882 */ /* 0x000fe20000000000 */
[----:B------:R-:W-:-:S15]  /*be00*/  UMOV UR5, 0x3fe6a09e ;  /* 0x3fe6a09e00057882 */ /* 0x000fde0000000000 */
[----:B------:R-:W-:-:S15]  /*be10*/  NOP ;  /* 0x0000000000007918 */ /* 0x000fde0000000000 */
[----:B------:R-:W-:-:S15]  /*be20*/  NOP ;  /* 0x0000000000007918 */ /* 0x000fde0000000000 */
[----:B------:R-:W-:-:S15]  /*be30*/  NOP ;  /* 0x0000000000007918 */ /* 0x000fde0000000000 */
[----:B------:R-:W-:-:S01]  /*be40*/  NOP ;  /* 0x0000000000007918 */ /* 0x000fc20000000000 */
[----:B----4-:R-:W0:Y:S01]  /*be50*/  DMUL R8, R24, UR4 ;  /* 0x0000000418087c28 */ /* 0x010e220008000000 */
        /* <DEDUP_REMOVED lines=192> */
[----:B------:R-:W4:-:S15]  /*ca60*/  DADD R14, |R8|, -R12 ;  /* 0x00000000080e7229 */ /* 0x000f1e0000000a0c */
[----:B------:R-:W-:-:S15]  /*ca70*/  NOP ;  /* 0x0000000000007918 */ /* 0x000fde0000000000 */
[----:B------:R-:W-:-:S15]  /*ca80*/  NOP ;  /* 0x0000000000007918 */ /* 0x000fde0000000000 */
[----:B------:R-:W-:-:S15]  /*ca90*/  NOP ;  /* 0x0000000000007918 */ /* 0x000fde0000000000 */
[----:B------:R-:W-:-:S04]  /*caa0*/  NOP ;  /* 0x0000000000007918 */ /* 0x000fc80000000000 */
[----:B----4-:R4:W-:-:S15]  /*cab0*/  DFMA R10, |R8|, R10, R14 ;  /* 0x0000000a080a722b */ /* 0x0109de000000020e */
[----:B------:R-:W-:-:S15]  /*cac0*/  NOP ;  /* 0x0000000000007918 */ /* 0x000fde0000000000 */
[----:B------:R-:W-:-:S15]  /*cad0*/  NOP ;  /* 0x0000000000007918 */ /* 0x000fde0000000000 */
[----:B------:R-:W-:-:S15]  /*cae0*/  NOP ;  /* 0x0000000000007918 */ /* 0x000fde0000000000 */
[----:B------:R-:W-:-:S04]  /*caf0*/  NOP ;  /* 0x0000000000007918 */ /* 0x000fc80000000000 */
[----:B----4-:R-:W4:-:S15]  /*cb00*/  F2F.F64.F32 R14, R3 ;  /* 0x00000003000e7310 */ /* 0x010f1e0000201800 */
[----:B------:R-:W-:-:S15]  /*cb10*/  NOP ;  /* 0x0000000000007918 */ /* 0x000fde0000000000 */
[----:B------:R-:W-:-:S15]  /*cb20*/  NOP ;  /* 0x0000000000007918 */ /* 0x000fde0000000000 */
[----:B------:R-:W-:-:S15]  /*cb30*/  NOP ;  /* 0x0000000000007918 */ /* 0x000fde0000000000 */
[----:B------:R-:W-:-:S04]  /*cb40*/  NOP ;  /* 0x0000000000007918 */ /* 0x000fc80000000000 */
[----:B----4-:R4:W5:Y:S02]  /*cb50*/  DFMA R6, R14, -R6, -R12 ;  /* 0x800000060e06722b */ /* 0x010964000000080c */
[----:B----4-:R-:W-:Y:S02]  /*cb60*/  IMAD.MOV.U32 R14, RZ, RZ, -0x7649667 ;  /* 0xf89b6999ff0e7424 */ /* 0x010fe400078e00ff */
        /* <DEDUP_REMOVED lines=67> */
[----:B----4-:R-:W4:-:S15]  /*cfa0*/  DMUL R14, R6, R14 ;  /* 0x0000000e060e7228 */ /* 0x010f1e0000000000 */
[----:B------:R-:W-:-:S15]  /*cfb0*/  NOP ;  /* 0x0000000000007918 */ /* 0x000fde0000000000 */
[----:B------:R-:W-:-:S15]  /*cfc0*/  NOP ;  /* 0x0000000000007918 */ /* 0x000fde0000000000 */
[----:B------:R-:W-:-:S15]  /*cfd0*/  NOP ;  /* 0x0000000000007918 */ /* 0x000fde0000000000 */
[----:B------:R-:W-:-:S04]  /*cfe0*/  NOP ;  /* 0x0000000000007918 */ /* 0x000fc80000000000 */
[----:B----4-:R-:W4:-:S15]  /*cff0*/  DFMA R10, R6, R14, -R10 ;  /* 0x0000000e060a722b */ /* 0x010f1e000000080a */
[----:B------:R-:W-:-:S15]  /*d000*/  NOP ;  /* 0x0000000000007918 */ /* 0x000fde0000000000 */
[----:B------:R-:W-:-:S15]  /*d010*/  NOP ;  /* 0x0000000000007918 */ /* 0x000fde0000000000 */
[----:B------:R-:W-:-:S15]  /*d020*/  NOP ;  /* 0x0000000000007918 */ /* 0x000fde0000000000 */
[----:B------:R-:W-:-:S04]  /*d030*/  NOP ;  /* 0x0000000000007918 */ /* 0x000fc80000000000 */
[----:B----4-:R0:W-:Y:S02]  /*d040*/  DADD R10, R6, R10 ;  /* 0x00000000060a7229 */ /* 0x0101e4000000000a */
        /* <DEDUP_REMOVED lines=32> */
[----:B0-----:R-:W0:-:S15]  /*d250*/  DFMA R24, R10, 0.5, R24 ;  /* 0x3fe000000a18782b */ /* 0x001e1e0000000018 */
[----:B------:R-:W-:-:S15]  /*d260*/  NOP ;  /* 0x0000000000007918 */ /* 0x000fde0000000000 */
[----:B------:R-:W-:-:S15]  /*d270*/  NOP ;  /* 0x0000000000007918 */ /* 0x000fde0000000000 */
[----:B------:R-:W-:-:S15]  /*d280*/  NOP ;  /* 0x0000000000007918 */ /* 0x000fde0000000000 */
[----:B------:R-:W-:-:S04]  /*d290*/  NOP ;  /* 0x0000000000007918 */ /* 0x000fc80000000000 */
[----:B0-----:R0:W4:Y:S02]  /*d2a0*/  DMUL R24, R24, R30 ;  /* 0x0000001e18187228 */ /* 0x0011240000000000 */
.L_x_3293:
[----:B------:R-:W-:Y:S05]  /*d2b0*/  BSYNC.RECONVERGENT B0 ;  /* 0x0000000000007941 */ /* 0x000fea0003800200 */
.L_x_3292:
[----:B------:R-:W-:Y:S01]  /*d2c0*/  VIADD R3, R23, 0x180 ;  /* 0x0000018017037836 */ /* 0x000fe20000000000 */
[----:B------:R-:W-:Y:S04]  /*d2d0*/  BSSY.RECONVERGENT B0, `(.L_x_3296) ;  /* 0x00001d6000007945 */ /* 0x000fe80003800200 */
[----:B------:R-:W-:-:S13]  /*d2e0*/  ISETP.GE.AND P1, PT, R3, R2, PT ;  /* 0x000000020300720c */ /* 0x000fda0003f26270 */
[----:B------:R-:W-:Y:S05]  /*d2f0*/  @P1 BRA `(.L_x_3297) ;  /* 0x0000001c004c1947 */ /* 0x000fea0003800000 */
[----:B------:R-:W-:Y:S01]  /*d300*/  IMAD.MOV.U32 R10, RZ, RZ, 0x652b82fe ;  /* 0x652b82feff0a7424 */ /* 0x000fe200078e00ff */
[----:B-1----:R-:W1:Y:S01]  /*d310*/  DMUL R8, R18, -0.5 ;  /* 0xbfe0000012087828 */ /* 0x002e620000000000 */
        /* <DEDUP_REMOVED lines=9> */
[----:B-1----:R-:W1:Y:S02]  /*d3b0*/  DMUL R8, R8, R18 ;  /* 0x0000001208087228 */ /* 0x002e640000000000 */
[----:B-1----:R-:W-:-:S15]  /*d3c0*/  FSETP.GEU.FTZ.AND P1, PT, |R9|, 4.1917929649353027344, PT ;  /* 0x4086232b0900780b */ /* 0x002fde0003f3e200 */
[----:B------:R-:W-:-:S15]  /*d3d0*/  NOP ;  /* 0x0000000000007918 */ /* 0x000fde0000000000 */
[----:B------:R-:W-:-:S15]  /*d3e0*/  NOP ;  /* 0x0000000000007918 */ /* 0x000fde0000000000 */
[----:B------:R-:W-:-:S15]  /*d3f0*/  NOP ;  /* 0x0000000000007918 */ /* 0x000fde0000000000 */
[----:B------:R-:W-:-:S02]  /*d400*/  NOP ;  /* 0x0000000000007918 */ /* 0x000fc40000000000 */
[----:B------:R-:W1:-:S15]  /*d410*/  DFMA R10, R8, R10, 6.75539944105574400000e+15 ;  /* 0x43380000080a742b */ /* 0x000e5e000000000a */
[----:B------:R-:W-:-:S15]  /*d420*/  NOP ;  /* 0x0000000000007918 */ /* 0x000fde0000000000 */
[----:B------:R-:W-:-:S15]  /*d430*/  NOP ;  /* 0x0000000000007918 */ /* 0x000fde0000000000 */
[----:B------:R-:W-:-:S15]  /*d440*/  NOP ;  /* 0x0000000000007918 */ /* 0x000fde0000000000 */
[----:B------:R-:W-:-:S04]  /*d450*/  NOP ;  /* 0x0000000000007918 */ /* 0x000fc80000000000 */
[----:B-1----:R-:W1:-:S15]  /*d460*/  DADD R12, R10, -6.75539944105574400000e+15 ;  /* 0xc33800000a0c7429 */ /* 0x002e5e0000000000 */
[----:B------:R-:W-:-:S15]  /*d470*/  NOP ;  /* 0x0000000000007918 */ /* 0x000fde0000000000 */
[----:B------:R-:W-:-:S15]  /*d480*/  NOP ;  /* 0x0000000000007918 */ /* 0x000fde0000000000 */
[----:B------:R-:W-:-:S15]  /*d490*/  NOP ;  /* 0x0000000000007918 */ /* 0x000fde0000000000 */
[----:B------:R-:W-:-:S04]  /*d4a0*/  NOP ;  /* 0x0000000000007918 */ /* 0x000fc80000000000 */
[----:B-1----:R-:W1:-:S15]  /*d4b0*/  DFMA R14, R12, -R6, R8 ;  /* 0x800000060c0e722b */ /* 0x002e5e0000000008 */
[----:B------:R-:W-:-:S15]  /*d4c0*/  NOP ;  /* 0x0000000000007918 */ /* 0x000fde0000000000 */
[----:B------:R-:W-:-:S15]  /*d4d0*/  NOP ;  /* 0x0000000000007918 */ /* 0x000fde0000000000 */
[----:B------:R-:W-:-:S15]  /*d4e0*/  NOP ;  /* 0x0000000000007918 */ /* 0x000fde0000000000 */
[----:B------:R-:W-:-:S04]  /*d4f0*/  NOP ;  /* 0x0000000000007918 */ /* 0x000fc80000000000 */
[----:B-1----:R1:W5:Y:S01]  /*d500*/  DFMA R12, R12, -UR4, R14 ;  /* 0x800000040c0c7c2b */ /* 0x002362000800000e */
[----:B------:R-:W-:Y:S01]  /*d510*/  UMOV UR4, 0x69ce2bdf ;  /* 0x69ce2bdf00047882 */ /* 0x000fe20000000000 */
[----:B-1----:R-:W-:Y:S01]  /*d520*/  IMAD.MOV.U32 R14, RZ, RZ, -0x35dec16 ;  /* 0xfca213eaff0e7424 */ /* 0x002fe200078e00ff */
[----:B------:R-:W-:Y:S01]  /*d530*/  UMOV UR5, 0x3e5ade15 ;  /* 0x3e5ade1500057882 */ /* 0x000fe20000000000 */
[----:B------:R-:W-:-:S15]  /*d540*/  IMAD.MOV.U32 R15, RZ, RZ, 0x3e928af3 ;  /* 0x3e928af3ff0f7424 */ /* 0x000fde00078e00ff */
[----:B------:R-:W-:-:S15]  /*d550*/  NOP ;  /* 0x0000000000007918 */ /* 0x000fde0000000000 */
[----:B------:R-:W-:-:S15]  /*d560*/  NOP ;  /* 0x0000000000007918 */ /* 0x000fde0000000000 */
[----:B------:R-:W-:-:S15]  /*d570*/  NOP ;  /* 0x0000000000007918 */ /* 0x000fde0000000000 */
[----:B-----5:R-:W1:Y:S01]  /*d580*/  DFMA R14, R12, UR4, R14 ;  /* 0x000000040c0e7c2b */ /* 0x020e62000800000e */
[----:B------:R-:W-:Y:S01]  /*d590*/  UMOV UR4, 0x62401315 ;  /* 0x6240131500047882 */ /* 0x000fe20000000000 */
[----:B------:R-:W-:-:S15]  /*d5a0*/  UMOV UR5, 0x3ec71dee ;  /* 0x3ec71dee00057882 */ /* 0x000fde0000000000 */
[----:B------:R-:W-:-:S15]  /*d5b0*/  NOP ;  /* 0x0000000000007918 */ /* 0x000fde0000000000 */
[----:B------:R-:W-:-:S15]  /*d5c0*/  NOP ;  /* 0x0000000000007918 */ /* 0x000fde0000000000 */
[----:B------:R-:W-:-:S15]  /*d5d0*/  NOP ;  /* 0x0000000000007918 */ /* 0x000fde0000000000 */
[----:B------:R-:W-:-:S02]  /*d5e0*/  NOP ;  /* 0x0000000000007918 */ /* 0x000fc40000000000 */
[----:B-1----:R-:W1:Y:S01]  /*d5f0*/  DFMA R14, R12, R14, UR4 ;  /* 0x000000040c0e7e2b */ /* 0x002e62000800000e */
        /* <DEDUP_REMOVED lines=48> */
[----:B-1----:R-:W1:-:S15]  /*d900*/  DFMA R14, R12, R14, UR4 ;  /* 0x000000040c0e7e2b */ /* 0x002e5e000800000e */
[----:B------:R-:W-:-:S15]  /*d910*/  NOP ;  /* 0x0000000000007918 */ /* 0x000fde0000000000 */
[----:B------:R-:W-:-:S15]  /*d920*/  NOP ;  /* 0x0000000000007918 */ /* 0x000fde0000000000 */
[----:B------:R-:W-:-:S15]  /*d930*/  NOP ;  /* 0x0000000000007918 */ /* 0x000fde0000000000 */
[----:B------:R-:W-:-:S04]  /*d940*/  NOP ;  /* 0x0000000000007918 */ /* 0x000fc80000000000 */
[----:B-1----:R-:W1:-:S15]  /*d950*/  DFMA R14, R12, R14, 1 ;  /* 0x3ff000000c0e742b */ /* 0x002e5e000000000e */
[----:B------:R-:W-:-:S15]  /*d960*/  NOP ;  /* 0x0000000000007918 */ /* 0x000fde0000000000 */
[----:B------:R-:W-:-:S15]  /*d970*/  NOP ;  /* 0x0000000000007918 */ /* 0x000fde0000000000 */
[----:B------:R-:W-:-:S15]  /*d980*/  NOP ;  /* 0x0000000000007918 */ /* 0x000fde0000000000 */
[----:B------:R-:W-:-:S04]  /*d990*/  NOP ;  /* 0x0000000000007918 */ /* 0x000fc80000000000 */
[----:B-1----:R-:W1:Y:S02]  /*d9a0*/  DFMA R14, R12, R14, 1 ;  /* 0x3ff000000c0e742b */ /* 0x002e64000000000e */
[----:B-1----:R-:W-:Y:S02]  /*d9b0*/  IMAD R13, R10, 0x100000, R15 ;  /* 0x001000000a0d7824 */ /* 0x002fe400078e020f */
        /* <DEDUP_REMOVED lines=8> */
[----:B------:R1:W5:Y:S02]  /*da40*/  DADD R12, R8, +INF ;  /* 0x7ff00000080c7429 */ /* 0x0003640000000000 */
[----:B-1----:R-:W-:Y:S01]  /*da50*/  @!P1 SHF.R.S32.HI R9, RZ, 0x1, R0 ;  /* 0x00000001ff099819 */ /* 0x002fe20000011400 */
[----:B------:R-:W-:Y:S01]  /*da60*/  @!P1 IMAD.MOV.U32 R8, RZ, RZ, R14 ;  /* 0x000000ffff089224 */ /* 0x000fe200078e000e */
[----:B-----5:R-:W-:Y:S02]  /*da70*/  FSEL R12, R12, RZ, P2 ;  /* 0x000000ff0c0c7208 */ /* 0x020fe40001000000 */
[----:B------:R-:W-:Y:S01]  /*da80*/  FSEL R13, R13, RZ, P2 ;  /* 0x000000ff0d0d7208 */ /* 0x000fe20001000000 */
[----:B------:R-:W-:Y:S02]  /*da90*/  @!P1 IMAD.IADD R10, R10, 0x1, -R9 ;  /* 0x000000010a0a9824 */ /* 0x000fe400078e0a09 */
[----:B------:R-:W-:-:S03]  /*daa0*/  @!P1 IMAD R9, R9, 0x100000, R15 ;  /* 0x0010000009099824 */ /* 0x000fc600078e020f */
[----:B------:R-:W-:Y:S01]  /*dab0*/  @!P1 LEA R11, R10, 0x3ff00000, 0x14 ;  /* 0x3ff000000a0b9811 */ /* 0x000fe200078ea0ff */
[----:B------:R-:W-:-:S15]  /*dac0*/  @!P1 IMAD.MOV.U32 R10, RZ, RZ, RZ ;  /* 0x000000ffff0a9224 */ /* 0x000fde00078e00ff */
[----:B------:R-:W-:-:S15]  /*dad0*/  NOP ;  /* 0x0000000000007918 */ /* 0x000fde0000000000 */
[----:B------:R-:W-:-:S15]  /*dae0*/  NOP ;  /* 0x0000000000007918 */ /* 0x000fde0000000000 */
[----:B------:R-:W-:-:S06]  /*daf0*/  NOP ;  /* 0x0000000000007918 */ /* 0x000fcc0000000000 */
[----:B------:R1:W0:Y:S02]  /*db00*/  @!P1 DMUL R12, R8, R10 ;  /* 0x0000000a080c9228 */ /* 0x0002240000000000 */
.L_x_3299:
[----:B------:R-:W-:Y:S05]  /*db10*/  BSYNC.RECONVERGENT B1 ;  /* 0x0000000000017941 */ /* 0x000fea0003800200 */
.L_x_3298:
[----:B------:R-:W-:Y:S01]  /*db20*/  UMOV UR4, 0x33d43651 ;  /* 0x33d4365100047882 */ /* 0x000fe20000000000 */
[----:B------:R-:W-:Y:S01]  /*db30*/  UMOV UR5, 0x3fd98845 ;  /* 0x3fd9884500057882 */ /* 0x000fe20000000000 */
[----:B-1----:R-:W-:Y:S01]  /*db40*/  IMAD.MOV.U32 R10, RZ, RZ, -0x24b905a1 ;  /* 0xdb46fa5fff0a7424 */ /* 0x002fe200078e00ff */
        /* <DEDUP_REMOVED lines=216> */
[----:B-1----:R1:W5:Y:S02]  /*e8d0*/  DFMA R6, R14, -R6, -R12 ;  /* 0x800000060e06722b */ /* 0x002364000000080c */
[----:B-1----:R-:W-:Y:S02]  /*e8e0*/  IMAD.MOV.U32 R14, RZ, RZ, -0x7649667 ;  /* 0xf89b6999ff0e7424 */ /* 0x002fe400078e00ff */
        /* <DEDUP_REMOVED lines=67> */
[----:B-1----:R-:W1:-:S15]  /*ed20*/  DMUL R14, R6, R14 ;  /* 0x0000000e060e7228 */ /* 0x002e5e0000000000 */
        /* <DEDUP_REMOVED lines=9> */
[----:B-1----:R0:W-:Y:S02]  /*edc0*/  DADD R10, R6, R10 ;  /* 0x00000000060a7229 */ /* 0x0021e4000000000a */
        /* <DEDUP_REMOVED lines=37> */
[----:B0-----:R0:W1:Y:S02]  /*f020*/  DMUL R16, R10, R16 ;  /* 0x000000100a107228 */ /* 0x0010640000000000 */
.L_x_3297:
[----:B------:R-:W-:Y:S05]  /*f030*/  BSYNC.RECONVERGENT B0 ;  /* 0x0000000000007941 */ /* 0x000fea0003800200 */
.L_x_3296:
[----:B-1----:R-:W1:Y:S01]  /*f040*/  LDC.U8 R18, c[0x0][0x3b0] ;  /* 0x0000ec00ff127b82 */ /* 0x002e620000000000 */
[----:B------:R-:W-:Y:S04]  /*f050*/  BSSY.RECONVERGENT B6, `(.L_x_3300) ;  /* 0x0000150000067945 */ /* 0x000fe80003800200 */
[----:B------:R-:W-:Y:S05]  /*f060*/  @P0 BRA `(.L_x_3301) ;  /* 0x0000001400380947 */ /* 0x000fea0003800000 */
[----:B------:R-:W5:Y:S01]  /*f070*/  LDCU UR4, c[0x0][0x3b4] ;  /* 0x00007680ff0477ac */ /* 0x000f620008000800 */
[----:B------:R-:W0:Y:S01]  /*f080*/  LDC.64 R8, c[0x0][0x388] ;  /* 0x0000e200ff087b82 */ /* 0x000e220000000a00 */
[----:B------:R-:W-:Y:S01]  /*f090*/  IMAD R0, R22, 0x200, R23 ;  /* 0x0000020016007824 */ /* 0x000fe200078e0217 */
[----:B-1----:R-:W-:-:S03]  /*f0a0*/  PRMT R6, R18, 0x9910, RZ ;  /* 0x0000991012067816 */ /* 0x002fc600000000ff */
        /* <DEDUP_REMOVED lines=14> */
[----:B----4-:R-:W0:Y:S01]  /*f190*/  F2I.F64.TRUNC R5, R4 ;  /* 0x0000000400057311 */ /* 0x010e22000030d100 */
[----:B------:R-:W-:Y:S01]  /*f1a0*/  IMAD.MOV.U32 R23, RZ, RZ, R27 ;  /* 0x000000ffff177224 */ /* 0x000fe200078e001b */
[----:B0-----:R0:W-:Y:S01]  /*f1b0*/  STG.E.U8 desc[UR36][R8.64], R5 ;  /* 0x0000000508007986 */ /* 0x0011e2000c101124 */
[----:B------:R-:W-:Y:S05]  /*f1c0*/  BRA `(.L_x_3301) ;  /* 0x0000001000e07947 */ /* 0x000fea0003800000 */
.L_x_3305:
[----:B----4-:R-:W0:Y:S01]  /*f1d0*/  F2I.S64.F64.TRUNC R4, R4 ;  /* 0x0000000400047311 */ /* 0x010e22000030d900 */
[----:B------:R-:W-:Y:S02]  /*f1e0*/  IMAD.MOV.U32 R23, RZ, RZ, R27 ;  /* 0x000000ffff177224 */ /* 0x000fe400078e001b */
[----:B0-----:R-:W-:-:S05]  /*f1f0*/  IMAD.MOV.U32 R3, RZ, RZ, R4 ;  /* 0x000000ffff037224 */ /* 0x001fca00078e0004 */
[----:B------:R0:W-:Y:S01]  /*f200*/  STG.E.U8 desc[UR36][R8.64], R3 ;  /* 0x0000000308007986 */ /* 0x0001e2000c101124 */
[----:B------:R-:W-:Y:S05]  /*f210*/  BRA `(.L_x_3301) ;  /* 0x0000001000cc7947 */ /* 0x000fea0003800000 */
.L_x_3304:
[----:B------:R-:W-:-:S13]  /*f220*/  ISETP.NE.AND P0, PT, R0, 0x2, PT ;  /* 0x000000020000780c */ /* 0x000fda0003f05270 */
[----:B------:R-:W-:Y:S05]  /*f230*/  @!P0 BRA `(.L_x_3307) ;  /* 0x0000000000308947 */ /* 0x000fea0003800000 */
[----:B------:R-:W-:-:S13]  /*f240*/  ISETP.NE.AND P0, PT, R0, 0x3, PT ;  /* 0x000000030000780c */ /* 0x000fda0003f05270 */
[----:B------:R-:W-:Y:S05]  /*f250*/  @!P0 BRA `(.L_x_3308) ;  /* 0x0000000000188947 */ /* 0x000fea0003800000 */
[----:B------:R-:W-:-:S13]  /*f260*/  ISETP.NE.AND P0, PT, R0, 0x4, PT ;  /* 0x000000040000780c */ /* 0x000fda0003f05270 */
[----:B------:R-:W-:Y:S05]  /*f270*/  @P0 BRA `(.L_x_3306) ;  /* 0x0000000c00ec0947 */ /* 0x000fea0003800000 */
[----:B----4-:R-:W0:Y:S01]  /*f280*/  F2I.S64.F64.TRUNC R4, R4 ;  /* 0x0000000400047311 */ /* 0x010e22000030d900 */
[----:B------:R-:W-:Y:S01]  /*f290*/  IMAD.MOV.U32 R23, RZ, RZ, R27 ;  /* 0x000000ffff177224 */ /* 0x000fe200078e001b */
[----:B0-----:R0:W-:Y:S01]  /*f2a0*/  STG.E.64 desc[UR36][R8.64], R4 ;  /* 0x0000000408007986 */ /* 0x0011e2000c101b24 */
[----:B------:R-:W-:Y:S05]  /*f2b0*/  BRA `(.L_x_3301) ;  /* 0x0000001000a47947 */ /* 0x000fea0003800000 */
.L_x_3308:
[----:B----4-:R-:W0:Y:S01]  /*f2c0*/  F2I.F64.TRUNC R5, R4 ;  /* 0x0000000400057311 */ /* 0x010e22000030d100 */
[----:B------:R-:W-:Y:S01]  /*f2d0*/  IMAD.MOV.U32 R23, RZ, RZ, R27 ;  /* 0x000000ffff177224 */ /* 0x000fe200078e001b */
[----:B0-----:R0:W-:Y:S01]  /*f2e0*/  STG.E desc[UR36][R8.64], R5 ;  /* 0x0000000508007986 */ /* 0x0011e2000c101924 */
[----:B------:R-:W-:Y:S05]  /*f2f0*/  BRA `(.L_x_3301) ;  /* 0x0000001000947947 */ /* 0x000fea0003800000 */
.L_x_3307:
[----:B----4-:R-:W0:Y:S01]  /*f300*/  F2I.F64.TRUNC R5, R4 ;  /* 0x0000000400057311 */ /* 0x010e22000030d100 */
[----:B------:R-:W-:Y:S01]  /*f310*/  IMAD.MOV.U32 R23, RZ, RZ, R27 ;  /* 0x000000ffff177224 */ /* 0x000fe200078e001b */
[----:B0-----:R0:W-:Y:S01]  /*f320*/  STG.E.U16 desc[UR36][R8.64], R5 ;  /* 0x0000000508007986 */ /* 0x0011e2000c101524 */
[----:B------:R-:W-:Y:S05]  /*f330*/  BRA `(.L_x_3301) ;  /* 0x0000001000847947 */ /* 0x000fea0003800000 */
.L_x_3303:
[----:B------:R-:W-:-:S13]  /*f340*/  ISETP.GT.AND P0, PT, R0, 0x6, PT ;  /* 0x000000060000780c */ /* 0x000fda0003f04270 */
[----:B------:R-:W-:Y:S05]  /*f350*/  @P0 BRA `(.L_x_3309) ;  /* 0x0000000000740947 */ /* 0x000fea0003800000 */
[----:B------:R-:W-:-:S13]  /*f360*/  ISETP.NE.AND P0, PT, R0, 0x5, PT ;  /* 0x000000050000780c */ /* 0x000fda0003f05270 */
[----:B------:R-:W-:Y:S05]  /*f370*/  @!P0 BRA `(.L_x_3310) ;  /* 0x0000000000388947 */ /* 0x000fea0003800000 */
[----:B------:R-:W-:-:S13]  /*f380*/  ISETP.NE.AND P0, PT, R0, 0x6, PT ;  /* 0x000000060000780c */ /* 0x000fda0003f05270 */
[----:B------:R-:W-:Y:S05]  /*f390*/  @P0 BRA `(.L_x_3306) ;  /* 0x0000000c00a40947 */ /* 0x000fea0003800000 */
[----:B------:R-:W-:Y:S01]  /*f3a0*/  UMOV UR4, 0xf0000000 ;  /* 0xf000000000047882 */ /* 0x000fe20000000000 */
[----:B------:R-:W-:Y:S01]  /*f3b0*/  UMOV UR5, 0x380fffff ;  /* 0x380fffff00057882 */ /* 0x000fe20000000000 */
[----:B------:R-:W0:-:S15]  /*f3c0*/  F2F.F32.F64 R3, R4 ;  /* 0x0000000400037310 */ /* 0x000e1e0000301000 */
[----:B------:R-:W-:-:S15]  /*f3d0*/  NOP ;  /* 0x0000000000007918 */ /* 0x000fde0000000000 */
[----:B------:R-:W-:-:S15]  /*f3e0*/  NOP ;  /* 0x0000000000007918 */ /* 0x000fde0000000000 */
[----:B------:R-:W-:-:S15]  /*f3f0*/  NOP ;  /* 0x0000000000007918 */ /* 0x000fde0000000000 */
[----:B------:R-:W-:-:S04]  /*f400*/  NOP ;  /* 0x0000000000007918 */ /* 0x000fc80000000000 */
[----:B------:R-:W0:Y:S01]  /*f410*/  DSETP.GEU.AND P0, PT, |R4|, UR4, PT ;  /* 0x0000000404007e2a */ /* 0x000e22000bf0e200 */
[----:B------:R-:W-:Y:S02]  /*f420*/  IMAD.MOV.U32 R23, RZ, RZ, R27 ;  /* 0x000000ffff177224 */ /* 0x000fe400078e001b */
[----:B0-----:R-:W-:-:S05]  /*f430*/  @!P0 FMUL R3, R3, 1.175494350822287508e-38 ;  /* 0x0080000003038820 */ /* 0x001fca0000400000 */
[----:B------:R0:W-:Y:S01]  /*f440*/  STG.E desc[UR36][R8.64], R3 ;  /* 0x0000000308007986 */ /* 0x0001e2000c101924 */
[----:B------:R-:W-:Y:S05]  /*f450*/  BRA `(.L_x_3301) ;  /* 0x00000010003c7947 */ /* 0x000fea0003800000 */
.L_x_3310:
        /* <DEDUP_REMOVED lines=10> */
[----:B------:R-:W-:-:S05]  /*f500*/  F2FP.F16.F32.PACK_AB R0, RZ, R0 ;  /* 0x00000000ff00723e */ /* 0x000fca00000000ff */
[----:B------:R0:W-:Y:S01]  /*f510*/  STG.E.U16 desc[UR36][R8.64], R0 ;  /* 0x0000000008007986 */ /* 0x0001e2000c101524 */
[----:B------:R-:W-:Y:S05]  /*f520*/  BRA `(.L_x_3301) ;  /* 0x0000001000087947 */ /* 0x000fea0003800000 */
.L_x_3309:
[----:B------:R-:W-:-:S13]  /*f530*/  ISETP.NE.AND P0, PT, R0, 0x7, PT ;  /* 0x000000070000780c */ /* 0x000fda0003f05270 */
[----:B------:R-:W-:Y:S05]  /*f540*/  @!P0 BRA `(.L_x_3311) ;  /* 0x00000000007c8947 */ /* 0x000fea0003800000 */
        /* <DEDUP_REMOVED lines=12> */
[----:B------:R-:W-:Y:S02]  /*f610*/  IMAD.MOV.U32 R7, RZ, RZ, RZ ;  /* 0x000000ffff077224 */ /* 0x000fe400078e00ff */
[----:B0-----:R-:W-:Y:S01]  /*f620*/  @!P0 FMUL R6, R6, 1.175494350822287508e-38 ;  /* 0x0080000006068820 */ /* 0x001fe20000400000 */
[----:B------:R-:W-:-:S04]  /*f630*/  IMAD.MOV.U32 R23, RZ, RZ, R27 ;  /* 0x000000ffff177224 */ /* 0x000fc800078e001b */
[----:B------:R0:W-:Y:S01]  /*f640*/  STG.E.64 desc[UR36][R8.64], R6 ;  /* 0x0000000608007986 */ /* 0x0001e2000c101b24 */
[----:B------:R-:W-:Y:S05]  /*f650*/  BRA `(.L_x_3301) ;  /* 0x0000000c00bc7947 */ /* 0x000fea0003800000 */
.L_x_3312:
        /* <DEDUP_REMOVED lines=10> */
[----:B------:R-:W-:-:S04]  /*f700*/  F2FP.F16.F32.PACK_AB R3, RZ, R0 ;  /* 0x00000000ff03723e */ /* 0x000fc800000000ff */
[----:B------:R-:W-:-:S05]  /*f710*/  PRMT R3, R3, 0x5410, RZ ;  /* 0x0000541003037816 */ /* 0x000fca00000000ff */
[----:B------:R0:W-:Y:S01]  /*f720*/  STG.E desc[UR36][R8.64], R3 ;  /* 0x0000000308007986 */ /* 0x0001e2000c101924 */
[----:B------:R-:W-:Y:S05]  /*f730*/  BRA `(.L_x_3301) ;  /* 0x0000000c00847947 */ /* 0x000fea0003800000 */
.L_x_3311:
[----:B------:R0:W-:Y:S01]  /*f740*/  STG.E.64 desc[UR36][R8.64], R4 ;  /* 0x0000000408007986 */ /* 0x0001e2000c101b24 */
[----:B------:R-:W-:Y:S01]  /*f750*/  IMAD.MOV.U32 R23, RZ, RZ, R27 ;  /* 0x000000ffff177224 */ /* 0x000fe200078e001b */
[----:B------:R-:W-:Y:S06]  /*f760*/  BRA `(.L_x_3301) ;  /* 0x0000000c00787947 */ /* 0x000fec0003800000 */
.L_x_3302:
        /* <DEDUP_REMOVED lines=8> */
[----:B------:R-:W0:Y:S01]  /*f7f0*/  DSETP.NEU.AND P0, PT, R4, RZ, PT ;  /* 0x000000ff0400722a */ /* 0x000e220003f0d000 */
[----:B------:R-:W-:Y:S01]  /*f800*/  IMAD.MOV.U32 R23, RZ, RZ, R27 ;  /* 0x000000ffff177224 */ /* 0x000fe200078e001b */
[----:B0-----:R-:W-:-:S05]  /*f810*/  SEL R3, RZ, 0x1, !P0 ;  /* 0x00000001ff037807 */ /* 0x001fca0004000000 */
[----:B------:R0:W-:Y:S01]  /*f820*/  STG.E.U8 desc[UR36][R8.64], R3 ;  /* 0x0000000308007986 */ /* 0x0001e2000c101124 */
[----:B------:R-:W-:Y:S05]  /*f830*/  BRA `(.L_x_3301) ;  /* 0x0000000c00447947 */ /* 0x000fea0003800000 */
.L_x_3315:
[----:B------:R-:W-:Y:S01]  /*f840*/  CS2R R6, SRZ ;  /* 0x0000000000067805 */ /* 0x000fe2000001ff00 */
[----:B------:R-:W-:-:S04]  /*f850*/  IMAD.MOV.U32 R23, RZ, RZ, R27 ;  /* 0x000000ffff177224 */ /* 0x000fc800078e001b */
[----:B------:R0:W-:Y:S01]  /*f860*/  STG.E.128 desc[UR36][R8.64], R4 ;  /* 0x0000000408007986 */ /* 0x0001e2000c101d24 */
[----:B------:R-:W-:Y:S05]  /*f870*/  BRA `(.L_x_3301) ;  /* 0x0000000c00347947 */ /* 0x000fea0003800000 */
.L_x_3314:
        /* <DEDUP_REMOVED lines=27> */
.L_x_3319:
[----:B------:R-:W-:Y:S05]  /*fa30*/  BSYNC.RECONVERGENT B0 ;  /* 0x0000000000007941 */ /* 0x000fea0003800200 */
.L_x_3318:
[----:B------:R-:W-:Y:S01]  /*fa40*/  LOP3.LUT R7, R0, 0x80, R7, 0xf8, !PT ;  /* 0x0000008000077812 */ /* 0x000fe200078ef807 */
[----:B------:R-:W-:-:S04]  /*fa50*/  IMAD.MOV.U32 R23, RZ, RZ, R27 ;  /* 0x000000ffff177224 */ /* 0x000fc800078e001b */
[----:B------:R0:W-:Y:S01]  /*fa60*/  STG.E.U8 desc[UR36][R8.64], R7 ;  /* 0x0000000708007986 */ /* 0x0001e2000c101124 */
[----:B------:R-:W-:Y:S05]  /*fa70*/  BRA `(.L_x_3301) ;  /* 0x0000000800b47947 */ /* 0x000fea0003800000 */
.L_x_3317:
        /* <DEDUP_REMOVED lines=23> */
.L_x_3321:
[----:B------:R-:W-:Y:S05]  /*fbf0*/  BSYNC.RECONVERGENT B0 ;  /* 0x0000000000007941 */ /* 0x000fea0003800200 */
.L_x_3320:
[----:B------:R-:W-:Y:S01]  /*fc00*/  LOP3.LUT R7, R0, 0x80, R7, 0xf8, !PT ;  /* 0x0000008000077812 */ /* 0x000fe200078ef807 */
[----:B------:R-:W-:-:S04]  /*fc10*/  IMAD.MOV.U32 R23, RZ, RZ, R27 ;  /* 0x000000ffff177224 */ /* 0x000fc800078e001b */
[----:B------:R0:W-:Y:S01]  /*fc20*/  STG.E.U8 desc[UR36][R8.64], R7 ;  /* 0x0000000708007986 */ /* 0x0001e2000c101124 */
[----:B------:R-:W-:Y:S05]  /*fc30*/  BRA `(.L_x_3301) ;  /* 0x0000000800447947 */ /* 0x000fea0003800000 */
.L_x_3316:
        /* <DEDUP_REMOVED lines=10> */
[----:B------:R-:W-:-:S05]  /*fce0*/  F2FP.BF16.F32.PACK_AB R0, RZ, R0 ;  /* 0x00000000ff00723e */ /* 0x000fca00000010ff */
[----:B------:R0:W-:Y:S01]  /*fcf0*/  STG.E.U16 desc[UR36][R8.64], R0 ;  /* 0x0000000008007986 */ /* 0x0001e2000c101524 */
[----:B------:R-:W-:Y:S05]  /*fd00*/  BRA `(.L_x_3301) ;  /* 0x0000000800107947 */ /* 0x000fea0003800000 */
.L_x_3313:
        /* <DEDUP_REMOVED lines=8> */
[----:B----4-:R-:W0:Y:S01]  /*fd90*/  F2I.U32.F64.TRUNC R5, R4 ;  /* 0x0000000400057311 */ /* 0x010e22000030d000 */
[----:B------:R-:W-:Y:S01]  /*fda0*/  IMAD.MOV.U32 R23, RZ, RZ, R27 ;  /* 0x000000ffff177224 */ /* 0x000fe200078e001b */
[----:B0-----:R0:W-:Y:S01]  /*fdb0*/  STG.E.U16 desc[UR36][R8.64], R5 ;  /* 0x0000000508007986 */ /* 0x0011e2000c101524 */
[----:B------:R-:W-:Y:S05]  /*fdc0*/  BRA `(.L_x_3301) ;  /* 0x0000000400e07947 */ /* 0x000fea0003800000 */
.L_x_3324:
        /* <DEDUP_REMOVED lines=21> */
.L_x_3327:
[----:B------:R-:W-:-:S04]  /*ff20*/  SHF.R.U32.HI R0, RZ, 0x14, R7 ;  /* 0x00000014ff007819 */ /* 0x000fc80000011607 */
[----:B------:R-:W-:-:S04]  /*ff30*/  LOP3.LUT R0, R0, 0x1, RZ, 0xc0, !PT ;  /* 0x0000000100007812 */ /* 0x000fc800078ec0ff */
[----:B------:R-:W-:-:S04]  /*ff40*/  IADD3 R0, PT, PT, R7, 0x487ffff, R0 ;  /* 0x0487ffff07007810 */ /* 0x000fc80007ffe000 */
[----:B------:R-:W-:-:S04]  /*ff50*/  SHF.R.U32.HI R0, RZ, 0x14, R0 ;  /* 0x00000014ff007819 */ /* 0x000fc80000011600 */
[----:B------:R-:W-:-:S07]  /*ff60*/  LOP3.LUT R3, R0, 0xff, RZ, 0xc0, !PT ;  /* 0x000000ff00037812 */ /* 0x000fce00078ec0ff */
.L_x_3328:
[----:B------:R-:W-:-:S04]  /*ff70*/  SHF.R.U32.HI R0, RZ, 0x18, R7 ;  /* 0x00000018ff007819 */ /* 0x000fc80000011607 */
[----:B------:R-:W-:-:S07]  /*ff80*/  LOP3.LUT R0, R3, 0x80, R0, 0xf8, !PT ;  /* 0x0000008003007812 */ /* 0x000fce00078ef800 */
.L_x_3326:
[----:B------:R-:W-:Y:S05]  /*ff90*/  BSYNC.RECONVERGENT B0 ;  /* 0x0000000000007941 */ /* 0x000fea0003800200 */
.L_x_3325:
[----:B------:R0:W-:Y:S01]  /*ffa0*/  STG.E.U8 desc[UR36][R8.64], R0 ;  /* 0x0000000008007986 */ /* 0x0001e2000c101124 */
[----:B------:R-:W-:Y:S01]  /*ffb0*/  IMAD.MOV.U32 R23, RZ, RZ, R27 ;  /* 0x000000ffff177224 */ /* 0x000fe200078e001b */
[----:B------:R-:W-:Y:S06]  /*ffc0*/  BRA `(.L_x_3301) ;  /* 0x0000000400607947 */ /* 0x000fec0003800000 */
.L_x_3323:
        /* <DEDUP_REMOVED lines=21> */
.L_x_3331:
[----:B------:R-:W-:-:S04]  /*10120*/  SHF.R.U32.HI R0, RZ, 0x15, R7 ;  /* 0x00000015ff007819 */ /* 0x000fc80000011607 */
[----:B------:R-:W-:-:S04]  /*10130*/  LOP3.LUT R0, R0, 0x1, RZ, 0xc0, !PT ;  /* 0x0000000100007812 */ /* 0x000fc800078ec0ff */
[----:B------:R-:W-:-:S04]  /*10140*/  IADD3 R0, PT, PT, R7, 0x88fffff, R0 ;  /* 0x088fffff07007810 */ /* 0x000fc80007ffe000 */
[----:B------:R-:W-:-:S04]  /*10150*/  SHF.R.U32.HI R0, RZ, 0x15, R0 ;  /* 0x00000015ff007819 */ /* 0x000fc80000011600 */
[----:B------:R-:W-:-:S07]  /*10160*/  LOP3.LUT R3, R0, 0xff, RZ, 0xc0, !PT ;  /* 0x000000ff00037812 */ /* 0x000fce00078ec0ff */
.L_x_3332:
[----:B------:R-:W-:-:S04]  /*10170*/  SHF.R.U32.HI R0, RZ, 0x18, R7 ;  /* 0x00000018ff007819 */ /* 0x000fc80000011607 */
[----:B------:R-:W-:-:S07]  /*10180*/  LOP3.LUT R0, R3, 0x80, R0, 0xf8, !PT ;  /* 0x0000008003007812 */ /* 0x000fce00078ef800 */
.L_x_3330:
[----:B------:R-:W-:Y:S05]  /*10190*/  BSYNC.RECONVERGENT B0 ;  /* 0x0000000000007941 */ /* 0x000fea0003800200 */
.L_x_3329:
[----:B------:R0:W-:Y:S01]  /*101a0*/  STG.E.U8 desc[UR36][R8.64], R0 ;  /* 0x0000000008007986 */ /* 0x0001e2000c101124 */
[----:B------:R-:W-:Y:S01]  /*101b0*/  IMAD.MOV.U32 R23, RZ, RZ, R27 ;  /* 0x000000ffff177224 */ /* 0x000fe200078e001b */
[----:B------:R-:W-:Y:S06]  /*101c0*/  BRA `(.L_x_3301) ;  /* 0x0000000000e07947 */ /* 0x000fec0003800000 */
.L_x_3322:
[----:B------:R-:W-:-:S13]  /*101d0*/  ISETP.NE.AND P0, PT, R0, 0x1c, PT ;  /* 0x0000001c0000780c */ /* 0x000fda0003f05270 */
[----:B------:R-:W-:Y:S05]  /*101e0*/  @!P0 BRA `(.L_x_3333) ;  /* 0x0000000000cc8947 */ /* 0x000fea0003800000 */
[----:B------:R-:W-:-:S13]  /*101f0*/  ISETP.NE.AND P0, PT, R0, 0x1d, PT ;  /* 0x0000001d0000780c */ /* 0x000fda0003f05270 */
[----:B------:R-:W-:Y:S05]  /*10200*/  @!P0 BRA `(.L_x_3334) ;  /* 0x0000000000b48947 */ /* 0x000fea0003800000 */
[----:B------:R-:W-:-:S13]  /*10210*/  ISETP.NE.AND P0, PT, R0, 0x2c, PT ;  /* 0x0000002c0000780c */ /* 0x000fda0003f05270 */
[----:B------:R-:W-:Y:S05]  /*10220*/  @!P0 BRA `(.L_x_3335) ;  /* 0x0000000000488947 */ /* 0x000fea0003800000 */
.L_x_3306:
[----:B------:R-:W-:Y:S01]  /*10230*/  MOV R14, 0x0 ;  /* 0x00000000000e7802 */ /* 0x000fe20000000f00 */
[----:B------:R-:W4:Y:S01]  /*10240*/  LDCU.64 UR6, c[0x4][0x128] ;  /* 0x01002500ff0677ac */ /* 0x000f220008000a00 */
[----:B------:R-:W-:Y:S02]  /*10250*/  IMAD.MOV.U32 R8, RZ, RZ, 0x65 ;  /* 0x00000065ff087424 */ /* 0x000fe400078e00ff */
[----:B------:R-:W-:Y:S01]  /*10260*/  IMAD.MOV.U32 R12, RZ, RZ, 0x1 ;  /* 0x00000001ff0c7424 */ /* 0x000fe200078e00ff */
[----:B------:R-:W0:Y:S01]  /*10270*/  LDCU.64 UR8, c[0x4][0x130] ;  /* 0x01002600ff0877ac */ /* 0x000e220008000a00 */
[----:B------:R-:W1:Y:S01]  /*10280*/  LDC.64 R14, c[0x4][R14] ;  /* 0x010000000e0e7b82 */ /* 0x000e620000000a00 */
[----:B------:R-:W-:Y:S01]  /*10290*/  IMAD.MOV.U32 R13, RZ, RZ, RZ ;  /* 0x000000ffff0d7224 */ /* 0x000fe200078e00ff */
[----:B------:R-:W5:Y:S01]  /*102a0*/  LDCU.64 UR4, c[0x4][0x10] ;  /* 0x01000200ff0477ac */ /* 0x000f620008000a00 */
[----:B----4-:R-:W-:Y:S02]  /*102b0*/  IMAD.U32 R4, RZ, RZ, UR6 ;  /* 0x00000006ff047e24 */ /* 0x010fe4000f8e00ff */
[----:B------:R-:W-:-:S02]  /*102c0*/  IMAD.U32 R5, RZ, RZ, UR7 ;  /* 0x00000007ff057e24 */ /* 0x000fc4000f8e00ff */
[----:B0-----:R-:W-:Y:S02]  /*102d0*/  IMAD.U32 R6, RZ, RZ, UR8 ;  /* 0x00000008ff067e24 */ /* 0x001fe4000f8e00ff */
[----:B------:R-:W-:Y:S02]  /*102e0*/  IMAD.U32 R7, RZ, RZ, UR9 ;  /* 0x00000009ff077e24 */ /* 0x000fe4000f8e00ff */
[----:B-----5:R-:W-:Y:S02]  /*102f0*/  IMAD.U32 R10, RZ, RZ, UR4 ;  /* 0x00000004ff0a7e24 */ /* 0x020fe4000f8e00ff */
[----:B------:R-:W-:-:S07]  /*10300*/  IMAD.U32 R11, RZ, RZ, UR5 ;  /* 0x00000005ff0b7e24 */ /* 0x000fce000f8e00ff */
[----:B------:R-:W-:-:S07]  /*10310*/  LEPC R20, `(.L_x_3336) ;  /* 0x000000001014794e */ /* 0x000fce0000000000 */
[----:B-123--:R-:W-:Y:S05]  /*10320*/  CALL.ABS.NOINC R14 ;  /* 0x000000000e007343 */ /* 0x00efea0003c00000 */
.L_x_3336:
[----:B------:R-:W-:Y:S01]  /*10330*/  IMAD.MOV.U32 R23, RZ, RZ, R27 ;  /* 0x000000ffff177224 */ /* 0x000fe200078e001b */
[----:B------:R-:W-:Y:S06]  /*10340*/  BRA `(.L_x_3301) ;  /* 0x0000000000807947 */ /* 0x000fec0003800000 */
.L_x_3335:
        /* <DEDUP_REMOVED lines=25> */
.L_x_3334:
[----:B----4-:R-:W0:Y:S01]  /*104e0*/  F2I.U64.F64.TRUNC R4, R4 ;  /* 0x0000000400047311 */ /* 0x010e22000030d800 */
[----:B------:R-:W-:Y:S01]  /*104f0*/  IMAD.MOV.U32 R23, RZ, RZ, R27 ;  /* 0x000000ffff177224 */ /* 0x000fe200078e001b */
[----:B0-----:R0:W-:Y:S01]  /*10500*/  STG.E.64 desc[UR36][R8.64], R4 ;  /* 0x0000000408007986 */ /* 0x0011e2000c101b24 */
[----:B------:R-:W-:Y:S05]  /*10510*/  BRA `(.L_x_3301) ;  /* 0x00000000000c7947 */ /* 0x000fea0003800000 */
.L_x_3333:
[----:B----4-:R-:W0:Y:S01]  /*10520*/  F2I.U32.F64.TRUNC R5, R4 ;  /* 0x0000000400057311 */ /* 0x010e22000030d000 */
[----:B------:R-:W-:Y:S01]  /*10530*/  IMAD.MOV.U32 R23, RZ, RZ, R27 ;  /* 0x000000ffff177224 */ /* 0x000fe200078e001b */
[----:B0-----:R0:W-:Y:S06]  /*10540*/  STG.E desc[UR36][R8.64], R5 ;  /* 0x0000000508007986 */ /* 0x0011ec000c101924 */
.L_x_3301:
[----:B------:R-:W-:Y:S05]  /*10550*/  BSYNC.RECONVERGENT B6 ;  /* 0x0000000000067941 */ /* 0x000fea0003800200 */
.L_x_3300:
[----:B------:R-:W-:Y:S01]  /*10560*/  ISETP.GE.AND P0, PT, R23, R2, PT ;  /* 0x000000021700720c */ /* 0x000fe20003f06270 */
[----:B------:R-:W-:-:S12]  /*10570*/  BSSY.RECONVERGENT B6, `(.L_x_3337) ;  /* 0x0000278000067945 */ /* 0x000fd80003800200 */
[----:B------:R-:W-:Y:S05]  /*10580*/  @P0 BRA `(.L_x_3338) ;  /* 0x0000002400d80947 */ /* 0x000fea0003800000 */
[----:B------:R-:W5:Y:S01]  /*10590*/  LDCU UR4, c[0x0][0x3b4] ;  /* 0x00007680ff0477ac */ /* 0x000f620008000800 */
[----:B0---4-:R-:W0:Y:S01]  /*105a0*/  LDC.64 R4, c[0x0][0x388] ;  /* 0x0000e200ff047b82 */ /* 0x011e220000000a00 */
        /* <DEDUP_REMOVED lines=16> */
[----:B------:R-:W0:Y:S02]  /*106b0*/  F2I.F64.TRUNC R29, R28 ;  /* 0x0000001c001d7311 */ /* 0x000e24000030d100 */
[----:B0-----:R0:W-:Y:S01]  /*106c0*/  STG.E.U8 desc[UR36][R4.64], R29 ;  /* 0x0000001d04007986 */ /* 0x0011e2000c101124 */
[----:B------:R-:W-:Y:S05]  /*106d0*/  BRA `(.L_x_3344) ;  /* 0x0000001000907947 */ /* 0x000fea0003800000 */
.L_x_3342:
[----:B------:R-:W0:Y:S02]  /*106e0*/  F2I.S64.F64.TRUNC R28, R28 ;  /* 0x0000001c001c7311 */ /* 0x000e24000030d900 */
[----:B0-----:R-:W-:-:S05]  /*106f0*/  IMAD.MOV.U32 R3, RZ, RZ, R28 ;  /* 0x000000ffff037224 */ /* 0x001fca00078e001c */
[----:B------:R0:W-:Y:S01]  /*10700*/  STG.E.U8 desc[UR36][R4.64], R3 ;  /* 0x0000000304007986 */ /* 0x0001e2000c101124 */
[----:B------:R-:W-:Y:S05]  /*10710*/  BRA `(.L_x_3344) ;  /* 0x0000001000807947 */ /* 0x000fea0003800000 */
.L_x_3341:
[----:B------:R-:W-:-:S13]  /*10720*/  ISETP.NE.AND P0, PT, R0, 0x2, PT ;  /* 0x000000020000780c */ /* 0x000fda0003f05270 */
[----:B------:R-:W-:Y:S05]  /*10730*/  @!P0 BRA `(.L_x_3345) ;  /* 0x0000000000288947 */ /* 0x000fea0003800000 */
[----:B------:R-:W-:-:S13]  /*10740*/  ISETP.NE.AND P0, PT, R0, 0x3, PT ;  /* 0x000000030000780c */ /* 0x000fda0003f05270 */
[----:B------:R-:W-:Y:S05]  /*10750*/  @!P0 BRA `(.L_x_3346) ;  /* 0x0000000000148947 */ /* 0x000fea0003800000 */
[----:B------:R-:W-:-:S13]  /*10760*/  ISETP.NE.AND P0, PT, R0, 0x4, PT ;  /* 0x000000040000780c */ /* 0x000fda0003f05270 */
[----:B------:R-:W-:Y:S05]  /*10770*/  @P0 BRA `(.L_x_3343) ;  /* 0x0000000c00240947 */ /* 0x000fea0003800000 */
[----:B------:R-:W0:Y:S02]  /*10780*/  F2I.S64.F64.TRUNC R28, R28 ;  /* 0x0000001c001c7311 */ /* 0x000e24000030d900 */
[----:B0-----:R1:W-:Y:S01]  /*10790*/  STG.E.64 desc[UR36][R4.64], R28 ;  /* 0x0000001c04007986 */ /* 0x0013e2000c101b24 */
[----:B------:R-:W-:Y:S05]  /*107a0*/  BRA `(.L_x_3344) ;  /* 0x00000010005c7947 */ /* 0x000fea0003800000 */
.L_x_3346:
[----:B------:R-:W0:Y:S02]  /*107b0*/  F2I.F64.TRUNC R29, R28 ;  /* 0x0000001c001d7311 */ /* 0x000e24000030d100 */
[----:B0-----:R4:W-:Y:S01]  /*107c0*/  STG.E desc[UR36][R4.64], R29 ;  /* 0x0000001d04007986 */ /* 0x0019e2000c101924 */
[----:B------:R-:W-:Y:S05]  /*107d0*/  BRA `(.L_x_3344) ;  /* 0x0000001000507947 */ /* 0x000fea0003800000 */
.L_x_3345:
[----:B------:R-:W0:Y:S02]  /*107e0*/  F2I.F64.TRUNC R29, R28 ;  /* 0x0000001c001d7311 */ /* 0x000e24000030d100 */
[----:B0-----:R0:W-:Y:S01]  /*107f0*/  STG.E.U16 desc[UR36][R4.64], R29 ;  /* 0x0000001d04007986 */ /* 0x0011e2000c101524 */
[----:B------:R-:W-:Y:S05]  /*10800*/  BRA `(.L_x_3344) ;  /* 0x0000001000447947 */ /* 0x000fea0003800000 */
.L_x_3340:
        /* <DEDUP_REMOVED lines=13> */
[----:B------:R-:W0:Y:S02]  /*108e0*/  DSETP.GEU.AND P0, PT, |R28|, UR4, PT ;  /* 0x000000041c007e2a */ /* 0x000e24000bf0e200 */
[----:B0-----:R-:W-:-:S05]  /*108f0*/  @!P0 FMUL R3, R3, 1.175494350822287508e-38 ;  /* 0x0080000003038820 */ /* 0x001fca0000400000 */
[----:B------:R0:W-:Y:S01]  /*10900*/  STG.E desc[UR36][R4.64], R3 ;  /* 0x0000000304007986 */ /* 0x0001e2000c101924 */
[----:B------:R-:W-:Y:S05]  /*10910*/  BRA `(.L_x_3344) ;  /* 0x0000001000007947 */ /* 0x000fea0003800000 */
.L_x_3348:
        /* <DEDUP_REMOVED lines=9> */
[----:B------:R-:W-:-:S05]  /*109b0*/  F2FP.F16.F32.PACK_AB R0, RZ, R0 ;  /* 0x00000000ff00723e */ /* 0x000fca00000000ff */
[----:B------:R0:W-:Y:S01]  /*109c0*/  STG.E.U16 desc[UR36][R4.64], R0 ;  /* 0x0000000004007986 */ /* 0x0001e2000c101524 */
[----:B------:R-:W-:Y:S05]  /*109d0*/  BRA `(.L_x_3344) ;  /* 0x0000000c00d07947 */ /* 0x000fea0003800000 */
.L_x_3347:
        /* <DEDUP_REMOVED lines=15> */
[----:B0-----:R-:W-:-:S05]  /*10ad0*/  @!P0 FMUL R6, R6, 1.175494350822287508e-38 ;  /* 0x0080000006068820 */ /* 0x001fca0000400000 */
[----:B------:R0:W-:Y:S01]  /*10ae0*/  STG.E.64 desc[UR36][R4.64], R6 ;  /* 0x0000000604007986 */ /* 0x0001e2000c101b24 */
[----:B------:R-:W-:Y:S05]  /*10af0*/  BRA `(.L_x_3344) ;  /* 0x0000000c00887947 */ /* 0x000fea0003800000 */
.L_x_3350:
        /* <DEDUP_REMOVED lines=9> */
[----:B------:R-:W-:-:S04]  /*10b90*/  F2FP.F16.F32.PACK_AB R3, RZ, R0 ;  /* 0x00000000ff03723e */ /* 0x000fc800000000ff */
[----:B------:R-:W-:-:S05]  /*10ba0*/  PRMT R3, R3, 0x5410, RZ ;  /* 0x0000541003037816 */ /* 0x000fca00000000ff */
[----:B------:R0:W-:Y:S01]  /*10bb0*/  STG.E desc[UR36][R4.64], R3 ;  /* 0x0000000304007986 */ /* 0x0001e2000c101924 */
[----:B------:R-:W-:Y:S05]  /*10bc0*/  BRA `(.L_x_3344) ;  /* 0x0000000c00547947 */ /* 0x000fea0003800000 */
.L_x_3349:
[----:B------:R0:W-:Y:S01]  /*10bd0*/  STG.E.64 desc[UR36][R4.64], R28 ;  /* 0x0000001c04007986 */ /* 0x0001e2000c101b24 */
[----:B------:R-:W-:Y:S05]  /*10be0*/  BRA `(.L_x_3344) ;  /* 0x0000000c004c7947 */ /* 0x000fea0003800000 */
.L_x_3339:
        /* <DEDUP_REMOVED lines=10> */
[----:B------:R-:W0:Y:S02]  /*10c90*/  F2I.U32.F64.TRUNC R29, R28 ;  /* 0x0000001c001d7311 */ /* 0x000e24000030d000 */
[----:B0-----:R0:W-:Y:S01]  /*10ca0*/  STG.E.U16 desc[UR36][R4.64], R29 ;  /* 0x0000001d04007986 */ /* 0x0011e2000c101524 */
[----:B------:R-:W-:Y:S05]  /*10cb0*/  BRA `(.L_x_3344) ;  /* 0x0000000c00187947 */ /* 0x000fea0003800000 */
.L_x_3354:
        /* <DEDUP_REMOVED lines=26> */
.L_x_3357:
[----:B------:R-:W-:-:S04]  /*10e60*/  SHF.R.U32.HI R3, RZ, 0x18, R7 ;  /* 0x00000018ff037819 */ /* 0x000fc80000011607 */
[----:B------:R-:W-:-:S07]  /*10e70*/  LOP3.LUT R0, R0, 0x80, R3, 0xf8, !PT ;  /* 0x0000008000007812 */ /* 0x000fce00078ef803 */
.L_x_3356:
[----:B------:R-:W-:Y:S05]  /*10e80*/  BSYNC.RECONVERGENT B0 ;  /* 0x0000000000007941 */ /* 0x000fea0003800200 */
.L_x_3355:
[----:B------:R0:W-:Y:S01]  /*10e90*/  STG.E.U8 desc[UR36][R4.64], R0 ;  /* 0x0000000004007986 */ /* 0x0001e2000c101124 */
[----:B------:R-:W-:Y:S05]  /*10ea0*/  BRA `(.L_x_3344) ;  /* 0x00000008009c7947 */ /* 0x000fea0003800000 */
.L_x_3353:
        /* <DEDUP_REMOVED lines=26> */
.L_x_3360:
[----:B------:R-:W-:-:S04]  /*11050*/  SHF.R.U32.HI R3, RZ, 0x18, R7 ;  /* 0x00000018ff037819 */ /* 0x000fc80000011607 */
[----:B------:R-:W-:-:S07]  /*11060*/  LOP3.LUT R0, R0, 0x80, R3, 0xf8, !PT ;  /* 0x0000008000007812 */ /* 0x000fce00078ef803 */
.L_x_3359:
[----:B------:R-:W-:Y:S05]  /*11070*/  BSYNC.RECONVERGENT B0 ;  /* 0x0000000000007941 */ /* 0x000fea0003800200 */
.L_x_3358:
[----:B------:R0:W-:Y:S01]  /*11080*/  STG.E.U8 desc[UR36][R4.64], R0 ;  /* 0x0000000004007986 */ /* 0x0001e2000c101124 */
[----:B------:R-:W-:Y:S05]  /*11090*/  BRA `(.L_x_3344) ;  /* 0x0000000800207947 */ /* 0x000fea0003800000 */
.L_x_3352:
        /* <DEDUP_REMOVED lines=30> */
.L_x_3362:
[----:B------:R-:W0:Y:S02]  /*11280*/  F2I.U64.F64.TRUNC R28, R28 ;  /* 0x0000001c001c7311 */ /* 0x000e24000030d800 */
[----:B0-----:R0:W-:Y:S01]  /*11290*/  STG.E.64 desc[UR36][R4.64], R28 ;  /* 0x0000001c04007986 */ /* 0x0011e2000c101b24 */
[----:B------:R-:W-:Y:S05]  /*112a0*/  BRA `(.L_x_3344) ;  /* 0x00000004009c7947 */ /* 0x000fea0003800000 */
.L_x_3361:
[----:B------:R-:W0:Y:S02]  /*112b0*/  F2I.U32.F64.TRUNC R29, R28 ;  /* 0x0000001c001d7311 */ /* 0x000e24000030d000 */
[----:B0-----:R0:W-:Y:S01]  /*112c0*/  STG.E desc[UR36][R4.64], R29 ;  /* 0x0000001d04007986 */ /* 0x0011e2000c101924 */
[----:B------:R-:W-:Y:S05]  /*112d0*/  BRA `(.L_x_3344) ;  /* 0x0000000400907947 */ /* 0x000fea0003800000 */
.L_x_3351:
[----:B------:R-:W-:-:S13]  /*112e0*/  ISETP.GT.AND P0, PT, R0, 0xe, PT ;  /* 0x0000000e0000780c */ /* 0x000fda0003f04270 */
[----:B------:R-:W-:Y:S05]  /*112f0*/  @P0 BRA `(.L_x_3363) ;  /* 0x00000000002c0947 */ /* 0x000fea0003800000 */
[----:B------:R-:W-:-:S13]  /*11300*/  ISETP.NE.AND P0, PT, R0, 0xa, PT ;  /* 0x0000000a0000780c */ /* 0x000fda0003f05270 */
[----:B------:R-:W-:Y:S05]  /*11310*/  @!P0 BRA `(.L_x_3364) ;  /* 0x0000000000188947 */ /* 0x000fea0003800000 */
[----:B------:R-:W-:-:S13]  /*11320*/  ISETP.NE.AND P0, PT, R0, 0xb, PT ;  /* 0x0000000b0000780c */ /* 0x000fda0003f05270 */
[----:B------:R-:W-:Y:S05]  /*11330*/  @P0 BRA `(.L_x_3343) ;  /* 0x0000000000340947 */ /* 0x000fea0003800000 */
[----:B------:R-:W0:Y:S02]  /*11340*/  DSETP.NEU.AND P0, PT, R28, RZ, PT ;  /* 0x000000ff1c00722a */ /* 0x000e240003f0d000 */
[----:B0-----:R-:W-:-:S05]  /*11350*/  SEL R3, RZ, 0x1, !P0 ;  /* 0x00000001ff037807 */ /* 0x001fca0004000000 */
[----:B------:R0:W-:Y:S01]  /*11360*/  STG.E.U8 desc[UR36][R4.64], R3 ;  /* 0x0000000304007986 */ /* 0x0001e2000c101124 */
[----:B------:R-:W-:Y:S05]  /*11370*/  BRA `(.L_x_3344) ;  /* 0x0000000400687947 */ /* 0x000fea0003800000 */
.L_x_3364:
[----:B------:R-:W-:-:S05]  /*11380*/  CS2R R30, SRZ ;  /* 0x00000000001e7805 */ /* 0x000fca000001ff00 */
[----:B------:R0:W-:Y:S01]  /*11390*/  STG.E.128 desc[UR36][R4.64], R28 ;  /* 0x0000001c04007986 */ /* 0x0001e2000c101d24 */
[----:B------:R-:W-:Y:S05]  /*113a0*/  BRA `(.L_x_3344) ;  /* 0x00000004005c7947 */ /* 0x000fea0003800000 */
.L_x_3363:
[----:B------:R-:W-:-:S13]  /*113b0*/  ISETP.NE.AND P0, PT, R0, 0xf, PT ;  /* 0x0000000f0000780c */ /* 0x000fda0003f05270 */
[----:B------:R-:W-:Y:S05]  /*113c0*/  @!P0 BRA `(.L_x_3365) ;  /* 0x0000000400288947 */ /* 0x000fea0003800000 */
[----:B------:R-:W-:-:S13]  /*113d0*/  ISETP.NE.AND P0, PT, R0, 0x17, PT ;  /* 0x000000170000780c */ /* 0x000fda0003f05270 */
[----:B------:R-:W-:Y:S05]  /*113e0*/  @!P0 BRA `(.L_x_3366) ;  /* 0x0000000000b08947 */ /* 0x000fea0003800000 */
[----:B------:R-:W-:-:S13]  /*113f0*/  ISETP.NE.AND P0, PT, R0, 0x18, PT ;  /* 0x000000180000780c */ /* 0x000fda0003f05270 */
[----:B------:R-:W-:Y:S05]  /*11400*/  @!P0 BRA `(.L_x_3367) ;  /* 0x0000000000448947 */ /* 0x000fea0003800000 */
.L_x_3343:
[----:B------:R-:W-:Y:S01]  /*11410*/  MOV R14, 0x0 ;  /* 0x00000000000e7802 */ /* 0x000fe20000000f00 */
[----:B------:R-:W0:Y:S01]  /*11420*/  LDCU.64 UR4, c[0x4][0x128] ;  /* 0x01002500ff0477ac */ /* 0x000e220008000a00 */
[----:B------:R-:W-:Y:S02]  /*11430*/  IMAD.MOV.U32 R8, RZ, RZ, 0x65 ;  /* 0x00000065ff087424 */ /* 0x000fe400078e00ff */
[----:B------:R-:W-:Y:S01]  /*11440*/  IMAD.MOV.U32 R12, RZ, RZ, 0x1 ;  /* 0x00000001ff0c7424 */ /* 0x000fe200078e00ff */
[----:B------:R-:W1:Y:S01]  /*11450*/  LDCU.64 UR6, c[0x4][0x130] ;  /* 0x01002600ff0677ac */ /* 0x000e620008000a00 */
[----:B------:R-:W4:Y:S01]  /*11460*/  LDC.64 R14, c[0x4][R14] ;  /* 0x010000000e0e7b82 */ /* 0x000f220000000a00 */
        /* <DEDUP_REMOVED lines=10> */
.L_x_3368:
[----:B------:R-:W-:Y:S05]  /*11510*/  BRA `(.L_x_3344) ;  /* 0x0000000400007947 */ /* 0x000fea0003800000 */
.L_x_3367:
        /* <DEDUP_REMOVED lines=21> */
.L_x_3370:
[----:B------:R-:W-:Y:S05]  /*11670*/  BSYNC.RECONVERGENT B0 ;  /* 0x0000000000007941 */ /* 0x000fea0003800200 */
.L_x_3369:
[----:B------:R-:W-:-:S05]  /*11680*/  LOP3.LUT R3, R0, 0x80, R3, 0xf8, !PT ;  /* 0x0000008000037812 */ /* 0x000fca00078ef803 */
[----:B------:R0:W-:Y:S01]  /*11690*/  STG.E.U8 desc[UR36][R4.64], R3 ;  /* 0x0000000304007986 */ /* 0x0001e2000c101124 */
[----:B------:R-:W-:Y:S05]  /*116a0*/  BRA `(.L_x_3344) ;  /* 0x00000000009c7947 */ /* 0x000fea0003800000 */
.L_x_3366:
        /* <DEDUP_REMOVED lines=20> */
.L_x_3372:
[----:B------:R-:W-:Y:S01]  /*117f0*/  IMAD.MOV.U32 R0, RZ, RZ, 0x7f ;  /* 0x0000007fff007424 */ /* 0x000fe200078e00ff */
[----:B------:R-:W-:-:S04]  /*11800*/  ISETP.GT.U32.AND P0, PT, R3, 0x7f800000, PT ;  /* 0x7f8000000300780c */ /* 0x000fc80003f04070 */
[----:B------:R-:W-:-:S09]  /*11810*/  SEL R0, R0, 0x7c, P0 ;  /* 0x0000007c00007807 */ /* 0x000fd20000000000 */
.L_x_3373:
[----:B------:R-:W-:Y:S05]  /*11820*/  BSYNC.RECONVERGENT B0 ;  /* 0x0000000000007941 */ /* 0x000fea0003800200 */
.L_x_3371:
[----:B------:R-:W-:-:S04]  /*11830*/  SHF.R.U32.HI R3, RZ, 0x18, R7 ;  /* 0x00000018ff037819 */ /* 0x000fc80000011607 */
[----:B------:R-:W-:-:S05]  /*11840*/  LOP3.LUT R3, R0, 0x80, R3, 0xf8, !PT ;  /* 0x0000008000037812 */ /* 0x000fca00078ef803 */
[----:B------:R0:W-:Y:S01]  /*11850*/  STG.E.U8 desc[UR36][R4.64], R3 ;  /* 0x0000000304007986 */ /* 0x0001e2000c101124 */
[----:B------:R-:W-:Y:S05]  /*11860*/  BRA `(.L_x_3344) ;  /* 0x00000000002c7947 */ /* 0x000fea0003800000 */
.L_x_3365:
        /* <DEDUP_REMOVED lines=9> */
[----:B------:R-:W-:-:S05]  /*11900*/  F2FP.BF16.F32.PACK_AB R0, RZ, R0 ;  /* 0x00000000ff00723e */ /* 0x000fca00000010ff */
[----:B------:R0:W-:Y:S02]  /*11910*/  STG.E.U16 desc[UR36][R4.64], R0 ;  /* 0x0000000004007986 */ /* 0x0001e4000c101524 */
.L_x_3344:
[----:B------:R-:W-:-:S05]  /*11920*/  VIADD R23, R23, 0x80 ;  /* 0x0000008017177836 */ /* 0x000fca0000000000 */
[----:B------:R-:W-:-:S13]  /*11930*/  ISETP.GE.AND P0, PT, R23, R2, PT ;  /* 0x000000021700720c */ /* 0x000fda0003f06270 */
[----:B------:R-:W-:Y:S05]  /*11940*/  @P0 BRA `(.L_x_3338) ;  /* 0x0000001000e80947 */ /* 0x000fea0003800000 */
[----:B------:R-:W5:Y:S01]  /*11950*/  LDCU UR4, c[0x0][0x3b4] ;  /* 0x00007680ff0477ac */ /* 0x000f620008000800 */
[----:B01--4-:R-:W0:Y:S01]  /*11960*/  LDC.64 R4, c[0x0][0x388] ;  /* 0x0000e200ff047b82 */ /* 0x013e220000000a00 */
        /* <DEDUP_REMOVED lines=19> */
.L_x_3377:
[----:B------:R-:W0:Y:S02]  /*11aa0*/  F2I.S64.F64.TRUNC R24, R24 ;  /* 0x0000001800187311 */ /* 0x000e24000030d900 */
[----:B0-----:R-:W-:-:S05]  /*11ab0*/  IMAD.MOV.U32 R3, RZ, RZ, R24 ;  /* 0x000000ffff037224 */ /* 0x001fca00078e0018 */
[----:B------:R0:W-:Y:S01]  /*11ac0*/  STG.E.U8 desc[UR36][R4.64], R3 ;  /* 0x0000000304007986 */ /* 0x0001e2000c101124 */
[----:B------:R-:W-:Y:S05]  /*11ad0*/  BRA `(.L_x_3379) ;  /* 0x0000001000807947 */ /* 0x000fea0003800000 */
.L_x_3376:
        /* <DEDUP_REMOVED lines=9> */
.L_x_3381:
[----:B------:R-:W0:Y:S02]  /*11b70*/  F2I.F64.TRUNC R25, R24 ;  /* 0x0000001800197311 */ /* 0x000e24000030d100 */
[----:B0-----:R0:W-:Y:S01]  /*11b80*/  STG.E desc[UR36][R4.64], R25 ;  /* 0x0000001904007986 */ /* 0x0011e2000c101924 */
[----:B------:R-:W-:Y:S05]  /*11b90*/  BRA `(.L_x_3379) ;  /* 0x0000001000507947 */ /* 0x000fea0003800000 */
.L_x_3380:
[----:B------:R-:W0:Y:S02]  /*11ba0*/  F2I.F64.TRUNC R25, R24 ;  /* 0x0000001800197311 */ /* 0x000e24000030d100 */
[----:B0-----:R0:W-:Y:S01]  /*11bb0*/  STG.E.U16 desc[UR36][R4.64], R25 ;  /* 0x0000001904007986 */ /* 0x0011e2000c101524 */
[----:B------:R-:W-:Y:S05]  /*11bc0*/  BRA `(.L_x_3379) ;  /* 0x0000001000447947 */ /* 0x000fea0003800000 */
.L_x_3375:
        /* <DEDUP_REMOVED lines=17> */
.L_x_3383:
        /* <DEDUP_REMOVED lines=12> */
.L_x_3382:
        /* <DEDUP_REMOVED lines=18> */
.L_x_3385:
        /* <DEDUP_REMOVED lines=13> */
.L_x_3384:
[----:B------:R0:W-:Y:S01]  /*11f90*/  STG.E.64 desc[UR36][R4.64], R24 ;  /* 0x0000001804007986 */ /* 0x0001e2000c101b24 */
[----:B------:R-:W-:Y:S05]  /*11fa0*/  BRA `(.L_x_3379) ;  /* 0x0000000c004c7947 */ /* 0x000fea0003800000 */
.L_x_3374:
        /* <DEDUP_REMOVED lines=13> */
.L_x_3389:
        /* <DEDUP_REMOVED lines=26> */
.L_x_3392:
[----:B------:R-:W-:-:S04]  /*12220*/  SHF.R.U32.HI R3, RZ, 0x18, R7 ;  /* 0x00000018ff037819 */ /* 0x000fc80000011607 */
[----:B------:R-:W-:-:S07]  /*12230*/  LOP3.LUT R0, R0, 0x80, R3, 0xf8, !PT ;  /* 0x0000008000007812 */ /* 0x000fce00078ef803 */
.L_x_3391:
[----:B------:R-:W-:Y:S05]  /*12240*/  BSYNC.RECONVERGENT B0 ;  /* 0x0000000000007941 */ /* 0x000fea0003800200 */
.L_x_3390:
[----:B------:R0:W-:Y:S01]  /*12250*/  STG.E.U8 desc[UR36][R4.64], R0 ;  /* 0x0000000004007986 */ /* 0x0001e2000c101124 */
[----:B------:R-:W-:Y:S05]  /*12260*/  BRA `(.L_x_3379) ;  /* 0x00000008009c7947 */ /* 0x000fea0003800000 */
.L_x_3388:
        /* <DEDUP_REMOVED lines=26> */
.L_x_3395:
[----:B------:R-:W-:-:S04]  /*12410*/  SHF.R.U32.HI R3, RZ, 0x18, R7 ;  /* 0x00000018ff037819 */ /* 0x000fc80000011607 */
[----:B------:R-:W-:-:S07]  /*12420*/  LOP3.LUT R0, R0, 0x80, R3, 0xf8, !PT ;  /* 0x0000008000007812 */ /* 0x000fce00078ef803 */
.L_x_3394:
[----:B------:R-:W-:Y:S05]  /*12430*/  BSYNC.RECONVERGENT B0 ;  /* 0x0000000000007941 */ /* 0x000fea0003800200 */
.L_x_3393:
[----:B------:R0:W-:Y:S01]  /*12440*/  STG.E.U8 desc[UR36][R4.64], R0 ;  /* 0x0000000004007986 */ /* 0x0001e2000c101124 */
[----:B------:R-:W-:Y:S05]  /*12450*/  BRA `(.L_x_3379) ;  /* 0x0000000800207947 */ /* 0x000fea0003800000 */
.L_x_3387:
        /* <DEDUP_REMOVED lines=30> */
.L_x_3397:
[----:B------:R-:W0:Y:S02]  /*12640*/  F2I.U64.F64.TRUNC R24, R24 ;  /* 0x0000001800187311 */ /* 0x000e24000030d800 */
[----:B0-----:R0:W-:Y:S01]  /*12650*/  STG.E.64 desc[UR36][R4.64], R24 ;  /* 0x0000001804007986 */ /* 0x0011e2000c101b24 */
[----:B------:R-:W-:Y:S05]  /*12660*/  BRA `(.L_x_3379) ;  /* 0x00000004009c7947 */ /* 0x000fea0003800000 */
.L_x_3396:
[----:B------:R-:W0:Y:S02]  /*12670*/  F2I.U32.F64.TRUNC R25, R24 ;  /* 0x0000001800197311 */ /* 0x000e24000030d000 */
[----:B0-----:R0:W-:Y:S01]  /*12680*/  STG.E desc[UR36][R4.64], R25 ;  /* 0x0000001904007986 */ /* 0x0011e2000c101924 */
[----:B------:R-:W-:Y:S05]  /*12690*/  BRA `(.L_x_3379) ;  /* 0x0000000400907947 */ /* 0x000fea0003800000 */
.L_x_3386:
        /* <DEDUP_REMOVED lines=10> */
.L_x_3399:
[----:B------:R-:W-:-:S05]  /*12740*/  CS2R R26, SRZ ;  /* 0x00000000001a7805 */ /* 0x000fca000001ff00 */
[----:B------:R0:W-:Y:S01]  /*12750*/  STG.E.128 desc[UR36][R4.64], R24 ;  /* 0x0000001804007986 */ /* 0x0001e2000c101d24 */
[----:B------:R-:W-:Y:S05]  /*12760*/  BRA `(.L_x_3379) ;  /* 0x00000004005c7947 */ /* 0x000fea0003800000 */
.L_x_3398:
[----:B------:R-:W-:-:S13]  /*12770*/  ISETP.NE.AND P0, PT, R0, 0xf, PT ;  /* 0x0000000f0000780c */ /* 0x000fda0003f05270 */
[----:B------:R-:W-:Y:S05]  /*12780*/  @!P0 BRA `(.L_x_3400) ;  /* 0x0000000400288947 */ /* 0x000fea0003800000 */
[----:B------:R-:W-:-:S13]  /*12790*/  ISETP.NE.AND P0, PT, R0, 0x17, PT ;  /* 0x000000170000780c */ /* 0x000fda0003f05270 */
[----:B------:R-:W-:Y:S05]  /*127a0*/  @!P0 BRA `(.L_x_3401) ;  /* 0x0000000000b08947 */ /* 0x000fea0003800000 */
[----:B------:R-:W-:-:S13]  /*127b0*/  ISETP.NE.AND P0, PT, R0, 0x18, PT ;  /* 0x000000180000780c */ /* 0x000fda0003f05270 */
[----:B------:R-:W-:Y:S05]  /*127c0*/  @!P0 BRA `(.L_x_3402) ;  /* 0x0000000000448947 */ /* 0x000fea0003800000 */
.L_x_3378:
[----:B------:R-:W-:Y:S01]  /*127d0*/  MOV R0, 0x0 ;  /* 0x0000000000007802 */ /* 0x000fe20000000f00 */
[----:B------:R-:W0:Y:S01]  /*127e0*/  LDCU.64 UR4, c[0x4][0x128] ;  /* 0x01002500ff0477ac */ /* 0x000e220008000a00 */
[----:B------:R-:W-:Y:S02]  /*127f0*/  IMAD.MOV.U32 R8, RZ, RZ, 0x65 ;  /* 0x00000065ff087424 */ /* 0x000fe400078e00ff */
[----:B------:R1:W4:Y:S01]  /*12800*/  LDC.64 R14, c[0x4][R0] ;  /* 0x01000000000e7b82 */ /* 0x0003220000000a00 */
[----:B------:R-:W5:Y:S01]  /*12810*/  LDCU.64 UR6, c[0x4][0x130] ;  /* 0x01002600ff0677ac */ /* 0x000f620008000a00 */
[----:B------:R-:W-:Y:S02]  /*12820*/  IMAD.MOV.U32 R12, RZ, RZ, 0x1 ;  /* 0x00000001ff0c7424 */ /* 0x000fe400078e00ff */
[----:B------:R-:W-:Y:S01]  /*12830*/  IMAD.MOV.U32 R13, RZ, RZ, RZ ;  /* 0x000000ffff0d7224 */ /* 0x000fe200078e00ff */
[----:B------:R-:W2:Y:S01]  /*12840*/  LDCU.64 UR8, c[0x4][0x10] ;  /* 0x01000200ff0877ac */ /* 0x000ea20008000a00 */
[----:B0-----:R-:W-:-:S02]  /*12850*/  IMAD.U32 R4, RZ, RZ, UR4 ;  /* 0x00000004ff047e24 */ /* 0x001fc4000f8e00ff */
[----:B------:R-:W-:Y:S02]  /*12860*/  IMAD.U32 R5, RZ, RZ, UR5 ;  /* 0x00000005ff057e24 */ /* 0x000fe4000f8e00ff */
[----:B-----5:R-:W-:Y:S02]  /*12870*/  IMAD.U32 R6, RZ, RZ, UR6 ;  /* 0x00000006ff067e24 */ /* 0x020fe4000f8e00ff */
[----:B------:R-:W-:Y:S02]  /*12880*/  IMAD.U32 R7, RZ, RZ, UR7 ;  /* 0x00000007ff077e24 */ /* 0x000fe4000f8e00ff */
[----:B--2---:R-:W-:Y:S02]  /*12890*/  IMAD.U32 R10, RZ, RZ, UR8 ;  /* 0x00000008ff0a7e24 */ /* 0x004fe4000f8e00ff */
[----:B-1----:R-:W-:-:S07]  /*128a0*/  IMAD.U32 R11, RZ, RZ, UR9 ;  /* 0x00000009ff0b7e24 */ /* 0x002fce000f8e00ff */
[----:B------:R-:W-:-:S07]  /*128b0*/  LEPC R20, `(.L_x_3403) ;  /* 0x000000001014794e */ /* 0x000fce0000000000 */
[----:B---34-:R-:W-:Y:S05]  /*128c0*/  CALL.ABS.NOINC R14 ;  /* 0x000000000e007343 */ /* 0x018fea0003c00000 */
.L_x_3403:
[----:B------:R-:W-:Y:S05]  /*128d0*/  BRA `(.L_x_3379) ;  /* 0x0000000400007947 */ /* 0x000fea0003800000 */
.L_x_3402:
        /* <DEDUP_REMOVED lines=21> */
.L_x_3405:
[----:B------:R-:W-:Y:S05]  /*12a30*/  BSYNC.RECONVERGENT B0 ;  /* 0x0000000000007941 */ /* 0x000fea0003800200 */
.L_x_3404:
[----:B------:R-:W-:-:S05]  /*12a40*/  LOP3.LUT R3, R0, 0x80, R3, 0xf8, !PT ;  /* 0x0000008000037812 */ /* 0x000fca00078ef803 */
[----:B------:R0:W-:Y:S01]  /*12a50*/  STG.E.U8 desc[UR36][R4.64], R3 ;  /* 0x0000000304007986 */ /* 0x0001e2000c101124 */
[----:B------:R-:W-:Y:S05]  /*12a60*/  BRA `(.L_x_3379) ;  /* 0x00000000009c7947 */ /* 0x000fea0003800000 */
.L_x_3401:
        /* <DEDUP_REMOVED lines=20> */
.L_x_3407:
[----:B------:R-:W-:Y:S01]  /*12bb0*/  IMAD.MOV.U32 R0, RZ, RZ, 0x7f ;  /* 0x0000007fff007424 */ /* 0x000fe200078e00ff */
[----:B------:R-:W-:-:S04]  /*12bc0*/  ISETP.GT.U32.AND P0, PT, R3, 0x7f800000, PT ;  /* 0x7f8000000300780c */ /* 0x000fc80003f04070 */
[----:B------:R-:W-:-:S09]  /*12bd0*/  SEL R0, R0, 0x7c, P0 ;  /* 0x0000007c00007807 */ /* 0x000fd20000000000 */
.L_x_3408:
[----:B------:R-:W-:Y:S05]  /*12be0*/  BSYNC.RECONVERGENT B0 ;  /* 0x0000000000007941 */ /* 0x000fea0003800200 */
.L_x_3406:
[----:B------:R-:W-:-:S04]  /*12bf0*/  SHF.R.U32.HI R3, RZ, 0x18, R7 ;  /* 0x00000018ff037819 */ /* 0x000fc80000011607 */
[----:B------:R-:W-:-:S05]  /*12c00*/  LOP3.LUT R3, R0, 0x80, R3, 0xf8, !PT ;  /* 0x0000008000037812 */ /* 0x000fca00078ef803 */
[----:B------:R0:W-:Y:S01]  /*12c10*/  STG.E.U8 desc[UR36][R4.64], R3 ;  /* 0x0000000304007986 */ /* 0x0001e2000c101124 */
[----:B------:R-:W-:Y:S05]  /*12c20*/  BRA `(.L_x_3379) ;  /* 0x00000000002c7947 */ /* 0x000fea0003800000 */
.L_x_3400:
        /* <DEDUP_REMOVED lines=11> */
.L_x_3379:
[----:B------:R-:W-:-:S07]  /*12ce0*/  VIADD R23, R23, 0x80 ;  /* 0x0000008017177836 */ /* 0x000fce0000000000 */
.L_x_3338:
[----:B------:R-:W-:Y:S05]  /*12cf0*/  BSYNC.RECONVERGENT B6 ;  /* 0x0000000000067941 */ /* 0x000fea0003800200 */
.L_x_3337:
[----:B------:R-:W-:-:S13]  /*12d00*/  ISETP.GE.AND P0, PT, R23, R2, PT ;  /* 0x000000021700720c */ /* 0x000fda0003f06270 */
[----:B------:R-:W-:Y:S05]  /*12d10*/  @P0 EXIT ;  /* 0x000000000000094d */ /* 0x000fea0003800000 */
[----:B01--4-:R-:W0:Y:S01]  /*12d20*/  LDC.64 R2, c[0x0][0x388] ;  /* 0x0000e200ff027b82 */ /* 0x013e220000000a00 */
[----:B------:R-:W1:Y:S01]  /*12d30*/  LDCU UR4, c[0x0][0x3b4] ;  /* 0x00007680ff0477ac */ /* 0x000e620008000800 */
[----:B------:R-:W-:Y:S01]  /*12d40*/  PRMT R0, R18, 0x9910, RZ ;  /* 0x0000991012007816 */ /* 0x000fe200000000ff */
        /* <DEDUP_REMOVED lines=15> */
[----:B0-----:R-:W-:Y:S01]  /*12e40*/  STG.E.U8 desc[UR36][R2.64], R17 ;  /* 0x0000001102007986 */ /* 0x001fe2000c101124 */
[----:B------:R-:W-:Y:S05]  /*12e50*/  EXIT ;  /* 0x000000000000794d */ /* 0x000fea0003800000 */
.L_x_3412:
[----:B------:R-:W0:Y:S02]  /*12e60*/  F2I.S64.F64.TRUNC R16, R16 ;  /* 0x0000001000107311 */ /* 0x000e24000030d900 */
[----:B0-----:R-:W-:-:S05]  /*12e70*/  IMAD.MOV.U32 R5, RZ, RZ, R16 ;  /* 0x000000ffff057224 */ /* 0x001fca00078e0010 */
[----:B------:R-:W-:Y:S01]  /*12e80*/  STG.E.U8 desc[UR36][R2.64], R5 ;  /* 0x0000000502007986 */ /* 0x000fe2000c101124 */
[----:B------:R-:W-:Y:S05]  /*12e90*/  EXIT ;  /* 0x000000000000794d */ /* 0x000fea0003800000 */
.L_x_3411:
[----:B------:R-:W-:-:S13]  /*12ea0*/  ISETP.NE.AND P0, PT, R0, 0x2, PT ;  /* 0x000000020000780c */ /* 0x000fda0003f05270 */
[----:B------:R-:W-:Y:S05]  /*12eb0*/  @!P0 BRA `(.L_x_3414) ;  /* 0x0000000000288947 */ /* 0x000fea0003800000 */
[----:B------:R-:W-:-:S13]  /*12ec0*/  ISETP.NE.AND P0, PT, R0, 0x3, PT ;  /* 0x000000030000780c */ /* 0x000fda0003f05270 */
[----:B------:R-:W-:Y:S05]  /*12ed0*/  @!P0 BRA `(.L_x_3415) ;  /* 0x0000000000148947 */ /* 0x000fea0003800000 */
[----:B------:R-:W-:-:S13]  /*12ee0*/  ISETP.NE.AND P0, PT, R0, 0x4, PT ;  /* 0x000000040000780c */ /* 0x000fda0003f05270 */
[----:B------:R-:W-:Y:S05]  /*12ef0*/  @P0 BRA `(.L_x_3413) ;  /* 0x0000000c00240947 */ /* 0x000fea0003800000 */
[----:B------:R-:W0:Y:S02]  /*12f00*/  F2I.S64.F64.TRUNC R16, R16 ;  /* 0x0000001000107311 */ /* 0x000e24000030d900 */
[----:B0-----:R-:W-:Y:S01]  /*12f10*/  STG.E.64 desc[UR36][R2.64], R16 ;  /* 0x0000001002007986 */ /* 0x001fe2000c101b24 */
[----:B------:R-:W-:Y:S05]  /*12f20*/  EXIT ;  /* 0x000000000000794d */ /* 0x000fea0003800000 */
.L_x_3415:
[----:B------:R-:W0:Y:S02]  /*12f30*/  F2I.F64.TRUNC R17, R16 ;  /* 0x0000001000117311 */ /* 0x000e24000030d100 */
[----:B0-----:R-:W-:Y:S01]  /*12f40*/  STG.E desc[UR36][R2.64], R17 ;  /* 0x0000001102007986 */ /* 0x001fe2000c101924 */
[----:B------:R-:W-:Y:S05]  /*12f50*/  EXIT ;  /* 0x000000000000794d */ /* 0x000fea0003800000 */
.L_x_3414:
[----:B------:R-:W0:Y:S02]  /*12f60*/  F2I.F64.TRUNC R17, R16 ;  /* 0x0000001000117311 */ /* 0x000e24000030d100 */
[----:B0-----:R-:W-:Y:S01]  /*12f70*/  STG.E.U16 desc[UR36][R2.64], R17 ;  /* 0x0000001102007986 */ /* 0x001fe2000c101524 */
[----:B------:R-:W-:Y:S05]  /*12f80*/  EXIT ;  /* 0x000000000000794d */ /* 0x000fea0003800000 */
.L_x_3410:
        /* <DEDUP_REMOVED lines=15> */
[----:B------:R-:W-:Y:S01]  /*13080*/  STG.E desc[UR36][R2.64], R5 ;  /* 0x0000000502007986 */ /* 0x000fe2000c101924 */
[----:B------:R-:W-:Y:S05]  /*13090*/  EXIT ;  /* 0x000000000000794d */ /* 0x000fea0003800000 */
.L_x_3417:
        /* <DEDUP_REMOVED lines=10> */
[----:B------:R-:W-:Y:S01]  /*13140*/  STG.E.U16 desc[UR36][R2.64], R0 ;  /* 0x0000000002007986 */ /* 0x000fe2000c101524 */
[----:B------:R-:W-:Y:S05]  /*13150*/  EXIT ;  /* 0x000000000000794d */ /* 0x000fea0003800000 */
.L_x_3416:
        /* <DEDUP_REMOVED lines=16> */
[----:B------:R-:W-:Y:S01]  /*13260*/  STG.E.64 desc[UR36][R2.64], R4 ;  /* 0x0000000402007986 */ /* 0x000fe2000c101b24 */
[----:B------:R-:W-:Y:S05]  /*13270*/  EXIT ;  /* 0x000000000000794d */ /* 0x000fea0003800000 */
.L_x_3419:
        /* <DEDUP_REMOVED lines=11> */
[----:B------:R-:W-:Y:S01]  /*13330*/  STG.E desc[UR36][R2.64], R5 ;  /* 0x0000000502007986 */ /* 0x000fe2000c101924 */
[----:B------:R-:W-:Y:S05]  /*13340*/  EXIT ;  /* 0x000000000000794d */ /* 0x000fea0003800000 */
.L_x_3418:
[----:B------:R-:W-:Y:S01]  /*13350*/  STG.E.64 desc[UR36][R2.64], R16 ;  /* 0x0000001002007986 */ /* 0x000fe2000c101b24 */
[----:B------:R-:W-:Y:S05]  /*13360*/  EXIT ;  /* 0x000000000000794d */ /* 0x000fea0003800000 */
.L_x_3409:
        /* <DEDUP_REMOVED lines=11> */
[----:B0-----:R-:W-:Y:S01]  /*13420*/  STG.E.U16 desc[UR36][R2.64], R17 ;  /* 0x0000001102007986 */ /* 0x001fe2000c101524 */
[----:B------:R-:W-:Y:S05]  /*13430*/  EXIT ;  /* 0x000000000000794d */ /* 0x000fea0003800000 */
.L_x_3423:
        /* <DEDUP_REMOVED lines=26> */
.L_x_3426:
[----:B------:R-:W-:-:S04]  /*135e0*/  SHF.R.U32.HI R5, RZ, 0x18, R5 ;  /* 0x00000018ff057819 */ /* 0x000fc80000011605 */
[----:B------:R-:W-:-:S07]  /*135f0*/  LOP3.LUT R0, R0, 0x80, R5, 0xf8, !PT ;  /* 0x0000008000007812 */ /* 0x000fce00078ef805 */
.L_x_3425:
[----:B------:R-:W-:Y:S05]  /*13600*/  BSYNC.RECONVERGENT B0 ;  /* 0x0000000000007941 */ /* 0x000fea0003800200 */
.L_x_3424:
[----:B------:R-:W-:Y:S01]  /*13610*/  STG.E.U8 desc[UR36][R2.64], R0 ;  /* 0x0000000002007986 */ /* 0x000fe2000c101124 */
[----:B------:R-:W-:Y:S05]  /*13620*/  EXIT ;  /* 0x000000000000794d */ /* 0x000fea0003800000 */
.L_x_3422:
        /* <DEDUP_REMOVED lines=26> */
.L_x_3429:
[----:B------:R-:W-:-:S04]  /*137d0*/  SHF.R.U32.HI R5, RZ, 0x18, R5 ;  /* 0x00000018ff057819 */ /* 0x000fc80000011605 */
[----:B------:R-:W-:-:S07]  /*137e0*/  LOP3.LUT R0, R0, 0x80, R5, 0xf8, !PT ;  /* 0x0000008000007812 */ /* 0x000fce00078ef805 */
.L_x_3428:
[----:B------:R-:W-:Y:S05]  /*137f0*/  BSYNC.RECONVERGENT B0 ;  /* 0x0000000000007941 */ /* 0x000fea0003800200 */
.L_x_3427:
[----:B------:R-:W-:Y:S01]  /*13800*/  STG.E.U8 desc[UR36][R2.64], R0 ;  /* 0x0000000002007986 */ /* 0x000fe2000c101124 */
[----:B------:R-:W-:Y:S05]  /*13810*/  EXIT ;  /* 0x000000000000794d */ /* 0x000fea0003800000 */
.L_x_3421:
        /* <DEDUP_REMOVED lines=30> */
.L_x_3431:
[----:B------:R-:W0:Y:S02]  /*13a00*/  F2I.U64.F64.TRUNC R16, R16 ;  /* 0x0000001000107311 */ /* 0x000e24000030d800 */
[----:B0-----:R-:W-:Y:S01]  /*13a10*/  STG.E.64 desc[UR36][R2.64], R16 ;  /* 0x0000001002007986 */ /* 0x001fe2000c101b24 */
[----:B------:R-:W-:Y:S05]  /*13a20*/  EXIT ;  /* 0x000000000000794d */ /* 0x000fea0003800000 */
.L_x_3430:
[----:B------:R-:W0:Y:S02]  /*13a30*/  F2I.U32.F64.TRUNC R17, R16 ;  /* 0x0000001000117311 */ /* 0x000e24000030d000 */
[----:B0-----:R-:W-:Y:S01]  /*13a40*/  STG.E desc[UR36][R2.64], R17 ;  /* 0x0000001102007986 */ /* 0x001fe2000c101924 */
[----:B------:R-:W-:Y:S05]  /*13a50*/  EXIT ;  /* 0x000000000000794d */ /* 0x000fea0003800000 */
.L_x_3420:
        /* <DEDUP_REMOVED lines=8> */
[----:B------:R-:W-:Y:S01]  /*13ae0*/  STG.E.U8 desc[UR36][R2.64], R5 ;  /* 0x0000000502007986 */ /* 0x000fe2000c101124 */
[----:B------:R-:W-:Y:S05]  /*13af0*/  EXIT ;  /* 0x000000000000794d */ /* 0x000fea0003800000 */
.L_x_3433:
[----:B------:R-:W-:-:S05]  /*13b00*/  CS2R R18, SRZ ;  /* 0x0000000000127805 */ /* 0x000fca000001ff00 */
[----:B------:R-:W-:Y:S01]  /*13b10*/  STG.E.128 desc[UR36][R2.64], R16 ;  /* 0x0000001002007986 */ /* 0x000fe2000c101d24 */
[----:B------:R-:W-:Y:S05]  /*13b20*/  EXIT ;  /* 0x000000000000794d */ /* 0x000fea0003800000 */
.L_x_3432:
[----:B------:R-:W-:-:S13]  /*13b30*/  ISETP.NE.AND P0, PT, R0, 0xf, PT ;  /* 0x0000000f0000780c */ /* 0x000fda0003f05270 */
[----:B------:R-:W-:Y:S05]  /*13b40*/  @!P0 BRA `(.L_x_3434) ;  /* 0x0000000400288947 */ /* 0x000fea0003800000 */
[----:B------:R-:W-:-:S13]  /*13b50*/  ISETP.NE.AND P0, PT, R0, 0x17, PT ;  /* 0x000000170000780c */ /* 0x000fda0003f05270 */
[----:B------:R-:W-:Y:S05]  /*13b60*/  @!P0 BRA `(.L_x_3435) ;  /* 0x0000000000b08947 */ /* 0x000fea0003800000 */
[----:B------:R-:W-:-:S13]  /*13b70*/  ISETP.NE.AND P0, PT, R0, 0x18, PT ;  /* 0x000000180000780c */ /* 0x000fda0003f05270 */
[----:B------:R-:W-:Y:S05]  /*13b80*/  @!P0 BRA `(.L_x_3436) ;  /* 0x0000000000448947 */ /* 0x000fea0003800000 */
.L_x_3413:
        /* <DEDUP_REMOVED lines=16> */
.L_x_3437:
[----:B------:R-:W-:Y:S05]  /*13c90*/  EXIT ;  /* 0x000000000000794d */ /* 0x000fea0003800000 */
.L_x_3436:
        /* <DEDUP_REMOVED lines=21> */
.L_x_3439:
[----:B------:R-:W-:Y:S05]  /*13df0*/  BSYNC.RECONVERGENT B0 ;  /* 0x0000000000007941 */ /* 0x000fea0003800200 */
.L_x_3438:
[----:B------:R-:W-:-:S05]  /*13e00*/  LOP3.LUT R5, R0, 0x80, R5, 0xf8, !PT ;  /* 0x0000008000057812 */ /* 0x000fca00078ef805 */
[----:B------:R-:W-:Y:S01]  /*13e10*/  STG.E.U8 desc[UR36][R2.64], R5 ;  /* 0x0000000502007986 */ /* 0x000fe2000c101124 */
[----:B------:R-:W-:Y:S05]  /*13e20*/  EXIT ;  /* 0x000000000000794d */ /* 0x000fea0003800000 */
.L_x_3435:
        /* <DEDUP_REMOVED lines=20> */
.L_x_3441:
[----:B------:R-:W-:Y:S01]  /*13f70*/  IMAD.MOV.U32 R0, RZ, RZ, 0x7f ;  /* 0x0000007fff007424 */ /* 0x000fe200078e00ff */
[----:B------:R-:W-:-:S04]  /*13f80*/  ISETP.GT.U32.AND P0, PT, R4, 0x7f800000, PT ;  /* 0x7f8000000400780c */ /* 0x000fc80003f04070 */
[----:B------:R-:W-:-:S09]  /*13f90*/  SEL R0, R0, 0x7c, P0 ;  /* 0x0000007c00007807 */ /* 0x000fd20000000000 */
.L_x_3442:
[----:B------:R-:W-:Y:S05]  /*13fa0*/  BSYNC.RECONVERGENT B0 ;  /* 0x0000000000007941 */ /* 0x000fea0003800200 */
.L_x_3440:
[----:B------:R-:W-:-:S04]  /*13fb0*/  SHF.R.U32.HI R5, RZ, 0x18, R5 ;  /* 0x00000018ff057819 */ /* 0x000fc80000011605 */
[----:B------:R-:W-:-:S05]  /*13fc0*/  LOP3.LUT R5, R0, 0x80, R5, 0xf8, !PT ;  /* 0x0000008000057812 */ /* 0x000fca00078ef805 */
[----:B------:R-:W-:Y:S01]  /*13fd0*/  STG.E.U8 desc[UR36][R2.64], R5 ;  /* 0x0000000502007986 */ /* 0x000fe2000c101124 */
[----:B------:R-:W-:Y:S05]  /*13fe0*/  EXIT ;  /* 0x000000000000794d */ /* 0x000fea0003800000 */
.L_x_3434:
        /* <DEDUP_REMOVED lines=10> */
[----:B------:R-:W-:Y:S01]  /*14090*/  STG.E.U16 desc[UR36][R2.64], R0 ;  /* 0x0000000002007986 */ /* 0x000fe2000c101524 */
[----:B------:R-:W-:Y:S05]  /*140a0*/  EXIT ;  /* 0x000000000000794d */ /* 0x000fea0003800000 */
.L_x_3443:
        /* <DEDUP_REMOVED lines=13> */
.L_x_12380:


//--------------------- .text._ZN2at6native18elementwise_kernelILi128ELi2EZNS0_22gpu_kernel_impl_nocastIZZZNS0_26GeluBackwardCUDAKernelImplERNS_18TensorIteratorBaseENS0_8GeluTypeEENKUlvE0_clEvENKUlvE_clEvEUlddE_EEvS4_RKT_EUliE_EEviT1_ --------------------------
	.section	.text._ZN2at6native18elementwise_kernelILi128ELi2EZNS0_22gpu_kernel_impl_nocastIZZZNS0_26GeluBackwardCUDAKernelImplERNS_18TensorIteratorBaseENS0_8GeluTypeEENKUlvE0_clEvENKUlvE_clEvEUlddE_EEvS4_RKT_EUliE_EEviT1_,"ax",@progbits
	.align	128
        .global         _ZN2at6native18elementwise_kernelILi128ELi2EZNS0_22gpu_kernel_impl_nocastIZZZNS0_26GeluBackwardCUDAKernelImplERNS_18TensorIteratorBaseENS0_8GeluTypeEENKUlvE0_clEvENKUlvE_clEvEUlddE_EEvS4_RKT_EUliE_EEviT1_
        .type           _ZN2at6native18elementwise_kernelILi128ELi2EZNS0_22gpu_kernel_impl_nocastIZZZNS0_26GeluBackwardCUDAKernelImplERNS_18TensorIteratorBaseENS0_8GeluTypeEENKUlvE0_clEvENKUlvE_clEvEUlddE_EEvS4_RKT_EUliE_EEviT1_,@function
        .size           _ZN2at6native18elementwise_kernelILi128ELi2EZNS0_22gpu_kernel_impl_nocastIZZZNS0_26GeluBackwardCUDAKernelImplERNS_18TensorIteratorBaseENS0_8GeluTypeEENKUlvE0_clEvENKUlvE_clEvEUlddE_EEvS4_RKT_EUliE_EEviT1_,(.L_x_12381 - _ZN2at6native18elementwise_kernelILi128ELi2EZNS0_22gpu_kernel_impl_nocastIZZZNS0_26GeluBackwardCUDAKernelImplERNS_18TensorIteratorBaseENS0_8GeluTypeEENKUlvE0_clEvENKUlvE_clEvEUlddE_EEvS4_RKT_EUliE_EEviT1_)
        .other          _ZN2at6native18elementwise_kernelILi128ELi2EZNS0_22gpu_kernel_impl_nocastIZZZNS0_26GeluBackwardCUDAKernelImplERNS_18TensorIteratorBaseENS0_8GeluTypeEENKUlvE0_clEvENKUlvE_clEvEUlddE_EEvS4_RKT_EUliE_EEviT1_,@"STO_CUDA_ENTRY STV_DEFAULT"
_ZN2at6native18elementwise_kernelILi128ELi2EZNS0_22gpu_kernel_impl_nocastIZZZNS0_26GeluBackwardCUDAKernelImplERNS_18TensorIteratorBaseENS0_8GeluTypeEENKUlvE0_clEvENKUlvE_clEvEUlddE_EEvS4_RKT_EUliE_EEviT1_:
.text._ZN2at6native18elementwise_kernelILi128ELi2EZNS0_22gpu_kernel_impl_nocastIZZZNS0_26GeluBackwardCUDAKernelImplERNS_18TensorIteratorBaseENS0_8GeluTypeEENKUlvE0_clEvENKUlvE_clEvEUlddE_EEvS4_RKT_EUliE_EEviT1_:
        /* <DEDUP_REMOVED lines=14> */
[----:B0-----:R-:W2:Y:S06]  /*00e0*/  LDG.E.64 R8, desc[UR6][R8.64] ;  /* 0x0000000608087981 */ /* 0x001eac000c1e1b00 */
[----:B------:R-:W0:Y:S02]  /*00f0*/  LDC.64 R4, c[0x0][0x5f0] ;  /* 0x00017c00ff047b82 */ /* 0x000e240000000a00 */
[----:B0-----:R-:W5:Y:S01]  /*0100*/  LDG.E.64 R4, desc[UR6][R4.64] ;  /* 0x0000000604047981 */ /* 0x001f62000c1e1b00 */
[----:B------:R-:W-:Y:S01]  /*0110*/  HFMA2 R15, -RZ, RZ, 1.3193359375, 0.00013911724090576171875 ;  /* 0x3d47088fff0f7431 */ /* 0x000fe200000001ff */
[----:B------:R-:W-:Y:S01]  /*0120*/  MOV R14, 0xdb46fa5f ;  /* 0xdb46fa5f000e7802 */ /* 0x000fe20000000f00 */
[----:B------:R-:W-:Y:S01]  /*0130*/  UMOV UR8, 0x667f3bcd ;  /* 0x667f3bcd00087882 */ /* 0x000fe20000000000 */
[----:B------:R-:W-:Y:S01]  /*0140*/  UMOV UR9, 0x3fe6a09e ;  /* 0x3fe6a09e00097882 */ /* 0x000fe20000000000 */
[----:B------:R-:W-:Y:S01]  /*0150*/  HFMA2 R13, -RZ, RZ, 1.9912109375, 0.00128841400146484375 ;  /* 0x3ff71547ff0d7431 */ /* 0x000fe200000001ff */
[----:B------:R-:W-:Y:S01]  /*0160*/  MOV R12, 0x652b82fe ;  /* 0x652b82fe000c7802 */ /* 0x000fe20000000f00 */
[----:B------:R-:W-:Y:S01]  /*0170*/  UMOV UR10, 0x3b39803f ;  /* 0x3b39803f000a7882 */ /* 0x000fe20000000000 */
[----:B------:R-:W-:Y:S01]  /*0180*/  UMOV UR11, 0x3c7abc9e ;  /* 0x3c7abc9e000b7882 */ /* 0x000fe20000000000 */
[----:B--2---:R-:W0:Y:S01]  /*0190*/  DMUL R6, R8, UR8 ;  /* 0x0000000808067c28 */ /* 0x004e220008000000 */
        /* <DEDUP_REMOVED lines=20> */
[----:B0-----:R-:W-:Y:S01]  /*02e0*/  DFMA R16, |R6|, R14, UR8 ;  /* 0x0000000806107e2b */ /* 0x001fe2000800020e */
[----:B------:R-:W-:Y:S01]  /*02f0*/  UMOV UR8, 0xcd2d56c4 ;  /* 0xcd2d56c400087882 */ /* 0x000fe20000000000 */
[----:B------:R-:W-:-:S15]  /*0300*/  UMOV UR9, 0x3dfa28a3 ;  /* 0x3dfa28a300097882 */ /* 0x000fde0000000000 */
[----:B------:R-:W-:-:S15]  /*0310*/  NOP ;  /* 0x0000000000007918 */ /* 0x000fde0000000000 */
[----:B------:R-:W-:-:S15]  /*0320*/  NOP ;  /* 0x0000000000007918 */ /* 0x000fde0000000000 */
[----:B------:R-:W-:-:S15]  /*0330*/  NOP ;  /* 0x0000000000007918 */ /* 0x000fde0000000000 */
[----:B------:R-:W-:-:S02]  /*0340*/  NOP ;  /* 0x0000000000007918 */ /* 0x000fc40000000000 */
[----:B------:R-:W0:-:S15]  /*0350*/  DMUL R10, R8, -0.5 ;  /* 0xbfe00000080a7828 */ /* 0x000e1e0000000000 */
[----:B------:R-:W-:-:S15]  /*0360*/  NOP ;  /* 0x0000000000007918 */ /* 0x000fde0000000000 */
[----:B------:R-:W-:-:S15]  /*0370*/  NOP ;  /* 0x0000000000007918 */ /* 0x000fde0000000000 */
[----:B------:R-:W-:-:S15]  /*0380*/  NOP ;  /* 0x0000000000007918 */ /* 0x000fde0000000000 */
[----:B------:R-:W-:-:S04]  /*0390*/  NOP ;  /* 0x0000000000007918 */ /* 0x000fc80000000000 */
[----:B0-----:R-:W0:Y:S02]  /*03a0*/  DMUL R10, R8, R10 ;  /* 0x0000000a080a7228 */ /* 0x001e240000000000 */
[----:B0-----:R-:W-:-:S15]  /*03b0*/  FSETP.GEU.FTZ.AND P0, PT, |R11|, 4.1917929649353027344, PT ;  /* 0x4086232b0b00780b */ /* 0x001fde0003f1e200 */
[----:B------:R-:W-:-:S15]  /*03c0*/  NOP ;  /* 0x0000000000007918 */ /* 0x000fde0000000000 */
[----:B------:R-:W-:-:S15]  /*03d0*/  NOP ;  /* 0x0000000000007918 */ /* 0x000fde0000000000 */
[----:B------:R-:W-:-:S15]  /*03e0*/  NOP ;  /* 0x0000000000007918 */ /* 0x000fde0000000000 */
[----:B------:R-:W-:-:S02]  /*03f0*/  NOP ;  /* 0x0000000000007918 */ /* 0x000fc40000000000 */
[----:B------:R-:W-:Y:S01]  /*0400*/  DFMA R18, |R6|, R16, -UR8 ;  /* 0x8000000806127e2b */ /* 0x000fe20008000210 */
[----:B------:R-:W-:Y:S01]  /*0410*/  UMOV UR8, 0xfefa39ef ;  /* 0xfefa39ef00087882 */ /* 0x000fe20000000000 */
[----:B------:R-:W-:-:S15]  /*0420*/  UMOV UR9, 0x3fe62e42 ;  /* 0x3fe62e4200097882 */ /* 0x000fde0000000000 */
        /* <DEDUP_REMOVED lines=14> */
[----:B0-----:R-:W0:-:S15]  /*0510*/  DFMA R16, R14, -UR8, R10 ;  /* 0x800000080e107c2b */ /* 0x001e1e000800000a */
[----:B------:R-:W-:-:S15]  /*0520*/  NOP ;  /* 0x0000000000007918 */ /* 0x000fde0000000000 */
[----:B------:R-:W-:-:S15]  /*0530*/  NOP ;  /* 0x0000000000007918 */ /* 0x000fde0000000000 */
[----:B------:R-:W-:-:S15]  /*0540*/  NOP ;  /* 0x0000000000007918 */ /* 0x000fde0000000000 */
[----:B------:R-:W-:-:S04]  /*0550*/  NOP ;  /* 0x0000000000007918 */ /* 0x000fc80000000000 */
[----:B0-----:R0:W1:Y:S01]  /*0560*/  DFMA R14, R14, -UR10, R16 ;  /* 0x8000000a0e0e7c2b */ /* 0x0010620008000010 */
[----:B------:R-:W-:Y:S01]  /*0570*/  UMOV UR10, 0x67835925 ;  /* 0x67835925000a7882 */ /* 0x000fe20000000000 */
[----:B0-----:R-:W-:Y:S01]  /*0580*/  MOV R16, 0xfca213ea ;  /* 0xfca213ea00107802 */ /* 0x001fe20000000f00 */
[----:B------:R-:W-:Y:S01]  /*0590*/  IMAD.MOV.U32 R17, RZ, RZ, 0x3e928af3 ;  /* 0x3e928af3ff117424 */ /* 0x000fe200078e00ff */
[----:B------:R-:W-:-:S15]  /*05a0*/  UMOV UR11, 0x3e2485ee ;  /* 0x3e2485ee000b7882 */ /* 0x000fde0000000000 */
[----:B------:R-:W-:-:S15]  /*05b0*/  NOP ;  /* 0x0000000000007918 */ /* 0x000fde0000000000 */
[----:B------:R-:W-:-:S15]  /*05c0*/  NOP ;  /* 0x0000000000007918 */ /* 0x000fde0000000000 */
[----:B------:R-:W-:-:S15]  /*05d0*/  NOP ;  /* 0x0000000000007918 */ /* 0x000fde0000000000 */
[----:B------:R-:W0:Y:S01]  /*05e0*/  DFMA R18, |R6|, R18, UR10 ;  /* 0x0000000a06127e2b */ /* 0x000e220008000212 */
[----:B------:R-:W-:Y:S01]  /*05f0*/  UMOV UR10, 0x69ce2bdf ;  /* 0x69ce2bdf000a7882 */ /* 0x000fe20000000000 */
[----:B------:R-:W-:-:S15]  /*0600*/  UMOV UR11, 0x3e5ade15 ;  /* 0x3e5ade15000b7882 */ /* 0x000fde0000000000 */
[----:B------:R-:W-:-:S15]  /*0610*/  NOP ;  /* 0x0000000000007918 */ /* 0x000fde0000000000 */
[----:B------:R-:W-:-:S15]  /*0620*/  NOP ;  /* 0x0000000000007918 */ /* 0x000fde0000000000 */
[----:B------:R-:W-:-:S15]  /*0630*/  NOP ;  /* 0x0000000000007918 */ /* 0x000fde0000000000 */
[----:B------:R-:W-:-:S02]  /*0640*/  NOP ;  /* 0x0000000000007918 */ /* 0x000fc40000000000 */
[----:B-1----:R-:W1:Y:S01]  /*0650*/  DFMA R16, R14, UR10, R16 ;  /* 0x0000000a0e107c2b */ /* 0x002e620008000010 */
        /* <DEDUP_REMOVED lines=111> */
[----:B-1----:R-:W-:Y:S01]  /*0d50*/  DFMA R16, R14, R16, UR10 ;  /* 0x0000000a0e107e2b */ /* 0x002fe20008000010 */
        /* <DEDUP_REMOVED lines=41> */
[----:B------:R-:W0:-:S15]  /*0ff0*/  DFMA R16, R14, R16, 1 ;  /* 0x3ff000000e10742b */ /* 0x000e1e0000000010 */
        /* <DEDUP_REMOVED lines=9> */
[----:B------:R0:W1:Y:S01]  /*1090*/  DFMA R16, |R6|, R18, -UR10 ;  /* 0x8000000a06107e2b */ /* 0x0000620008000212 */
[----:B------:R-:W-:Y:S01]  /*10a0*/  UMOV UR10, 0x5912a453 ;  /* 0x5912a453000a7882 */ /* 0x000fe20000000000 */
[----:B------:R-:W-:Y:S01]  /*10b0*/  UMOV UR11, 0x3f939668 ;  /* 0x3f939668000b7882 */ /* 0x000fe20000000000 */
[----:B0-----:R-:W-:Y:S02]  /*10c0*/  LEA R19, R12, R15, 0x14 ;  /* 0x0000000f0c137211 */ /* 0x001fe400078ea0ff */
[----:B------:R-:W-:-:S15]  /*10d0*/  MOV R18, R14 ;  /* 0x0000000e00127202 */ /* 0x000fde0000000f00 */
[----:B------:R-:W-:-:S15]  /*10e0*/  NOP ;  /* 0x0000000000007918 */ /* 0x000fde0000000000 */
[----:B------:R-:W-:-:S15]  /*10f0*/  NOP ;  /* 0x0000000000007918 */ /* 0x000fde0000000000 */
[----:B------:R-:W-:-:S14]  /*1100*/  NOP ;  /* 0x0000000000007918 */ /* 0x000fdc0000000000 */
[----:B-1----:R0:W1:Y:S01]  /*1110*/  DFMA R16, |R6|, R16, -UR10 ;  /* 0x8000000a06107e2b */ /* 0x0020620008000210 */
[----:B------:R-:W-:Y:S01]  /*1120*/  UMOV UR10, 0x33d43651 ;  /* 0x33d43651000a7882 */ /* 0x000fe20000000000 */
[----:B------:R-:W-:Y:S01]  /*1130*/  UMOV UR11, 0x3fd98845 ;  /* 0x3fd98845000b7882 */ /* 0x000fe20000000000 */
[----:B01----:R-:W-:Y:S05]  /*1140*/  @!P0 BRA `(.L_x_3447) ;  /* 0x0000000000448947 */ /* 0x003fea0003800000 */
[----:B------:R-:W-:Y:S01]  /*1150*/  FSETP.GEU.FTZ.AND P0, PT, |R11|, 4.2275390625, PT ;  /* 0x408748000b00780b */ /* 0x000fe20003f1e200 */
[----:B------:R-:W-:-:S15]  /*1160*/  DSETP.GEU.AND P1, PT, R10, RZ, PT ;  /* 0x000000ff0a00722a */ /* 0x000fde0003f2e000 */
[----:B------:R-:W-:-:S15]  /*1170*/  NOP ;  /* 0x0000000000007918 */ /* 0x000fde0000000000 */
[----:B------:R-:W-:-:S15]  /*1180*/  NOP ;  /* 0x0000000000007918 */ /* 0x000fde0000000000 */
[----:B------:R-:W-:-:S15]  /*1190*/  NOP ;  /* 0x0000000000007918 */ /* 0x000fde0000000000 */
[----:B------:R-:W-:-:S04]  /*11a0*/  NOP ;  /* 0x0000000000007918 */ /* 0x000fc80000000000 */
[----:B------:R-:W0:Y:S02]  /*11b0*/  DADD R10, R10, +INF ;  /* 0x7ff000000a0a7429 */ /* 0x000e240000000000 */
[----:B0-----:R-:W-:Y:S02]  /*11c0*/  FSEL R18, R10, RZ, P1 ;  /* 0x000000ff0a127208 */ /* 0x001fe40000800000 */
[----:B------:R-:W-:Y:S01]  /*11d0*/  FSEL R19, R11, RZ, P1 ;  /* 0x000000ff0b137208 */ /* 0x000fe20000800000 */
[----:B------:R-:W-:Y:S06]  /*11e0*/  @P0 BRA `(.L_x_3447) ;  /* 0x00000000001c0947 */ /* 0x000fec0003800000 */
[----:B------:R-:W-:Y:S02]  /*11f0*/  LEA.HI R0, R12, R12, RZ, 0x1 ;  /* 0x0000000c0c007211 */ /* 0x000fe400078f08ff */
[----:B------:R-:W-:Y:S02]  /*1200*/  MOV R18, RZ ;  /* 0x000000ff00127202 */ /* 0x000fe40000000f00 */
[----:B------:R-:W-:-:S04]  /*1210*/  SHF.R.S32.HI R11, RZ, 0x1, R0 ;  /* 0x00000001ff0b7819 */ /* 0x000fc80000011400 */
[----:B------:R-:W-:Y:S02]  /*1220*/  IADD3 R12, PT, PT, R12, -R11, RZ ;  /* 0x8000000b0c0c7210 */ /* 0x000fe40007ffe0ff */
[----:B------:R-:W-:Y:S02]  /*1230*/  LEA R15, R11, R15, 0x14 ;  /* 0x0000000f0b0f7211 */ /* 0x000fe400078ea0ff */
[----:B------:R-:W-:-:S06]  /*1240*/  LEA R19, R12, 0x3ff00000, 0x14 ;  /* 0x3ff000000c137811 */ /* 0x000fcc00078ea0ff */
[----:B------:R0:W1:Y:S02]  /*1250*/  DMUL R18, R14, R18 ;  /* 0x000000120e127228 */ /* 0x0000640000000000 */
.L_x_3447:
[----:B-1----:R-:W-:Y:S01]  /*1260*/  DMUL R18, R18, UR10 ;  /* 0x0000000a12127c28 */ /* 0x002fe20008000000 */
[----:B------:R-:W-:Y:S01]  /*1270*/  UMOV UR10, 0x2a1abef8 ;  /* 0x2a1abef8000a7882 */ /* 0x000fe20000000000 */
[----:B------:R-:W-:Y:S01]  /*1280*/  UMOV UR11, 0x3fba4f4e ;  /* 0x3fba4f4e000b7882 */ /* 0x000fe20000000000 */
[----:B------:R-:W-:-:S15]  /*1290*/  IADD3 R3, PT, PT, R3, 0x80, RZ ;  /* 0x0000008003037810 */ /* 0x000fde0007ffe0ff */
[----:B------:R-:W-:-:S15]  /*12a0*/  NOP ;  /* 0x0000000000007918 */ /* 0x000fde0000000000 */
[----:B------:R-:W-:-:S15]  /*12b0*/  NOP ;  /* 0x0000000000007918 */ /* 0x000fde0000000000 */
[----:B------:R-:W-:-:S15]  /*12c0*/  NOP ;  /* 0x0000000000007918 */ /* 0x000fde0000000000 */
[----:B------:R-:W-:-:S01]  /*12d0*/  NOP ;  /* 0x0000000000007918 */ /* 0x000fc20000000000 */
[----:B------:R-:W1:Y:S01]  /*12e0*/  DFMA R16, |R6|, R16, UR10 ;  /* 0x0000000a06107e2b */ /* 0x000e620008000210 */
        /* <DEDUP_REMOVED lines=13> */
[----:B-1----:R-:W0:Y:S01]  /*13c0*/  DFMA R16, |R6|, R16, UR10 ;  /* 0x0000000a06107e2b */ /* 0x002e220008000210 */
        /* <DEDUP_REMOVED lines=24> */
[----:B------:R-:W1:-:S15]  /*1550*/  F2F.F64.F32 R12, R2 ;  /* 0x00000002000c7310 */ /* 0x000e5e0000201800 */
        /* <DEDUP_REMOVED lines=9> */
[----:B--2---:R2:W-:Y:S02]  /*15f0*/  DFMA R10, |R6|, R16, R10 ;  /* 0x00000010060a722b */ /* 0x0045e4000000020a */
[----:B--2---:R-:W-:Y:S01]  /*1600*/  IMAD.MOV.U32 R16, RZ, RZ, -0x7649667 ;  /* 0xf89b6999ff107424 */ /* 0x004fe200078e00ff */
[----:B------:R-:W-:-:S15]  /*1610*/  MOV R17, 0x3e928a27 ;  /* 0x3e928a2700117802 */ /* 0x000fde0000000f00 */
[----:B------:R-:W-:-:S15]  /*1620*/  NOP ;  /* 0x0000000000007918 */ /* 0x000fde0000000000 */
[----:B------:R-:W-:-:S15]  /*1630*/  NOP ;  /* 0x0000000000007918 */ /* 0x000fde0000000000 */
[----:B------:R-:W-:-:S15]  /*1640*/  NOP ;  /* 0x0000000000007918 */ /* 0x000fde0000000000 */
[----:B------:R-:W-:-:S01]  /*1650*/  NOP ;  /* 0x0000000000007918 */ /* 0x000fc20000000000 */
[----:B-1----:R-:W1:Y:S01]  /*1660*/  DFMA R12, R12, -UR8, -R14 ;  /* 0x800000080c0c7c2b */ /* 0x002e62000800080e */
        /* <DEDUP_REMOVED lines=95> */
[----:B0-----:R-:W-:-:S15]  /*1c60*/  DFMA R12, R10, -R12, R14 ;  /* 0x8000000c0a0c722b */ /* 0x001fde000000000e */
[----:B------:R-:W-:-:S15]  /*1c70*/  NOP ;  /* 0x0000000000007918 */ /* 0x000fde0000000000 */
[----:B------:R-:W-:-:S15]  /*1c80*/  NOP ;  /* 0x0000000000007918 */ /* 0x000fde0000000000 */
[----:B------:R-:W-:-:S15]  /*1c90*/  NOP ;  /* 0x0000000000007918 */ /* 0x000fde0000000000 */
[----:B------:R-:W-:-:S04]  /*1ca0*/  NOP ;  /* 0x0000000000007918 */ /* 0x000fc80000000000 */
[----:B------:R-:W0:Y:S02]  /*1cb0*/  DSETP.GE.AND P0, PT, |R6|, UR8, PT ;  /* 0x0000000806007e2a */ /* 0x000e24000bf06200 */
[----:B0-----:R-:W-:Y:S02]  /*1cc0*/  FSEL R6, R13, 1.875, !P0 ;  /* 0x3ff000000d067808 */ /* 0x001fe40004000000 */
[----:B------:R-:W-:Y:S02]  /*1cd0*/  FSEL R12, R12, RZ, !P0 ;  /* 0x000000ff0c0c7208 */ /* 0x000fe40004000000 */
[----:B------:R-:W-:Y:S02]  /*1ce0*/  LOP3.LUT R13, R6, 0x80000000, R7, 0xb8, !PT ;  /* 0x80000000060d7812 */ /* 0x000fe400078eb807 */
[----:B------:R-:W0:-:S15]  /*1cf0*/  LDC.64 R6, c[0x0][0x5e8] ;  /* 0x00017a00ff067b82 */ /* 0x000e1e0000000a00 */
[----:B------:R-:W-:-:S15]  /*1d00*/  NOP ;  /* 0x0000000000007918 */ /* 0x000fde0000000000 */
[----:B------:R-:W-:-:S15]  /*1d10*/  NOP ;  /* 0x0000000000007918 */ /* 0x000fde0000000000 */
[----:B------:R-:W-:-:S11]  /*1d20*/  NOP ;  /* 0x0000000000007918 */ /* 0x000fd60000000000 */
[----:B------:R-:W-:-:S15]  /*1d30*/  DMUL R8, R8, R18 ;  /* 0x0000001208087228 */ /* 0x000fde0000000000 */
[----:B------:R-:W-:-:S15]  /*1d40*/  NOP ;  /* 0x0000000000007918 */ /* 0x000fde0000000000 */
[----:B------:R-:W-:-:S15]  /*1d50*/  NOP ;  /* 0x0000000000007918 */ /* 0x000fde0000000000 */
[----:B------:R-:W-:-:S15]  /*1d60*/  NOP ;  /* 0x0000000000007918 */ /* 0x000fde0000000000 */
[----:B------:R-:W-:-:S04]  /*1d70*/  NOP ;  /* 0x0000000000007918 */ /* 0x000fc80000000000 */
[----:B------:R-:W1:-:S15]  /*1d80*/  DADD R12, R12, 1 ;  /* 0x3ff000000c0c7429 */ /* 0x000e5e0000000000 */
[----:B------:R-:W-:-:S15]  /*1d90*/  NOP ;  /* 0x0000000000007918 */ /* 0x000fde0000000000 */
[----:B------:R-:W-:-:S15]  /*1da0*/  NOP ;  /* 0x0000000000007918 */ /* 0x000fde0000000000 */
[----:B------:R-:W-:-:S15]  /*1db0*/  NOP ;  /* 0x0000000000007918 */ /* 0x000fde0000000000 */
[----:B------:R-:W-:-:S04]  /*1dc0*/  NOP ;  /* 0x0000000000007918 */ /* 0x000fc80000000000 */
[----:B-1----:R-:W1:-:S15]  /*1dd0*/  DFMA R8, R12, 0.5, R8 ;  /* 0x3fe000000c08782b */ /* 0x002e5e0000000008 */
[----:B------:R-:W-:-:S15]  /*1de0*/  NOP ;  /* 0x0000000000007918 */ /* 0x000fde0000000000 */
[----:B------:R-:W-:-:S15]  /*1df0*/  NOP ;  /* 0x0000000000007918 */ /* 0x000fde0000000000 */
[----:B------:R-:W-:-:S15]  /*1e00*/  NOP ;  /* 0x0000000000007918 */ /* 0x000fde0000000000 */
[----:B------:R-:W-:-:S04]  /*1e10*/  NOP ;  /* 0x0000000000007918 */ /* 0x000fc80000000000 */
[----:B-1---5:R-:W0:Y:S02]  /*1e20*/  DMUL R4, R4, R8 ;  /* 0x0000000804047228 */ /* 0x022e240000000000 */
[----:B0-----:R0:W-:Y:S02]  /*1e30*/  STG.E.64 desc[UR6][R6.64], R4 ;  /* 0x0000000406007986 */ /* 0x0011e4000c101b06 */
.L_x_3446:
[----:B------:R-:W-:Y:S05]  /*1e40*/  BSYNC.RECONVERGENT B0 ;  /* 0x0000000000007941 */ /* 0x000fea0003800200 */
.L_x_3445:
[----:B------:R-:W-:-:S13]  /*1e50*/  ISETP.GE.AND P0, PT, R3, UR4, PT ;  /* 0x0000000403007c0c */ /* 0x000fda000bf06270 */
[----:B------:R-:W-:Y:S05]  /*1e60*/  @P0 EXIT ;  /* 0x000000000000094d */ /* 0x000fea0003800000 */
[----:B0-----:R-:W0:Y:S02]  /*1e70*/  LDC.64 R4, c[0x0][0x5f8] ;  /* 0x00017e00ff047b82 */ /* 0x001e240000000a00 */
[----:B0-----:R-:W2:Y:S06]  /*1e80*/  LDG.E.64 R4, desc[UR6][R4.64] ;  /* 0x0000000604047981 */ /* 0x001eac000c1e1b00 */
[----:B------:R-:W0:Y:S02]  /*1e90*/  LDC.64 R2, c[0x0][0x5f0] ;  /* 0x00017c00ff027b82 */ /* 0x000e240000000a00 */
[----:B0-----:R-:W5:Y:S01]  /*1ea0*/  LDG.E.64 R2, desc[UR6][R2.64] ;  /* 0x0000000602027981 */ /* 0x001f62000c1e1b00 */
[----:B------:R-:W-:Y:S01]  /*1eb0*/  HFMA2 R9, -RZ, RZ, 1.9912109375, 0.00128841400146484375 ;  /* 0x3ff71547ff097431 */ /* 0x000fe200000001ff */
[----:B------:R-:W-:Y:S01]  /*1ec0*/  MOV R8, 0x652b82fe ;  /* 0x652b82fe00087802 */ /* 0x000fe20000000f00 */
[----:B------:R-:W-:Y:S01]  /*1ed0*/  UMOV UR4, 0xfefa39ef ;  /* 0xfefa39ef00047882 */ /* 0x000fe20000000000 */
[----:B------:R-:W-:Y:S01]  /*1ee0*/  UMOV UR5, 0x3fe62e42 ;  /* 0x3fe62e4200057882 */ /* 0x000fe20000000000 */
[----:B------:R-:W-:Y:S01]  /*1ef0*/  UMOV UR8, 0x3b39803f ;  /* 0x3b39803f00087882 */ /* 0x000fe20000000000 */
[----:B------:R-:W-:Y:S01]  /*1f00*/  UMOV UR9, 0x3c7abc9e ;  /* 0x3c7abc9e00097882 */ /* 0x000fe20000000000 */
[----:B--2---:R-:W0:-:S15]  /*1f10*/  DMUL R6, R4, -0.5 ;  /* 0xbfe0000004067828 */ /* 0x004e1e0000000000 */
        /* <DEDUP_REMOVED lines=100> */
[----:B0-----:R-:W-:Y:S02]  /*2560*/  LEA R11, R8, R13, 0x14 ;  /* 0x0000000d080b7211 */ /* 0x001fe400078ea0ff */
[----:B------:R-:W-:Y:S01]  /*2570*/  MOV R10, R12 ;  /* 0x0000000c000a7202 */ /* 0x000fe20000000f00 */
[----:B------:R-:W-:Y:S06]  /*2580*/  @!P0 BRA `(.L_x_3448) ;  /* 0x0000000000448947 */ /* 0x000fec0003800000 */
        /* <DEDUP_REMOVED lines=17> */
.L_x_3448:
[----:B------:R-:W-:Y:S01]  /*26a0*/  UMOV UR8, 0x33d43651 ;  /* 0x33d4365100087882 */ /* 0x000fe20000000000 */
[----:B------:R-:W-:Y:S01]  /*26b0*/  UMOV UR9, 0x3fd98845 ;  /* 0x3fd9884500097882 */ /* 0x000fe20000000000 */
[----:B------:R-:W-:Y:S01]  /*26c0*/  IMAD.MOV.U32 R8, RZ, RZ, -0x24b905a1 ;  /* 0xdb46fa5fff087424 */ /* 0x000fe200078e00ff */
[----:B-1----:R-:W-:Y:S01]  /*26d0*/  DMUL R10, R10, UR8 ;  /* 0x000000080a0a7c28 */ /* 0x002fe20008000000 */
[----:B------:R-:W-:Y:S01]  /*26e0*/  MOV R9, 0x3d47088f ;  /* 0x3d47088f00097802 */ /* 0x000fe20000000f00 */
[----:B------:R-:W-:Y:S01]  /*26f0*/  UMOV UR8, 0x667f3bcd ;  /* 0x667f3bcd00087882 */ /* 0x000fe20000000000 */
[----:B------:R-:W-:Y:S01]  /*2700*/  UMOV UR9, 0x3fe6a09e ;  /* 0x3fe6a09e00097882 */ /* 0x000fe20000000000 */
[----:B------:R-:W-:Y:S02]  /*2710*/  MOV R14, 0xf89b6999 ;  /* 0xf89b6999000e7802 */ /* 0x000fe40000000f00 */
[----:B------:R-:W-:-:S15]  /*2720*/  MOV R15, 0x3e928a27 ;  /* 0x3e928a27000f7802 */ /* 0x000fde0000000f00 */
        /* <DEDUP_REMOVED lines=329> */
[----:B0-----:R-:W-:Y:S01]  /*3bc0*/  STG.E.64 desc[UR6][R6.64], R2 ;  /* 0x0000000206007986 */ /* 0x001fe2000c101b06 */
[----:B------:R-:W-:Y:S05]  /*3bd0*/  EXIT ;  /* 0x000000000000794d */ /* 0x000fea0003800000 */
.L_x_3444:
        /* <DEDUP_REMOVED lines=8> */
[----:B------:R-:W-:Y:S01]  /*3c60*/  MOV R5, R3 ;  /* 0x0000000300057202 */ /* 0x000fe20000000f00 */
[----:B------:R-:W-:Y:S01]  /*3c70*/  IMAD.MOV.U32 R4, RZ, RZ, RZ ;  /* 0x000000ffff047224 */ /* 0x000fe200078e00ff */
[----:B------:R-:W-:Y:S01]  /*3c80*/  ISETP.NE.AND P0, PT, R2, RZ, PT ;  /* 0x000000ff0200720c */ /* 0x000fe20003f05270 */
[----:B------:R-:W1:Y:S01]  /*3c90*/  LDCU UR5, c[0x0][0x38c] ;  /* 0x00007180ff0577ac */ /* 0x000e620008000800 */
        /* <DEDUP_REMOVED lines=73> */
[----:B-1----:R-:W-:-:S05]  /*4130*/  SHF.R.U32.HI R11, RZ, UR5, R10 ;  /* 0x00000005ff0b7c19 */ /* 0x002fca000801160a */
[----:B------:R-:W-:-:S04]  /*4140*/  IMAD.MOV R6, RZ, RZ, -R11 ;  /* 0x000000ffff067224 */ /* 0x000fc800078e0a0b */
        /* <DEDUP_REMOVED lines=245> */
[----:B------:R-:W-:Y:S01]  /*50a0*/  MOV R6, RZ ;  /* 0x000000ff00067202 */ /* 0x000fe20000000f00 */
[----:B------:R-:W1:Y:S01]  /*50b0*/  LDCU UR5, c[0x0][0x4a8] ;  /* 0x00009500ff0577ac */ /* 0x000e620008000800 */
[----:B------:R-:W2:Y:S09]  /*50c0*/  LDCU.64 UR10, c[0x0][0x5d0] ;  /* 0x0000ba00ff0a77ac */ /* 0x000eb20008000a00 */
[----:B------:R-:W3:Y:S01]  /*50d0*/  @P0 LDC.64 R14, c[0x0][0x4b0] ;  /* 0x00012c00ff0e0b82 */ /* 0x000ee20000000a00 */
[----:B0-----:R-:W-:Y:S01]  /*50e0*/  IMAD.HI.U32 R12, R7, UR9, R6 ;  /* 0x00000009070c7c27 */ /* 0x001fe2000f8e0006 */
[----:B------:R-:W0:Y:S06]  /*50f0*/  LDCU UR9, c[0x0][0x5cc] ;  /* 0x0000b980ff0977ac */ /* 0x000e2c0008000800 */
[----:B------:R-:W4:Y:S01]  /*5100*/  @P0 LDC R17, c[0x0][0x4ac] ;  /* 0x00012b00ff110b82 */ /* 0x000f220000000800 */
[----:B-1----:R-:W-:Y:S01]  /*5110*/  SHF.R.U32.HI R13, RZ, UR5, R12 ;  /* 0x00000005ff0d7c19 */ /* 0x002fe2000801160c */
[----:B------:R-:W-:-:S06]  /*5120*/  @P0 IMAD.MOV.U32 R12, RZ, RZ, RZ ;  /* 0x000000ffff0c0224 */ /* 0x000fcc00078e00ff */
[----:B------:R-:W1:Y:S08]  /*5130*/  @P0 LDC.64 R10, c[0x0][0x5d8] ;  /* 0x00017600ff0a0b82 */ /* 0x000e700000000a00 */
[----:B------:R-:W5:Y:S01]  /*5140*/  @P0 LDC R8, c[0x0][0x5e0] ;  /* 0x00017800ff080b82 */ /* 0x000f620000000800 */
[----:B---3--:R-:W-:-:S05]  /*5150*/  @P0 IMAD.HI.U32 R6, R13, R14, R12 ;  /* 0x0000000e0d060227 */ /* 0x008fca00078e000c */
[----:B------:R-:W-:Y:S02]  /*5160*/  @P0 SHF.R.U32.HI R6, RZ, R15, R6 ;  /* 0x0000000fff060219 */ /* 0x000fe40000011606 */
[----:B------:R-:W-:Y:S02]  /*5170*/  IADD3 R15, PT, PT, -R13, RZ, RZ ;  /* 0x000000ff0d0f7210 */ /* 0x000fe40007ffe1ff */
[----:B------:R-:W-:-:S03]  /*5180*/  @P0 IADD3 R12, PT, PT, -R6, RZ, RZ ;  /* 0x000000ff060c0210 */ /* 0x000fc60007ffe1ff */
[----:B------:R-:W-:Y:S02]  /*5190*/  IMAD R6, R15, UR8, R7 ;  /* 0x000000080f067c24 */ /* 0x000fe4000f8e0207 */
[----:B----4-:R-:W-:Y:S02]  /*51a0*/  @P0 IMAD R12, R12, R17, R13 ;  /* 0x000000110c0c0224 */ /* 0x010fe400078e020d */
[C---:B0-----:R-:W-:Y:S02]  /*51b0*/  IMAD R9, R6.reuse, UR9, R9 ;  /* 0x0000000906097c24 */ /* 0x041fe4000f8e0209 */
[C---:B--2---:R-:W-:Y:S02]  /*51c0*/  IMAD R4, R6.reuse, UR10, R4 ;  /* 0x0000000a06047c24 */ /* 0x044fe4000f8e0204 */
[----:B------:R-:W-:Y:S02]  /*51d0*/  IMAD R5, R6, UR11, R5 ;  /* 0x0000000b06057c24 */ /* 0x000fe4000f8e0205 */
[----:B-1----:R-:W-:-:S02]  /*51e0*/  @P0 IMAD R9, R12, R10, R9 ;  /* 0x0000000a0c090224 */ /* 0x002fc400078e0209 */
[C---:B------:R-:W-:Y:S02]  /*51f0*/  @P0 IMAD R4, R12.reuse, R11, R4 ;  /* 0x0000000b0c040224 */ /* 0x040fe400078e0204 */
[----:B-----5:R-:W-:-:S07]  /*5200*/  @P0 IMAD R5, R12, R8, R5 ;  /* 0x000000080c050224 */ /* 0x020fce00078e0205 */
.L_x_3451:
[----:B------:R-:W0:Y:S02]  /*5210*/  LDCU.128 UR8, c[0x0][0x5f0] ;  /* 0x0000be00ff0877ac */ /* 0x000e240008000c00 */
[----:B0-----:R-:W-:-:S04]  /*5220*/  IADD3 R10, P0, PT, R5, UR10, RZ ;  /* 0x0000000a050a7c10 */ /* 0x001fc8000ff1e0ff */
[----:B------:R-:W-:-:S06]  /*5230*/  IADD3.X R11, PT, PT, RZ, UR11, RZ, P0, !PT ;  /* 0x0000000bff0b7c10 */ /* 0x000fcc00087fe4ff */
[----:B------:R-:W2:Y:S01]  /*5240*/  LDG.E.64 R10, desc[UR6][R10.64] ;  /* 0x000000060a0a7981 */ /* 0x000ea2000c1e1b00 */
[----:B------:R-:W-:-:S04]  /*5250*/  IADD3 R4, P0, PT, R4, UR8, RZ ;  /* 0x0000000804047c10 */ /* 0x000fc8000ff1e0ff */
[----:B------:R-:W-:-:S06]  /*5260*/  IADD3.X R5, PT, PT, RZ, UR9, RZ, P0, !PT ;  /* 0x00000009ff057c10 */ /* 0x000fcc00087fe4ff */
[----:B------:R-:W5:Y:S01]  /*5270*/  LDG.E.64 R4, desc[UR6][R4.64] ;  /* 0x0000000604047981 */ /* 0x000f62000c1e1b00 */
[----:B------:R-:W-:Y:S01]  /*5280*/  MOV R14, 0x652b82fe ;  /* 0x652b82fe000e7802 */ /* 0x000fe20000000f00 */
[----:B------:R-:W-:Y:S01]  /*5290*/  IMAD.MOV.U32 R15, RZ, RZ, 0x3ff71547 ;  /* 0x3ff71547ff0f7424 */ /* 0x000fe200078e00ff */
[----:B------:R-:W-:Y:S01]  /*52a0*/  MOV R6, 0xfefa39ef ;  /* 0xfefa39ef00067802 */ /* 0x000fe20000000f00 */
[----:B------:R-:W-:Y:S01]  /*52b0*/  UMOV UR8, 0x3b39803f ;  /* 0x3b39803f00087882 */ /* 0x000fe20000000000 */
[----:B------:R-:W-:Y:S01]  /*52c0*/  MOV R7, 0x3fe62e42 ;  /* 0x3fe62e4200077802 */ /* 0x000fe20000000f00 */
[----:B------:R-:W-:Y:S01]  /*52d0*/  UMOV UR9, 0x3c7abc9e ;  /* 0x3c7abc9e00097882 */ /* 0x000fe20000000000 */
[----:B------:R-:W-:Y:S01]  /*52e0*/  BSSY.RECONVERGENT B1, `(.L_x_3452) ;  /* 0x000007b000017945 */ /* 0x000fe20003800200 */
        /* <DEDUP_REMOVED lines=28> */
[----:B0-----:R-:W-:Y:S01]  /*54b0*/  MOV R18, 0xfca213ea ;  /* 0xfca213ea00127802 */ /* 0x001fe20000000f00 */
[----:B------:R-:W-:Y:S01]  /*54c0*/  UMOV UR9, 0x3e5ade15 ;  /* 0x3e5ade1500097882 */ /* 0x000fe20000000000 */
[----:B------:R-:W-:-:S15]  /*54d0*/  MOV R19, 0x3e928af3 ;  /* 0x3e928af300137802 */ /* 0x000fde0000000f00 */
        /* <DEDUP_REMOVED lines=80> */
[----:B0-----:R-:W-:Y:S02]  /*59e0*/  @!P0 SHF.R.S32.HI R13, RZ, 0x1, R8 ;  /* 0x00000001ff0d8819 */ /* 0x001fe40000011408 */
[----:B-1----:R-:W-:Y:S02]  /*59f0*/  FSEL R16, R16, RZ, P1 ;  /* 0x000000ff10107208 */ /* 0x002fe40000800000 */
[----:B------:R-:W-:Y:S02]  /*5a00*/  @!P0 IADD3 R12, PT, PT, R14, -R13, RZ ;  /* 0x8000000d0e0c8210 */ /* 0x000fe40007ffe0ff */
[----:B------:R-:W-:Y:S02]  /*5a10*/  @!P0 LEA R19, R13, R19, 0x14 ;  /* 0x000000130d138211 */ /* 0x000fe400078ea0ff */
[----:B------:R-:W-:-:S02]  /*5a20*/  @!P0 LEA R13, R12, 0x3ff00000, 0x14 ;  /* 0x3ff000000c0d8811 */ /* 0x000fc400078ea0ff */
[----:B------:R-:W-:Y:S02]  /*5a30*/  FSEL R17, R17, RZ, P1 ;  /* 0x000000ff11117208 */ /* 0x000fe40000800000 */
[----:B------:R-:W-:-:S15]  /*5a40*/  @!P0 MOV R12, RZ ;  /* 0x000000ff000c8202 */ /* 0x000fde0000000f00 */
[----:B------:R-:W-:-:S15]  /*5a50*/  NOP ;  /* 0x0000000000007918 */ /* 0x000fde0000000000 */
[----:B------:R-:W-:-:S15]  /*5a60*/  NOP ;  /* 0x0000000000007918 */ /* 0x000fde0000000000 */
[----:B------:R-:W-:-:S05]  /*5a70*/  NOP ;  /* 0x0000000000007918 */ /* 0x000fca0000000000 */
[----:B------:R0:W1:Y:S02]  /*5a80*/  @!P0 DMUL R16, R18, R12 ;  /* 0x0000000c12108228 */ /* 0x0000640000000000 */
.L_x_3453:
[----:B------:R-:W-:Y:S05]  /*5a90*/  BSYNC.RECONVERGENT B1 ;  /* 0x0000000000017941 */ /* 0x000fea0003800200 */
.L_x_3452:
[----:B------:R-:W-:Y:S01]  /*5aa0*/  HFMA2 R15, -RZ, RZ, 1.3193359375, 0.00013911724090576171875 ;  /* 0x3d47088fff0f7431 */ /* 0x000fe200000001ff */
[----:B------:R-:W-:Y:S01]  /*5ab0*/  UMOV UR8, 0x33d43651 ;  /* 0x33d4365100087882 */ /* 0x000fe20000000000 */
[----:B------:R-:W-:Y:S01]  /*5ac0*/  UMOV UR9, 0x3fd98845 ;  /* 0x3fd9884500097882 */ /* 0x000fe20000000000 */
[----:B------:R-:W-:Y:S01]  /*5ad0*/  MOV R14, 0xdb46fa5f ;  /* 0xdb46fa5f000e7802 */ /* 0x000fe20000000f00 */
        /* <DEDUP_REMOVED lines=216> */
[----:B-1----:R1:W2:Y:S02]  /*6860*/  DFMA R6, R18, -R6, -R16 ;  /* 0x800000061206722b */ /* 0x0022a40000000810 */
[----:B-1----:R-:W-:Y:S01]  /*6870*/  IMAD.MOV.U32 R18, RZ, RZ, -0x7649667 ;  /* 0xf89b6999ff127424 */ /* 0x002fe200078e00ff */
[----:B------:R-:W-:-:S15]  /*6880*/  MOV R19, 0x3e928a27 ;  /* 0x3e928a2700137802 */ /* 0x000fde0000000f00 */
[----:B------:R-:W-:-:S15]  /*6890*/  NOP ;  /* 0x0000000000007918 */ /* 0x000fde0000000000 */
[----:B------:R-:W-:-:S15]  /*68a0*/  NOP ;  /* 0x0000000000007918 */ /* 0x000fde0000000000 */
[----:B------:R-:W-:-:S15]  /*68b0*/  NOP ;  /* 0x0000000000007918 */ /* 0x000fde0000000000 */
[----:B------:R-:W-:-:S01]  /*68c0*/  NOP ;  /* 0x0000000000007918 */ /* 0x000fc20000000000 */
[----:B--2---:R-:W1:Y:S01]  /*68d0*/  DFMA R18, R6, UR8, R18 ;  /* 0x0000000806127c2b */ /* 0x004e620008000012 */
        /* <DEDUP_REMOVED lines=67> */
[----:B------:R-:W-:Y:S01]  /*6d10*/  DSETP.GE.AND P0, PT, |R12|, UR8, PT ;  /* 0x000000080c007e2a */ /* 0x000fe2000bf06200 */
[----:B------:R-:W2:-:S15]  /*6d20*/  LDCU.64 UR8, c[0x0][0x5e8] ;  /* 0x0000bd00ff0877ac */ /* 0x000e9e0008000a00 */
[----:B------:R-:W-:-:S15]  /*6d30*/  NOP ;  /* 0x0000000000007918 */ /* 0x000fde0000000000 */
[----:B------:R-:W-:-:S15]  /*6d40*/  NOP ;  /* 0x0000000000007918 */ /* 0x000fde0000000000 */
[----:B------:R-:W-:-:S15]  /*6d50*/  NOP ;  /* 0x0000000000007918 */ /* 0x000fde0000000000 */
[----:B------:R-:W-:-:S03]  /*6d60*/  NOP ;  /* 0x0000000000007918 */ /* 0x000fc60000000000 */
        /* <DEDUP_REMOVED lines=21> */
[----:B0-----:R-:W0:Y:S02]  /*6ec0*/  DFMA R14, R6, -R14, R16 ;  /* 0x8000000e060e722b */ /* 0x001e240000000010 */
[----:B0-----:R-:W-:Y:S02]  /*6ed0*/  FSEL R7, R15, 1.875, !P0 ;  /* 0x3ff000000f077808 */ /* 0x001fe40004000000 */
[----:B------:R-:W-:Y:S02]  /*6ee0*/  FSEL R14, R14, RZ, !P0 ;  /* 0x000000ff0e0e7208 */ /* 0x000fe40004000000 */
[----:B------:R-:W-:Y:S02]  /*6ef0*/  LOP3.LUT R15, R7, 0x80000000, R13, 0xb8, !PT ;  /* 0x80000000070f7812 */ /* 0x000fe400078eb80d */
[----:B--2---:R-:W-:-:S04]  /*6f00*/  IADD3 R6, P0, PT, R9, UR8, RZ ;  /* 0x0000000809067c10 */ /* 0x004fc8000ff1e0ff */
        /* <DEDUP_REMOVED lines=14> */
[----:B0----5:R-:W0:Y:S02]  /*6ff0*/  DMUL R4, R4, R10 ;  /* 0x0000000a04047228 */ /* 0x021e240000000000 */
[----:B0-----:R0:W-:Y:S02]  /*7000*/  STG.E.64 desc[UR6][R6.64], R4 ;  /* 0x0000000406007986 */ /* 0x0011e4000c101b06 */
.L_x_3450:
[----:B------:R-:W-:Y:S05]  /*7010*/  BSYNC.RECONVERGENT B0 ;  /* 0x0000000000007941 */ /* 0x000fea0003800200 */
.L_x_3449:
[----:B------:R-:W-:-:S13]  /*7020*/  ISETP.GE.AND P0, PT, R3, UR4, PT ;  /* 0x0000000403007c0c */ /* 0x000fda000bf06270 */
[----:B------:R-:W-:Y:S05]  /*7030*/  @P0 EXIT ;  /* 0x000000000000094d */ /* 0x000fea0003800000 */
[----:B------:R-:W1:Y:S01]  /*7040*/  LDCU.64 UR4, c[0x0][0x390] ;  /* 0x00007200ff0477ac */ /* 0x000e620008000a00 */
[----:B0-----:R-:W-:Y:S02]  /*7050*/  MOV R4, RZ ;  /* 0x000000ff00047202 */ /* 0x001fe40000000f00 */
[----:B------:R-:W-:Y:S01]  /*7060*/  MOV R5, R3 ;  /* 0x0000000300057202 */ /* 0x000fe20000000f00 */
[----:B------:R-:W0:Y:S01]  /*7070*/  LDCU UR8, c[0x0][0x38c] ;  /* 0x00007180ff0877ac */ /* 0x000e220008000800 */
[----:B------:R-:W-:Y:S01]  /*7080*/  ISETP.NE.AND P0, PT, R2, RZ, PT ;  /* 0x000000ff0200720c */ /* 0x000fe20003f05270 */
[----:B------:R-:W2:Y:S01]  /*7090*/  LDCU.64 UR10, c[0x0][0x4b8] ;  /* 0x00009700ff0a77ac */ /* 0x000ea20008000a00 */
[----:B-1----:R-:W-:Y:S01]  /*70a0*/  IMAD.HI.U32 R4, R3, UR4, R4 ;  /* 0x0000000403047c27 */ /* 0x002fe2000f8e0004 */
[----:B------:R-:W1:Y:S04]  /*70b0*/  LDCU UR4, c[0x0][0x4c0] ;  /* 0x00009800ff0477ac */ /* 0x000e680008000800 */
[----:B------:R-:W-:-:S05]  /*70c0*/  SHF.R.U32.HI R5, RZ, UR5, R4 ;  /* 0x00000005ff057c19 */ /* 0x000fca0008011604 */
[----:B------:R-:W-:-:S04]  /*70d0*/  IMAD.MOV R6, RZ, RZ, -R5 ;  /* 0x000000ffff067224 */ /* 0x000fc800078e0a05 */
[----:B0-----:R-:W-:-:S04]  /*70e0*/  IMAD R3, R6, UR8, R3 ;  /* 0x0000000806037c24 */ /* 0x001fc8000f8e0203 */
[C---:B--2---:R-:W-:Y:S02]  /*70f0*/  IMAD R7, R3.reuse, UR10, RZ ;  /* 0x0000000a03077c24 */ /* 0x044fe4000f8e02ff */
[C---:B------:R-:W-:Y:S02]  /*7100*/  IMAD R2, R3.reuse, UR11, RZ ;  /* 0x0000000b03027c24 */ /* 0x040fe4000f8e02ff */
[----:B-1----:R-:W-:Y:S01]  /*7110*/  IMAD R3, R3, UR4, RZ ;  /* 0x0000000403037c24 */ /* 0x002fe2000f8e02ff */
        /* <DEDUP_REMOVED lines=212> */
[----:B------:R-:W-:Y:S01]  /*7e60*/  IMAD.MOV.U32 R8, RZ, RZ, RZ ;  /* 0x000000ffff087224 */ /* 0x000fe200078e00ff */
        /* <DEDUP_REMOVED lines=98> */
[----:B------:R-:W-:Y:S01]  /*8490*/  IMAD.MOV.U32 R4, RZ, RZ, RZ ;  /* 0x000000ffff047224 */ /* 0x000fe200078e00ff */
        /* <DEDUP_REMOVED lines=22> */
.L_x_3454:
        /* <DEDUP_REMOVED lines=9> */
[----:B------:R-:W-:Y:S01]  /*8690*/  UMOV UR4, 0xfefa39ef ;  /* 0xfefa39ef00047882 */ /* 0x000fe20000000000 */
[----:B------:R-:W-:Y:S01]  /*86a0*/  UMOV UR5, 0x3fe62e42 ;  /* 0x3fe62e4200057882 */ /* 0x000fe20000000000 */
[----:B------:R-:W-:Y:S01]  /*86b0*/  UMOV UR8, 0x3b39803f ;  /* 0x3b39803f00087882 */ /* 0x000fe20000000000 */
        /* <DEDUP_REMOVED lines=93> */
[----:B------:R-:W1:Y:S02]  /*8c90*/  LDCU.64 UR8, c[0x0][0x5e8] ;  /* 0x0000bd00ff0877ac */ /* 0x000e640008000a00 */
[----:B-1----:R-:W-:-:S04]  /*8ca0*/  IADD3 R6, P1, PT, R7, UR8, RZ ;  /* 0x0000000807067c10 */ /* 0x002fc8000ff3e0ff */
[----:B------:R-:W-:-:S15]  /*8cb0*/  IADD3.X R7, PT, PT, RZ, UR9, RZ, P1, !PT ;  /* 0x00000009ff077c10 */ /* 0x000fde0008ffe4ff */
[----:B------:R-:W-:-:S15]  /*8cc0*/  NOP ;  /* 0x0000000000007918 */ /* 0x000fde0000000000 */
[----:B------:R-:W-:-:S15]  /*8cd0*/  NOP ;  /* 0x0000000000007918 */ /* 0x000fde0000000000 */
[----:B------:R-:W-:-:S12]  /*8ce0*/  NOP ;  /* 0x0000000000007918 */ /* 0x000fd80000000000 */
        /* <DEDUP_REMOVED lines=18> */
[----:B------:R-:W-:Y:S01]  /*8e10*/  @!P0 IADD3 R10, PT, PT, R10, -R9, RZ ;  /* 0x800000090a0a8210 */ /* 0x000fe20007ffe0ff */
[----:B------:R-:W-:Y:S01]  /*8e20*/  @!P0 IMAD R9, R9, 0x100000, R15 ;  /* 0x0010000009098824 */ /* 0x000fe200078e020f */
[----:B------:R-:W-:Y:S02]  /*8e30*/  FSEL R13, R13, RZ, P1 ;  /* 0x000000ff0d0d7208 */ /* 0x000fe40000800000 */
[----:B------:R-:W-:-:S02]  /*8e40*/  @!P0 LEA R11, R10, 0x3ff00000, 0x14 ;  /* 0x3ff000000a0b8811 */ /* 0x000fc400078ea0ff */
[----:B------:R-:W-:Y:S02]  /*8e50*/  @!P0 MOV R8, R14 ;  /* 0x0000000e00088202 */ /* 0x000fe40000000f00 */
[----:B------:R-:W-:-:S15]  /*8e60*/  @!P0 MOV R10, RZ ;  /* 0x000000ff000a8202 */ /* 0x000fde0000000f00 */
[----:B------:R-:W-:-:S15]  /*8e70*/  NOP ;  /* 0x0000000000007918 */ /* 0x000fde0000000000 */
[----:B------:R-:W-:-:S15]  /*8e80*/  NOP ;  /* 0x0000000000007918 */ /* 0x000fde0000000000 */
[----:B------:R-:W-:-:S05]  /*8e90*/  NOP ;  /* 0x0000000000007918 */ /* 0x000fca0000000000 */
[----:B------:R0:W1:Y:S02]  /*8ea0*/  @!P0 DMUL R12, R8, R10 ;  /* 0x0000000a080c8228 */ /* 0x0000640000000000 */
.L_x_3456:
[----:B------:R-:W-:Y:S05]  /*8eb0*/  BSYNC.RECONVERGENT B0 ;  /* 0x0000000000007941 */ /* 0x000fea0003800200 */
.L_x_3455:
[----:B0-----:R-:W-:Y:S01]  /*8ec0*/  HFMA2 R11, -RZ, RZ, 1.3193359375, 0.00013911724090576171875 ;  /* 0x3d47088fff0b7431 */ /* 0x001fe200000001ff */
[----:B------:R-:W-:Y:S01]  /*8ed0*/  UMOV UR8, 0x33d43651 ;  /* 0x33d4365100087882 */ /* 0x000fe20000000000 */
[----:B------:R-:W-:Y:S01]  /*8ee0*/  UMOV UR9, 0x3fd98845 ;  /* 0x3fd9884500097882 */ /* 0x000fe20000000000 */
[----:B------:R-:W-:Y:S01]  /*8ef0*/  MOV R10, 0xdb46fa5f ;  /* 0xdb46fa5f000a7802 */ /* 0x000fe20000000f00 */
[----:B-1----:R-:W-:Y:S01]  /*8f00*/  DMUL R12, R12, UR8 ;  /* 0x000000080c0c7c28 */ /* 0x002fe20008000000 */
[----:B------:R-:W-:Y:S01]  /*8f10*/  UMOV UR8, 0x667f3bcd ;  /* 0x667f3bcd00087882 */ /* 0x000fe20000000000 */
[----:B------:R-:W-:Y:S01]  /*8f20*/  UMOV UR9, 0x3fe6a09e ;  /* 0x3fe6a09e00097882 */ /* 0x000fe20000000000 */
[----:B------:R-:W-:Y:S01]  /*8f30*/  HFMA2 R17, -RZ, RZ, 1.642578125, -0.00018775463104248046875 ;  /* 0x3e928a27ff117431 */ /* 0x000fe200000001ff */
[----:B------:R-:W-:-:S15]  /*8f40*/  MOV R16, 0xf89b6999 ;  /* 0xf89b699900107802 */ /* 0x000fde0000000f00 */
[----:B------:R-:W-:-:S15]  /*8f50*/  NOP ;  /* 0x0000000000007918 */ /* 0x000fde0000000000 */
[----:B------:R-:W-:-:S15]  /*8f60*/  NOP ;  /* 0x0000000000007918 */ /* 0x000fde0000000000 */
[----:B------:R-:W-:-:S15]  /*8f70*/  NOP ;  /* 0x0000000000007918 */ /* 0x000fde0000000000 */
        /* <DEDUP_REMOVED lines=208> */
[----:B-1----:R-:W1:-:S15]  /*9c80*/  DFMA R12, R12, -UR4, -R14 ;  /* 0x800000040c0c7c2b */ /* 0x002e5e000800080e */
[----:B------:R-:W-:-:S15]  /*9c90*/  NOP ;  /* 0x0000000000007918 */ /* 0x000fde0000000000 */
[----:B------:R-:W-:-:S15]  /*9ca0*/  NOP ;  /* 0x0000000000007918 */ /* 0x000fde0000000000 */
[----:B------:R-:W-:-:S15]  /*9cb0*/  NOP ;  /* 0x0000000000007918 */ /* 0x000fde0000000000 */
[----:B------:R-:W-:-:S04]  /*9cc0*/  NOP ;  /* 0x0000000000007918 */ /* 0x000fc80000000000 */
        /* <DEDUP_REMOVED lines=112> */
[----:B0-----:R-:W-:Y:S01]  /*a3d0*/  STG.E.64 desc[UR6][R6.64], R2 ;  /* 0x0000000206007986 */ /* 0x001fe2000c101b06 */
[----:B------:R-:W-:Y:S05]  /*a3e0*/  EXIT ;  /* 0x000000000000794d */ /* 0x000fea0003800000 */
.L_x_3457:
        /* <DEDUP_REMOVED lines=9> */
.L_x_12381:


//--------------------- .text._ZN2at6native27unrolled_elementwise_kernelIZZZNS0_26GeluBackwardCUDAKernelImplERNS_18TensorIteratorBaseENS0_8GeluTypeEENKUlvE0_clEvENKUlvE_clEvEUlddE_St5arrayIPcLm3EELi4E23TrivialOffsetCalculatorILi2EjESB_ILi1EjENS0_6memory15LoadWithoutCastENSE_16StoreWithoutCastEEEviT_T0_T2_T3_T4_T5_ --------------------------
	.section	.text._ZN2at6native27unrolled_elementwise_kernelIZZZNS0_26GeluBackwardCUDAKernelImplERNS_18TensorIteratorBaseENS0_8GeluTypeEENKUlvE0_clEvENKUlvE_clEvEUlddE_St5arrayIPcLm3EELi4E23TrivialOffsetCalculatorILi2EjESB_ILi1EjENS0_6memory15LoadWithoutCastENSE_16StoreWithoutCastEEEviT_T0_T2_T3_T4_T5_,"ax",@progbits
	.align	128
        .global         _ZN2at6native27unrolled_elementwise_kernelIZZZNS0_26GeluBackwardCUDAKernelImplERNS_18TensorIteratorBaseENS0_8GeluTypeEENKUlvE0_clEvENKUlvE_clEvEUlddE_St5arrayIPcLm3EELi4E23TrivialOffsetCalculatorILi2EjESB_ILi1EjENS0_6memory15LoadWithoutCastENSE_16StoreWithoutCastEEEviT_T0_T2_T3_T4_T5_
        .type           _ZN2at6native27unrolled_elementwise_kernelIZZZNS0_26GeluBackwardCUDAKernelImplERNS_18TensorIteratorBaseENS0_8GeluTypeEENKUlvE0_clEvENKUlvE_clEvEUlddE_St5arrayIPcLm3EELi4E23TrivialOffsetCalculatorILi2EjESB_ILi1EjENS0_6memory15LoadWithoutCastENSE_16StoreWithoutCastEEEviT_T0_T2_T3_T4_T5_,@function
        .size           _ZN2at6native27unrolled_elementwise_kernelIZZZNS0_26GeluBackwardCUDAKernelImplERNS_18TensorIteratorBaseENS0_8GeluTypeEENKUlvE0_clEvENKUlvE_clEvEUlddE_St5arrayIPcLm3EELi4E23TrivialOffsetCalculatorILi2EjESB_ILi1EjENS0_6memory15LoadWithoutCastENSE_16StoreWithoutCastEEEviT_T0_T2_T3_T4_T5_,(.L_x_12382 - _ZN2at6native27unrolled_elementwise_kernelIZZZNS0_26GeluBackwardCUDAKernelImplERNS_18TensorIteratorBaseENS0_8GeluTypeEENKUlvE0_clEvENKUlvE_clEvEUlddE_St5arrayIPcLm3EELi4E23TrivialOffsetCalculatorILi2EjESB_ILi1EjENS0_6memory15LoadWithoutCastENSE_16StoreWithoutCastEEEviT_T0_T2_T3_T4_T5_)
        .other          _ZN2at6native27unrolled_elementwise_kernelIZZZNS0_26GeluBackwardCUDAKernelImplERNS_18TensorIteratorBaseENS0_8GeluTypeEENKUlvE0_clEvENKUlvE_clEvEUlddE_St5arrayIPcLm3EELi4E23TrivialOffsetCalculatorILi2EjESB_ILi1EjENS0_6memory15LoadWithoutCastENSE_16StoreWithoutCastEEEviT_T0_T2_T3_T4_T5_,@"STO_CUDA_ENTRY STV_DEFAULT"
_ZN2at6native27unrolled_elementwise_kernelIZZZNS0_26GeluBackwardCUDAKernelImplERNS_18TensorIteratorBaseENS0_8GeluTypeEENKUlvE0_clEvENKUlvE_clEvEUlddE_St5arrayIPcLm3EELi4E23TrivialOffsetCalculatorILi2EjESB_ILi1EjENS0_6memory15LoadWithoutCastENSE_16StoreWithoutCastEEEviT_T0_T2_T3_T4_T5_:
.text._ZN2at6native27unrolled_elementwise_kernelIZZZNS0_26GeluBackwardCUDAKernelImplERNS_18TensorIteratorBaseENS0_8GeluTypeEENKUlvE0_clEvENKUlvE_clEvEUlddE_St5arrayIPcLm3EELi4E23TrivialOffsetCalculatorILi2EjESB_ILi1EjENS0_6memory15LoadWithoutCastENSE_16StoreWithoutCastEEEviT_T0_T2_T3_T4_T5_:
[----:B------:R-:W-:Y:S01]  /*0000*/  LDC R1, c[0x0][0x37c] ;  /* 0x0000df00ff017b82 */ /* 0x000fe20000000800 */
[----:B------:R-:W0:Y:S07]  /*0010*/  S2R R0, SR_CTAID.X ;  /* 0x0000000000007919 */ /* 0x000e2e0000002500 */
[----:B------:R-:W0:Y:S01]  /*0020*/  LDC R3, c[0x0][0x380] ;  /* 0x0000e000ff037b82 */ /* 0x000e220000000800 */
[----:B------:R-:W1:Y:S01]  /*0030*/  LDCU.64 UR4, c[0x0][0x358] ;  /* 0x00006b00ff0477ac */ /* 0x000e620008000a00 */
[----:B------:R-:W-:Y:S01]  /*0040*/  CS2R R16, SRZ ;  /* 0x0000000000107805 */ /* 0x000fe2000001ff00 */
[----:B------:R-:W2:Y:S01]  /*0050*/  S2R R27, SR_TID.X ;  /* 0x00000000001b7919 */ /* 0x000ea20000002100 */
[----:B------:R-:W-:-:S04]  /*0060*/  CS2R R18, SRZ ;  /* 0x0000000000127805 */ /* 0x000fc8000001ff00 */
[----:B------:R-:W3:Y:S08]  /*0070*/  LDC.64 R8, c[0x0][0x390] ;  /* 0x0000e400ff087b82 */ /* 0x000ef00000000a00 */
[----:B------:R-:W4:Y:S08]  /*0080*/  LDC.64 R20, c[0x0][0x398] ;  /* 0x0000e600ff147b82 */ /* 0x000f300000000a00 */
[----:B------:R-:W4:Y:S01]  /*0090*/  LDC.64 R4, c[0x0][0x390] ;  /* 0x0000e400ff047b82 */ /* 0x000f220000000a00 */
[----:B0-----:R-:W-:-:S07]  /*00a0*/  IMAD R14, R0, -0x200, R3 ;  /* 0xfffffe00000e7824 */ /* 0x001fce00078e0203 */
[----:B------:R-:W0:Y:S01]  /*00b0*/  LDC.64 R24, c[0x0][0x390] ;  /* 0x0000e400ff187b82 */ /* 0x000e220000000a00 */
[----:B--2---:R-:W-:Y:S01]  /*00c0*/  IMAD.MOV.U32 R15, RZ, RZ, R27 ;  /* 0x000000ffff0f7224 */ /* 0x004fe200078e001b */
[----:B------:R-:W-:-:S06]  /*00d0*/  ISETP.GE.AND P0, PT, R27, R14, PT ;  /* 0x0000000e1b00720c */ /* 0x000fcc0003f06270 */
[----:B------:R-:W2:Y:S08]  /*00e0*/  LDC.64 R28, c[0x0][0x398] ;  /* 0x0000e600ff1c7b82 */ /* 0x000eb00000000a00 */
[----:B------:R-:W4:Y:S01]  /*00f0*/  LDC.64 R22, c[0x0][0x390] ;  /* 0x0000e400ff167b82 */ /* 0x000f220000000a00 */
[----:B------:R-:W-:Y:S01]  /*0100*/  @!P0 VIADD R27, R15, 0x80 ;  /* 0x000000800f1b8836 */ /* 0x000fe20000000000 */
[----:B------:R-:W-:-:S04]  /*0110*/  @!P0 LEA R11, R0, R15, 0x9 ;  /* 0x0000000f000b8211 */ /* 0x000fc800078e48ff */
[----:B------:R-:W-:Y:S02]  /*0120*/  ISETP.GE.AND P1, PT, R27, R14, PT ;  /* 0x0000000e1b00720c */ /* 0x000fe40003f26270 */
[----:B------:R-:W4:Y:S01]  /*0130*/  LDC.64 R6, c[0x0][0x398] ;  /* 0x0000e600ff067b82 */ /* 0x000f220000000a00 */
[----:B0-----:R-:W-:-:S05]  /*0140*/  @!P0 IMAD.WIDE.U32 R24, R11, 0x8, R24 ;  /* 0x000000080b188825 */ /* 0x001fca00078e0018 */
[----:B-1----:R0:W5:Y:S02]  /*0150*/  @!P0 LDG.E.64 R16, desc[UR4][R24.64] ;  /* 0x0000000418108981 */ /* 0x002164000c1e1b00 */
[----:B------:R-:W1:Y:S01]  /*0160*/  LDC.64 R2, c[0x0][0x398] ;  /* 0x0000e600ff027b82 */ /* 0x000e620000000a00 */
[----:B--2---:R-:W-:Y:S01]  /*0170*/  @!P0 IMAD.WIDE.U32 R28, R11, 0x8, R28 ;  /* 0x000000080b1c8825 */ /* 0x004fe200078e001c */
[----:B------:R-:W-:-:S03]  /*0180*/  CS2R R10, SRZ ;  /* 0x00000000000a7805 */ /* 0x000fc6000001ff00 */
[----:B------:R-:W-:Y:S01]  /*0190*/  @!P1 IMAD R33, R0, 0x200, R27 ;  /* 0x0000020000219824 */ /* 0x000fe200078e021b */
[----:B------:R-:W-:Y:S01]  /*01a0*/  @!P1 IADD3 R27, PT, PT, R27, 0x80, RZ ;  /* 0x000000801b1b9810 */ /* 0x000fe20007ffe0ff */
[----:B------:R0:W5:Y:S02]  /*01b0*/  @!P0 LDG.E.64 R18, desc[UR4][R28.64] ;  /* 0x000000041c128981 */ /* 0x000164000c1e1b00 */
[----:B---3--:R-:W-:Y:S01]  /*01c0*/  @!P1 IMAD.WIDE.U32 R30, R33, 0x8, R8 ;  /* 0x00000008211e9825 */ /* 0x008fe200078e0008 */
[----:B------:R-:W-:-:S03]  /*01d0*/  ISETP.GE.AND P3, PT, R27, R14, PT ;  /* 0x0000000e1b00720c */ /* 0x000fc60003f66270 */
[----:B----4-:R-:W-:Y:S01]  /*01e0*/  @!P1 IMAD.WIDE.U32 R20, R33, 0x8, R20 ;  /* 0x0000000821149825 */ /* 0x010fe200078e0014 */
[----:B------:R-:W-:Y:S01]  /*01f0*/  CS2R R8, SRZ ;  /* 0x0000000000087805 */ /* 0x000fe2000001ff00 */
[----:B------:R0:W5:Y:S08]  /*0200*/  @!P1 LDG.E.64 R10, desc[UR4][R30.64] ;  /* 0x000000041e0a9981 */ /* 0x000170000c1e1b00 */
[----:B------:R-:W-:-:S02]  /*0210*/  @!P3 IMAD R13, R0, 0x200, R27 ;  /* 0x00000200000db824 */ /* 0x000fc400078e021b */
[----:B------:R-:W-:-:S05]  /*0220*/  @!P3 VIADD R27, R27, 0x80 ;  /* 0x000000801b1bb836 */ /* 0x000fca0000000000 */
[----:B------:R-:W-:Y:S01]  /*0230*/  ISETP.GE.AND P2, PT, R27, R14, PT ;  /* 0x0000000e1b00720c */ /* 0x000fe20003f46270 */
[----:B------:R-:W-:-:S12]  /*0240*/  @!P3 IMAD.WIDE.U32 R22, R13, 0x8, R22 ;  /* 0x000000080d16b825 */ /* 0x000fd800078e0016 */
[----:B------:R-:W-:Y:S02]  /*0250*/  @!P2 IMAD R35, R0, 0x200, R27 ;  /* 0x000002000023a824 */ /* 0x000fe400078e021b */
[----:B------:R-:W-:Y:S01]  /*0260*/  @!P3 IMAD.WIDE.U32 R26, R13, 0x8, R6 ;  /* 0x000000080d1ab825 */ /* 0x000fe200078e0006 */
[----:B------:R-:W-:Y:S02]  /*0270*/  CS2R R12, SRZ ;  /* 0x00000000000c7805 */ /* 0x000fe4000001ff00 */
[----:B------:R-:W-:Y:S01]  /*0280*/  CS2R R6, SRZ ;  /* 0x0000000000067805 */ /* 0x000fe2000001ff00 */
[C---:B------:R-:W-:Y:S01]  /*0290*/  @!P2 IMAD.WIDE.U32 R32, R35.reuse, 0x8, R4 ;  /* 0x000000082320a825 */ /* 0x040fe200078e0004 */
[----:B------:R-:W-:Y:S02]  /*02a0*/  CS2R R4, SRZ ;  /* 0x0000000000047805 */ /* 0x000fe4000001ff00 */
[----:B------:R0:W5:Y:S01]  /*02b0*/  @!P1 LDG.E.64 R12, desc[UR4][R20.64] ;  /* 0x00000004140c9981 */ /* 0x000162000c1e1b00 */
[----:B-1----:R-:W-:Y:S01]  /*02c0*/  @!P2 IMAD.WIDE.U32 R34, R35, 0x8, R2 ;  /* 0x000000082322a825 */ /* 0x002fe200078e0002 */
[----:B------:R-:W-:-:S02]  /*02d0*/  CS2R R2, SRZ ;  /* 0x0000000000027805 */ /* 0x000fc4000001ff00 */
[----:B------:R0:W5:Y:S04]  /*02e0*/  @!P3 LDG.E.64 R4, desc[UR4][R26.64] ;  /* 0x000000041a04b981 */ /* 0x000168000c1e1b00 */
[----:B------:R0:W5:Y:S04]  /*02f0*/  @!P3 LDG.E.64 R2, desc[UR4][R22.64] ;  /* 0x000000041602b981 */ /* 0x000168000c1e1b00 */
[----:B------:R0:W5:Y:S04]  /*0300*/  @!P2 LDG.E.64 R6, desc[UR4][R32.64] ;  /* 0x000000042006a981 */ /* 0x000168000c1e1b00 */
[----:B------:R0:W5:Y:S01]  /*0310*/  @!P2 LDG.E.64 R8, desc[UR4][R34.64] ;  /* 0x000000042208a981 */ /* 0x000162000c1e1b00 */
[----:B------:R-:W-:Y:S01]  /*0320*/  ISETP.GE.AND P0, PT, R15, R14, PT ;  /* 0x0000000e0f00720c */ /* 0x000fe20003f06270 */
[----:B------:R-:W-:-:S12]  /*0330*/  BSSY.RECONVERGENT B0, `(.L_x_3458) ;  /* 0x00001d6000007945 */ /* 0x000fd80003800200 */
[----:B0-----:R-:W-:Y:S05]  /*0340*/  @P0 BRA `(.L_x_3459) ;  /* 0x0000001c00500947 */ /* 0x001fea0003800000 */
[----:B------:R-:W-:Y:S01]  /*0350*/  IMAD.MOV.U32 R24, RZ, RZ, 0x652b82fe ;  /* 0x652b82feff187424 */ /* 0x000fe200078e00ff */
[----:B------:R-:W-:Y:S01]  /*0360*/  MOV R25, 0x3ff71547 ;  /* 0x3ff7154700197802 */ /* 0x000fe20000000f00 */
[----:B------:R-:W-:Y:S01]  /*0370*/  IMAD.MOV.U32 R20, RZ, RZ, -0x105c611 ;  /* 0xfefa39efff147424 */ /* 0x000fe200078e00ff */
[----:B-----5:R-:W0:Y:S01]  /*0380*/  DMUL R22, R18, -0.5 ;  /* 0xbfe0000012167828 */ /* 0x020e220000000000 */
[----:B------:R-:W-:Y:S01]  /*0390*/  IMAD.MOV.U32 R21, RZ, RZ, 0x3fe62e42 ;  /* 0x3fe62e42ff157424 */ /* 0x000fe200078e00ff */
[----:B------:R-:W-:Y:S01]  /*03a0*/  UMOV UR6, 0x3b39803f ;  /* 0x3b39803f00067882 */ /* 0x000fe20000000000 */
[----:B------:R-:W-:Y:S01]  /*03b0*/  UMOV UR7, 0x3c7abc9e ;  /* 0x3c7abc9e00077882 */ /* 0x000fe20000000000 */
[----:B------:R-:W-:-:S15]  /*03c0*/  BSSY.RECONVERGENT B1, `(.L_x_3460) ;  /* 0x000007a000017945 */ /* 0x000fde0003800200 */
[----:B------:R-:W-:-:S15]  /*03d0*/  NOP ;  /* 0x0000000000007918 */ /* 0x000fde0000000000 */
[----:B------:R-:W-:-:S15]  /*03e0*/  NOP ;  /* 0x0000000000007918 */ /* 0x000fde0000000000 */
[----:B------:R-:W-:-:S15]  /*03f0*/  NOP ;  /* 0x0000000000007918 */ /* 0x000fde0000000000 */
        /* <DEDUP_REMOVED lines=105> */
[----:B------:R0:W1:Y:S02]  /*0a90*/  DADD R26, R22, +INF ;  /* 0x7ff00000161a7429 */ /* 0x0000640000000000 */
[----:B0-----:R-:W-:Y:S02]  /*0aa0*/  @!P1 LEA.HI R22, R24, R24, RZ, 0x1 ;  /* 0x0000001818169211 */ /* 0x001fe400078f08ff */
[----:B-1----:R-:W-:Y:S02]  /*0ab0*/  FSEL R26, R26, RZ, P2 ;  /* 0x000000ff1a1a7208 */ /* 0x002fe40001000000 */
[----:B------:R-:W-:Y:S02]  /*0ac0*/  @!P1 SHF.R.S32.HI R23, RZ, 0x1, R22 ;  /* 0x00000001ff179819 */ /* 0x000fe40000011416 */
[----:B------:R-:W-:-:S03]  /*0ad0*/  FSEL R27, R27, RZ, P2 ;  /* 0x000000ff1b1b7208 */ /* 0x000fc60001000000 */
[----:B------:R-:W-:Y:S02]  /*0ae0*/  @!P1 IMAD.IADD R22, R24, 0x1, -R23 ;  /* 0x0000000118169824 */ /* 0x000fe400078e0a17 */
[----:B------:R-:W-:-:S03]  /*0af0*/  @!P1 IMAD R29, R23, 0x100000, R29 ;  /* 0x00100000171d9824 */ /* 0x000fc600078e021d */
[----:B------:R-:W-:Y:S02]  /*0b00*/  @!P1 LEA R23, R22, 0x3ff00000, 0x14 ;  /* 0x3ff0000016179811 */ /* 0x000fe400078ea0ff */
[----:B------:R-:W-:-:S15]  /*0b10*/  @!P1 MOV R22, RZ ;  /* 0x000000ff00169202 */ /* 0x000fde0000000f00 */
[----:B------:R-:W-:-:S15]  /*0b20*/  NOP ;  /* 0x0000000000007918 */ /* 0x000fde0000000000 */
[----:B------:R-:W-:-:S15]  /*0b30*/  NOP ;  /* 0x0000000000007918 */ /* 0x000fde0000000000 */
[----:B------:R-:W-:-:S01]  /*0b40*/  NOP ;  /* 0x0000000000007918 */ /* 0x000fc20000000000 */
[----:B------:R0:W1:Y:S02]  /*0b50*/  @!P1 DMUL R26, R28, R22 ;  /* 0x000000161c1a9228 */ /* 0x0000640000000000 */
.L_x_3461:
[----:B------:R-:W-:Y:S05]  /*0b60*/  BSYNC.RECONVERGENT B1 ;  /* 0x0000000000017941 */ /* 0x000fea0003800200 */
.L_x_3460:
        /* <DEDUP_REMOVED lines=184> */
[----:B------:R0:W-:-:S15]  /*16f0*/  DMUL R18, R26, R18 ;  /* 0x000000121a127228 */ /* 0x0001de0000000000 */
        /* <DEDUP_REMOVED lines=35> */
[----:B-1----:R-:W-:Y:S01]  /*1930*/  MOV R30, 0xf89b6999 ;  /* 0xf89b6999001e7802 */ /* 0x002fe20000000f00 */
[----:B------:R-:W-:-:S15]  /*1940*/  IMAD.MOV.U32 R31, RZ, RZ, 0x3e928a27 ;  /* 0x3e928a27ff1f7424 */ /* 0x000fde00078e00ff */
        /* <DEDUP_REMOVED lines=116> */
.L_x_3459:
[----:B------:R-:W-:Y:S05]  /*2090*/  BSYNC.RECONVERGENT B0 ;  /* 0x0000000000007941 */ /* 0x000fea0003800200 */
.L_x_3458:
[----:B0----5:R-:W-:Y:S01]  /*20a0*/  VIADD R19, R15, 0x80 ;  /* 0x000000800f137836 */ /* 0x021fe20000000000 */
[----:B------:R-:W-:Y:S04]  /*20b0*/  BSSY.RECONVERGENT B0, `(.L_x_3462) ;  /* 0x00001d6000007945 */ /* 0x000fe80003800200 */
[----:B------:R-:W-:-:S13]  /*20c0*/  ISETP.GE.AND P1, PT, R19, R14, PT ;  /* 0x0000000e1300720c */ /* 0x000fda0003f26270 */
[----:B------:R-:W-:Y:S05]  /*20d0*/  @P1 BRA `(.L_x_3463) ;  /* 0x0000001c004c1947 */ /* 0x000fea0003800000 */
[----:B------:R-:W-:Y:S01]  /*20e0*/  MOV R24, 0x652b82fe ;  /* 0x652b82fe00187802 */ /* 0x000fe20000000f00 */
[----:B------:R-:W-:Y:S01]  /*20f0*/  IMAD.MOV.U32 R25, RZ, RZ, 0x3ff71547 ;  /* 0x3ff71547ff197424 */ /* 0x000fe200078e00ff */
[----:B------:R-:W-:Y:S01]  /*2100*/  MOV R21, 0x3fe62e42 ;  /* 0x3fe62e4200157802 */ /* 0x000fe20000000f00 */
[----:B------:R-:W-:Y:S01]  /*2110*/  IMAD.MOV.U32 R20, RZ, RZ, -0x105c611 ;  /* 0xfefa39efff147424 */ /* 0x000fe200078e00ff */
[----:B------:R-:W0:Y:S01]  /*2120*/  DMUL R22, R12, -0.5 ;  /* 0xbfe000000c167828 */ /* 0x000e220000000000 */
        /* <DEDUP_REMOVED lines=115> */
[----:B------:R-:W-:Y:S01]  /*2860*/  @!P1 LEA R29, R23, R29, 0x14 ;  /* 0x0000001d171d9211 */ /* 0x000fe200078ea0ff */
[----:B------:R-:W-:Y:S01]  /*2870*/  @!P1 IMAD.IADD R22, R24, 0x1, -R23 ;  /* 0x0000000118169824 */ /* 0x000fe200078e0a17 */
[----:B------:R-:W-:-:S04]  /*2880*/  FSEL R27, R27, RZ, P2 ;  /* 0x000000ff1b1b7208 */ /* 0x000fc80001000000 */
[----:B------:R-:W-:Y:S01]  /*2890*/  @!P1 LEA R23, R22, 0x3ff00000, 0x14 ;  /* 0x3ff0000016179811 */ /* 0x000fe200078ea0ff */
[----:B------:R-:W-:-:S15]  /*28a0*/  @!P1 IMAD.MOV.U32 R22, RZ, RZ, RZ ;  /* 0x000000ffff169224 */ /* 0x000fde00078e00ff */
[----:B------:R-:W-:-:S15]  /*28b0*/  NOP ;  /* 0x0000000000007918 */ /* 0x000fde0000000000 */
[----:B------:R-:W-:-:S15]  /*28c0*/  NOP ;  /* 0x0000000000007918 */ /* 0x000fde0000000000 */
[----:B------:R-:W-:-:S06]  /*28d0*/  NOP ;  /* 0x0000000000007918 */ /* 0x000fcc0000000000 */
[----:B------:R0:W2:Y:S02]  /*28e0*/  @!P1 DMUL R26, R28, R22 ;  /* 0x000000161c1a9228 */ /* 0x0000a40000000000 */
.L_x_3465:
[----:B------:R-:W-:Y:S05]  /*28f0*/  BSYNC.RECONVERGENT B1 ;  /* 0x0000000000017941 */ /* 0x000fea0003800200 */
.L_x_3464:
[----:B------:R-:W-:Y:S01]  /*2900*/  UMOV UR6, 0x33d43651 ;  /* 0x33d4365100067882 */ /* 0x000fe20000000000 */
[----:B------:R-:W-:Y:S01]  /*2910*/  UMOV UR7, 0x3fd98845 ;  /* 0x3fd9884500077882 */ /* 0x000fe20000000000 */
[----:B------:R-:W-:Y:S01]  /*2920*/  IMAD.MOV.U32 R24, RZ, RZ, -0x24b905a1 ;  /* 0xdb46fa5fff187424 */ /* 0x000fe200078e00ff */
[----:B--2---:R-:W-:Y:S01]  /*2930*/  DMUL R26, R26, UR6 ;  /* 0x000000061a1a7c28 */ /* 0x004fe20008000000 */
[----:B------:R-:W-:Y:S01]  /*2940*/  MOV R25, 0x3d47088f ;  /* 0x3d47088f00197802 */ /* 0x000fe20000000f00 */
        /* <DEDUP_REMOVED lines=215> */
[----:B--2---:R-:W-:Y:S02]  /*36c0*/  IMAD.MOV.U32 R28, RZ, RZ, -0x7649667 ;  /* 0xf89b6999ff1c7424 */ /* 0x004fe400078e00ff */
[----:B------:R-:W-:-:S15]  /*36d0*/  IMAD.MOV.U32 R29, RZ, RZ, 0x3e928a27 ;  /* 0x3e928a27ff1d7424 */ /* 0x000fde00078e00ff */
[----:B------:R-:W-:-:S15]  /*36e0*/  NOP ;  /* 0x0000000000007918 */ /* 0x000fde0000000000 */
[----:B------:R-:W-:-:S15]  /*36f0*/  NOP ;  /* 0x0000000000007918 */ /* 0x000fde0000000000 */
[----:B------:R-:W-:-:S15]  /*3700*/  NOP ;  /* 0x0000000000007918 */ /* 0x000fde0000000000 */
        /* <DEDUP_REMOVED lines=111> */
[----:B0-----:R0:W2:Y:S02]  /*3e00*/  DMUL R10, R12, R10 ;  /* 0x0000000a0c0a7228 */ /* 0x0010a40000000000 */
.L_x_3463:
[----:B------:R-:W-:Y:S05]  /*3e10*/  BSYNC.RECONVERGENT B0 ;  /* 0x0000000000007941 */ /* 0x000fea0003800200 */
.L_x_3462:
[----:B0-----:R-:W-:Y:S01]  /*3e20*/  IADD3 R13, PT, PT, R15, 0x100, RZ ;  /* 0x000001000f0d7810 */ /* 0x001fe20007ffe0ff */
[----:B------:R-:W-:Y:S03]  /*3e30*/  BSSY.RECONVERGENT B0, `(.L_x_3466) ;  /* 0x00001d6000007945 */ /* 0x000fe60003800200 */
[----:B------:R-:W-:-:S13]  /*3e40*/  ISETP.GE.AND P1, PT, R13, R14, PT ;  /* 0x0000000e0d00720c */ /* 0x000fda0003f26270 */
[----:B------:R-:W-:Y:S05]  /*3e50*/  @P1 BRA `(.L_x_3467) ;  /* 0x0000001c004c1947 */ /* 0x000fea0003800000 */
[----:B------:R-:W-:Y:S01]  /*3e60*/  IMAD.MOV.U32 R22, RZ, RZ, 0x652b82fe ;  /* 0x652b82feff167424 */ /* 0x000fe200078e00ff */
[----:B------:R-:W-:Y:S01]  /*3e70*/  MOV R12, 0xfefa39ef ;  /* 0xfefa39ef000c7802 */ /* 0x000fe20000000f00 */
[----:B------:R-:W-:Y:S01]  /*3e80*/  IMAD.MOV.U32 R23, RZ, RZ, 0x3ff71547 ;  /* 0x3ff71547ff177424 */ /* 0x000fe200078e00ff */
[----:B------:R-:W0:Y:S01]  /*3e90*/  DMUL R20, R4, -0.5 ;  /* 0xbfe0000004147828 */ /* 0x000e220000000000 */
        /* <DEDUP_REMOVED lines=28> */
[----:B0-----:R0:W3:Y:S01]  /*4060*/  DFMA R24, R24, -UR6, R26 ;  /* 0x8000000618187c2b */ /* 0x0010e2000800001a */
[----:B------:R-:W-:Y:S01]  /*4070*/  UMOV UR6, 0x69ce2bdf ;  /* 0x69ce2bdf00067882 */ /* 0x000fe20000000000 */
[----:B0-----:R-:W-:Y:S01]  /*4080*/  IMAD.MOV.U32 R26, RZ, RZ, -0x35dec16 ;  /* 0xfca213eaff1a7424 */ /* 0x001fe200078e00ff */
[----:B------:R-:W-:Y:S01]  /*4090*/  MOV R27, 0x3e928af3 ;  /* 0x3e928af3001b7802 */ /* 0x000fe20000000f00 */
[----:B------:R-:W-:-:S15]  /*40a0*/  UMOV UR7, 0x3e5ade15 ;  /* 0x3e5ade1500077882 */ /* 0x000fde0000000000 */
[----:B------:R-:W-:-:S15]  /*40b0*/  NOP ;  /* 0x0000000000007918 */ /* 0x000fde0000000000 */
[----:B------:R-:W-:-:S15]  /*40c0*/  NOP ;  /* 0x0000000000007918 */ /* 0x000fde0000000000 */
[----:B------:R-:W-:-:S15]  /*40d0*/  NOP ;  /* 0x0000000000007918 */ /* 0x000fde0000000000 */
[----:B---3--:R-:W0:Y:S01]  /*40e0*/  DFMA R26, R24, UR6, R26 ;  /* 0x00000006181a7c2b */ /* 0x008e22000800001a */
        /* <DEDUP_REMOVED lines=75> */
[----:B------:R0:W3:Y:S02]  /*45a0*/  DADD R24, R20, +INF ;  /* 0x7ff0000014187429 */ /* 0x0000e40000000000 */
[----:B0-----:R-:W-:Y:S02]  /*45b0*/  @!P1 SHF.R.S32.HI R21, RZ, 0x1, R18 ;  /* 0x00000001ff159819 */ /* 0x001fe40000011412 */
[----:B---3--:R-:W-:Y:S02]  /*45c0*/  FSEL R24, R24, RZ, P2 ;  /* 0x000000ff18187208 */ /* 0x008fe40001000000 */
[----:B------:R-:W-:Y:S01]  /*45d0*/  @!P1 IADD3 R20, PT, PT, R22, -R21, RZ ;  /* 0x8000001516149210 */ /* 0x000fe20007ffe0ff */
[----:B------:R-:W-:Y:S01]  /*45e0*/  @!P1 IMAD R27, R21, 0x100000, R27 ;  /* 0x00100000151b9824 */ /* 0x000fe200078e021b */
[----:B------:R-:W-:Y:S02]  /*45f0*/  FSEL R25, R25, RZ, P2 ;  /* 0x000000ff19197208 */ /* 0x000fe40001000000 */
[----:B------:R-:W-:Y:S01]  /*4600*/  @!P1 LEA R21, R20, 0x3ff00000, 0x14 ;  /* 0x3ff0000014159811 */ /* 0x000fe200078ea0ff */
[----:B------:R-:W-:-:S15]  /*4610*/  @!P1 IMAD.MOV.U32 R20, RZ, RZ, RZ ;  /* 0x000000ffff149224 */ /* 0x000fde00078e00ff */
[----:B------:R-:W-:-:S15]  /*4620*/  NOP ;  /* 0x0000000000007918 */ /* 0x000fde0000000000 */
[----:B------:R-:W-:-:S15]  /*4630*/  NOP ;  /* 0x0000000000007918 */ /* 0x000fde0000000000 */
[----:B------:R-:W-:-:S08]  /*4640*/  NOP ;  /* 0x0000000000007918 */ /* 0x000fd00000000000 */
[----:B------:R0:W3:Y:S02]  /*4650*/  @!P1 DMUL R24, R26, R20 ;  /* 0x000000141a189228 */ /* 0x0000e40000000000 */
.L_x_3469:
[----:B------:R-:W-:Y:S05]  /*4660*/  BSYNC.RECONVERGENT B1 ;  /* 0x0000000000017941 */ /* 0x000fea0003800200 */
.L_x_3468:
[----:B------:R-:W-:Y:S01]  /*4670*/  UMOV UR6, 0x33d43651 ;  /* 0x33d4365100067882 */ /* 0x000fe20000000000 */
[----:B------:R-:W-:Y:S01]  /*4680*/  UMOV UR7, 0x3fd98845 ;  /* 0x3fd9884500077882 */ /* 0x000fe20000000000 */
[----:B------:R-:W-:Y:S01]  /*4690*/  MOV R22, 0xdb46fa5f ;  /* 0xdb46fa5f00167802 */ /* 0x000fe20000000f00 */
[----:B---3--:R-:W-:Y:S01]  /*46a0*/  DMUL R24, R24, UR6 ;  /* 0x0000000618187c28 */ /* 0x008fe20008000000 */
        /* <DEDUP_REMOVED lines=285> */
[----:B---3--:R-:W3:-:S15]  /*5880*/  DMUL R26, R12, R26 ;  /* 0x0000001a0c1a7228 */ /* 0x008ede0000000000 */
[----:B------:R-:W-:-:S15]  /*5890*/  NOP ;  /* 0x0000000000007918 */ /* 0x000fde0000000000 */
[----:B------:R-:W-:-:S15]  /*58a0*/  NOP ;  /* 0x0000000000007918 */ /* 0x000fde0000000000 */
[----:B------:R-:W-:-:S15]  /*58b0*/  NOP ;  /* 0x0000000000007918 */ /* 0x000fde0000000000 */
[----:B------:R-:W-:-:S04]  /*58c0*/  NOP ;  /* 0x0000000000007918 */ /* 0x000fc80000000000 */
[----:B---3--:R-:W3:-:S15]  /*58d0*/  DFMA R22, R12, R26, -R22 ;  /* 0x0000001a0c16722b */ /* 0x008ede0000000816 */
[----:B------:R-:W-:-:S15]  /*58e0*/  NOP ;  /* 0x0000000000007918 */ /* 0x000fde0000000000 */
[----:B------:R-:W-:-:S15]  /*58f0*/  NOP ;  /* 0x0000000000007918 */ /* 0x000fde0000000000 */
[----:B------:R-:W-:-:S15]  /*5900*/  NOP ;  /* 0x0000000000007918 */ /* 0x000fde0000000000 */
[----:B------:R-:W-:-:S04]  /*5910*/  NOP ;  /* 0x0000000000007918 */ /* 0x000fc80000000000 */
[----:B---3--:R0:W-:Y:S02]  /*5920*/  DADD R22, R12, R22 ;  /* 0x000000000c167229 */ /* 0x0081e40000000016 */
        /* <DEDUP_REMOVED lines=37> */
[----:B0-----:R0:W3:Y:S02]  /*5b80*/  DMUL R2, R4, R2 ;  /* 0x0000000204027228 */ /* 0x0010e40000000000 */
.L_x_3467:
[----:B------:R-:W-:Y:S05]  /*5b90*/  BSYNC.RECONVERGENT B0 ;  /* 0x0000000000007941 */ /* 0x000fea0003800200 */
.L_x_3466:
[----:B0-----:R-:W-:Y:S01]  /*5ba0*/  VIADD R5, R15, 0x180 ;  /* 0x000001800f057836 */ /* 0x001fe20000000000 */
[----:B------:R-:W-:Y:S04]  /*5bb0*/  BSSY.RECONVERGENT B0, `(.L_x_3470) ;  /* 0x00001d7000007945 */ /* 0x000fe80003800200 */
[----:B------:R-:W-:-:S13]  /*5bc0*/  ISETP.GE.AND P1, PT, R5, R14, PT ;  /* 0x0000000e0500720c */ /* 0x000fda0003f26270 */
[----:B------:R-:W-:Y:S05]  /*5bd0*/  @P1 BRA `(.L_x_3471) ;  /* 0x0000001c00501947 */ /* 0x000fea0003800000 */
[----:B------:R-:W-:Y:S01]  /*5be0*/  IMAD.MOV.U32 R20, RZ, RZ, 0x652b82fe ;  /* 0x652b82feff147424 */ /* 0x000fe200078e00ff */
[----:B------:R-:W-:Y:S01]  /*5bf0*/  MOV R21, 0x3ff71547 ;  /* 0x3ff7154700157802 */ /* 0x000fe20000000f00 */
[----:B------:R-:W-:Y:S01]  /*5c00*/  IMAD.MOV.U32 R4, RZ, RZ, -0x105c611 ;  /* 0xfefa39efff047424 */ /* 0x000fe200078e00ff */
        /* <DEDUP_REMOVED lines=29> */
[----:B0-----:R0:W4:Y:S01]  /*5de0*/  DFMA R22, R22, -UR6, R24 ;  /* 0x8000000616167c2b */ /* 0x0011220008000018 */
[----:B------:R-:W-:Y:S01]  /*5df0*/  UMOV UR6, 0x69ce2bdf ;  /* 0x69ce2bdf00067882 */ /* 0x000fe20000000000 */
[----:B0-----:R-:W-:Y:S01]  /*5e00*/  MOV R24, 0xfca213ea ;  /* 0xfca213ea00187802 */ /* 0x001fe20000000f00 */
[----:B------:R-:W-:Y:S01]  /*5e10*/  IMAD.MOV.U32 R25, RZ, RZ, 0x3e928af3 ;  /* 0x3e928af3ff197424 */ /* 0x000fe200078e00ff */
[----:B------:R-:W-:-:S15]  /*5e20*/  UMOV UR7, 0x3e5ade15 ;  /* 0x3e5ade1500077882 */ /* 0x000fde0000000000 */
[----:B------:R-:W-:-:S15]  /*5e30*/  NOP ;  /* 0x0000000000007918 */ /* 0x000fde0000000000 */
[----:B------:R-:W-:-:S15]  /*5e40*/  NOP ;  /* 0x0000000000007918 */ /* 0x000fde0000000000 */
[----:B------:R-:W-:-:S15]  /*5e50*/  NOP ;  /* 0x0000000000007918 */ /* 0x000fde0000000000 */
[----:B----4-:R-:W0:Y:S01]  /*5e60*/  DFMA R24, R22, UR6, R24 ;  /* 0x0000000616187c2b */ /* 0x010e220008000018 */
        /* <DEDUP_REMOVED lines=75> */
[----:B------:R0:W4:Y:S02]  /*6320*/  DADD R22, R12, +INF ;  /* 0x7ff000000c167429 */ /* 0x0001240000000000 */
[----:B0-----:R-:W-:Y:S02]  /*6330*/  @!P1 LEA.HI R12, R20, R20, RZ, 0x1 ;  /* 0x00000014140c9211 */ /* 0x001fe400078f08ff */
[----:B----4-:R-:W-:Y:S02]  /*6340*/  FSEL R22, R22, RZ, P2 ;  /* 0x000000ff16167208 */ /* 0x010fe40001000000 */
[----:B------:R-:W-:Y:S02]  /*6350*/  @!P1 SHF.R.S32.HI R13, RZ, 0x1, R12 ;  /* 0x00000001ff0d9819 */ /* 0x000fe4000001140c */
[----:B------:R-:W-:Y:S02]  /*6360*/  FSEL R23, R23, RZ, P2 ;  /* 0x000000ff17177208 */ /* 0x000fe40001000000 */
[----:B------:R-:W-:Y:S01]  /*6370*/  @!P1 MOV R12, R24 ;  /* 0x00000018000c9202 */ /* 0x000fe20000000f00 */
[----:B------:R-:W-:-:S02]  /*6380*/  @!P1 IMAD.IADD R20, R20, 0x1, -R13 ;  /* 0x0000000114149824 */ /* 0x000fc400078e0a0d */
[----:B------:R-:W-:-:S03]  /*6390*/  @!P1 IMAD R13, R13, 0x100000, R25 ;  /* 0x001000000d0d9824 */ /* 0x000fc600078e0219 */
[----:B------:R-:W-:Y:S01]  /*63a0*/  @!P1 LEA R21, R20, 0x3ff00000, 0x14 ;  /* 0x3ff0000014159811 */ /* 0x000fe200078ea0ff */
[----:B------:R-:W-:-:S15]  /*63b0*/  @!P1 IMAD.MOV.U32 R20, RZ, RZ, RZ ;  /* 0x000000ffff149224 */ /* 0x000fde00078e00ff */
[----:B------:R-:W-:-:S15]  /*63c0*/  NOP ;  /* 0x0000000000007918 */ /* 0x000fde0000000000 */
[----:B------:R-:W-:-:S15]  /*63d0*/  NOP ;  /* 0x0000000000007918 */ /* 0x000fde0000000000 */
[----:B------:R-:W-:-:S02]  /*63e0*/  NOP ;  /* 0x0000000000007918 */ /* 0x000fc40000000000 */
[----:B------:R0:W4:Y:S02]  /*63f0*/  @!P1 DMUL R22, R12, R20 ;  /* 0x000000140c169228 */ /* 0x0001240000000000 */
.L_x_3473:
[----:B------:R-:W-:Y:S05]  /*6400*/  BSYNC.RECONVERGENT B1 ;  /* 0x0000000000017941 */ /* 0x000fea0003800200 */
.L_x_3472:
[----:B------:R-:W-:Y:S01]  /*6410*/  UMOV UR6, 0x33d43651 ;  /* 0x33d4365100067882 */ /* 0x000fe20000000000 */
[----:B------:R-:W-:Y:S01]  /*6420*/  UMOV UR7, 0x3fd98845 ;  /* 0x3fd9884500077882 */ /* 0x000fe20000000000 */
[----:B0-----:R-:W-:Y:S01]  /*6430*/  IMAD.MOV.U32 R20, RZ, RZ, -0x24b905a1 ;  /* 0xdb46fa5fff147424 */ /* 0x001fe200078e00ff */
[----:B----4-:R-:W-:Y:S01]  /*6440*/  DMUL R22, R22, UR6 ;  /* 0x0000000616167c28 */ /* 0x010fe20008000000 */
[----:B------:R-:W-:Y:S01]  /*6450*/  MOV R21, 0x3d47088f ;  /* 0x3d47088f00157802 */ /* 0x000fe20000000f00 */
        /* <DEDUP_REMOVED lines=332> */
.L_x_3471:
[----:B------:R-:W-:Y:S05]  /*7920*/  BSYNC.RECONVERGENT B0 ;  /* 0x0000000000007941 */ /* 0x000fea0003800200 */
.L_x_3470:
[----:B------:R-:W5:Y:S01]  /*7930*/  @!P0 LDC.64 R4, c[0x0][0x388] ;  /* 0x0000e200ff048b82 */ /* 0x000f620000000a00 */
[----:B0-----:R-:W-:Y:S01]  /*7940*/  @!P0 LEA R9, R0, R15, 0x9 ;  /* 0x0000000f00098211 */ /* 0x001fe200078e48ff */
[----:B------:R-:W-:Y:S01]  /*7950*/  @!P0 IMAD.MOV.U32 R15, RZ, RZ, R19 ;  /* 0x000000ffff0f8224 */ /* 0x000fe200078e0013 */
[----:B------:R-:W-:Y:S04]  /*7960*/  BSSY.RECONVERGENT B0, `(.L_x_3474) ;  /* 0x000000f000007945 */ /* 0x000fe80003800200 */
[----:B------:R-:W-:Y:S01]  /*7970*/  ISETP.GE.AND P1, PT, R15, R14, PT ;  /* 0x0000000e0f00720c */ /* 0x000fe20003f26270 */
[----:B-----5:R-:W-:-:S05]  /*7980*/  @!P0 IMAD.WIDE.U32 R4, R9, 0x8, R4 ;  /* 0x0000000809048825 */ /* 0x020fca00078e0004 */
[----:B-1----:R0:W-:Y:S07]  /*7990*/  @!P0 STG.E.64 desc[UR4][R4.64], R16 ;  /* 0x0000001004008986 */ /* 0x0021ee000c101b04 */
[----:B------:R-:W-:Y:S05]  /*79a0*/  @P1 BRA `(.L_x_3475) ;  /* 0x0000000000281947 */ /* 0x000fea0003800000 */
[----:B0-----:R-:W0:Y:S01]  /*79b0*/  LDC.64 R4, c[0x0][0x388] ;  /* 0x0000e200ff047b82 */ /* 0x001e220000000a00 */
[----:B------:R-:W-:Y:S01]  /*79c0*/  IMAD R9, R0, 0x200, R15 ;  /* 0x0000020000097824 */ /* 0x000fe200078e020f */
[----:B------:R-:W-:-:S04]  /*79d0*/  IADD3 R15, PT, PT, R15, 0x80, RZ ;  /* 0x000000800f0f7810 */ /* 0x000fc80007ffe0ff */
[----:B------:R-:W-:-:S13]  /*79e0*/  ISETP.GE.AND P0, PT, R15, R14, PT ;  /* 0x0000000e0f00720c */ /* 0x000fda0003f06270 */
[----:B------:R-:W-:Y:S02]  /*79f0*/  @!P0 IMAD R13, R0, 0x200, R15 ;  /* 0x00000200000d8824 */ /* 0x000fe400078e020f */
[----:B------:R-:W-:Y:S02]  /*7a00*/  @!P0 VIADD R15, R15, 0x80 ;  /* 0x000000800f0f8836 */ /* 0x000fe40000000000 */
[----:B0-----:R-:W-:-:S04]  /*7a10*/  IMAD.WIDE.U32 R8, R9, 0x8, R4 ;  /* 0x0000000809087825 */ /* 0x001fc800078e0004 */
[----:B------:R-:W-:Y:S01]  /*7a20*/  @!P0 IMAD.WIDE.U32 R4, R13, 0x8, R4 ;  /* 0x000000080d048825 */ /* 0x000fe200078e0004 */
[----:B--2---:R1:W-:Y:S04]  /*7a30*/  STG.E.64 desc[UR4][R8.64], R10 ;  /* 0x0000000a08007986 */ /* 0x0043e8000c101b04 */
[----:B---3--:R1:W-:Y:S02]  /*7a40*/  @!P0 STG.E.64 desc[UR4][R4.64], R2 ;  /* 0x0000000204008986 */ /* 0x0083e4000c101b04 */
.L_x_3475:
[----:B------:R-:W-:Y:S05]  /*7a50*/  BSYNC.RECONVERGENT B0 ;  /* 0x0000000000007941 */ /* 0x000fea0003800200 */
.L_x_3474:
[----:B------:R-:W-:-:S13]  /*7a60*/  ISETP.GE.AND P0, PT, R15, R14, PT ;  /* 0x0000000e0f00720c */ /* 0x000fda0003f06270 */
[----:B------:R-:W-:Y:S05]  /*7a70*/  @P0 EXIT ;  /* 0x000000000000094d */ /* 0x000fea0003800000 */
[----:B-1-3--:R-:W1:Y:S01]  /*7a80*/  LDC.64 R2, c[0x0][0x388] ;  /* 0x0000e200ff027b82 */ /* 0x00ae620000000a00 */
[----:B------:R-:W-:-:S05]  /*7a90*/  LEA R15, R0, R15, 0x9 ;  /* 0x0000000f000f7211 */ /* 0x000fca00078e48ff */
[----:B-1----:R-:W-:-:S05]  /*7aa0*/  IMAD.WIDE.U32 R2, R15, 0x8, R2 ;  /* 0x000000080f027825 */ /* 0x002fca00078e0002 */
[----:B----4-:R-:W-:Y:S01]  /*7ab0*/  STG.E.64 desc[UR4][R2.64], R6 ;  /* 0x0000000602007986 */ /* 0x010fe2000c101b04 */
[----:B------:R-:W-:Y:S05]  /*7ac0*/  EXIT ;  /* 0x000000000000794d */ /* 0x000fea0003800000 */
.L_x_3476:
        /* <DEDUP_REMOVED lines=11> */
.L_x_12382:


//--------------------- .text._ZN2at6native29vectorized_elementwise_kernelILi2EZZZNS0_26GeluBackwardCUDAKernelImplERNS_18TensorIteratorBaseENS0_8GeluTypeEENKUlvE0_clEvENKUlvE_clEvEUlddE_St5arrayIPcLm3EEEEviT0_T1_ --------------------------
	.section	.text._ZN2at6native29vectorized_elementwise_kernelILi2EZZZNS0_26GeluBackwardCUDAKernelImplERNS_18TensorIteratorBaseENS0_8GeluTypeEENKUlvE0_clEvENKUlvE_clEvEUlddE_St5arrayIPcLm3EEEEviT0_T1_,"ax",@progbits
	.align	128
        .global         _ZN2at6native29vectorized_elementwise_kernelILi2EZZZNS0_26GeluBackwardCUDAKernelImplERNS_18TensorIteratorBaseENS0_8GeluTypeEENKUlvE0_clEvENKUlvE_clEvEUlddE_St5arrayIPcLm3EEEEviT0_T1_
        .type           _ZN2at6native29vectorized_elementwise_kernelILi2EZZZNS0_26GeluBackwardCUDAKernelImplERNS_18TensorIteratorBaseENS0_8GeluTypeEENKUlvE0_clEvENKUlvE_clEvEUlddE_St5arrayIPcLm3EEEEviT0_T1_,@function
        .size           _ZN2at6native29vectorized_elementwise_kernelILi2EZZZNS0_26GeluBackwardCUDAKernelImplERNS_18TensorIteratorBaseENS0_8GeluTypeEENKUlvE0_clEvENKUlvE_clEvEUlddE_St5arrayIPcLm3EEEEviT0_T1_,(.L_x_12383 - _ZN2at6native29vectorized_elementwise_kernelILi2EZZZNS0_26GeluBackwardCUDAKernelImplERNS_18TensorIteratorBaseENS0_8GeluTypeEENKUlvE0_clEvENKUlvE_clEvEUlddE_St5arrayIPcLm3EEEEviT0_T1_)
        .other          _ZN2at6native29vectorized_elementwise_kernelILi2EZZZNS0_26GeluBackwardCUDAKernelImplERNS_18TensorIteratorBaseENS0_8GeluTypeEENKUlvE0_clEvENKUlvE_clEvEUlddE_St5arrayIPcLm3EEEEviT0_T1_,@"STO_CUDA_ENTRY STV_DEFAULT"
_ZN2at6native29vectorized_elementwise_kernelILi2EZZZNS0_26GeluBackwardCUDAKernelImplERNS_18TensorIteratorBaseENS0_8GeluTypeEENKUlvE0_clEvENKUlvE_clEvEUlddE_St5arrayIPcLm3EEEEviT0_T1_:
.text._ZN2at6native29vectorized_elementwise_kernelILi2EZZZNS0_26GeluBackwardCUDAKernelImplERNS_18TensorIteratorBaseENS0_8GeluTypeEENKUlvE0_clEvENKUlvE_clEvEUlddE_St5arrayIPcLm3EEEEviT0_T1_:
[----:B------:R-:W-:Y:S01]  /*0000*/  LDC R1, c[0x0][0x37c] ;  /* 0x0000df00ff017b82 */ /* 0x000fe20000000800 */
[----:B------:R-:W0:Y:S07]  /*0010*/  S2R R0, SR_CTAID.X ;  /* 0x0000000000007919 */ /* 0x000e2e0000002500 */
[----:B------:R-:W1:Y:S01]  /*0020*/  LDC R19, c[0x0][0x380] ;  /* 0x0000e000ff137b82 */ /* 0x000e620000000800 */
[----:B------:R-:W2:Y:S01]  /*0030*/  LDCU.64 UR4, c[0x0][0x358] ;  /* 0x00006b00ff0477ac */ /* 0x000ea20008000a00 */
[----:B0-----:R-:W-:-:S04]  /*0040*/  IMAD.SHL.U32 R38, R0, 0x400, RZ ;  /* 0x0000040000267824 */ /* 0x001fc800078e00ff */
[----:B-1----:R-:W-:-:S05]  /*0050*/  IMAD.IADD R2, R19, 0x1, -R38 ;  /* 0x0000000113027824 */ /* 0x002fca00078e0a26 */
[----:B------:R-:W-:-:S13]  /*0060*/  ISETP.GT.U32.AND P0, PT, R2, 0x3ff, PT ;  /* 0x000003ff0200780c */ /* 0x000fda0003f04070 */
[----:B--2---:R-:W-:Y:S05]  /*0070*/  @P0 BRA `(.L_x_3477) ;  /* 0x000000f400840947 */ /* 0x004fea0003800000 */
[----:B------:R-:W0:Y:S01]  /*0080*/  S2R R18, SR_TID.X ;  /* 0x0000000000127919 */ /* 0x000e220000002100 */
[----:B------:R-:W1:Y:S08]  /*0090*/  LDC.64 R8, c[0x0][0x390] ;  /* 0x0000e400ff087b82 */ /* 0x000e700000000a00 */
[----:B------:R-:W2:Y:S08]  /*00a0*/  LDC.64 R14, c[0x0][0x398] ;  /* 0x0000e600ff0e7b82 */ /* 0x000eb00000000a00 */
[----:B------:R-:W3:Y:S08]  /*00b0*/  LDC.64 R4, c[0x0][0x390] ;  /* 0x0000e400ff047b82 */ /* 0x000ef00000000a00 */
[----:B------:R-:W4:Y:S01]  /*00c0*/  LDC.64 R6, c[0x0][0x398] ;  /* 0x0000e600ff067b82 */ /* 0x000f220000000a00 */
[----:B------:R-:W-:-:S02]  /*00d0*/  CS2R R12, SRZ ;  /* 0x00000000000c7805 */ /* 0x000fc4000001ff00 */
[----:B0-----:R-:W-:Y:S01]  /*00e0*/  ISETP.GE.U32.AND P0, PT, R18, R2, PT ;  /* 0x000000021200720c */ /* 0x001fe20003f06070 */
[----:B------:R-:W-:-:S04]  /*00f0*/  IMAD.MOV.U32 R39, RZ, RZ, R18 ;  /* 0x000000ffff277224 */ /* 0x000fc800078e0012 */
[----:B------:R-:W0:Y:S08]  /*0100*/  LDC.64 R40, c[0x0][0x390] ;  /* 0x0000e400ff287b82 */ /* 0x000e300000000a00 */
[----:B------:R-:W0:Y:S01]  /*0110*/  LDC.64 R42, c[0x0][0x398] ;  /* 0x0000e600ff2a7b82 */ /* 0x000e220000000a00 */
[----:B------:R-:W-:-:S04]  /*0120*/  @!P0 IADD3 R39, PT, PT, R18, 0x80, RZ ;  /* 0x0000008012278810 */ /* 0x000fc80007ffe0ff */
[----:B------:R-:W-:-:S03]  /*0130*/  ISETP.GE.U32.AND P6, PT, R39, R2, PT ;  /* 0x000000022700720c */ /* 0x000fc60003fc6070 */
[----:B------:R-:W0:Y:S01]  /*0140*/  LDC.64 R44, c[0x0][0x390] ;  /* 0x0000e400ff2c7b82 */ /* 0x000e220000000a00 */
[----:B------:R-:W-:-:S07]  /*0150*/  CS2R R16, SRZ ;  /* 0x0000000000107805 */ /* 0x000fce000001ff00 */
[----:B------:R-:W0:Y:S02]  /*0160*/  LDC.64 R46, c[0x0][0x398] ;  /* 0x0000e600ff2e7b82 */ /* 0x000e240000000a00 */
[----:B------:R-:W-:Y:S02]  /*0170*/  @!P6 IMAD.IADD R11, R38, 0x1, R39 ;  /* 0x00000001260be824 */ /* 0x000fe400078e0227 */
[----:B------:R-:W-:-:S04]  /*0180*/  @!P6 VIADD R39, R39, 0x80 ;  /* 0x000000802727e836 */ /* 0x000fc80000000000 */
[----:B------:R-:W0:Y:S01]  /*0190*/  LDC.64 R34, c[0x0][0x390] ;  /* 0x0000e400ff227b82 */ /* 0x000e220000000a00 */
[----:B---3--:R-:W-:Y:S01]  /*01a0*/  @!P6 IMAD.WIDE.U32 R4, R11, 0x8, R4 ;  /* 0x000000080b04e825 */ /* 0x008fe200078e0004 */
[----:B------:R-:W-:-:S03]  /*01b0*/  ISETP.GE.U32.AND P5, PT, R39, R2, PT ;  /* 0x000000022700720c */ /* 0x000fc60003fa6070 */
[----:B----4-:R-:W-:Y:S01]  /*01c0*/  @!P6 IMAD.WIDE.U32 R6, R11, 0x8, R6 ;  /* 0x000000080b06e825 */ /* 0x010fe200078e0006 */
[----:B------:R-:W-:Y:S02]  /*01d0*/  CS2R R10, SRZ ;  /* 0x00000000000a7805 */ /* 0x000fe4000001ff00 */
[----:B------:R-:W3:Y:S02]  /*01e0*/  LDC.64 R36, c[0x0][0x398] ;  /* 0x0000e600ff247b82 */ /* 0x000ee40000000a00 */
[----:B------:R-:W5:Y:S04]  /*01f0*/  @!P6 LDG.E.64 R12, desc[UR4][R6.64] ;  /* 0x00000004060ce981 */ /* 0x000f68000c1e1b00 */
[----:B------:R-:W5:Y:S01]  /*0200*/  @!P6 LDG.E.64 R10, desc[UR4][R4.64] ;  /* 0x00000004040ae981 */ /* 0x000f62000c1e1b00 */
[----:B------:R-:W-:Y:S01]  /*0210*/  @!P5 IMAD.IADD R31, R38, 0x1, R39 ;  /* 0x00000001261fd824 */ /* 0x000fe200078e0227 */
[----:B------:R-:W-:Y:S01]  /*0220*/  @!P5 IADD3 R39, PT, PT, R39, 0x80, RZ ;  /* 0x000000802727d810 */ /* 0x000fe20007ffe0ff */
[----:B------:R-:W4:Y:S03]  /*0230*/  LDC.64 R20, c[0x0][0x390] ;  /* 0x0000e400ff147b82 */ /* 0x000f260000000a00 */
[----:B------:R-:W-:-:S05]  /*0240*/  ISETP.GE.U32.AND P4, PT, R39, R2, PT ;  /* 0x000000022700720c */ /* 0x000fca0003f86070 */
[----:B------:R-:W4:Y:S08]  /*0250*/  LDC.64 R24, c[0x0][0x390] ;  /* 0x0000e400ff187b82 */ /* 0x000f300000000a00 */
[----:B------:R-:W-:Y:S01]  /*0260*/  @!P4 IMAD.IADD R23, R38, 0x1, R39 ;  /* 0x000000012617c824 */ /* 0x000fe200078e0227 */
[----:B------:R-:W4:Y:S01]  /*0270*/  LDC.64 R26, c[0x0][0x398] ;  /* 0x0000e600ff1a7b82 */ /* 0x000f220000000a00 */
[----:B------:R-:W-:-:S05]  /*0280*/  @!P4 VIADD R39, R39, 0x80 ;  /* 0x000000802727c836 */ /* 0x000fca0000000000 */
[----:B------:R-:W-:-:S13]  /*0290*/  ISETP.GE.U32.AND P3, PT, R39, R2, PT ;  /* 0x000000022700720c */ /* 0x000fda0003f66070 */
[----:B------:R-:W-:Y:S01]  /*02a0*/  @!P3 IMAD.IADD R3, R38, 0x1, R39 ;  /* 0x000000012603b824 */ /* 0x000fe200078e0227 */
[----:B------:R-:W-:-:S04]  /*02b0*/  @!P3 IADD3 R39, PT, PT, R39, 0x80, RZ ;  /* 0x000000802727b810 */ /* 0x000fc80007ffe0ff */
[----:B------:R-:W-:Y:S01]  /*02c0*/  ISETP.GE.U32.AND P2, PT, R39, R2, PT ;  /* 0x000000022700720c */ /* 0x000fe20003f46070 */
[----:B-1----:R-:W-:-:S12]  /*02d0*/  @!P5 IMAD.WIDE.U32 R28, R31, 0x8, R8 ;  /* 0x000000081f1cd825 */ /* 0x002fd800078e0008 */
[----:B------:R-:W-:Y:S02]  /*02e0*/  @!P2 IMAD.IADD R51, R38, 0x1, R39 ;  /* 0x000000012633a824 */ /* 0x000fe400078e0227 */
[----:B------:R-:W-:Y:S02]  /*02f0*/  @!P2 VIADD R39, R39, 0x80 ;  /* 0x000000802727a836 */ /* 0x000fe40000000000 */
[----:B--2---:R-:W-:-:S03]  /*0300*/  @!P5 IMAD.WIDE.U32 R30, R31, 0x8, R14 ;  /* 0x000000081f1ed825 */ /* 0x004fc600078e000e */
[----:B------:R-:W-:Y:S02]  /*0310*/  ISETP.GE.U32.AND P1, PT, R39, R2, PT ;  /* 0x000000022700720c */ /* 0x000fe40003f26070 */
[----:B------:R-:W-:Y:S01]  /*0320*/  CS2R R14, SRZ ;  /* 0x00000000000e7805 */ /* 0x000fe2000001ff00 */
[----:B------:R-:W5:Y:S01]  /*0330*/  @!P5 LDG.E.64 R16, desc[UR4][R30.64] ;  /* 0x000000041e10d981 */ /* 0x000f62000c1e1b00 */
[----:B0-----:R-:W-:-:S04]  /*0340*/  @!P4 IMAD.WIDE.U32 R40, R23, 0x8, R40 ;  /* 0x000000081728c825 */ /* 0x001fc800078e0028 */
[----:B------:R0:W5:Y:S01]  /*0350*/  @!P5 LDG.E.64 R14, desc[UR4][R28.64] ;  /* 0x000000041c0ed981 */ /* 0x000162000c1e1b00 */
[----:B------:R-:W-:Y:S02]  /*0360*/  @!P4 IMAD.WIDE.U32 R42, R23, 0x8, R42 ;  /* 0x00000008172ac825 */ /* 0x000fe400078e002a */
[----:B------:R-:W1:Y:S02]  /*0370*/  LDC.64 R22, c[0x0][0x398] ;  /* 0x0000e600ff167b82 */ /* 0x000e640000000a00 */
[----:B------:R-:W-:Y:S01]  /*0380*/  @!P1 IMAD.IADD R49, R38, 0x1, R39 ;  /* 0x0000000126319824 */ /* 0x000fe200078e0227 */
[----:B------:R-:W-:-:S05]  /*0390*/  @!P1 IADD3 R39, PT, PT, R39, 0x80, RZ ;  /* 0x0000008027279810 */ /* 0x000fca0007ffe0ff */
[----:B0-----:R-:W0:Y:S01]  /*03a0*/  LDC.64 R28, c[0x0][0x390] ;  /* 0x0000e400ff1c7b82 */ /* 0x001e220000000a00 */
[----:B------:R-:W-:-:S07]  /*03b0*/  ISETP.GE.U32.AND P6, PT, R39, R2, PT ;  /* 0x000000022700720c */ /* 0x000fce0003fc6070 */
[----:B------:R-:W2:Y:S01]  /*03c0*/  LDC.64 R30, c[0x0][0x398] ;  /* 0x0000e600ff1e7b82 */ /* 0x000ea20000000a00 */
[----:B------:R-:W-:Y:S01]  /*03d0*/  CS2R R4, SRZ ;  /* 0x0000000000047805 */ /* 0x000fe2000001ff00 */
[C---:B------:R-:W-:Y:S01]  /*03e0*/  @!P3 IMAD.WIDE.U32 R44, R3.reuse, 0x8, R44 ;  /* 0x00000008032cb825 */ /* 0x040fe200078e002c */
[----:B------:R-:W-:Y:S02]  /*03f0*/  CS2R R8, SRZ ;  /* 0x0000000000087805 */ /* 0x000fe4000001ff00 */
[----:B------:R-:W-:Y:S01]  /*0400*/  CS2R R6, SRZ ;  /* 0x0000000000067805 */ /* 0x000fe2000001ff00 */
[----:B------:R-:W-:Y:S01]  /*0410*/  @!P3 IMAD.WIDE.U32 R46, R3, 0x8, R46 ;  /* 0x00000008032eb825 */ /* 0x000fe200078e002e */
[----:B------:R-:W-:Y:S01]  /*0420*/  CS2R R2, SRZ ;  /* 0x0000000000027805 */ /* 0x000fe2000001ff00 */
[----:B------:R3:W5:Y:S02]  /*0430*/  @!P3 LDG.E.64 R4, desc[UR4][R44.64] ;  /* 0x000000042c04b981 */ /* 0x000764000c1e1b00 */
[----:B------:R-:W-:-:S02]  /*0440*/  @!P2 IMAD.WIDE.U32 R52, R51, 0x8, R34 ;  /* 0x000000083334a825 */ /* 0x000fc400078e0022 */
[----:B------:R1:W5:Y:S01]  /*0450*/  @!P4 LDG.E.64 R8, desc[UR4][R40.64] ;  /* 0x000000042808c981 */ /* 0x000362000c1e1b00 */
[----:B------:R-:W-:-:S03]  /*0460*/  CS2R R32, SRZ ;  /* 0x0000000000207805 */ /* 0x000fc6000001ff00 */
[----:B------:R1:W5:Y:S01]  /*0470*/  @!P4 LDG.E.64 R6, desc[UR4][R42.64] ;  /* 0x000000042a06c981 */ /* 0x000362000c1e1b00 */
[----:B---3--:R-:W-:-:S03]  /*0480*/  @!P2 IMAD.WIDE.U32 R44, R51, 0x8, R36 ;  /* 0x00000008332ca825 */ /* 0x008fc600078e0024 */
[----:B------:R2:W5:Y:S01]  /*0490*/  @!P3 LDG.E.64 R2, desc[UR4][R46.64] ;  /* 0x000000042e02b981 */ /* 0x000562000c1e1b00 */
[C---:B----4-:R-:W-:Y:S01]  /*04a0*/  @!P1 IMAD.WIDE.U32 R50, R49.reuse, 0x8, R20 ;  /* 0x0000000831329825 */ /* 0x050fe200078e0014 */
[----:B------:R-:W-:Y:S02]  /*04b0*/  CS2R R34, SRZ ;  /* 0x0000000000227805 */ /* 0x000fe4000001ff00 */
[----:B------:R3:W5:Y:S01]  /*04c0*/  @!P2 LDG.E.64 R32, desc[UR4][R52.64] ;  /* 0x000000043420a981 */ /* 0x000762000c1e1b00 */
[C---:B------:R-:W-:Y:S02]  /*04d0*/  @!P6 IMAD.IADD R20, R38.reuse, 0x1, R39 ;  /* 0x000000012614e824 */ /* 0x040fe400078e0227 */
[----:B------:R-:W-:Y:S01]  /*04e0*/  @!P0 IMAD.IADD R21, R38, 0x1, R18 ;  /* 0x0000000126158824 */ /* 0x000fe200078e0212 */
[----:B------:R-:W-:Y:S01]  /*04f0*/  CS2R R36, SRZ ;  /* 0x0000000000247805 */ /* 0x000fe2000001ff00 */
[----:B-1----:R-:W-:Y:S01]  /*0500*/  @!P1 IMAD.WIDE.U32 R38, R49, 0x8, R22 ;  /* 0x0000000831269825 */ /* 0x002fe200078e0016 */
[----:B------:R-:W-:Y:S01]  /*0510*/  CS2R R22, SRZ ;  /* 0x0000000000167805 */ /* 0x000fe2000001ff00 */
[----:B------:R3:W5:Y:S02]  /*0520*/  @!P1 LDG.E.64 R34, desc[UR4][R50.64] ;  /* 0x0000000432229981 */ /* 0x000764000c1e1b00 */
[C---:B------:R-:W-:Y:S01]  /*0530*/  @!P6 IMAD.WIDE.U32 R40, R20.reuse, 0x8, R24 ;  /* 0x000000081428e825 */ /* 0x040fe200078e0018 */
[----:B------:R-:W-:Y:S01]  /*0540*/  CS2R R24, SRZ ;  /* 0x0000000000187805 */ /* 0x000fe2000001ff00 */
[----:B------:R3:W5:Y:S02]  /*0550*/  @!P2 LDG.E.64 R36, desc[UR4][R44.64] ;  /* 0x000000042c24a981 */ /* 0x000764000c1e1b00 */
[----:B------:R-:W-:Y:S01]  /*0560*/  @!P6 IMAD.WIDE.U32 R42, R20, 0x8, R26 ;  /* 0x00000008142ae825 */ /* 0x000fe200078e001a */
[----:B------:R-:W-:Y:S01]  /*0570*/  CS2R R26, SRZ ;  /* 0x00000000001a7805 */ /* 0x000fe2000001ff00 */
[----:B------:R3:W5:Y:S02]  /*0580*/  @!P6 LDG.E.64 R22, desc[UR4][R40.64] ;  /* 0x000000042816e981 */ /* 0x000764000c1e1b00 */
[----:B0-----:R-:W-:-:S02]  /*0590*/  @!P0 IMAD.WIDE.U32 R28, R21, 0x8, R28 ;  /* 0x00000008151c8825 */ /* 0x001fc400078e001c */
[----:B------:R3:W5:Y:S02]  /*05a0*/  @!P1 LDG.E.64 R24, desc[UR4][R38.64] ;  /* 0x0000000426189981 */ /* 0x000764000c1e1b00 */
[----:B--2---:R-:W-:Y:S01]  /*05b0*/  @!P0 IMAD.WIDE.U32 R46, R21, 0x8, R30 ;  /* 0x00000008152e8825 */ /* 0x004fe200078e001e */
[----:B------:R-:W-:Y:S02]  /*05c0*/  CS2R R20, SRZ ;  /* 0x0000000000147805 */ /* 0x000fe4000001ff00 */
[----:B------:R-:W-:Y:S01]  /*05d0*/  CS2R R30, SRZ ;  /* 0x00000000001e7805 */ /* 0x000fe2000001ff00 */
[----:B------:R3:W5:Y:S04]  /*05e0*/  @!P0 LDG.E.64 R26, desc[UR4][R28.64] ;  /* 0x000000041c1a8981 */ /* 0x000768000c1e1b00 */
[----:B------:R3:W5:Y:S04]  /*05f0*/  @!P6 LDG.E.64 R20, desc[UR4][R42.64] ;  /* 0x000000042a14e981 */ /* 0x000768000c1e1b00 */
[----:B------:R3:W5:Y:S01]  /*0600*/  @!P0 LDG.E.64 R30, desc[UR4][R46.64] ;  /* 0x000000042e1e8981 */ /* 0x000762000c1e1b00 */
[----:B------:R-:W-:Y:S04]  /*0610*/  BSSY.RECONVERGENT B0, `(.L_x_3478) ;  /* 0x00001d6000007945 */ /* 0x000fe80003800200 */
[----:B------:R-:W-:Y:S05]  /*0620*/  @P0 BRA `(.L_x_3479) ;  /* 0x0000001c00500947 */ /* 0x000fea0003800000 */
[----:B---3--:R-:W-:Y:S01]  /*0630*/  IMAD.MOV.U32 R40, RZ, RZ, 0x652b82fe ;  /* 0x652b82feff287424 */ /* 0x008fe200078e00ff */
        /* <DEDUP_REMOVED lines=34> */
[----:B------:R-:W-:Y:S01]  /*0860*/  MOV R45, 0x3e928af3 ;  /* 0x3e928af3002d7802 */ /* 0x000fe20000000f00 */
        /* <DEDUP_REMOVED lines=84> */
[----:B------:R-:W-:Y:S02]  /*0db0*/  FSEL R43, R43, RZ, P1 ;  /* 0x000000ff2b2b7208 */ /* 0x000fe40000800000 */
[----:B------:R-:W-:Y:S01]  /*0dc0*/  @!P0 LEA R45, R39, R45, 0x14 ;  /* 0x0000002d272d8211 */ /* 0x000fe200078ea0ff */
[----:B------:R-:W-:-:S05]  /*0dd0*/  @!P0 IMAD.IADD R38, R40, 0x1, -R39 ;  /* 0x0000000128268824 */ /* 0x000fca00078e0a27 */
[----:B------:R-:W-:Y:S01]  /*0de0*/  @!P0 LEA R39, R38, 0x3ff00000, 0x14 ;  /* 0x3ff0000026278811 */ /* 0x000fe200078ea0ff */
[----:B------:R-:W-:-:S15]  /*0df0*/  @!P0 IMAD.MOV.U32 R38, RZ, RZ, RZ ;  /* 0x000000ffff268224 */ /* 0x000fde00078e00ff */
[----:B------:R-:W-:-:S15]  /*0e00*/  NOP ;  /* 0x0000000000007918 */ /* 0x000fde0000000000 */
[----:B------:R-:W-:-:S15]  /*0e10*/  NOP ;  /* 0x0000000000007918 */ /* 0x000fde0000000000 */
[----:B------:R-:W-:-:S02]  /*0e20*/  NOP ;  /* 0x0000000000007918 */ /* 0x000fc40000000000 */
[----:B------:R0:W1:Y:S02]  /*0e30*/  @!P0 DMUL R42, R44, R38 ;  /* 0x000000262c2a8228 */ /* 0x0000640000000000 */
.L_x_3481:
[----:B------:R-:W-:Y:S05]  /*0e40*/  BSYNC.RECONVERGENT B1 ;  /* 0x0000000000017941 */ /* 0x000fea0003800200 */
.L_x_3480:
        /* <DEDUP_REMOVED lines=338> */
.L_x_3479:
[----:B------:R-:W-:Y:S05]  /*2370*/  BSYNC.RECONVERGENT B0 ;  /* 0x0000000000007941 */ /* 0x000fea0003800200 */
.L_x_3478:
[----:B------:R-:W-:Y:S01]  /*2380*/  IMAD R19, R0, -0x400, R19 ;  /* 0xfffffc0000137824 */ /* 0x000fe200078e0213 */
[----:B------:R-:W-:Y:S01]  /*2390*/  BSSY.RECONVERGENT B0, `(.L_x_3482) ;  /* 0x00001d8000007945 */ /* 0x000fe20003800200 */
[----:B---3--:R-:W-:-:S05]  /*23a0*/  VIADD R28, R18, 0x80 ;  /* 0x00000080121c7836 */ /* 0x008fca0000000000 */
[----:B------:R-:W-:-:S13]  /*23b0*/  ISETP.GE.U32.AND P0, PT, R28, R19, PT ;  /* 0x000000131c00720c */ /* 0x000fda0003f06070 */
[----:B------:R-:W-:Y:S05]  /*23c0*/  @P0 BRA `(.L_x_3483) ;  /* 0x0000001c00500947 */ /* 0x000fea0003800000 */
[----:B------:R-:W-:Y:S01]  /*23d0*/  IMAD.MOV.U32 R38, RZ, RZ, 0x652b82fe ;  /* 0x652b82feff267424 */ /* 0x000fe200078e00ff */
[----:B------:R-:W-:Y:S01]  /*23e0*/  MOV R39, 0x3ff71547 ;  /* 0x3ff7154700277802 */ /* 0x000fe20000000f00 */
[----:B------:R-:W-:Y:S01]  /*23f0*/  IMAD.MOV.U32 R28, RZ, RZ, -0x105c611 ;  /* 0xfefa39efff1c7424 */ /* 0x000fe200078e00ff */
[----:B0----5:R-:W0:Y:S01]  /*2400*/  DMUL R30, R12, -0.5 ;  /* 0xbfe000000c1e7828 */ /* 0x021e220000000000 */
        /* <DEDUP_REMOVED lines=112> */
[----:B------:R0:W2:Y:S02]  /*2b10*/  DADD R40, R30, +INF ;  /* 0x7ff000001e287429 */ /* 0x0000a40000000000 */
[----:B0-----:R-:W-:Y:S02]  /*2b20*/  @!P0 LEA.HI R30, R38, R38, RZ, 0x1 ;  /* 0x00000026261e8211 */ /* 0x001fe400078f08ff */
[----:B--2---:R-:W-:Y:S02]  /*2b30*/  FSEL R40, R40, RZ, P1 ;  /* 0x000000ff28287208 */ /* 0x004fe40000800000 */
        /* <DEDUP_REMOVED lines=9> */
[----:B------:R0:W2:Y:S02]  /*2bd0*/  @!P0 DMUL R40, R42, R30 ;  /* 0x0000001e2a288228 */ /* 0x0000a40000000000 */
.L_x_3485:
[----:B------:R-:W-:Y:S05]  /*2be0*/  BSYNC.RECONVERGENT B1 ;  /* 0x0000000000017941 */ /* 0x000fea0003800200 */
.L_x_3484:
        /* <DEDUP_REMOVED lines=220> */
[----:B--2---:R-:W-:Y:S01]  /*39b0*/  MOV R44, 0xf89b6999 ;  /* 0xf89b6999002c7802 */ /* 0x004fe20000000f00 */
[----:B------:R-:W-:-:S15]  /*39c0*/  IMAD.MOV.U32 R45, RZ, RZ, 0x3e928a27 ;  /* 0x3e928a27ff2d7424 */ /* 0x000fde00078e00ff */
        /* <DEDUP_REMOVED lines=116> */
.L_x_3483:
[----:B------:R-:W-:Y:S05]  /*4110*/  BSYNC.RECONVERGENT B0 ;  /* 0x0000000000007941 */ /* 0x000fea0003800200 */
.L_x_3482:
[----:B--2--5:R-:W-:Y:S01]  /*4120*/  VIADD R12, R18, 0x100 ;  /* 0x00000100120c7836 */ /* 0x024fe20000000000 */
[----:B------:R-:W-:Y:S04]  /*4130*/  BSSY.RECONVERGENT B0, `(.L_x_3486) ;  /* 0x00001d7000007945 */ /* 0x000fe80003800200 */
[----:B------:R-:W-:-:S13]  /*4140*/  ISETP.GE.U32.AND P0, PT, R12, R19, PT ;  /* 0x000000130c00720c */ /* 0x000fda0003f06070 */
[----:B------:R-:W-:Y:S05]  /*4150*/  @P0 BRA `(.L_x_3487) ;  /* 0x0000001c00500947 */ /* 0x000fea0003800000 */
[----:B0-----:R-:W-:Y:S01]  /*4160*/  IMAD.MOV.U32 R30, RZ, RZ, 0x652b82fe ;  /* 0x652b82feff1e7424 */ /* 0x001fe200078e00ff */
        /* <DEDUP_REMOVED lines=118> */
[----:B------:R-:W-:Y:S01]  /*48d0*/  @!P0 SHF.R.S32.HI R29, RZ, 0x1, R28 ;  /* 0x00000001ff1d8819 */ /* 0x000fe2000001141c */
[----:B------:R-:W-:Y:S01]  /*48e0*/  @!P0 IMAD.MOV.U32 R28, RZ, RZ, R40 ;  /* 0x000000ffff1c8224 */ /* 0x000fe200078e0028 */
[----:B------:R-:W-:-:S03]  /*48f0*/  FSEL R39, R39, RZ, P1 ;  /* 0x000000ff27277208 */ /* 0x000fc60000800000 */
[----:B------:R-:W-:Y:S01]  /*4900*/  @!P0 IMAD.IADD R30, R30, 0x1, -R29 ;  /* 0x000000011e1e8824 */ /* 0x000fe200078e0a1d */
[----:B------:R-:W-:-:S04]  /*4910*/  @!P0 LEA R29, R29, R41, 0x14 ;  /* 0x000000291d1d8211 */ /* 0x000fc800078ea0ff */
[----:B------:R-:W-:Y:S01]  /*4920*/  @!P0 LEA R31, R30, 0x3ff00000, 0x14 ;  /* 0x3ff000001e1f8811 */ /* 0x000fe200078ea0ff */
[----:B------:R-:W-:-:S15]  /*4930*/  @!P0 IMAD.MOV.U32 R30, RZ, RZ, RZ ;  /* 0x000000ffff1e8224 */ /* 0x000fde00078e00ff */
[----:B------:R-:W-:-:S15]  /*4940*/  NOP ;  /* 0x0000000000007918 */ /* 0x000fde0000000000 */
[----:B------:R-:W-:-:S15]  /*4950*/  NOP ;  /* 0x0000000000007918 */ /* 0x000fde0000000000 */
[----:B------:R-:W-:-:S02]  /*4960*/  NOP ;  /* 0x0000000000007918 */ /* 0x000fc40000000000 */
[----:B------:R0:W2:Y:S02]  /*4970*/  @!P0 DMUL R38, R28, R30 ;  /* 0x0000001e1c268228 */ /* 0x0000a40000000000 */
.L_x_3489:
[----:B------:R-:W-:Y:S05]  /*4980*/  BSYNC.RECONVERGENT B1 ;  /* 0x0000000000017941 */ /* 0x000fea0003800200 */
.L_x_3488:
[----:B------:R-:W-:Y:S01]  /*4990*/  UMOV UR6, 0x33d43651 ;  /* 0x33d4365100067882 */ /* 0x000fe20000000000 */
[----:B------:R-:W-:Y:S01]  /*49a0*/  UMOV UR7, 0x3fd98845 ;  /* 0x3fd9884500077882 */ /* 0x000fe20000000000 */
[----:B0-----:R-:W-:Y:S01]  /*49b0*/  IMAD.MOV.U32 R30, RZ, RZ, -0x24b905a1 ;  /* 0xdb46fa5fff1e7424 */ /* 0x001fe200078e00ff */
        /* <DEDUP_REMOVED lines=217> */
[----:B--2---:R-:W-:Y:S02]  /*5750*/  IMAD.MOV.U32 R42, RZ, RZ, -0x7649667 ;  /* 0xf89b6999ff2a7424 */ /* 0x004fe400078e00ff */
[----:B------:R-:W-:-:S15]  /*5760*/  IMAD.MOV.U32 R43, RZ, RZ, 0x3e928a27 ;  /* 0x3e928a27ff2b7424 */ /* 0x000fde00078e00ff */
[----:B------:R-:W-:-:S15]  /*5770*/  NOP ;  /* 0x0000000000007918 */ /* 0x000fde0000000000 */
[----:B------:R-:W-:-:S15]  /*5780*/  NOP ;  /* 0x0000000000007918 */ /* 0x000fde0000000000 */
[----:B------:R-:W-:-:S15]  /*5790*/  NOP ;  /* 0x0000000000007918 */ /* 0x000fde0000000000 */
        /* <DEDUP_REMOVED lines=112> */
.L_x_3487:
[----:B------:R-:W-:Y:S05]  /*5ea0*/  BSYNC.RECONVERGENT B0 ;  /* 0x0000000000007941 */ /* 0x000fea0003800200 */
.L_x_3486:
[----:B------:R-:W-:Y:S01]  /*5eb0*/  VIADD R12, R18, 0x180 ;  /* 0x00000180120c7836 */ /* 0x000fe20000000000 */
[----:B------:R-:W-:Y:S04]  /*5ec0*/  BSSY.RECONVERGENT B0, `(.L_x_3490) ;  /* 0x00001d7000007945 */ /* 0x000fe80003800200 */
[----:B------:R-:W-:-:S13]  /*5ed0*/  ISETP.GE.U32.AND P0, PT, R12, R19, PT ;  /* 0x000000130c00720c */ /* 0x000fda0003f06070 */
[----:B------:R-:W-:Y:S05]  /*5ee0*/  @P0 BRA `(.L_x_3491) ;  /* 0x0000001c00500947 */ /* 0x000fea0003800000 */
[----:B------:R-:W-:Y:S01]  /*5ef0*/  MOV R28, 0x652b82fe ;  /* 0x652b82fe001c7802 */ /* 0x000fe20000000f00 */
[----:B------:R-:W-:Y:S01]  /*5f00*/  IMAD.MOV.U32 R29, RZ, RZ, 0x3ff71547 ;  /* 0x3ff71547ff1d7424 */ /* 0x000fe200078e00ff */
[----:B--2---:R-:W2:Y:S01]  /*5f10*/  DMUL R16, R6, -0.5 ;  /* 0xbfe0000006107828 */ /* 0x004ea20000000000 */
[----:B------:R-:W-:Y:S01]  /*5f20*/  IMAD.MOV.U32 R12, RZ, RZ, -0x105c611 ;  /* 0xfefa39efff0c7424 */ /* 0x000fe200078e00ff */
[----:B------:R-:W-:Y:S01]  /*5f30*/  UMOV UR6, 0x3b39803f ;  /* 0x3b39803f00067882 */ /* 0x000fe20000000000 */
[----:B------:R-:W-:Y:S01]  /*5f40*/  IMAD.MOV.U32 R13, RZ, RZ, 0x3fe62e42 ;  /* 0x3fe62e42ff0d7424 */ /* 0x000fe200078e00ff */
[----:B------:R-:W-:Y:S01]  /*5f50*/  UMOV UR7, 0x3c7abc9e ;  /* 0x3c7abc9e00077882 */ /* 0x000fe20000000000 */
[----:B------:R-:W-:-:S15]  /*5f60*/  BSSY.RECONVERGENT B1, `(.L_x_3492) ;  /* 0x000007b000017945 */ /* 0x000fde0003800200 */
[----:B------:R-:W-:-:S15]  /*5f70*/  NOP ;  /* 0x0000000000007918 */ /* 0x000fde0000000000 */
[----:B------:R-:W-:-:S15]  /*5f80*/  NOP ;  /* 0x0000000000007918 */ /* 0x000fde0000000000 */
[----:B------:R-:W-:-:S14]  /*5f90*/  NOP ;  /* 0x0000000000007918 */ /* 0x000fdc0000000000 */
[----:B--2---:R-:W2:Y:S02]  /*5fa0*/  DMUL R16, R16, R6 ;  /* 0x0000000610107228 */ /* 0x004ea40000000000 */
[----:B--2---:R-:W-:-:S15]  /*5fb0*/  FSETP.GEU.FTZ.AND P0, PT, |R17|, 4.1917929649353027344, PT ;  /* 0x4086232b1100780b */ /* 0x004fde0003f1e200 */
        /* <DEDUP_REMOVED lines=108> */
[----:B------:R-:W-:Y:S02]  /*6680*/  FSEL R31, R31, RZ, P1 ;  /* 0x000000ff1f1f7208 */ /* 0x000fe40000800000 */
[----:B------:R-:W-:Y:S01]  /*6690*/  @!P0 IADD3 R28, PT, PT, R28, -R17, RZ ;  /* 0x800000111c1c8210 */ /* 0x000fe20007ffe0ff */
[----:B------:R-:W-:-:S03]  /*66a0*/  @!P0 IMAD R17, R17, 0x100000, R39 ;  /* 0x0010000011118824 */ /* 0x000fc600078e0227 */
[----:B------:R-:W-:Y:S01]  /*66b0*/  @!P0 LEA R29, R28, 0x3ff00000, 0x14 ;  /* 0x3ff000001c1d8811 */ /* 0x000fe200078ea0ff */
[----:B------:R-:W-:-:S15]  /*66c0*/  @!P0 IMAD.MOV.U32 R28, RZ, RZ, RZ ;  /* 0x000000ffff1c8224 */ /* 0x000fde00078e00ff */
[----:B------:R-:W-:-:S15]  /*66d0*/  NOP ;  /* 0x0000000000007918 */ /* 0x000fde0000000000 */
[----:B------:R-:W-:-:S15]  /*66e0*/  NOP ;  /* 0x0000000000007918 */ /* 0x000fde0000000000 */
[----:B------:R-:W-:-:S04]  /*66f0*/  NOP ;  /* 0x0000000000007918 */ /* 0x000fc80000000000 */
[----:B------:R0:W2:Y:S02]  /*6700*/  @!P0 DMUL R30, R16, R28 ;  /* 0x0000001c101e8228 */ /* 0x0000a40000000000 */
.L_x_3493:
[----:B------:R-:W-:Y:S05]  /*6710*/  BSYNC.RECONVERGENT B1 ;  /* 0x0000000000017941 */ /* 0x000fea0003800200 */
.L_x_3492:
[----:B------:R-:W-:Y:S01]  /*6720*/  UMOV UR6, 0x33d43651 ;  /* 0x33d4365100067882 */ /* 0x000fe20000000000 */
[----:B------:R-:W-:Y:S01]  /*6730*/  UMOV UR7, 0x3fd98845 ;  /* 0x3fd9884500077882 */ /* 0x000fe20000000000 */
[----:B0-----:R-:W-:Y:S01]  /*6740*/  MOV R28, 0xdb46fa5f ;  /* 0xdb46fa5f001c7802 */ /* 0x001fe20000000f00 */
        /* <DEDUP_REMOVED lines=334> */
.L_x_3491:
[----:B------:R-:W-:Y:S05]  /*7c30*/  BSYNC.RECONVERGENT B0 ;  /* 0x0000000000007941 */ /* 0x000fea0003800200 */
.L_x_3490:
[----:B0-----:R-:W-:Y:S01]  /*7c40*/  IADD3 R6, PT, PT, R18, 0x200, RZ ;  /* 0x0000020012067810 */ /* 0x001fe20007ffe0ff */
[----:B------:R-:W-:Y:S03]  /*7c50*/  BSSY.RECONVERGENT B0, `(.L_x_3494) ;  /* 0x00001d8000007945 */ /* 0x000fe60003800200 */
[----:B------:R-:W-:-:S13]  /*7c60*/  ISETP.GE.U32.AND P0, PT, R6, R19, PT ;  /* 0x000000130600720c */ /* 0x000fda0003f06070 */
[----:B------:R-:W-:Y:S05]  /*7c70*/  @P0 BRA `(.L_x_3495) ;  /* 0x0000001c00540947 */ /* 0x000fea0003800000 */
[----:B--2---:R-:W-:Y:S01]  /*7c80*/  IMAD.MOV.U32 R16, RZ, RZ, 0x652b82fe ;  /* 0x652b82feff107424 */ /* 0x004fe200078e00ff */
[----:B------:R-:W-:Y:S01]  /*7c90*/  MOV R7, 0x3fe62e42 ;  /* 0x3fe62e4200077802 */ /* 0x000fe20000000f00 */
[----:B------:R-:W-:Y:S01]  /*7ca0*/  IMAD.MOV.U32 R17, RZ, RZ, 0x3ff71547 ;  /* 0x3ff71547ff117424 */ /* 0x000fe200078e00ff */
[----:B------:R-:W0:Y:S01]  /*7cb0*/  DMUL R12, R2, -0.5 ;  /* 0xbfe00000020c7828 */ /* 0x000e220000000000 */
[----:B------:R-:W-:Y:S01]  /*7cc0*/  IMAD.MOV.U32 R6, RZ, RZ, -0x105c611 ;  /* 0xfefa39efff067424 */ /* 0x000fe200078e00ff */
        /* <DEDUP_REMOVED lines=124> */
[----:B------:R0:W2:Y:S02]  /*8490*/  @!P0 DMUL R28, R12, R16 ;  /* 0x000000100c1c8228 */ /* 0x0000a40000000000 */
.L_x_3497:
[----:B------:R-:W-:Y:S05]  /*84a0*/  BSYNC.RECONVERGENT B1 ;  /* 0x0000000000017941 */ /* 0x000fea0003800200 */
.L_x_3496:
[----:B------:R-:W-:Y:S01]  /*84b0*/  UMOV UR6, 0x33d43651 ;  /* 0x33d4365100067882 */ /* 0x000fe20000000000 */
[----:B------:R-:W-:Y:S01]  /*84c0*/  UMOV UR7, 0x3fd98845 ;  /* 0x3fd9884500077882 */ /* 0x000fe20000000000 */
[----:B0-----:R-:W-:Y:S01]  /*84d0*/  IMAD.MOV.U32 R16, RZ, RZ, -0x24b905a1 ;  /* 0xdb46fa5fff107424 */ /* 0x001fe200078e00ff */
        /* <DEDUP_REMOVED lines=217> */
[----:B--2---:R-:W-:Y:S01]  /*9270*/  IMAD.MOV.U32 R38, RZ, RZ, -0x7649667 ;  /* 0xf89b6999ff267424 */ /* 0x004fe200078e00ff */
[----:B------:R-:W-:-:S15]  /*9280*/  MOV R39, 0x3e928a27 ;  /* 0x3e928a2700277802 */ /* 0x000fde0000000f00 */
[----:B------:R-:W-:-:S15]  /*9290*/  NOP ;  /* 0x0000000000007918 */ /* 0x000fde0000000000 */
[----:B------:R-:W-:-:S15]  /*92a0*/  NOP ;  /* 0x0000000000007918 */ /* 0x000fde0000000000 */
[----:B------:R-:W-:-:S15]  /*92b0*/  NOP ;  /* 0x0000000000007918 */ /* 0x000fde0000000000 */
[----:B------:R-:W-:-:S01]  /*92c0*/  NOP ;  /* 0x0000000000007918 */ /* 0x000fc20000000000 */
        /* <DEDUP_REMOVED lines=112> */
.L_x_3495:
[----:B------:R-:W-:Y:S05]  /*99d0*/  BSYNC.RECONVERGENT B0 ;  /* 0x0000000000007941 */ /* 0x000fea0003800200 */
.L_x_3494:
[----:B0-----:R-:W-:Y:S01]  /*99e0*/  VIADD R2, R18, 0x280 ;  /* 0x0000028012027836 */ /* 0x001fe20000000000 */
[----:B------:R-:W-:Y:S04]  /*99f0*/  BSSY.RECONVERGENT B0, `(.L_x_3498) ;  /* 0x00001d7000007945 */ /* 0x000fe80003800200 */
[----:B------:R-:W-:-:S13]  /*9a00*/  ISETP.GE.U32.AND P0, PT, R2, R19, PT ;  /* 0x000000130200720c */ /* 0x000fda0003f06070 */
        /* <DEDUP_REMOVED lines=18> */
[----:B------:R-:W2:-:S15]  /*9b30*/  DFMA R12, R6, R12, 6.75539944105574400000e+15 ;  /* 0x43380000060c742b */ /* 0x000e9e000000000c */
[----:B------:R-:W-:-:S15]  /*9b40*/  NOP ;  /* 0x0000000000007918 */ /* 0x000fde0000000000 */
[----:B------:R-:W-:-:S15]  /*9b50*/  NOP ;  /* 0x0000000000007918 */ /* 0x000fde0000000000 */
[----:B------:R-:W-:-:S15]  /*9b60*/  NOP ;  /* 0x0000000000007918 */ /* 0x000fde0000000000 */
[----:B------:R-:W-:-:S04]  /*9b70*/  NOP ;  /* 0x0000000000007918 */ /* 0x000fc80000000000 */
[----:B--2---:R-:W0:-:S15]  /*9b80*/  DADD R16, R12, -6.75539944105574400000e+15 ;  /* 0xc33800000c107429 */ /* 0x004e1e0000000000 */
        /* <DEDUP_REMOVED lines=106> */
[----:B------:R0:W2:Y:S02]  /*a230*/  @!P0 DMUL R16, R6, R12 ;  /* 0x0000000c06108228 */ /* 0x0000a40000000000 */
.L_x_3501:
[----:B------:R-:W-:Y:S05]  /*a240*/  BSYNC.RECONVERGENT B1 ;  /* 0x0000000000017941 */ /* 0x000fea0003800200 */
.L_x_3500:
        /* <DEDUP_REMOVED lines=337> */
.L_x_3499:
[----:B------:R-:W-:Y:S05]  /*b760*/  BSYNC.RECONVERGENT B0 ;  /* 0x0000000000007941 */ /* 0x000fea0003800200 */
.L_x_3498:
[----:B------:R-:W-:Y:S01]  /*b770*/  IADD3 R2, PT, PT, R18, 0x300, RZ ;  /* 0x0000030012027810 */ /* 0x000fe20007ffe0ff */
[----:B------:R-:W-:Y:S03]  /*b780*/  BSSY.RECONVERGENT B0, `(.L_x_3502) ;  /* 0x00001d8000007945 */ /* 0x000fe60003800200 */
[----:B------:R-:W-:-:S13]  /*b790*/  ISETP.GE.U32.AND P0, PT, R2, R19, PT ;  /* 0x000000130200720c */ /* 0x000fda0003f06070 */
[----:B------:R-:W-:Y:S05]  /*b7a0*/  @P0 BRA `(.L_x_3503) ;  /* 0x0000001c00540947 */ /* 0x000fea0003800000 */
[----:B0-----:R-:W-:Y:S01]  /*b7b0*/  IMAD.MOV.U32 R12, RZ, RZ, 0x652b82fe ;  /* 0x652b82feff0c7424 */ /* 0x001fe200078e00ff */
        /* <DEDUP_REMOVED lines=123> */
[----:B------:R-:W-:Y:S02]  /*bf70*/  @!P0 LEA R13, R12, 0x3ff00000, 0x14 ;  /* 0x3ff000000c0d8811 */ /* 0x000fe400078ea0ff */
[----:B------:R-:W-:-:S15]  /*bf80*/  @!P0 MOV R12, RZ ;  /* 0x000000ff000c8202 */ /* 0x000fde0000000f00 */
[----:B------:R-:W-:-:S15]  /*bf90*/  NOP ;  /* 0x0000000000007918 */ /* 0x000fde0000000000 */
[----:B------:R-:W-:-:S15]  /*bfa0*/  NOP ;  /* 0x0000000000007918 */ /* 0x000fde0000000000 */
[----:B------:R-:W-:-:S03]  /*bfb0*/  NOP ;  /* 0x0000000000007918 */ /* 0x000fc60000000000 */
[----:B------:R0:W2:Y:S02]  /*bfc0*/  @!P0 DMUL R16, R6, R12 ;  /* 0x0000000c06108228 */ /* 0x0000a40000000000 */
.L_x_3505:
[----:B------:R-:W-:Y:S05]  /*bfd0*/  BSYNC.RECONVERGENT B1 ;  /* 0x0000000000017941 */ /* 0x000fea0003800200 */
.L_x_3504:
        /* <DEDUP_REMOVED lines=220> */
[----:B--2---:R-:W-:Y:S01]  /*cda0*/  MOV R30, 0xf89b6999 ;  /* 0xf89b6999001e7802 */ /* 0x004fe20000000f00 */
[----:B------:R-:W-:-:S15]  /*cdb0*/  IMAD.MOV.U32 R31, RZ, RZ, 0x3e928a27 ;  /* 0x3e928a27ff1f7424 */ /* 0x000fde00078e00ff */
        /* <DEDUP_REMOVED lines=116> */
.L_x_3503:
[----:B------:R-:W-:Y:S05]  /*d500*/  BSYNC.RECONVERGENT B0 ;  /* 0x0000000000007941 */ /* 0x000fea0003800200 */
.L_x_3502:
[----:B------:R-:W-:Y:S01]  /*d510*/  VIADD R2, R18, 0x380 ;  /* 0x0000038012027836 */ /* 0x000fe20000000000 */
[----:B------:R-:W-:Y:S04]  /*d520*/  BSSY.RECONVERGENT B0, `(.L_x_3506) ;  /* 0x00001d9000007945 */ /* 0x000fe80003800200 */
[----:B------:R-:W-:-:S13]  /*d530*/  ISETP.GE.U32.AND P0, PT, R2, R19, PT ;  /* 0x000000130200720c */ /* 0x000fda0003f06070 */
[----:B------:R-:W-:Y:S05]  /*d540*/  @P0 BRA `(.L_x_3507) ;  /* 0x0000001c00580947 */ /* 0x000fea0003800000 */
[----:B0-----:R-:W-:Y:S01]  /*d550*/  MOV R12, 0x652b82fe ;  /* 0x652b82fe000c7802 */ /* 0x001fe20000000f00 */
        /* <DEDUP_REMOVED lines=130> */
.L_x_3509:
[----:B------:R-:W-:Y:S05]  /*dd80*/  BSYNC.RECONVERGENT B1 ;  /* 0x0000000000017941 */ /* 0x000fea0003800200 */
.L_x_3508:
        /* <DEDUP_REMOVED lines=338> */
.L_x_3507:
[----:B------:R-:W-:Y:S05]  /*f2b0*/  BSYNC.RECONVERGENT B0 ;  /* 0x0000000000007941 */ /* 0x000fea0003800200 */
.L_x_3506:
[----:B------:R-:W-:Y:S01]  /*f2c0*/  ISETP.GE.U32.AND P0, PT, R18, R19, PT ;  /* 0x000000131200720c */ /* 0x000fe20003f06070 */
[----:B------:R-:W-:Y:S04]  /*f2d0*/  BSSY.RECONVERGENT B0, `(.L_x_3510) ;  /* 0x0000033000007945 */ /* 0x000fe80003800200 */
[----:B------:R-:W-:Y:S08]  /*f2e0*/  BSSY.RELIABLE B1, `(.L_x_3511) ;  /* 0x000002b000017945 */ /* 0x000ff00003800100 */
[----:B------:R-:W-:Y:S05]  /*f2f0*/  @P0 BRA `(.L_x_3512) ;  /* 0x0000000000300947 */ /* 0x000fea0003800000 */
[----:B------:R-:W5:Y:S01]  /*f300*/  LDC.64 R2, c[0x0][0x388] ;  /* 0x0000e200ff027b82 */ /* 0x000f620000000a00 */
[----:B------:R-:W-:Y:S02]  /*f310*/  IMAD R7, R0, 0x400, R18 ;  /* 0x0000040000077824 */ /* 0x000fe400078e0212 */
[----:B------:R-:W-:-:S05]  /*f320*/  VIADD R18, R18, 0x80 ;  /* 0x0000008012127836 */ /* 0x000fca0000000000 */
[----:B------:R-:W-:Y:S01]  /*f330*/  ISETP.GE.U32.AND P0, PT, R18, R19, PT ;  /* 0x000000131200720c */ /* 0x000fe20003f06070 */
[----:B-----5:R-:W-:-:S05]  /*f340*/  IMAD.WIDE.U32 R2, R7, 0x8, R2 ;  /* 0x0000000807027825 */ /* 0x020fca00078e0002 */
[----:B-1----:R1:W-:Y:S07]  /*f350*/  STG.E.64 desc[UR4][R2.64], R26 ;  /* 0x0000001a02007986 */ /* 0x0023ee000c101b04 */
[----:B------:R-:W-:Y:S05]  /*f360*/  @P0 BRA `(.L_x_3513) ;  /* 0x0000000000300947 */ /* 0x000fea0003800000 */
[----:B-1----:R-:W1:Y:S01]  /*f370*/  LDC.64 R2, c[0x0][0x388] ;  /* 0x0000e200ff027b82 */ /* 0x002e620000000a00 */
[----:B------:R-:W-:Y:S01]  /*f380*/  LEA R7, R0, R18, 0xa ;  /* 0x0000001200077211 */ /* 0x000fe200078e50ff */
[----:B------:R-:W-:-:S04]  /*f390*/  VIADD R18, R18, 0x80 ;  /* 0x0000008012127836 */ /* 0x000fc80000000000 */
[----:B-1----:R-:W-:-:S05]  /*f3a0*/  IMAD.WIDE.U32 R2, R7, 0x8, R2 ;  /* 0x0000000807027825 */ /* 0x002fca00078e0002 */
[----:B---3--:R1:W-:Y:S02]  /*f3b0*/  STG.E.64 desc[UR4][R2.64], R10 ;  /* 0x0000000a02007986 */ /* 0x0083e4000c101b04 */
.L_x_3512:
[----:B------:R-:W-:-:S13]  /*f3c0*/  ISETP.GE.U32.AND P0, PT, R18, R19, PT ;  /* 0x000000131200720c */ /* 0x000fda0003f06070 */
[----:B------:R-:W-:Y:S05]  /*f3d0*/  @P0 BRA `(.L_x_3514) ;  /* 0x0000000000300947 */ /* 0x000fea0003800000 */
[----:B-1----:R-:W1:Y:S01]  /*f3e0*/  LDC.64 R2, c[0x0][0x388] ;  /* 0x0000e200ff027b82 */ /* 0x002e620000000a00 */
[----:B------:R-:W-:Y:S01]  /*f3f0*/  IMAD R7, R0, 0x400, R18 ;  /* 0x0000040000077824 */ /* 0x000fe200078e0212 */
[----:B------:R-:W-:-:S03]  /*f400*/  IADD3 R18, PT, PT, R18, 0x80, RZ ;  /* 0x0000008012127810 */ /* 0x000fc60007ffe0ff */
[----:B-1----:R-:W-:-:S05]  /*f410*/  IMAD.WIDE.U32 R2, R7, 0x8, R2 ;  /* 0x0000000807027825 */ /* 0x002fca00078e0002 */
[----:B----4-:R1:W-:Y:S02]  /*f420*/  STG.E.64 desc[UR4][R2.64], R14 ;  /* 0x0000000e02007986 */ /* 0x0103e4000c101b04 */
.L_x_3513:
[----:B------:R-:W-:-:S13]  /*f430*/  ISETP.GE.U32.AND P0, PT, R18, R19, PT ;  /* 0x000000131200720c */ /* 0x000fda0003f06070 */
[----:B------:R-:W-:Y:S05]  /*f440*/  @P0 BRA `(.L_x_3515) ;  /* 0x0000000000300947 */ /* 0x000fea0003800000 */
[----:B-1----:R-:W1:Y:S01]  /*f450*/  LDC.64 R2, c[0x0][0x388] ;  /* 0x0000e200ff027b82 */ /* 0x002e620000000a00 */
[----:B------:R-:W-:Y:S02]  /*f460*/  IMAD R7, R0, 0x400, R18 ;  /* 0x0000040000077824 */ /* 0x000fe400078e0212 */
[----:B------:R-:W-:Y:S02]  /*f470*/  VIADD R18, R18, 0x80 ;  /* 0x0000008012127836 */ /* 0x000fe40000000000 */
[----:B-1----:R-:W-:-:S05]  /*f480*/  IMAD.WIDE.U32 R2, R7, 0x8, R2 ;  /* 0x0000000807027825 */ /* 0x002fca00078e0002 */
[----:B--2---:R1:W-:Y:S02]  /*f490*/  STG.E.64 desc[UR4][R2.64], R8 ;  /* 0x0000000802007986 */ /* 0x0043e4000c101b04 */
.L_x_3514:
[----:B------:R-:W-:-:S13]  /*f4a0*/  ISETP.GE.U32.AND P0, PT, R18, R19, PT ;  /* 0x000000131200720c */ /* 0x000fda0003f06070 */
[----:B------:R-:W-:Y:S05]  /*f4b0*/  @P0 BRA `(.L_x_3516) ;  /* 0x0000000000340947 */ /* 0x000fea0003800000 */
[----:B-1----:R-:W1:Y:S01]  /*f4c0*/  LDC.64 R2, c[0x0][0x388] ;  /* 0x0000e200ff027b82 */ /* 0x002e620000000a00 */
[----:B------:R-:W-:Y:S01]  /*f4d0*/  LEA R7, R0, R18, 0xa ;  /* 0x0000001200077211 */ /* 0x000fe200078e50ff */
[----:B------:R-:W-:-:S04]  /*f4e0*/  VIADD R18, R18, 0x80 ;  /* 0x0000008012127836 */ /* 0x000fc80000000000 */
[----:B-1----:R-:W-:-:S05]  /*f4f0*/  IMAD.WIDE.U32 R2, R7, 0x8, R2 ;  /* 0x0000000807027825 */ /* 0x002fca00078e0002 */
[----:B--2---:R1:W-:Y:S02]  /*f500*/  STG.E.64 desc[UR4][R2.64], R4 ;  /* 0x0000000402007986 */ /* 0x0043e4000c101b04 */
.L_x_3515:
[----:B------:R-:W-:-:S13]  /*f510*/  ISETP.GE.U32.AND P0, PT, R18, R19, PT ;  /* 0x000000131200720c */ /* 0x000fda0003f06070 */
[----:B------:R-:W-:Y:S05]  /*f520*/  @P0 BREAK.RELIABLE B1 ;  /* 0x0000000000010942 */ /* 0x000fea0003800100 */
[----:B------:R-:W-:Y:S05]  /*f530*/  @P0 BRA `(.L_x_3517) ;  /* 0x0000000000300947 */ /* 0x000fea0003800000 */
[----:B-1----:R-:W1:Y:S01]  /*f540*/  LDC.64 R2, c[0x0][0x388] ;  /* 0x0000e200ff027b82 */ /* 0x002e620000000a00 */
[----:B--2---:R-:W-:Y:S01]  /*f550*/  IMAD R5, R0, 0x400, R18 ;  /* 0x0000040000057824 */ /* 0x004fe200078e0212 */
[----:B------:R-:W-:-:S03]  /*f560*/  IADD3 R18, PT, PT, R18, 0x80, RZ ;  /* 0x0000008012127810 */ /* 0x000fc60007ffe0ff */
[----:B-1----:R-:W-:-:S05]  /*f570*/  IMAD.WIDE.U32 R2, R5, 0x8, R2 ;  /* 0x0000000805027825 */ /* 0x002fca00078e0002 */
[----:B------:R1:W-:Y:S02]  /*f580*/  STG.E.64 desc[UR4][R2.64], R32 ;  /* 0x0000002002007986 */ /* 0x0003e4000c101b04 */
.L_x_3516:
[----:B------:R-:W-:Y:S05]  /*f590*/  BSYNC.RELIABLE B1 ;  /* 0x0000000000017941 */ /* 0x000fea0003800100 */
.L_x_3511:
[----:B------:R-:W-:-:S13]  /*f5a0*/  ISETP.GE.U32.AND P0, PT, R18, R19, PT ;  /* 0x000000131200720c */ /* 0x000fda0003f06070 */
[----:B-1----:R-:W1:Y:S01]  /*f5b0*/  @!P0 LDC.64 R2, c[0x0][0x388] ;  /* 0x0000e200ff028b82 */ /* 0x002e620000000a00 */
[----:B--2---:R-:W-:Y:S02]  /*f5c0*/  @!P0 IMAD R5, R0, 0x400, R18 ;  /* 0x0000040000058824 */ /* 0x004fe400078e0212 */
[----:B------:R-:W-:Y:S02]  /*f5d0*/  @!P0 VIADD R18, R18, 0x80 ;  /* 0x0000008012128836 */ /* 0x000fe40000000000 */
[----:B-1----:R-:W-:-:S05]  /*f5e0*/  @!P0 IMAD.WIDE.U32 R2, R5, 0x8, R2 ;  /* 0x0000000805028825 */ /* 0x002fca00078e0002 */
[----:B------:R1:W-:Y:S02]  /*f5f0*/  @!P0 STG.E.64 desc[UR4][R2.64], R34 ;  /* 0x0000002202008986 */ /* 0x0003e4000c101b04 */
.L_x_3517:
[----:B------:R-:W-:Y:S05]  /*f600*/  BSYNC.RECONVERGENT B0 ;  /* 0x0000000000007941 */ /* 0x000fea0003800200 */
.L_x_3510:
[----:B------:R-:W-:Y:S05]  /*f610*/  WARPSYNC.ALL ;  /* 0x0000000000007948 */ /* 0x000fea0003800000 */
[----:B------:R-:W-:-:S13]  /*f620*/  ISETP.GE.U32.AND P0, PT, R18, R19, PT ;  /* 0x000000131200720c */ /* 0x000fda0003f06070 */
[----:B------:R-:W-:Y:S05]  /*f630*/  @P0 EXIT ;  /* 0x000000000000094d */ /* 0x000fea0003800000 */
[----:B-1----:R-:W1:Y:S01]  /*f640*/  LDC.64 R2, c[0x0][0x388] ;  /* 0x0000e200ff027b82 */ /* 0x002e620000000a00 */
[----:B--2---:R-:W-:-:S05]  /*f650*/  LEA R5, R0, R18, 0xa ;  /* 0x0000001200057211 */ /* 0x004fca00078e50ff */
[----:B-1----:R-:W-:-:S05]  /*f660*/  IMAD.WIDE.U32 R2, R5, 0x8, R2 ;  /* 0x0000000805027825 */ /* 0x002fca00078e0002 */
[----:B------:R-:W-:Y:S01]  /*f670*/  STG.E.64 desc[UR4][R2.64], R22 ;  /* 0x0000001602007986 */ /* 0x000fe2000c101b04 */
[----:B------:R-:W-:Y:S05]  /*f680*/  EXIT ;  /* 0x000000000000794d */ /* 0x000fea0003800000 */
.L_x_3477:
[----:B------:R-:W0:Y:S01]  /*f690*/  S2R R0, SR_TID.X ;  /* 0x0000000000007919 */ /* 0x000e220000002100 */
[----:B------:R-:W1:Y:S02]  /*f6a0*/  LDC.64 R42, c[0x0][0x398] ;  /* 0x0000e600ff2a7b82 */ /* 0x000e640000000a00 */
[----:B-1----:R-:W-:-:S04]  /*f6b0*/  IMAD.WIDE.U32 R42, R38, 0x8, R42 ;  /* 0x00000008262a7825 */ /* 0x002fc800078e002a */
[----:B0-----:R-:W-:-:S05]  /*f6c0*/  IMAD.WIDE.U32 R42, R0, 0x10, R42 ;  /* 0x00000010002a7825 */ /* 0x001fca00078e002a */
[----:B------:R-:W2:Y:S01]  /*f6d0*/  LDG.E.128 R28, desc[UR4][R42.64] ;  /* 0x000000042a1c7981 */ /* 0x000ea2000c1e1d00 */
[----:B------:R-:W-:Y:S01]  /*f6e0*/  IMAD.MOV.U32 R4, RZ, RZ, 0x652b82fe ;  /* 0x652b82feff047424 */ /* 0x000fe200078e00ff */
[----:B------:R-:W-:Y:S01]  /*f6f0*/  UMOV UR6, 0xfefa39ef ;  /* 0xfefa39ef00067882 */ /* 0x000fe20000000000 */
[----:B------:R-:W-:Y:S01]  /*f700*/  IMAD.MOV.U32 R5, RZ, RZ, 0x3ff71547 ;  /* 0x3ff71547ff057424 */ /* 0x000fe200078e00ff */
        /* <DEDUP_REMOVED lines=127> */
.L_x_3519:
[----:B------:R-:W-:Y:S05]  /*ff00*/  BSYNC.RECONVERGENT B0 ;  /* 0x0000000000007941 */ /* 0x000fea0003800200 */
.L_x_3518:
[----:B0-----:R-:W0:Y:S01]  /*ff10*/  LDC.64 R2, c[0x0][0x390] ;  /* 0x0000e400ff027b82 */ /* 0x001e220000000a00 */
[----:B------:R-:W-:Y:S01]  /*ff20*/  UMOV UR8, 0x667f3bcd ;  /* 0x667f3bcd00087882 */ /* 0x000fe20000000000 */
[----:B------:R-:W-:Y:S01]  /*ff30*/  UMOV UR9, 0x3fe6a09e ;  /* 0x3fe6a09e00097882 */ /* 0x000fe20000000000 */
[----:B------:R-:W5:Y:S01]  /*ff40*/  LDG.E.128 R12, desc[UR4][R42.64+0x800] ;  /* 0x000800042a0c7981 */ /* 0x000f62000c1e1d00 */
[----:B------:R-:W2:Y:S01]  /*ff50*/  DMUL R36, R28, UR8 ;  /* 0x000000081c247c28 */ /* 0x000ea20008000000 */
[----:B------:R-:W-:Y:S01]  /*ff60*/  UMOV UR8, 0xfba6f279 ;  /* 0xfba6f27900087882 */ /* 0x000fe20000000000 */
        /* <DEDUP_REMOVED lines=9> */
[----:B------:R-:W5:Y:S04]  /*10000*/  LDG.E.128 R8, desc[UR4][R42.64+0x1000] ;  /* 0x001000042a087981 */ /* 0x000f68000c1e1d00 */
[----:B------:R-:W5:Y:S01]  /*10010*/  LDG.E.128 R4, desc[UR4][R42.64+0x1800] ;  /* 0x001800042a047981 */ /* 0x000f62000c1e1d00 */
[----:B0-----:R-:W-:-:S04]  /*10020*/  IMAD.WIDE.U32 R38, R38, 0x8, R2 ;  /* 0x0000000826267825 */ /* 0x001fc800078e0002 */
[----:B------:R-:W-:Y:S02]  /*10030*/  IMAD.MOV.U32 R2, RZ, RZ, -0x24b905a1 ;  /* 0xdb46fa5fff027424 */ /* 0x000fe400078e00ff */
[----:B------:R-:W-:Y:S01]  /*10040*/  IMAD.MOV.U32 R3, RZ, RZ, 0x3d47088f ;  /* 0x3d47088fff037424 */ /* 0x000fe200078e00ff */
        /* <DEDUP_REMOVED lines=18> */
[----:B------:R-:W-:-:S05]  /*10170*/  IMAD.WIDE.U32 R38, R0, 0x10, R38 ;  /* 0x0000001000267825 */ /* 0x000fca00078e0026 */
[----:B------:R-:W5:Y:S04]  /*10180*/  LDG.E.128 R32, desc[UR4][R38.64] ;  /* 0x0000000426207981 */ /* 0x000f68000c1e1d00 */
[----:B------:R-:W5:Y:S04]  /*10190*/  LDG.E.128 R24, desc[UR4][R38.64+0x800] ;  /* 0x0008000426187981 */ /* 0x000f68000c1e1d00 */
[----:B------:R-:W5:Y:S04]  /*101a0*/  LDG.E.128 R20, desc[UR4][R38.64+0x1000] ;  /* 0x0010000426147981 */ /* 0x000f68000c1e1d00 */
[----:B------:R0:W5:Y:S06]  /*101b0*/  LDG.E.128 R16, desc[UR4][R38.64+0x1800] ;  /* 0x0018000426107981 */ /* 0x00016c000c1e1d00 */
[----:B--2---:R-:W2:-:S15]  /*101c0*/  DFMA R44, |R36|, -UR8, R2 ;  /* 0x80000008242c7c2b */ /* 0x004e9e0008000202 */
[----:B------:R-:W-:-:S15]  /*101d0*/  NOP ;  /* 0x0000000000007918 */ /* 0x000fde0000000000 */
[----:B------:R-:W-:-:S15]  /*101e0*/  NOP ;  /* 0x0000000000007918 */ /* 0x000fde0000000000 */
[----:B------:R-:W-:-:S15]  /*101f0*/  NOP ;  /* 0x0000000000007918 */ /* 0x000fde0000000000 */
[----:B------:R-:W-:-:S04]  /*10200*/  NOP ;  /* 0x0000000000007918 */ /* 0x000fc80000000000 */
[----:B--2---:R-:W2:-:S15]  /*10210*/  DFMA R44, |R36|, R44, -UR10 ;  /* 0x8000000a242c7e2b */ /* 0x004e9e000800022c */
[----:B------:R-:W-:-:S15]  /*10220*/  NOP ;  /* 0x0000000000007918 */ /* 0x000fde0000000000 */
[----:B------:R-:W-:-:S15]  /*10230*/  NOP ;  /* 0x0000000000007918 */ /* 0x000fde0000000000 */
[----:B------:R-:W-:-:S15]  /*10240*/  NOP ;  /* 0x0000000000007918 */ /* 0x000fde0000000000 */
[----:B------:R-:W-:-:S04]  /*10250*/  NOP ;  /* 0x0000000000007918 */ /* 0x000fc80000000000 */
[----:B--2---:R-:W2:-:S15]  /*10260*/  DFMA R44, |R36|, R44, UR12 ;  /* 0x0000000c242c7e2b */ /* 0x004e9e000800022c */
        /* <DEDUP_REMOVED lines=24> */
[----:B--2---:R-:W2:Y:S01]  /*103f0*/  DFMA R44, |R36|, R44, -UR22 ;  /* 0x80000016242c7e2b */ /* 0x004ea2000800022c */
[----:B------:R-:W-:-:S15]  /*10400*/  MOV R46, 0xf89b6999 ;  /* 0xf89b6999002e7802 */ /* 0x000fde0000000f00 */
[----:B------:R-:W-:-:S15]  /*10410*/  NOP ;  /* 0x0000000000007918 */ /* 0x000fde0000000000 */
[----:B------:R-:W-:-:S15]  /*10420*/  NOP ;  /* 0x0000000000007918 */ /* 0x000fde0000000000 */
[----:B------:R-:W-:-:S15]  /*10430*/  NOP ;  /* 0x0000000000007918 */ /* 0x000fde0000000000 */
[----:B------:R-:W-:-:S03]  /*10440*/  NOP ;  /* 0x0000000000007918 */ /* 0x000fc60000000000 */
[----:B--2---:R-:W2:Y:S01]  /*10450*/  DFMA R44, |R36|, R44, -UR24 ;  /* 0x80000018242c7e2b */ /* 0x004ea2000800022c */
[----:B------:R-:W-:-:S15]  /*10460*/  IMAD.MOV.U32 R47, RZ, RZ, 0x3e928a27 ;  /* 0x3e928a27ff2f7424 */ /* 0x000fde00078e00ff */
[----:B------:R-:W-:-:S15]  /*10470*/  NOP ;  /* 0x0000000000007918 */ /* 0x000fde0000000000 */
[----:B------:R-:W-:-:S15]  /*10480*/  NOP ;  /* 0x0000000000007918 */ /* 0x000fde0000000000 */
[----:B------:R-:W-:-:S15]  /*10490*/  NOP ;  /* 0x0000000000007918 */ /* 0x000fde0000000000 */
[----:B------:R-:W-:-:S03]  /*104a0*/  NOP ;  /* 0x0000000000007918 */ /* 0x000fc60000000000 */
        /* <DEDUP_REMOVED lines=76> */
[----:B--2---:R-:W0:Y:S01]  /*10970*/  DFMA R44, |R36|, R44, UR34 ;  /* 0x00000022242c7e2b */ /* 0x004e22000800022c */
        /* <DEDUP_REMOVED lines=26> */
[----:B------:R-:W0:Y:S01]  /*10b20*/  FRND R0, R0 ;  /* 0x0000000000007307 */ /* 0x000e220000201000 */
[----:B------:R-:W-:Y:S01]  /*10b30*/  UMOV UR34, 0xa4741b81 ;  /* 0xa4741b8100227882 */ /* 0x000fe20000000000 */
[----:B------:R-:W-:Y:S01]  /*10b40*/  UMOV UR35, 0x3e5ae904 ;  /* 0x3e5ae90400237882 */ /* 0x000fe20000000000 */
[----:B0-----:R-:W-:-:S05]  /*10b50*/  FMUL.FTZ R48, R0, 1 ;  /* 0x3f80000000307820 */ /* 0x001fca0000410000 */
[----:B------:R-:W0:-:S15]  /*10b60*/  MUFU.EX2 R0, R0 ;  /* 0x0000000000007308 */ /* 0x000e1e0000000800 */
[----:B------:R-:W-:-:S15]  /*10b70*/  NOP ;  /* 0x0000000000007918 */ /* 0x000fde0000000000 */
[----:B------:R-:W-:-:S14]  /*10b80*/  NOP ;  /* 0x0000000000007918 */ /* 0x000fdc0000000000 */
[----:B------:R-:W2:Y:S01]  /*10b90*/  DADD R42, |R36|, -R44 ;  /* 0x00000000242a7229 */ /* 0x000ea20000000a2c */
[----:B0-----:R-:W-:-:S15]  /*10ba0*/  FMUL.FTZ R50, R0, 1 ;  /* 0x3f80000000327820 */ /* 0x001fde0000410000 */
[----:B------:R-:W-:-:S15]  /*10bb0*/  NOP ;  /* 0x0000000000007918 */ /* 0x000fde0000000000 */
[----:B------:R-:W-:-:S15]  /*10bc0*/  NOP ;  /* 0x0000000000007918 */ /* 0x000fde0000000000 */
[----:B------:R-:W-:-:S15]  /*10bd0*/  NOP ;  /* 0x0000000000007918 */ /* 0x000fde0000000000 */
[----:B------:R-:W-:-:S03]  /*10be0*/  NOP ;  /* 0x0000000000007918 */ /* 0x000fc60000000000 */
[----:B--2---:R0:W-:-:S15]  /*10bf0*/  DFMA R38, |R36|, R38, R42 ;  /* 0x000000262426722b */ /* 0x0041de000000022a */
        /* <DEDUP_REMOVED lines=9> */
[----:B0-----:R0:W2:-:S15]  /*10c90*/  DFMA R42, R42, -UR6, -R44 ;  /* 0x800000062a2a7c2b */ /* 0x00109e000800082c */
        /* <DEDUP_REMOVED lines=9> */
[----:B--2---:R-:W2:Y:S01]  /*10d30*/  DFMA R46, R42, UR34, R46 ;  /* 0x000000222a2e7c2b */ /* 0x004ea2000800002e */
        /* <DEDUP_REMOVED lines=55> */
[----:B--2---:R-:W2:-:S15]  /*110b0*/  DFMA R46, R42, R46, UR34 ;  /* 0x000000222a2e7e2b */ /* 0x004e9e000800002e */
[----:B------:R-:W-:-:S15]  /*110c0*/  NOP ;  /* 0x0000000000007918 */ /* 0x000fde0000000000 */
[----:B------:R-:W-:-:S15]  /*110d0*/  NOP ;  /* 0x0000000000007918 */ /* 0x000fde0000000000 */
[----:B------:R-:W-:-:S15]  /*110e0*/  NOP ;  /* 0x0000000000007918 */ /* 0x000fde0000000000 */
[----:B------:R-:W-:-:S04]  /*110f0*/  NOP ;  /* 0x0000000000007918 */ /* 0x000fc80000000000 */
        /* <DEDUP_REMOVED lines=10> */
[----:B--2---:R-:W-:-:S15]  /*111a0*/  DADD R38, R42, R38 ;  /* 0x000000002a267229 */ /* 0x004fde0000000026 */
        /* <DEDUP_REMOVED lines=9> */
[----:B0-----:R0:W-:Y:S02]  /*11240*/  DFMA R44, R44, -R38, R42 ;  /* 0x800000262c2c722b */ /* 0x0011e4000000002a */
[----:B0-----:R-:W-:Y:S01]  /*11250*/  IMAD.MOV.U32 R42, RZ, RZ, 0x652b82fe ;  /* 0x652b82feff2a7424 */ /* 0x001fe200078e00ff */
[----:B------:R-:W-:Y:S01]  /*11260*/  MOV R43, 0x3ff71547 ;  /* 0x3ff71547002b7802 */ /* 0x000fe20000000f00 */
[----:B------:R-:W-:-:S15]  /*11270*/  BSSY.RECONVERGENT B0, `(.L_x_3520) ;  /* 0x000009f000007945 */ /* 0x000fde0003800200 */
[----:B------:R-:W-:-:S15]  /*11280*/  NOP ;  /* 0x0000000000007918 */ /* 0x000fde0000000000 */
[----:B------:R-:W-:-:S15]  /*11290*/  NOP ;  /* 0x0000000000007918 */ /* 0x000fde0000000000 */
[----:B------:R-:W-:-:S15]  /*112a0*/  NOP ;  /* 0x0000000000007918 */ /* 0x000fde0000000000 */
[----:B------:R-:W0:-:S15]  /*112b0*/  DMUL R38, R30, -0.5 ;  /* 0xbfe000001e267828 */ /* 0x000e1e0000000000 */
[----:B------:R-:W-:-:S15]  /*112c0*/  NOP ;  /* 0x0000000000007918 */ /* 0x000fde0000000000 */
[----:B------:R-:W-:-:S15]  /*112d0*/  NOP ;  /* 0x0000000000007918 */ /* 0x000fde0000000000 */
[----:B------:R-:W-:-:S15]  /*112e0*/  NOP ;  /* 0x0000000000007918 */ /* 0x000fde0000000000 */
[----:B------:R-:W-:-:S04]  /*112f0*/  NOP ;  /* 0x0000000000007918 */ /* 0x000fc80000000000 */
[----:B0-----:R-:W0:-:S15]  /*11300*/  DMUL R38, R30, R38 ;  /* 0x000000261e267228 */ /* 0x001e1e0000000000 */
[----:B------:R-:W-:-:S15]  /*11310*/  NOP ;  /* 0x0000000000007918 */ /* 0x000fde0000000000 */
[----:B------:R-:W-:-:S15]  /*11320*/  NOP ;  /* 0x0000000000007918 */ /* 0x000fde0000000000 */
[----:B------:R-:W-:-:S15]  /*11330*/  NOP ;  /* 0x0000000000007918 */ /* 0x000fde0000000000 */
[----:B------:R-:W-:-:S04]  /*11340*/  NOP ;  /* 0x0000000000007918 */ /* 0x000fc80000000000 */
[----:B0-----:R-:W0:-:S15]  /*11350*/  DFMA R42, R38, R42, 6.75539944105574400000e+15 ;  /* 0x43380000262a742b */ /* 0x001e1e000000002a */
        /* <DEDUP_REMOVED lines=9> */
[----:B0-----:R-:W0:Y:S01]  /*113f0*/  DFMA R48, R46, -UR6, R38 ;  /* 0x800000062e307c2b */ /* 0x001e220008000026 */
[----:B------:R-:W-:Y:S01]  /*11400*/  UMOV UR6, 0x3b39803f ;  /* 0x3b39803f00067882 */ /* 0x000fe20000000000 */
[----:B------:R-:W-:-:S15]  /*11410*/  UMOV UR7, 0x3c7abc9e ;  /* 0x3c7abc9e00077882 */ /* 0x000fde0000000000 */
[----:B------:R-:W-:-:S15]  /*11420*/  NOP ;  /* 0x0000000000007918 */ /* 0x000fde0000000000 */
[----:B------:R-:W-:-:S15]  /*11430*/  NOP ;  /* 0x0000000000007918 */ /* 0x000fde0000000000 */
[----:B------:R-:W-:-:S15]  /*11440*/  NOP ;  /* 0x0000000000007918 */ /* 0x000fde0000000000 */
[----:B------:R-:W-:-:S02]  /*11450*/  NOP ;  /* 0x0000000000007918 */ /* 0x000fc40000000000 */
[----:B0-----:R-:W-:Y:S01]  /*11460*/  DFMA R46, R46, -UR6, R48 ;  /* 0x800000062e2e7c2b */ /* 0x001fe20008000030 */
[----:B------:R-:W-:Y:S01]  /*11470*/  UMOV UR6, 0x33d43651 ;  /* 0x33d4365100067882 */ /* 0x000fe20000000000 */
[----:B------:R-:W-:-:S15]  /*11480*/  UMOV UR7, 0x3fd98845 ;  /* 0x3fd9884500077882 */ /* 0x000fde0000000000 */
[----:B------:R-:W-:-:S15]  /*11490*/  NOP ;  /* 0x0000000000007918 */ /* 0x000fde0000000000 */
[----:B------:R-:W-:-:S15]  /*114a0*/  NOP ;  /* 0x0000000000007918 */ /* 0x000fde0000000000 */
[----:B------:R-:W-:-:S15]  /*114b0*/  NOP ;  /* 0x0000000000007918 */ /* 0x000fde0000000000 */
[----:B------:R-:W-:-:S02]  /*114c0*/  NOP ;  /* 0x0000000000007918 */ /* 0x000fc40000000000 */
[----:B-1----:R-:W0:Y:S01]  /*114d0*/  DMUL R40, R40, UR6 ;  /* 0x0000000628287c28 */ /* 0x002e220008000000 */
[----:B------:R-:W-:Y:S01]  /*114e0*/  UMOV UR6, 0x69ce2bdf ;  /* 0x69ce2bdf00067882 */ /* 0x000fe20000000000 */
[----:B------:R-:W-:-:S15]  /*114f0*/  UMOV UR7, 0x3e5ade15 ;  /* 0x3e5ade1500077882 */ /* 0x000fde0000000000 */
[----:B------:R-:W-:-:S15]  /*11500*/  NOP ;  /* 0x0000000000007918 */ /* 0x000fde0000000000 */
[----:B------:R-:W-:-:S15]  /*11510*/  NOP ;  /* 0x0000000000007918 */ /* 0x000fde0000000000 */
[----:B------:R-:W-:-:S15]  /*11520*/  NOP ;  /* 0x0000000000007918 */ /* 0x000fde0000000000 */
[----:B------:R-:W-:-:S02]  /*11530*/  NOP ;  /* 0x0000000000007918 */ /* 0x000fc40000000000 */
[----:B0-----:R0:W-:Y:S02]  /*11540*/  DMUL R28, R28, R40 ;  /* 0x000000281c1c7228 */ /* 0x0011e40000000000 */
[----:B0-----:R-:W-:Y:S02]  /*11550*/  IMAD.MOV.U32 R40, RZ, RZ, -0x35dec16 ;  /* 0xfca213eaff287424 */ /* 0x001fe400078e00ff */
[----:B------:R-:W-:-:S15]  /*11560*/  IMAD.MOV.U32 R41, RZ, RZ, 0x3e928af3 ;  /* 0x3e928af3ff297424 */ /* 0x000fde00078e00ff */
[----:B------:R-:W-:-:S15]  /*11570*/  NOP ;  /* 0x0000000000007918 */ /* 0x000fde0000000000 */
[----:B------:R-:W-:-:S15]  /*11580*/  NOP ;  /* 0x0000000000007918 */ /* 0x000fde0000000000 */
[----:B------:R-:W-:-:S15]  /*11590*/  NOP ;  /* 0x0000000000007918 */ /* 0x000fde0000000000 */
[----:B------:R-:W0:Y:S01]  /*115a0*/  DFMA R40, R46, UR6, R40 ;  /* 0x000000062e287c2b */ /* 0x000e220008000028 */
        /* <DEDUP_REMOVED lines=55> */
[----:B0-----:R-:W-:Y:S01]  /*11920*/  DFMA R40, R46, R40, UR6 ;  /* 0x000000062e287e2b */ /* 0x001fe20008000028 */
[----:B------:R-:W-:Y:S01]  /*11930*/  UMOV UR6, 0x8dc96626 ;  /* 0x8dc9662600067882 */ /* 0x000fe20000000000 */
[----:B------:R-:W-:-:S15]  /*11940*/  UMOV UR7, 0x4017afb4 ;  /* 0x4017afb400077882 */ /* 0x000fde0000000000 */
[----:B------:R-:W-:-:S15]  /*11950*/  NOP ;  /* 0x0000000000007918 */ /* 0x000fde0000000000 */
[----:B------:R-:W-:-:S15]  /*11960*/  NOP ;  /* 0x0000000000007918 */ /* 0x000fde0000000000 */
[----:B------:R-:W-:-:S15]  /*11970*/  NOP ;  /* 0x0000000000007918 */ /* 0x000fde0000000000 */
[----:B------:R-:W-:-:S02]  /*11980*/  NOP ;  /* 0x0000000000007918 */ /* 0x000fc40000000000 */
[----:B------:R-:W0:Y:S02]  /*11990*/  DSETP.GE.AND P0, PT, |R36|, UR6, PT ;  /* 0x0000000624007e2a */ /* 0x000e24000bf06200 */
[----:B0-----:R-:W-:Y:S02]  /*119a0*/  FSEL R36, R45, 1.875, !P0 ;  /* 0x3ff000002d247808 */ /* 0x001fe40004000000 */
[----:B------:R-:W-:Y:S02]  /*119b0*/  FSEL R44, R44, RZ, !P0 ;  /* 0x000000ff2c2c7208 */ /* 0x000fe40004000000 */
[----:B------:R-:W-:Y:S02]  /*119c0*/  FSETP.GEU.FTZ.AND P0, PT, |R39|, 4.1917929649353027344, PT ;  /* 0x4086232b2700780b */ /* 0x000fe40003f1e200 */
[----:B------:R-:W-:-:S15]  /*119d0*/  LOP3.LUT R45, R36, 0x80000000, R37, 0xb8, !PT ;  /* 0x80000000242d7812 */ /* 0x000fde00078eb825 */
[----:B------:R-:W-:-:S15]  /*119e0*/  NOP ;  /* 0x0000000000007918 */ /* 0x000fde0000000000 */
[----:B------:R-:W-:-:S15]  /*119f0*/  NOP ;  /* 0x0000000000007918 */ /* 0x000fde0000000000 */
[----:B------:R-:W-:-:S11]  /*11a00*/  NOP ;  /* 0x0000000000007918 */ /* 0x000fd60000000000 */
[----:B------:R-:W0:-:S15]  /*11a10*/  DFMA R40, R46, R40, 1 ;  /* 0x3ff000002e28742b */ /* 0x000e1e0000000028 */
[----:B------:R-:W-:-:S15]  /*11a20*/  NOP ;  /* 0x0000000000007918 */ /* 0x000fde0000000000 */
[----:B------:R-:W-:-:S15]  /*11a30*/  NOP ;  /* 0x0000000000007918 */ /* 0x000fde0000000000 */
[----:B------:R-:W-:-:S15]  /*11a40*/  NOP ;  /* 0x0000000000007918 */ /* 0x000fde0000000000 */
[----:B------:R-:W-:-:S04]  /*11a50*/  NOP ;  /* 0x0000000000007918 */ /* 0x000fc80000000000 */
[----:B------:R-:W-:-:S15]  /*11a60*/  DADD R44, R44, 1 ;  /* 0x3ff000002c2c7429 */ /* 0x000fde0000000000 */
[----:B------:R-:W-:-:S15]  /*11a70*/  NOP ;  /* 0x0000000000007918 */ /* 0x000fde0000000000 */
[----:B------:R-:W-:-:S15]  /*11a80*/  NOP ;  /* 0x0000000000007918 */ /* 0x000fde0000000000 */
[----:B------:R-:W-:-:S15]  /*11a90*/  NOP ;  /* 0x0000000000007918 */ /* 0x000fde0000000000 */
[----:B------:R-:W-:-:S04]  /*11aa0*/  NOP ;  /* 0x0000000000007918 */ /* 0x000fc80000000000 */
[----:B0-----:R-:W0:Y:S02]  /*11ab0*/  DFMA R46, R46, R40, 1 ;  /* 0x3ff000002e2e742b */ /* 0x001e240000000028 */
[----:B0-----:R-:W-:Y:S01]  /*11ac0*/  LEA R37, R42, R47, 0x14 ;  /* 0x0000002f2a257211 */ /* 0x001fe200078ea0ff */
[----:B------:R-:W-:-:S15]  /*11ad0*/  IMAD.MOV.U32 R36, RZ, RZ, R46 ;  /* 0x000000ffff247224 */ /* 0x000fde00078e002e */
[----:B------:R-:W-:-:S15]  /*11ae0*/  NOP ;  /* 0x0000000000007918 */ /* 0x000fde0000000000 */
[----:B------:R-:W-:-:S15]  /*11af0*/  NOP ;  /* 0x0000000000007918 */ /* 0x000fde0000000000 */
[----:B------:R-:W-:-:S15]  /*11b00*/  NOP ;  /* 0x0000000000007918 */ /* 0x000fde0000000000 */
[----:B------:R-:W-:-:S01]  /*11b10*/  NOP ;  /* 0x0000000000007918 */ /* 0x000fc20000000000 */
[----:B------:R0:W1:Y:S02]  /*11b20*/  DFMA R28, R44, 0.5, R28 ;  /* 0x3fe000002c1c782b */ /* 0x000064000000001c */
[----:B01----:R-:W-:Y:S05]  /*11b30*/  @!P0 BRA `(.L_x_3521) ;  /* 0x0000000000488947 */ /* 0x003fea0003800000 */
        /* <DEDUP_REMOVED lines=17> */
[----:B------:R0:W1:Y:S02]  /*11c50*/  @!P0 DMUL R36, R46, R38 ;  /* 0x000000262e248228 */ /* 0x0000640000000000 */
.L_x_3521:
[----:B------:R-:W-:Y:S05]  /*11c60*/  BSYNC.RECONVERGENT B0 ;  /* 0x0000000000007941 */ /* 0x000fea0003800200 */
.L_x_3520:
[----:B------:R-:W-:Y:S01]  /*11c70*/  UMOV UR6, 0x33d43651 ;  /* 0x33d4365100067882 */ /* 0x000fe20000000000 */
[----:B------:R-:W-:Y:S01]  /*11c80*/  UMOV UR7, 0x3fd98845 ;  /* 0x3fd9884500077882 */ /* 0x000fe20000000000 */
[----:B------:R-:W-:Y:S01]  /*11c90*/  UMOV UR34, 0x5bc5b225 ;  /* 0x5bc5b22500227882 */ /* 0x000fe20000000000 */
[----:B-1----:R-:W1:Y:S01]  /*11ca0*/  DMUL R36, R36, UR6 ;  /* 0x0000000624247c28 */ /* 0x002e620008000000 */
[----:B------:R-:W-:Y:S01]  /*11cb0*/  UMOV UR6, 0x667f3bcd ;  /* 0x667f3bcd00067882 */ /* 0x000fe20000000000 */
[----:B------:R-:W-:Y:S01]  /*11cc0*/  UMOV UR7, 0x3fe6a09e ;  /* 0x3fe6a09e00077882 */ /* 0x000fe20000000000 */
[----:B------:R-:W-:Y:S01]  /*11cd0*/  UMOV UR35, 0x3eff0535 ;  /* 0x3eff053500237882 */ /* 0x000fe20000000000 */
[----:B------:R-:W-:Y:S01]  /*11ce0*/  IMAD.MOV.U32 R44, RZ, RZ, -0x7649667 ;  /* 0xf89b6999ff2c7424 */ /* 0x000fe200078e00ff */
[----:B------:R-:W-:Y:S01]  /*11cf0*/  MOV R45, 0x3e928a27 ;  /* 0x3e928a27002d7802 */ /* 0x000fe20000000f00 */
[----:B------:R-:W-:Y:S01]  /*11d00*/  UMOV UR36, 0xa4741b81 ;  /* 0xa4741b8100247882 */ /* 0x000fe20000000000 */
[----:B------:R-:W-:Y:S01]  /*11d10*/  UMOV UR37, 0x3e5ae904 ;  /* 0x3e5ae90400257882 */ /* 0x000fe20000000000 */
[----:B------:R-:W-:-:S15]  /*11d20*/  BSSY.RECONVERGENT B0, `(.L_x_3522) ;  /* 0x00001c8000007945 */ /* 0x000fde0003800200 */
[----:B------:R-:W-:-:S15]  /*11d30*/  NOP ;  /* 0x0000000000007918 */ /* 0x000fde0000000000 */
[----:B------:R-:W-:-:S15]  /*11d40*/  NOP ;  /* 0x0000000000007918 */ /* 0x000fde0000000000 */
[----:B------:R-:W-:-:S11]  /*11d50*/  NOP ;  /* 0x0000000000007918 */ /* 0x000fd60000000000 */
[----:B-1----:R-:W-:-:S15]  /*11d60*/  DMUL R36, R30, R36 ;  /* 0x000000241e247228 */ /* 0x002fde0000000000 */
[----:B------:R-:W-:-:S15]  /*11d70*/  NOP ;  /* 0x0000000000007918 */ /* 0x000fde0000000000 */
[----:B------:R-:W-:-:S15]  /*11d80*/  NOP ;  /* 0x0000000000007918 */ /* 0x000fde0000000000 */
[----:B------:R-:W-:-:S15]  /*11d90*/  NOP ;  /* 0x0000000000007918 */ /* 0x000fde0000000000 */
[----:B------:R-:W-:-:S04]  /*11da0*/  NOP ;  /* 0x0000000000007918 */ /* 0x000fc80000000000 */
[----:B------:R-:W0:-:S15]  /*11db0*/  DMUL R30, R30, UR6 ;  /* 0x000000061e1e7c28 */ /* 0x000e1e0008000000 */
[----:B------:R-:W-:-:S15]  /*11dc0*/  NOP ;  /* 0x0000000000007918 */ /* 0x000fde0000000000 */
[----:B------:R-:W-:-:S15]  /*11dd0*/  NOP ;  /* 0x0000000000007918 */ /* 0x000fde0000000000 */
[----:B------:R-:W-:-:S15]  /*11de0*/  NOP ;  /* 0x0000000000007918 */ /* 0x000fde0000000000 */
[----:B------:R-:W-:-:S04]  /*11df0*/  NOP ;  /* 0x0000000000007918 */ /* 0x000fc80000000000 */
[----:B0-----:R-:W0:-:S15]  /*11e00*/  DFMA R38, |R30|, -UR8, R2 ;  /* 0x800000081e267c2b */ /* 0x001e1e0008000202 */
[----:B------:R-:W-:-:S15]  /*11e10*/  NOP ;  /* 0x0000000000007918 */ /* 0x000fde0000000000 */
[----:B------:R-:W-:-:S15]  /*11e20*/  NOP ;  /* 0x0000000000007918 */ /* 0x000fde0000000000 */
[----:B------:R-:W-:-:S15]  /*11e30*/  NOP ;  /* 0x0000000000007918 */ /* 0x000fde0000000000 */
[----:B------:R-:W-:-:S04]  /*11e40*/  NOP ;  /* 0x0000000000007918 */ /* 0x000fc80000000000 */
[----:B0-----:R-:W0:-:S15]  /*11e50*/  DFMA R38, |R30|, R38, -UR10 ;  /* 0x8000000a1e267e2b */ /* 0x001e1e0008000226 */
[----:B------:R-:W-:-:S15]  /*11e60*/  NOP ;  /* 0x0000000000007918 */ /* 0x000fde0000000000 */
[----:B------:R-:W-:-:S15]  /*11e70*/  NOP ;  /* 0x0000000000007918 */ /* 0x000fde0000000000 */
[----:B------:R-:W-:-:S15]  /*11e80*/  NOP ;  /* 0x0000000000007918 */ /* 0x000fde0000000000 */
[----:B------:R-:W-:-:S04]  /*11e90*/  NOP ;  /* 0x0000000000007918 */ /* 0x000fc80000000000 */
[----:B0-----:R-:W0:-:S15]  /*11ea0*/  DFMA R38, |R30|, R38, UR12 ;  /* 0x0000000c1e267e2b */ /* 0x001e1e0008000226 */
        /* <DEDUP_REMOVED lines=254> */
[----:B0-----:R-:W-:Y:S02]  /*12e90*/  IMAD.MOV.U32 R38, RZ, RZ, 0x652b82fe ;  /* 0x652b82feff267424 */ /* 0x001fe400078e00ff */
[----:B------:R-:W-:-:S15]  /*12ea0*/  IMAD.MOV.U32 R39, RZ, RZ, 0x3ff71547 ;  /* 0x3ff71547ff277424 */ /* 0x000fde00078e00ff */
[----:B------:R-:W-:-:S15]  /*12eb0*/  NOP ;  /* 0x0000000000007918 */ /* 0x000fde0000000000 */
[----:B------:R-:W-:-:S15]  /*12ec0*/  NOP ;  /* 0x0000000000007918 */ /* 0x000fde0000000000 */
[----:B------:R-:W-:-:S15]  /*12ed0*/  NOP ;  /* 0x0000000000007918 */ /* 0x000fde0000000000 */
        /* <DEDUP_REMOVED lines=12> */
[----:B0-----:R-:W-:-:S15]  /*12fa0*/  DFMA R30, R40, 0.5, R36 ;  /* 0x3fe00000281e782b */ /* 0x001fde0000000024 */
[----:B------:R-:W-:-:S15]  /*12fb0*/  NOP ;  /* 0x0000000000007918 */ /* 0x000fde0000000000 */
[----:B------:R-:W-:-:S15]  /*12fc0*/  NOP ;  /* 0x0000000000007918 */ /* 0x000fde0000000000 */
[----:B------:R-:W-:-:S15]  /*12fd0*/  NOP ;  /* 0x0000000000007918 */ /* 0x000fde0000000000 */
[----:B------:R-:W-:-:S04]  /*12fe0*/  NOP ;  /* 0x0000000000007918 */ /* 0x000fc80000000000 */
[----:B-----5:R-:W0:-:S15]  /*12ff0*/  DMUL R36, R12, -0.5 ;  /* 0xbfe000000c247828 */ /* 0x020e1e0000000000 */
        /* <DEDUP_REMOVED lines=15> */
[----:B------:R-:W0:-:S15]  /*130f0*/  DFMA R38, R36, R38, 6.75539944105574400000e+15 ;  /* 0x433800002426742b */ /* 0x000e1e0000000026 */
[----:B------:R-:W-:-:S15]  /*13100*/  NOP ;  /* 0x0000000000007918 */ /* 0x000fde0000000000 */
[----:B------:R-:W-:-:S15]  /*13110*/  NOP ;  /* 0x0000000000007918 */ /* 0x000fde0000000000 */
[----:B------:R-:W-:-:S15]  /*13120*/  NOP ;  /* 0x0000000000007918 */ /* 0x000fde0000000000 */
[----:B------:R-:W-:-:S04]  /*13130*/  NOP ;  /* 0x0000000000007918 */ /* 0x000fc80000000000 */
[----:B------:R-:W-:-:S15]  /*13140*/  DMUL R30, R34, R30 ;  /* 0x0000001e221e7228 */ /* 0x000fde0000000000 */
        /* <DEDUP_REMOVED lines=90> */
[----:B0-----:R0:W1:Y:S02]  /*136f0*/  DFMA R44, R32, R34, 1 ;  /* 0x3ff00000202c742b */ /* 0x0010640000000022 */
[----:B0-----:R-:W-:Y:S01]  /*13700*/  IMAD.MOV.U32 R34, RZ, RZ, 0x652b82fe ;  /* 0x652b82feff227424 */ /* 0x001fe200078e00ff */
[----:B------:R-:W-:Y:S01]  /*13710*/  MOV R35, 0x3ff71547 ;  /* 0x3ff7154700237802 */ /* 0x000fe20000000f00 */
[----:B-1----:R-:W-:Y:S02]  /*13720*/  IMAD R41, R38, 0x100000, R45 ;  /* 0x0010000026297824 */ /* 0x002fe400078e022d */
[----:B------:R-:W-:-:S15]  /*13730*/  IMAD.MOV.U32 R40, RZ, RZ, R44 ;  /* 0x000000ffff287224 */ /* 0x000fde00078e002c */
[----:B------:R-:W-:-:S15]  /*13740*/  NOP ;  /* 0x0000000000007918 */ /* 0x000fde0000000000 */
[----:B------:R-:W-:-:S15]  /*13750*/  NOP ;  /* 0x0000000000007918 */ /* 0x000fde0000000000 */
[----:B------:R-:W-:-:S13]  /*13760*/  NOP ;  /* 0x0000000000007918 */ /* 0x000fda0000000000 */
        /* <DEDUP_REMOVED lines=15> */
[----:B0-----:R0:W1:Y:S02]  /*13860*/  DADD R42, R34, -6.75539944105574400000e+15 ;  /* 0xc3380000222a7429 */ /* 0x0010640000000000 */
        /* <DEDUP_REMOVED lines=18> */
[----:B------:R0:W1:Y:S02]  /*13990*/  @!P0 DMUL R40, R44, R36 ;  /* 0x000000242c288228 */ /* 0x0000640000000000 */
.L_x_3523:
[----:B------:R-:W-:Y:S05]  /*139a0*/  BSYNC.RECONVERGENT B0 ;  /* 0x0000000000007941 */ /* 0x000fea0003800200 */
.L_x_3522:
[----:B------:R-:W-:Y:S01]  /*139b0*/  UMOV UR34, 0xfefa39ef ;  /* 0xfefa39ef00227882 */ /* 0x000fe20000000000 */
[----:B------:R-:W-:Y:S01]  /*139c0*/  UMOV UR35, 0x3fe62e42 ;  /* 0x3fe62e4200237882 */ /* 0x000fe20000000000 */
[----:B------:R-:W-:Y:S01]  /*139d0*/  UMOV UR36, 0x3b39803f ;  /* 0x3b39803f00247882 */ /* 0x000fe20000000000 */
[----:B------:R-:W-:Y:S01]  /*139e0*/  UMOV UR37, 0x3c7abc9e ;  /* 0x3c7abc9e00257882 */ /* 0x000fe20000000000 */
[----:B------:R-:W2:Y:S01]  /*139f0*/  DFMA R38, R42, -UR34, R32 ;  /* 0x800000222a267c2b */ /* 0x000ea20008000020 */
[----:B------:R-:W-:Y:S01]  /*13a00*/  IMAD.MOV.U32 R46, RZ, RZ, -0x7649667 ;  /* 0xf89b6999ff2e7424 */ /* 0x000fe200078e00ff */
[----:B------:R-:W-:Y:S01]  /*13a10*/  MOV R47, 0x3e928a27 ;  /* 0x3e928a27002f7802 */ /* 0x000fe20000000f00 */
[----:B------:R-:W-:-:S15]  /*13a20*/  BSSY.RECONVERGENT B0, `(.L_x_3524) ;  /* 0x0000198000007945 */ /* 0x000fde0003800200 */
[----:B------:R-:W-:-:S15]  /*13a30*/  NOP ;  /* 0x0000000000007918 */ /* 0x000fde0000000000 */
[----:B------:R-:W-:-:S15]  /*13a40*/  NOP ;  /* 0x0000000000007918 */ /* 0x000fde0000000000 */
[----:B------:R-:W-:-:S15]  /*13a50*/  NOP ;  /* 0x0000000000007918 */ /* 0x000fde0000000000 */
[----:B------:R-:W-:-:S01]  /*13a60*/  NOP ;  /* 0x0000000000007918 */ /* 0x000fc20000000000 */
[----:B--2---:R-:W-:Y:S01]  /*13a70*/  DFMA R38, R42, -UR36, R38 ;  /* 0x800000242a267c2b */ /* 0x004fe20008000026 */
[----:B------:R-:W-:Y:S01]  /*13a80*/  UMOV UR36, 0x33d43651 ;  /* 0x33d4365100247882 */ /* 0x000fe20000000000 */
[----:B------:R-:W-:-:S15]  /*13a90*/  UMOV UR37, 0x3fd98845 ;  /* 0x3fd9884500257882 */ /* 0x000fde0000000000 */
[----:B------:R-:W-:-:S15]  /*13aa0*/  NOP ;  /* 0x0000000000007918 */ /* 0x000fde0000000000 */
[----:B------:R-:W-:-:S15]  /*13ab0*/  NOP ;  /* 0x0000000000007918 */ /* 0x000fde0000000000 */
[----:B------:R-:W-:-:S15]  /*13ac0*/  NOP ;  /* 0x0000000000007918 */ /* 0x000fde0000000000 */
[----:B------:R-:W-:-:S02]  /*13ad0*/  NOP ;  /* 0x0000000000007918 */ /* 0x000fc40000000000 */
[----:B01----:R-:W0:Y:S01]  /*13ae0*/  DMUL R36, R40, UR36 ;  /* 0x0000002428247c28 */ /* 0x003e220008000000 */
[----:B------:R-:W-:Y:S01]  /*13af0*/  UMOV UR36, 0x5bc5b225 ;  /* 0x5bc5b22500247882 */ /* 0x000fe20000000000 */
[----:B------:R-:W-:-:S15]  /*13b00*/  UMOV UR37, 0x3eff0535 ;  /* 0x3eff053500257882 */ /* 0x000fde0000000000 */
[----:B------:R-:W-:-:S15]  /*13b10*/  NOP ;  /* 0x0000000000007918 */ /* 0x000fde0000000000 */
[----:B------:R-:W-:-:S15]  /*13b20*/  NOP ;  /* 0x0000000000007918 */ /* 0x000fde0000000000 */
[----:B------:R-:W-:-:S15]  /*13b30*/  NOP ;  /* 0x0000000000007918 */ /* 0x000fde0000000000 */
[----:B------:R-:W-:-:S02]  /*13b40*/  NOP ;  /* 0x0000000000007918 */ /* 0x000fc40000000000 */
[----:B0-----:R-:W-:-:S15]  /*13b50*/  DMUL R36, R12, R36 ;  /* 0x000000240c247228 */ /* 0x001fde0000000000 */
        /* <DEDUP_REMOVED lines=159> */
[----:B-1----:R1:W-:Y:S02]  /*14550*/  DFMA R40, |R12|, R40, R42 ;  /* 0x000000280c28722b */ /* 0x0023e4000000022a */
[----:B-1----:R-:W-:Y:S01]  /*14560*/  MOV R42, 0xfca213ea ;  /* 0xfca213ea002a7802 */ /* 0x002fe20000000f00 */
[----:B------:R-:W-:-:S15]  /*14570*/  IMAD.MOV.U32 R43, RZ, RZ, 0x3e928af3 ;  /* 0x3e928af3ff2b7424 */ /* 0x000fde00078e00ff */
[----:B------:R-:W-:-:S15]  /*14580*/  NOP ;  /* 0x0000000000007918 */ /* 0x000fde0000000000 */
[----:B------:R-:W-:-:S15]  /*14590*/  NOP ;  /* 0x0000000000007918 */ /* 0x000fde0000000000 */
[----:B------:R-:W-:-:S15]  /*145a0*/  NOP ;  /* 0x0000000000007918 */ /* 0x000fde0000000000 */
[----:B------:R-:W-:-:S01]  /*145b0*/  NOP ;  /* 0x0000000000007918 */ /* 0x000fc20000000000 */
[----:B------:R-:W1:Y:S01]  /*145c0*/  DFMA R42, R38, UR36, R42 ;  /* 0x00000024262a7c2b */ /* 0x000e62000800002a */
        /* <DEDUP_REMOVED lines=70> */
[----:B------:R-:W1:-:S15]  /*14a30*/  DFMA R42, R38, R42, 1 ;  /* 0x3ff00000262a742b */ /* 0x000e5e000000002a */
[----:B------:R-:W-:-:S15]  /*14a40*/  NOP ;  /* 0x0000000000007918 */ /* 0x000fde0000000000 */
[----:B------:R-:W-:-:S15]  /*14a50*/  NOP ;  /* 0x0000000000007918 */ /* 0x000fde0000000000 */
[----:B------:R-:W-:-:S15]  /*14a60*/  NOP ;  /* 0x0000000000007918 */ /* 0x000fde0000000000 */
[----:B------:R-:W-:-:S04]  /*14a70*/  NOP ;  /* 0x0000000000007918 */ /* 0x000fc80000000000 */
[----:B-1----:R1:W-:-:S15]  /*14a80*/  DFMA R38, R38, R42, 1 ;  /* 0x3ff000002626742b */ /* 0x0023de000000002a */
        /* <DEDUP_REMOVED lines=113> */
[----:B------:R-:W-:Y:S02]  /*151a0*/  FSETP.GEU.FTZ.AND P0, PT, |R33|, 4.1917929649353027344, PT ;  /* 0x4086232b2100780b */ /* 0x000fe40003f1e200 */
[----:B------:R-:W-:Y:S01]  /*151b0*/  LOP3.LUT R43, R12, 0x80000000, R13, 0xb8, !PT ;  /* 0x800000000c2b7812 */ /* 0x000fe200078eb80d */
[----:B------:R-:W-:Y:S02]  /*151c0*/  IMAD R13, R34, 0x100000, R39 ;  /* 0x00100000220d7824 */ /* 0x000fe400078e0227 */
[----:B------:R-:W-:-:S15]  /*151d0*/  IMAD.MOV.U32 R12, RZ, RZ, R38 ;  /* 0x000000ffff0c7224 */ /* 0x000fde00078e0026 */
[----:B------:R-:W-:-:S15]  /*151e0*/  NOP ;  /* 0x0000000000007918 */ /* 0x000fde0000000000 */
[----:B------:R-:W-:-:S15]  /*151f0*/  NOP ;  /* 0x0000000000007918 */ /* 0x000fde0000000000 */
[----:B------:R-:W-:-:S08]  /*15200*/  NOP ;  /* 0x0000000000007918 */ /* 0x000fd00000000000 */
[----:B------:R-:W0:-:S15]  /*15210*/  DADD R42, R42, 1 ;  /* 0x3ff000002a2a7429 */ /* 0x000e1e0000000000 */
[----:B------:R-:W-:-:S15]  /*15220*/  NOP ;  /* 0x0000000000007918 */ /* 0x000fde0000000000 */
[----:B------:R-:W-:-:S15]  /*15230*/  NOP ;  /* 0x0000000000007918 */ /* 0x000fde0000000000 */
[----:B------:R-:W-:-:S15]  /*15240*/  NOP ;  /* 0x0000000000007918 */ /* 0x000fde0000000000 */
[----:B------:R-:W-:-:S04]  /*15250*/  NOP ;  /* 0x0000000000007918 */ /* 0x000fc80000000000 */
[----:B0-----:R0:W1:Y:S02]  /*15260*/  DFMA R36, R42, 0.5, R36 ;  /* 0x3fe000002a24782b */ /* 0x0010640000000024 */
        /* <DEDUP_REMOVED lines=19> */
.L_x_3525:
[----:B------:R-:W-:Y:S05]  /*153a0*/  BSYNC.RECONVERGENT B0 ;  /* 0x0000000000007941 */ /* 0x000fea0003800200 */
.L_x_3524:
[----:B------:R-:W-:Y:S01]  /*153b0*/  UMOV UR34, 0x33d43651 ;  /* 0x33d4365100227882 */ /* 0x000fe20000000000 */
[----:B------:R-:W-:Y:S01]  /*153c0*/  UMOV UR35, 0x3fd98845 ;  /* 0x3fd9884500237882 */ /* 0x000fe20000000000 */
[----:B------:R-:W-:Y:S01]  /*153d0*/  MOV R40, 0xf89b6999 ;  /* 0xf89b699900287802 */ /* 0x000fe20000000f00 */
[----:B-1----:R-:W1:Y:S01]  /*153e0*/  DMUL R12, R12, UR34 ;  /* 0x000000220c0c7c28 */ /* 0x002e620008000000 */
[----:B------:R-:W-:Y:S01]  /*153f0*/  UMOV UR34, 0x5bc5b225 ;  /* 0x5bc5b22500227882 */ /* 0x000fe20000000000 */
[----:B------:R-:W-:Y:S01]  /*15400*/  UMOV UR35, 0x3eff0535 ;  /* 0x3eff053500237882 */ /* 0x000fe20000000000 */
[----:B------:R-:W-:Y:S01]  /*15410*/  IMAD.MOV.U32 R41, RZ, RZ, 0x3e928a27 ;  /* 0x3e928a27ff297424 */ /* 0x000fe200078e00ff */
[----:B------:R-:W-:Y:S01]  /*15420*/  UMOV UR36, 0xa4741b81 ;  /* 0xa4741b8100247882 */ /* 0x000fe20000000000 */
[----:B------:R-:W-:Y:S01]  /*15430*/  UMOV UR37, 0x3e5ae904 ;  /* 0x3e5ae90400257882 */ /* 0x000fe20000000000 */
[----:B------:R-:W-:-:S15]  /*15440*/  BSSY.RECONVERGENT B0, `(.L_x_3526) ;  /* 0x00001c9000007945 */ /* 0x000fde0003800200 */
[----:B------:R-:W-:-:S15]  /*15450*/  NOP ;  /* 0x0000000000007918 */ /* 0x000fde0000000000 */
[----:B------:R-:W-:-:S15]  /*15460*/  NOP ;  /* 0x0000000000007918 */ /* 0x000fde0000000000 */
[----:B------:R-:W-:-:S13]  /*15470*/  NOP ;  /* 0x0000000000007918 */ /* 0x000fda0000000000 */
        /* <DEDUP_REMOVED lines=291> */
[----:B0-----:R0:W-:Y:S02]  /*166b0*/  DFMA R12, R34, 0.5, R12 ;  /* 0x3fe00000220c782b */ /* 0x0011e4000000000c */
[----:B0-----:R-:W-:Y:S01]  /*166c0*/  IMAD.MOV.U32 R34, RZ, RZ, 0x652b82fe ;  /* 0x652b82feff227424 */ /* 0x001fe200078e00ff */
[----:B------:R-:W-:-:S15]  /*166d0*/  MOV R35, 0x3ff71547 ;  /* 0x3ff7154700237802 */ /* 0x000fde0000000f00 */
[----:B------:R-:W-:-:S15]  /*166e0*/  NOP ;  /* 0x0000000000007918 */ /* 0x000fde0000000000 */
[----:B------:R-:W-:-:S15]  /*166f0*/  NOP ;  /* 0x0000000000007918 */ /* 0x000fde0000000000 */
[----:B------:R-:W-:-:S15]  /*16700*/  NOP ;  /* 0x0000000000007918 */ /* 0x000fde0000000000 */
[----:B------:R-:W-:-:S01]  /*16710*/  NOP ;  /* 0x0000000000007918 */ /* 0x000fc20000000000 */
        /* <DEDUP_REMOVED lines=108> */
[----:B0-----:R-:W-:Y:S01]  /*16de0*/  MOV R12, 0x652b82fe ;  /* 0x652b82fe000c7802 */ /* 0x001fe20000000f00 */
[----:B------:R-:W-:Y:S01]  /*16df0*/  IMAD.MOV.U32 R13, RZ, RZ, 0x3ff71547 ;  /* 0x3ff71547ff0d7424 */ /* 0x000fe200078e00ff */
[----:B-1----:R-:W-:Y:S01]  /*16e00*/  MOV R40, R38 ;  /* 0x0000002600287202 */ /* 0x002fe20000000f00 */
[----:B------:R-:W-:-:S15]  /*16e10*/  IMAD R41, R34, 0x100000, R39 ;  /* 0x0010000022297824 */ /* 0x000fde00078e0227 */
[----:B------:R-:W-:-:S15]  /*16e20*/  NOP ;  /* 0x0000000000007918 */ /* 0x000fde0000000000 */
[----:B------:R-:W-:-:S15]  /*16e30*/  NOP ;  /* 0x0000000000007918 */ /* 0x000fde0000000000 */
[----:B------:R-:W-:-:S14]  /*16e40*/  NOP ;  /* 0x0000000000007918 */ /* 0x000fdc0000000000 */
        /* <DEDUP_REMOVED lines=31> */
[----:B------:R-:W-:Y:S01]  /*17040*/  FSEL R41, R41, RZ, P1 ;  /* 0x000000ff29297208 */ /* 0x000fe20000800000 */
[----:B------:R-:W-:Y:S02]  /*17050*/  @!P0 IMAD.IADD R32, R34, 0x1, -R33 ;  /* 0x0000000122208824 */ /* 0x000fe400078e0a21 */
[----:B------:R-:W-:-:S03]  /*17060*/  @!P0 IMAD R39, R33, 0x100000, R39 ;  /* 0x0010000021278824 */ /* 0x000fc600078e0227 */
[----:B------:R-:W-:Y:S02]  /*17070*/  @!P0 LEA R33, R32, 0x3ff00000, 0x14 ;  /* 0x3ff0000020218811 */ /* 0x000fe400078ea0ff */
[----:B------:R-:W-:-:S15]  /*17080*/  @!P0 MOV R32, RZ ;  /* 0x000000ff00208202 */ /* 0x000fde0000000f00 */
[----:B------:R-:W-:-:S15]  /*17090*/  NOP ;  /* 0x0000000000007918 */ /* 0x000fde0000000000 */
[----:B------:R-:W-:-:S15]  /*170a0*/  NOP ;  /* 0x0000000000007918 */ /* 0x000fde0000000000 */
[----:B------:R-:W-:-:S05]  /*170b0*/  NOP ;  /* 0x0000000000007918 */ /* 0x000fca0000000000 */
[----:B------:R0:W1:Y:S02]  /*170c0*/  @!P0 DMUL R40, R38, R32 ;  /* 0x0000002026288228 */ /* 0x0000640000000000 */
.L_x_3527:
[----:B------:R-:W-:Y:S05]  /*170d0*/  BSYNC.RECONVERGENT B0 ;  /* 0x0000000000007941 */ /* 0x000fea0003800200 */
.L_x_3526:
[----:B------:R-:W-:Y:S01]  /*170e0*/  UMOV UR34, 0xfefa39ef ;  /* 0xfefa39ef00227882 */ /* 0x000fe20000000000 */
[----:B------:R-:W-:Y:S01]  /*170f0*/  UMOV UR35, 0x3fe62e42 ;  /* 0x3fe62e4200237882 */ /* 0x000fe20000000000 */
[----:B------:R-:W-:Y:S01]  /*17100*/  UMOV UR36, 0x3b39803f ;  /* 0x3b39803f00247882 */ /* 0x000fe20000000000 */
[----:B------:R-:W-:Y:S01]  /*17110*/  UMOV UR37, 0x3c7abc9e ;  /* 0x3c7abc9e00257882 */ /* 0x000fe20000000000 */
[----:B------:R-:W2:Y:S01]  /*17120*/  DFMA R34, R36, -UR34, R14 ;  /* 0x8000002224227c2b */ /* 0x000ea2000800000e */
[----:B------:R-:W-:Y:S01]  /*17130*/  MOV R42, 0xf89b6999 ;  /* 0xf89b6999002a7802 */ /* 0x000fe20000000f00 */
[----:B------:R-:W-:Y:S01]  /*17140*/  IMAD.MOV.U32 R43, RZ, RZ, 0x3e928a27 ;  /* 0x3e928a27ff2b7424 */ /* 0x000fe200078e00ff */
        /* <DEDUP_REMOVED lines=180> */
[----:B-1----:R-:W-:Y:S02]  /*17c90*/  IMAD.MOV.U32 R38, RZ, RZ, -0x35dec16 ;  /* 0xfca213eaff267424 */ /* 0x002fe400078e00ff */
[----:B------:R-:W-:-:S15]  /*17ca0*/  IMAD.MOV.U32 R39, RZ, RZ, 0x3e928af3 ;  /* 0x3e928af3ff277424 */ /* 0x000fde00078e00ff */
[----:B------:R-:W-:-:S15]  /*17cb0*/  NOP ;  /* 0x0000000000007918 */ /* 0x000fde0000000000 */
[----:B------:R-:W-:-:S15]  /*17cc0*/  NOP ;  /* 0x0000000000007918 */ /* 0x000fde0000000000 */
[----:B------:R-:W-:-:S15]  /*17cd0*/  NOP ;  /* 0x0000000000007918 */ /* 0x000fde0000000000 */
        /* <DEDUP_REMOVED lines=192> */
[----:B------:R-:W-:Y:S01]  /*188e0*/  IMAD R9, R12, 0x100000, R35 ;  /* 0x001000000c097824 */ /* 0x000fe200078e0223 */
[----:B------:R-:W-:-:S15]  /*188f0*/  MOV R8, R34 ;  /* 0x0000002200087202 */ /* 0x000fde0000000f00 */
[----:B------:R-:W-:-:S15]  /*18900*/  NOP ;  /* 0x0000000000007918 */ /* 0x000fde0000000000 */
[----:B------:R-:W-:-:S15]  /*18910*/  NOP ;  /* 0x0000000000007918 */ /* 0x000fde0000000000 */
[----:B------:R-:W-:-:S09]  /*18920*/  NOP ;  /* 0x0000000000007918 */ /* 0x000fd20000000000 */
        /* <DEDUP_REMOVED lines=9> */
[----:B------:R-:W-:-:S04]  /*189c0*/  @!P0 LEA.HI R0, R12, R12, RZ, 0x1 ;  /* 0x0000000c0c008211 */ /* 0x000fc800078f08ff */
[----:B------:R-:W-:-:S05]  /*189d0*/  @!P0 SHF.R.S32.HI R13, RZ, 0x1, R0 ;  /* 0x00000001ff0d8819 */ /* 0x000fca0000011400 */
[----:B------:R-:W-:Y:S02]  /*189e0*/  @!P0 IMAD.IADD R12, R12, 0x1, -R13 ;  /* 0x000000010c0c8824 */ /* 0x000fe400078e0a0d */
[----:B------:R-:W-:-:S03]  /*189f0*/  @!P0 IMAD R35, R13, 0x100000, R35 ;  /* 0x001000000d238824 */ /* 0x000fc600078e0223 */
[----:B------:R-:W-:Y:S02]  /*18a00*/  @!P0 LEA R13, R12, 0x3ff00000, 0x14 ;  /* 0x3ff000000c0d8811 */ /* 0x000fe400078ea0ff */
[----:B------:R-:W-:-:S15]  /*18a10*/  @!P0 MOV R12, RZ ;  /* 0x000000ff000c8202 */ /* 0x000fde0000000f00 */
[----:B------:R-:W-:-:S15]  /*18a20*/  NOP ;  /* 0x0000000000007918 */ /* 0x000fde0000000000 */
[----:B------:R-:W-:-:S06]  /*18a30*/  NOP ;  /* 0x0000000000007918 */ /* 0x000fcc0000000000 */
[----:B------:R-:W0:Y:S02]  /*18a40*/  DADD R8, R14, +INF ;  /* 0x7ff000000e087429 */ /* 0x000e240000000000 */
[----:B0-----:R-:W-:Y:S02]  /*18a50*/  FSEL R8, R8, RZ, P1 ;  /* 0x000000ff08087208 */ /* 0x001fe40000800000 */
[----:B------:R-:W-:-:S15]  /*18a60*/  FSEL R9, R9, RZ, P1 ;  /* 0x000000ff09097208 */ /* 0x000fde0000800000 */
[----:B------:R-:W-:-:S15]  /*18a70*/  NOP ;  /* 0x0000000000007918 */ /* 0x000fde0000000000 */
[----:B------:R-:W-:-:S15]  /*18a80*/  NOP ;  /* 0x0000000000007918 */ /* 0x000fde0000000000 */
[----:B------:R-:W-:-:S15]  /*18a90*/  NOP ;  /* 0x0000000000007918 */ /* 0x000fde0000000000 */
[----:B------:R0:W1:Y:S02]  /*18aa0*/  @!P0 DMUL R8, R34, R12 ;  /* 0x0000000c22088228 */ /* 0x0000640000000000 */
.L_x_3529:
[----:B------:R-:W-:Y:S05]  /*18ab0*/  BSYNC.RECONVERGENT B0 ;  /* 0x0000000000007941 */ /* 0x000fea0003800200 */
.L_x_3528:
[----:B------:R-:W-:Y:S01]  /*18ac0*/  UMOV UR34, 0x33d43651 ;  /* 0x33d4365100227882 */ /* 0x000fe20000000000 */
[----:B------:R-:W-:Y:S01]  /*18ad0*/  UMOV UR35, 0x3fd98845 ;  /* 0x3fd9884500237882 */ /* 0x000fe20000000000 */
[----:B------:R-:W-:Y:S01]  /*18ae0*/  IMAD.MOV.U32 R36, RZ, RZ, -0x7649667 ;  /* 0xf89b6999ff247424 */ /* 0x000fe200078e00ff */
        /* <DEDUP_REMOVED lines=292> */
[----:B------:R-:W-:Y:S01]  /*19d30*/  LOP3.LUT R15, R10, 0x80000000, R11, 0xb8, !PT ;  /* 0x800000000a0f7812 */ /* 0x000fe200078eb80b */
[----:B------:R-:W-:Y:S01]  /*19d40*/  IMAD.MOV.U32 R11, RZ, RZ, 0x3ff71547 ;  /* 0x3ff71547ff0b7424 */ /* 0x000fe200078e00ff */
[----:B------:R-:W-:-:S15]  /*19d50*/  MOV R10, 0x652b82fe ;  /* 0x652b82fe000a7802 */ /* 0x000fde0000000f00 */
[----:B------:R-:W-:-:S15]  /*19d60*/  NOP ;  /* 0x0000000000007918 */ /* 0x000fde0000000000 */
[----:B------:R-:W-:-:S15]  /*19d70*/  NOP ;  /* 0x0000000000007918 */ /* 0x000fde0000000000 */
[----:B------:R-:W-:-:S11]  /*19d80*/  NOP ;  /* 0x0000000000007918 */ /* 0x000fd60000000000 */
        /* <DEDUP_REMOVED lines=10> */
[----:B0-----:R-:W-:-:S15]  /*19e30*/  DMUL R22, R22, R8 ;  /* 0x0000000816167228 */ /* 0x001fde0000000000 */
[----:B------:R-:W-:-:S15]  /*19e40*/  NOP ;  /* 0x0000000000007918 */ /* 0x000fde0000000000 */
[----:B------:R-:W-:-:S15]  /*19e50*/  NOP ;  /* 0x0000000000007918 */ /* 0x000fde0000000000 */
[----:B------:R-:W-:-:S15]  /*19e60*/  NOP ;  /* 0x0000000000007918 */ /* 0x000fde0000000000 */
[----:B------:R-:W-:-:S04]  /*19e70*/  NOP ;  /* 0x0000000000007918 */ /* 0x000fc80000000000 */
        /* <DEDUP_REMOVED lines=109> */
[----:B-1----:R-:W-:Y:S01]  /*1a550*/  LEA R35, R10, R33, 0x14 ;  /* 0x000000210a237211 */ /* 0x002fe200078ea0ff */
[----:B------:R-:W-:Y:S02]  /*1a560*/  IMAD.MOV.U32 R15, RZ, RZ, 0x3ff71547 ;  /* 0x3ff71547ff0f7424 */ /* 0x000fe400078e00ff */
        /* <DEDUP_REMOVED lines=39> */
.L_x_3531:
[----:B------:R-:W-:Y:S05]  /*1a7e0*/  BSYNC.RECONVERGENT B0 ;  /* 0x0000000000007941 */ /* 0x000fea0003800200 */
.L_x_3530:
[----:B------:R-:W-:Y:S01]  /*1a7f0*/  UMOV UR34, 0xfefa39ef ;  /* 0xfefa39ef00227882 */ /* 0x000fe20000000000 */
[----:B------:R-:W-:Y:S01]  /*1a800*/  UMOV UR35, 0x3fe62e42 ;  /* 0x3fe62e4200237882 */ /* 0x000fe20000000000 */
[----:B------:R-:W-:Y:S01]  /*1a810*/  UMOV UR36, 0x3b39803f ;  /* 0x3b39803f00247882 */ /* 0x000fe20000000000 */
[----:B------:R-:W-:Y:S01]  /*1a820*/  UMOV UR37, 0x3c7abc9e ;  /* 0x3c7abc9e00257882 */ /* 0x000fe20000000000 */
[----:B------:R-:W2:Y:S01]  /*1a830*/  DFMA R10, R36, -UR34, R12 ;  /* 0x80000022240a7c2b */ /* 0x000ea2000800000c */
[----:B------:R-:W-:Y:S01]  /*1a840*/  IMAD.MOV.U32 R38, RZ, RZ, -0x7649667 ;  /* 0xf89b6999ff267424 */ /* 0x000fe200078e00ff */
[----:B------:R-:W-:Y:S01]  /*1a850*/  BSSY.RECONVERGENT B0, `(.L_x_3532) ;  /* 0x0000199000007945 */ /* 0x000fe20003800200 */
[----:B------:R-:W-:-:S15]  /*1a860*/  IMAD.MOV.U32 R39, RZ, RZ, 0x3e928a27 ;  /* 0x3e928a27ff277424 */ /* 0x000fde00078e00ff */
        /* <DEDUP_REMOVED lines=179> */
[----:B-1----:R-:W-:Y:S01]  /*1b3a0*/  IMAD.MOV.U32 R34, RZ, RZ, -0x35dec16 ;  /* 0xfca213eaff227424 */ /* 0x002fe200078e00ff */
[----:B------:R-:W-:-:S15]  /*1b3b0*/  MOV R35, 0x3e928af3 ;  /* 0x3e928af300237802 */ /* 0x000fde0000000f00 */
        /* <DEDUP_REMOVED lines=196> */
[----:B------:R-:W-:Y:S01]  /*1c000*/  IMAD.MOV.U32 R4, RZ, RZ, R10 ;  /* 0x000000ffff047224 */ /* 0x000fe200078e000a */
[----:B------:R-:W-:-:S15]  /*1c010*/  LEA R5, R14, R11, 0x14 ;  /* 0x0000000b0e057211 */ /* 0x000fde00078ea0ff */
        /* <DEDUP_REMOVED lines=28> */
.L_x_3533:
[----:B------:R-:W-:Y:S05]  /*1c1e0*/  BSYNC.RECONVERGENT B0 ;  /* 0x0000000000007941 */ /* 0x000fea0003800200 */
.L_x_3532:
[----:B------:R-:W-:Y:S01]  /*1c1f0*/  UMOV UR34, 0x33d43651 ;  /* 0x33d4365100227882 */ /* 0x000fe20000000000 */
[----:B------:R-:W-:Y:S01]  /*1c200*/  UMOV UR35, 0x3fd98845 ;  /* 0x3fd9884500237882 */ /* 0x000fe20000000000 */
[----:B------:R-:W-:Y:S01]  /*1c210*/  IMAD.MOV.U32 R14, RZ, RZ, -0x7649667 ;  /* 0xf89b6999ff0e7424 */ /* 0x000fe200078e00ff */
[----:B-1----:R-:W1:Y:S01]  /*1c220*/  DMUL R4, R4, UR34 ;  /* 0x0000002204047c28 */ /* 0x002e620008000000 */
[----:B------:R-:W-:Y:S01]  /*1c230*/  UMOV UR34, 0x5bc5b225 ;  /* 0x5bc5b22500227882 */ /* 0x000fe20000000000 */
[----:B------:R-:W-:Y:S01]  /*1c240*/  UMOV UR35, 0x3eff0535 ;  /* 0x3eff053500237882 */ /* 0x000fe20000000000 */
[----:B------:R-:W-:-:S15]  /*1c250*/  MOV R15, 0x3e928a27 ;  /* 0x3e928a27000f7802 */ /* 0x000fde0000000f00 */
[----:B------:R-:W-:-:S15]  /*1c260*/  NOP ;  /* 0x0000000000007918 */ /* 0x000fde0000000000 */
[----:B------:R-:W-:-:S15]  /*1c270*/  NOP ;  /* 0x0000000000007918 */ /* 0x000fde0000000000 */
[----:B------:R-:W-:-:S15]  /*1c280*/  NOP ;  /* 0x0000000000007918 */ /* 0x000fde0000000000 */
[----:B------:R-:W-:-:S01]  /*1c290*/  NOP ;  /* 0x0000000000007918 */ /* 0x000fc20000000000 */
[----:B-1----:R-:W-:-:S15]  /*1c2a0*/  DMUL R4, R6, R4 ;  /* 0x0000000406047228 */ /* 0x002fde0000000000 */
[----:B------:R-:W-:-:S15]  /*1c2b0*/  NOP ;  /* 0x0000000000007918 */ /* 0x000fde0000000000 */
[----:B------:R-:W-:-:S15]  /*1c2c0*/  NOP ;  /* 0x0000000000007918 */ /* 0x000fde0000000000 */
[----:B------:R-:W-:-:S15]  /*1c2d0*/  NOP ;  /* 0x0000000000007918 */ /* 0x000fde0000000000 */
[----:B------:R-:W-:-:S04]  /*1c2e0*/  NOP ;  /* 0x0000000000007918 */ /* 0x000fc80000000000 */
[----:B------:R-:W1:-:S15]  /*1c2f0*/  DMUL R6, R6, UR6 ;  /* 0x0000000606067c28 */ /* 0x000e5e0008000000 */
[----:B------:R-:W-:-:S15]  /*1c300*/  NOP ;  /* 0x0000000000007918 */ /* 0x000fde0000000000 */
[----:B------:R-:W-:-:S15]  /*1c310*/  NOP ;  /* 0x0000000000007918 */ /* 0x000fde0000000000 */
[----:B------:R-:W-:-:S15]  /*1c320*/  NOP ;  /* 0x0000000000007918 */ /* 0x000fde0000000000 */
[----:B------:R-:W-:-:S04]  /*1c330*/  NOP ;  /* 0x0000000000007918 */ /* 0x000fc80000000000 */
[----:B-1----:R-:W1:-:S15]  /*1c340*/  DFMA R2, |R6|, -UR8, R2 ;  /* 0x8000000806027c2b */ /* 0x002e5e0008000202 */
[----:B------:R-:W-:-:S15]  /*1c350*/  NOP ;  /* 0x0000000000007918 */ /* 0x000fde0000000000 */
[----:B------:R-:W-:-:S15]  /*1c360*/  NOP ;  /* 0x0000000000007918 */ /* 0x000fde0000000000 */
[----:B------:R-:W-:-:S15]  /*1c370*/  NOP ;  /* 0x0000000000007918 */ /* 0x000fde0000000000 */
[----:B------:R-:W-:-:S04]  /*1c380*/  NOP ;  /* 0x0000000000007918 */ /* 0x000fc80000000000 */
[----:B-1----:R-:W1:-:S15]  /*1c390*/  DFMA R2, |R6|, R2, -UR10 ;  /* 0x8000000a06027e2b */ /* 0x002e5e0008000202 */
[----:B------:R-:W-:-:S15]  /*1c3a0*/  NOP ;  /* 0x0000000000007918 */ /* 0x000fde0000000000 */
[----:B------:R-:W-:-:S15]  /*1c3b0*/  NOP ;  /* 0x0000000000007918 */ /* 0x000fde0000000000 */
[----:B------:R-:W-:-:S15]  /*1c3c0*/  NOP ;  /* 0x0000000000007918 */ /* 0x000fde0000000000 */
[----:B------:R-:W-:-:S04]  /*1c3d0*/  NOP ;  /* 0x0000000000007918 */ /* 0x000fc80000000000 */
[----:B-1----:R-:W1:-:S15]  /*1c3e0*/  DFMA R2, |R6|, R2, UR12 ;  /* 0x0000000c06027e2b */ /* 0x002e5e0008000202 */
        /* <DEDUP_REMOVED lines=240> */
[----:B0-----:R-:W-:Y:S02]  /*1d2f0*/  FMUL.FTZ R2, R0, 1 ;  /* 0x3f80000000027820 */ /* 0x001fe40000410000 */
[----:B------:R-:W0:-:S15]  /*1d300*/  S2R R0, SR_CTAID.X ;  /* 0x0000000000007919 */ /* 0x000e1e0000002500 */
[----:B------:R-:W-:-:S15]  /*1d310*/  NOP ;  /* 0x0000000000007918 */ /* 0x000fde0000000000 */
[----:B------:R-:W-:-:S15]  /*1d320*/  NOP ;  /* 0x0000000000007918 */ /* 0x000fde0000000000 */
[----:B------:R-:W-:-:S15]  /*1d330*/  NOP ;  /* 0x0000000000007918 */ /* 0x000fde0000000000 */
[----:B------:R-:W1:-:S15]  /*1d340*/  F2F.F64.F32 R2, R2 ;  /* 0x0000000200027310 */ /* 0x000e5e0000201800 */
        /* <DEDUP_REMOVED lines=9> */
[----:B-1----:R-:W-:-:S15]  /*1d3e0*/  DFMA R10, R2, -R10, R12 ;  /* 0x8000000a020a722b */ /* 0x002fde000000000c */
[----:B------:R-:W-:-:S15]  /*1d3f0*/  NOP ;  /* 0x0000000000007918 */ /* 0x000fde0000000000 */
[----:B------:R-:W-:-:S15]  /*1d400*/  NOP ;  /* 0x0000000000007918 */ /* 0x000fde0000000000 */
[----:B------:R-:W-:-:S15]  /*1d410*/  NOP ;  /* 0x0000000000007918 */ /* 0x000fde0000000000 */
[----:B------:R-:W-:-:S04]  /*1d420*/  NOP ;  /* 0x0000000000007918 */ /* 0x000fc80000000000 */
[----:B------:R-:W1:Y:S02]  /*1d430*/  DSETP.GE.AND P0, PT, |R6|, UR34, PT ;  /* 0x0000002206007e2a */ /* 0x000e64000bf06200 */
[----:B-1----:R-:W-:Y:S02]  /*1d440*/  FSEL R3, R11, 1.875, !P0 ;  /* 0x3ff000000b037808 */ /* 0x002fe40004000000 */
[----:B------:R-:W-:Y:S02]  /*1d450*/  FSEL R10, R10, RZ, !P0 ;  /* 0x000000ff0a0a7208 */ /* 0x000fe40004000000 */
[----:B------:R-:W-:Y:S02]  /*1d460*/  LOP3.LUT R11, R3, 0x80000000, R7, 0xb8, !PT ;  /* 0x80000000030b7812 */ /* 0x000fe400078eb807 */
[----:B------:R-:W1:Y:S01]  /*1d470*/  S2R R7, SR_TID.X ;  /* 0x0000000000077919 */ /* 0x000e620000002100 */
[----:B------:R-:W2:-:S15]  /*1d480*/  LDC.64 R2, c[0x0][0x388] ;  /* 0x0000e200ff027b82 */ /* 0x000e9e0000000a00 */
[----:B------:R-:W-:-:S15]  /*1d490*/  NOP ;  /* 0x0000000000007918 */ /* 0x000fde0000000000 */
[----:B------:R-:W-:-:S15]  /*1d4a0*/  NOP ;  /* 0x0000000000007918 */ /* 0x000fde0000000000 */
[----:B------:R-:W-:-:S10]  /*1d4b0*/  NOP ;  /* 0x0000000000007918 */ /* 0x000fd40000000000 */
[----:B------:R0:W-:Y:S02]  /*1d4c0*/  DMUL R16, R16, R8 ;  /* 0x0000000810107228 */ /* 0x0001e40000000000 */
[----:B0-----:R-:W-:-:S04]  /*1d4d0*/  IMAD.SHL.U32 R9, R0, 0x400, RZ ;  /* 0x0000040000097824 */ /* 0x001fc800078e00ff */
[----:B--2---:R-:W-:-:S04]  /*1d4e0*/  IMAD.WIDE.U32 R2, R9, 0x8, R2 ;  /* 0x0000000809027825 */ /* 0x004fc800078e0002 */
[----:B-1----:R-:W-:-:S05]  /*1d4f0*/  IMAD.WIDE.U32 R2, R7, 0x10, R2 ;  /* 0x0000001007027825 */ /* 0x002fca00078e0002 */
[----:B------:R-:W-:Y:S04]  /*1d500*/  STG.E.128 desc[UR4][R2.64], R28 ;  /* 0x0000001c02007986 */ /* 0x000fe8000c101d04 */
[----:B------:R-:W-:Y:S04]  /*1d510*/  STG.E.128 desc[UR4][R2.64+0x800], R24 ;  /* 0x0008001802007986 */ /* 0x000fe8000c101d04 */
[----:B------:R-:W-:-:S15]  /*1d520*/  STG.E.128 desc[UR4][R2.64+0x1000], R20 ;  /* 0x0010001402007986 */ /* 0x000fde000c101d04 */
        /* <DEDUP_REMOVED lines=12> */
[----:B0-----:R-:W0:Y:S02]  /*1d5f0*/  DMUL R18, R18, R4 ;  /* 0x0000000412127228 */ /* 0x001e240000000000 */
[----:B0-----:R-:W-:Y:S01]  /*1d600*/  STG.E.128 desc[UR4][R2.64+0x1800], R16 ;  /* 0x0018001002007986 */ /* 0x001fe2000c101d04 */
[----:B------:R-:W-:Y:S05]  /*1d610*/  EXIT ;  /* 0x000000000000794d */ /* 0x000fea0003800000 */
.L_x_3534:
        /* <DEDUP_REMOVED lines=14> */
.L_x_12383:


//--------------------- .text._ZN2at6native29vectorized_elementwise_kernelILi4EZZZNS0_26GeluBackwardCUDAKernelImplERNS_18TensorIteratorBaseENS0_8GeluTypeEENKUlvE0_clEvENKUlvE_clEvEUlddE_St5arrayIPcLm3EEEEviT0_T1_ --------------------------
	.section	.text._ZN2at6native29vectorized_elementwise_kernelILi4EZZZNS0_26GeluBackwardCUDAKernelImplERNS_18TensorIteratorBaseENS0_8GeluTypeEENKUlvE0_clEvENKUlvE_clEvEUlddE_St5arrayIPcLm3EEEEviT0_T1_,"ax",@progbits
	.align	128
        .global         _ZN2at6native29vectorized_elementwise_kernelILi4EZZZNS0_26GeluBackwardCUDAKernelImplERNS_18TensorIteratorBaseENS0_8GeluTypeEENKUlvE0_clEvENKUlvE_clEvEUlddE_St5arrayIPcLm3EEEEviT0_T1_
        .type           _ZN2at6native29vectorized_elementwise_kernelILi4EZZZNS0_26GeluBackwardCUDAKernelImplERNS_18TensorIteratorBaseENS0_8GeluTypeEENKUlvE0_clEvENKUlvE_clEvEUlddE_St5arrayIPcLm3EEEEviT0_T1_,@function
        .size           _ZN2at6native29vectorized_elementwise_kernelILi4EZZZNS0_26GeluBackwardCUDAKernelImplERNS_18TensorIteratorBaseENS0_8GeluTypeEENKUlvE0_clEvENKUlvE_clEvEUlddE_St5arrayIPcLm3EEEEviT0_T1_,(.L_x_12384 - _ZN2at6native29vectorized_elementwise_kernelILi4EZZZNS0_26GeluBackwardCUDAKernelImplERNS_18TensorIteratorBaseENS0_8GeluTypeEENKUlvE0_clEvENKUlvE_clEvEUlddE_St5arrayIPcLm3EEEEviT0_T1_)
        .other          _ZN2at6native29vectorized_elementwise_kernelILi4EZZZNS0_26GeluBackwardCUDAKernelImplERNS_18TensorIteratorBaseENS0_8GeluTypeEENKUlvE0_clEvENKUlvE_clEvEUlddE_St5arrayIPcLm3EEEEviT0_T1_,@"STO_CUDA_ENTRY STV_DEFAULT"
_ZN2at6native29vectorized_elementwise_kernelILi4EZZZNS0_26GeluBackwardCUDAKernelImplERNS_18TensorIteratorBaseENS0_8GeluTypeEENKUlvE0_clEvENKUlvE_clEvEUlddE_St5arrayIPcLm3EEEEviT0_T1_:
.text._ZN2at6native29vectorized_elementwise_kernelILi4EZZZNS0_26GeluBackwardCUDAKernelImplERNS_18TensorIteratorBaseENS0_8GeluTypeEENKUlvE0_clEvENKUlvE_clEvEUlddE_St5arrayIPcLm3EEEEviT0_T1_:
        /* <DEDUP_REMOVED lines=47> */
[----:B------:R-:W-:-:S05]  /*02f0*/  @!P2 VIADD R49, R49, 0x80 ;  /* 0x000000803131a836 */ /* 0x000fca0000000000 */
[----:B------:R-:W-:Y:S01]  /*0300*/  ISETP.GE.U32.AND P1, PT, R49, R2, PT ;  /* 0x000000023100720c */ /* 0x000fe20003f26070 */
[----:B--2---:R-:W-:Y:S01]  /*0310*/  @!P5 IMAD.WIDE.U32 R32, R33, 0x8, R14 ;  /* 0x000000082120d825 */ /* 0x004fe200078e000e */
[----:B------:R-:W-:-:S03]  /*0320*/  CS2R R14, SRZ ;  /* 0x00000000000e7805 */ /* 0x000fc6000001ff00 */
[C---:B0-----:R-:W-:Y:S01]  /*0330*/  @!P4 IMAD.WIDE.U32 R40, R25.reuse, 0x8, R40 ;  /* 0x000000081928c825 */ /* 0x041fe200078e0028 */
[----:B------:R0:W5:Y:S03]  /*0340*/  @!P5 LDG.E.64 R16, desc[UR4][R32.64] ;  /* 0x000000042010d981 */ /* 0x000166000c1e1b00 */
[----:B------:R-:W-:Y:S01]  /*0350*/  @!P4 IMAD.WIDE.U32 R42, R25, 0x8, R42 ;  /* 0x00000008192ac825 */ /* 0x000fe200078e002a */
[----:B------:R1:W5:Y:S01]  /*0360*/  @!P5 LDG.E.64 R14, desc[UR4][R30.64] ;  /* 0x000000041e0ed981 */ /* 0x000362000c1e1b00 */
[----:B------:R-:W2:Y:S02]  /*0370*/  LDC.64 R24, c[0x0][0x398] ;  /* 0x0000e600ff187b82 */ /* 0x000ea40000000a00 */
[----:B------:R-:W-:Y:S01]  /*0380*/  @!P1 IMAD.IADD R51, R0, 0x1, R49 ;  /* 0x0000000100339824 */ /* 0x000fe200078e0231 */
[----:B------:R-:W-:-:S05]  /*0390*/  @!P1 IADD3 R49, PT, PT, R49, 0x80, RZ ;  /* 0x0000008031319810 */ /* 0x000fca0007ffe0ff */
[----:B0-----:R-:W0:Y:S01]  /*03a0*/  LDC.64 R32, c[0x0][0x398] ;  /* 0x0000e600ff207b82 */ /* 0x001e220000000a00 */
[----:B------:R-:W-:-:S07]  /*03b0*/  ISETP.GE.U32.AND P6, PT, R49, R2, PT ;  /* 0x000000023100720c */ /* 0x000fce0003fc6070 */
[----:B-1----:R-:W1:Y:S01]  /*03c0*/  LDC.64 R30, c[0x0][0x390] ;  /* 0x0000e400ff1e7b82 */ /* 0x002e620000000a00 */
[----:B------:R-:W-:Y:S02]  /*03d0*/  CS2R R8, SRZ ;  /* 0x0000000000087805 */ /* 0x000fe4000001ff00 */
[----:B------:R-:W-:Y:S01]  /*03e0*/  CS2R R6, SRZ ;  /* 0x0000000000067805 */ /* 0x000fe2000001ff00 */
[C---:B------:R-:W-:Y:S01]  /*03f0*/  @!P3 IMAD.WIDE.U32 R44, R3.reuse, 0x8, R44 ;  /* 0x00000008032cb825 */ /* 0x040fe200078e002c */
[----:B------:R-:W-:Y:S02]  /*0400*/  CS2R R4, SRZ ;  /* 0x0000000000047805 */ /* 0x000fe4000001ff00 */
[----:B------:R3:W5:Y:S01]  /*0410*/  @!P4 LDG.E.64 R8, desc[UR4][R40.64] ;  /* 0x000000042808c981 */ /* 0x000762000c1e1b00 */
[----:B------:R-:W-:Y:S01]  /*0420*/  @!P3 IMAD.WIDE.U32 R46, R3, 0x8, R46 ;  /* 0x00000008032eb825 */ /* 0x000fe200078e002e */
[----:B------:R-:W-:Y:S02]  /*0430*/  CS2R R2, SRZ ;  /* 0x0000000000027805 */ /* 0x000fe4000001ff00 */
[----:B------:R4:W5:Y:S01]  /*0440*/  @!P4 LDG.E.64 R6, desc[UR4][R42.64] ;  /* 0x000000042a06c981 */ /* 0x000962000c1e1b00 */
[----:B------:R-:W-:-:S03]  /*0450*/  CS2R R34, SRZ ;  /* 0x0000000000227805 */ /* 0x000fc6000001ff00 */
[----:B------:R2:W5:Y:S01]  /*0460*/  @!P3 LDG.E.64 R4, desc[UR4][R44.64] ;  /* 0x000000042c04b981 */ /* 0x000562000c1e1b00 */
[----:B---3--:R-:W-:-:S03]  /*0470*/  @!P2 IMAD.WIDE.U32 R40, R53, 0x8, R36 ;  /* 0x000000083528a825 */ /* 0x008fc600078e0024 */
[----:B------:R-:W5:Y:S01]  /*0480*/  @!P3 LDG.E.64 R2, desc[UR4][R46.64] ;  /* 0x000000042e02b981 */ /* 0x000f62000c1e1b00 */
[----:B----4-:R-:W-:Y:S01]  /*0490*/  @!P2 IMAD.WIDE.U32 R42, R53, 0x8, R38 ;  /* 0x00000008352aa825 */ /* 0x010fe200078e0026 */
[----:B------:R-:W-:Y:S02]  /*04a0*/  CS2R R38, SRZ ;  /* 0x0000000000267805 */ /* 0x000fe4000001ff00 */
[----:B------:R-:W-:Y:S01]  /*04b0*/  CS2R R36, SRZ ;  /* 0x0000000000247805 */ /* 0x000fe2000001ff00 */
[----:B------:R-:W5:Y:S01]  /*04c0*/  @!P2 LDG.E.64 R34, desc[UR4][R40.64] ;  /* 0x000000042822a981 */ /* 0x000f62000c1e1b00 */
[----:B------:R-:W-:-:S03]  /*04d0*/  @!P1 IMAD.WIDE.U32 R52, R51, 0x8, R22 ;  /* 0x0000000833349825 */ /* 0x000fc600078e0016 */
[----:B------:R3:W5:Y:S01]  /*04e0*/  @!P2 LDG.E.64 R38, desc[UR4][R42.64] ;  /* 0x000000042a26a981 */ /* 0x000762000c1e1b00 */
[C---:B------:R-:W-:Y:S02]  /*04f0*/  @!P6 IMAD.IADD R23, R0.reuse, 0x1, R49 ;  /* 0x000000010017e824 */ /* 0x040fe400078e0231 */
[----:B------:R-:W-:Y:S01]  /*0500*/  @!P0 IMAD.IADD R49, R0, 0x1, R21 ;  /* 0x0000000100318824 */ /* 0x000fe200078e0215 */
[----:B------:R4:W5:Y:S01]  /*0510*/  @!P1 LDG.E.64 R36, desc[UR4][R52.64] ;  /* 0x0000000434249981 */ /* 0x000962000c1e1b00 */
[----:B--2---:R-:W-:Y:S01]  /*0520*/  @!P6 IMAD.WIDE.U32 R44, R23, 0x8, R26 ;  /* 0x00000008172ce825 */ /* 0x004fe200078e001a */
[----:B------:R-:W-:-:S03]  /*0530*/  CS2R R26, SRZ ;  /* 0x00000000001a7805 */ /* 0x000fc6000001ff00 */
[----:B-1----:R-:W-:-:S04]  /*0540*/  @!P0 IMAD.WIDE.U32 R30, R49, 0x8, R30 ;  /* 0x00000008311e8825 */ /* 0x002fc800078e001e */
[----:B---3--:R-:W-:Y:S01]  /*0550*/  @!P1 IMAD.WIDE.U32 R42, R51, 0x8, R24 ;  /* 0x00000008332a9825 */ /* 0x008fe200078e0018 */
[----:B------:R-:W-:-:S03]  /*0560*/  CS2R R24, SRZ ;  /* 0x0000000000187805 */ /* 0x000fc6000001ff00 */
[----:B------:R-:W-:Y:S01]  /*0570*/  @!P6 IMAD.WIDE.U32 R46, R23, 0x8, R28 ;  /* 0x00000008172ee825 */ /* 0x000fe200078e001c */
[----:B------:R-:W-:Y:S02]  /*0580*/  CS2R R22, SRZ ;  /* 0x0000000000167805 */ /* 0x000fe4000001ff00 */
[----:B------:R-:W-:Y:S01]  /*0590*/  CS2R R28, SRZ ;  /* 0x00000000001c7805 */ /* 0x000fe2000001ff00 */
[----:B------:R4:W5:Y:S01]  /*05a0*/  @!P1 LDG.E.64 R26, desc[UR4][R42.64] ;  /* 0x000000042a1a9981 */ /* 0x000962000c1e1b00 */
[----:B0-----:R-:W-:Y:S01]  /*05b0*/  @!P0 IMAD.WIDE.U32 R48, R49, 0x8, R32 ;  /* 0x0000000831308825 */ /* 0x001fe200078e0020 */
[----:B------:R-:W-:Y:S02]  /*05c0*/  CS2R R32, SRZ ;  /* 0x0000000000207805 */ /* 0x000fe4000001ff00 */
[----:B------:R4:W5:Y:S04]  /*05d0*/  @!P6 LDG.E.64 R24, desc[UR4][R44.64] ;  /* 0x000000042c18e981 */ /* 0x000968000c1e1b00 */
[----:B------:R4:W5:Y:S04]  /*05e0*/  @!P6 LDG.E.64 R22, desc[UR4][R46.64] ;  /* 0x000000042e16e981 */ /* 0x000968000c1e1b00 */
[----:B------:R4:W5:Y:S04]  /*05f0*/  @!P0 LDG.E.64 R28, desc[UR4][R30.64] ;  /* 0x000000041e1c8981 */ /* 0x000968000c1e1b00 */
[----:B------:R4:W5:Y:S01]  /*0600*/  @!P0 LDG.E.64 R32, desc[UR4][R48.64] ;  /* 0x0000000430208981 */ /* 0x000962000c1e1b00 */
[----:B------:R-:W-:Y:S04]  /*0610*/  BSSY.RECONVERGENT B0, `(.L_x_3536) ;  /* 0x00001d5000007945 */ /* 0x000fe80003800200 */
[----:B------:R-:W-:Y:S05]  /*0620*/  @P0 BRA `(.L_x_3537) ;  /* 0x0000001c004c0947 */ /* 0x000fea0003800000 */
[----:B----4-:R-:W-:Y:S01]  /*0630*/  IMAD.MOV.U32 R42, RZ, RZ, 0x652b82fe ;  /* 0x652b82feff2a7424 */ /* 0x010fe200078e00ff */
        /* <DEDUP_REMOVED lines=127> */
.L_x_3539:
[----:B------:R-:W-:Y:S05]  /*0e30*/  BSYNC.RECONVERGENT B1 ;  /* 0x0000000000017941 */ /* 0x000fea0003800200 */
.L_x_3538:
        /* <DEDUP_REMOVED lines=338> */
.L_x_3537:
[----:B------:R-:W-:Y:S05]  /*2360*/  BSYNC.RECONVERGENT B0 ;  /* 0x0000000000007941 */ /* 0x000fea0003800200 */
.L_x_3536:
[----:B------:R-:W-:Y:S01]  /*2370*/  IMAD R19, R18, -0x400, R19 ;  /* 0xfffffc0012137824 */ /* 0x000fe200078e0213 */
[----:B------:R-:W-:Y:S01]  /*2380*/  BSSY.RECONVERGENT B0, `(.L_x_3540) ;  /* 0x00001d7000007945 */ /* 0x000fe20003800200 */
[----:B------:R-:W-:-:S05]  /*2390*/  VIADD R0, R21, 0x80 ;  /* 0x0000008015007836 */ /* 0x000fca0000000000 */
[----:B------:R-:W-:-:S13]  /*23a0*/  ISETP.GE.U32.AND P0, PT, R0, R19, PT ;  /* 0x000000130000720c */ /* 0x000fda0003f06070 */
[----:B------:R-:W-:Y:S05]  /*23b0*/  @P0 BRA `(.L_x_3541) ;  /* 0x0000001c004c0947 */ /* 0x000fea0003800000 */
[----:B------:R-:W-:Y:S01]  /*23c0*/  IMAD.MOV.U32 R40, RZ, RZ, 0x652b82fe ;  /* 0x652b82feff287424 */ /* 0x000fe200078e00ff */
[----:B------:R-:W-:Y:S01]  /*23d0*/  MOV R41, 0x3ff71547 ;  /* 0x3ff7154700297802 */ /* 0x000fe20000000f00 */
[----:B----4-:R-:W-:Y:S01]  /*23e0*/  IMAD.MOV.U32 R30, RZ, RZ, -0x105c611 ;  /* 0xfefa39efff1e7424 */ /* 0x010fe200078e00ff */
        /* <DEDUP_REMOVED lines=125> */
.L_x_3543:
[----:B------:R-:W-:Y:S05]  /*2bc0*/  BSYNC.RECONVERGENT B1 ;  /* 0x0000000000017941 */ /* 0x000fea0003800200 */
.L_x_3542:
        /* <DEDUP_REMOVED lines=338> */
.L_x_3541:
[----:B------:R-:W-:Y:S05]  /*40f0*/  BSYNC.RECONVERGENT B0 ;  /* 0x0000000000007941 */ /* 0x000fea0003800200 */
.L_x_3540:
[----:B------:R-:W-:Y:S01]  /*4100*/  VIADD R0, R21, 0x100 ;  /* 0x0000010015007836 */ /* 0x000fe20000000000 */
[----:B------:R-:W-:Y:S04]  /*4110*/  BSSY.RECONVERGENT B0, `(.L_x_3544) ;  /* 0x00001d6000007945 */ /* 0x000fe80003800200 */
[----:B------:R-:W-:-:S13]  /*4120*/  ISETP.GE.U32.AND P0, PT, R0, R19, PT ;  /* 0x000000130000720c */ /* 0x000fda0003f06070 */
[----:B------:R-:W-:Y:S05]  /*4130*/  @P0 BRA `(.L_x_3545) ;  /* 0x0000001c004c0947 */ /* 0x000fea0003800000 */
[----:B0----5:R-:W-:Y:S01]  /*4140*/  IMAD.MOV.U32 R32, RZ, RZ, 0x652b82fe ;  /* 0x652b82feff207424 */ /* 0x021fe200078e00ff */
[----:B------:R-:W-:Y:S01]  /*4150*/  MOV R33, 0x3ff71547 ;  /* 0x3ff7154700217802 */ /* 0x000fe20000000f00 */
[----:B--2---:R-:W-:Y:S01]  /*4160*/  IMAD.MOV.U32 R12, RZ, RZ, -0x105c611 ;  /* 0xfefa39efff0c7424 */ /* 0x004fe200078e00ff */
[----:B----4-:R-:W0:Y:S01]  /*4170*/  DMUL R30, R16, -0.5 ;  /* 0xbfe00000101e7828 */ /* 0x010e220000000000 */
        /* <DEDUP_REMOVED lines=125> */
.L_x_3547:
[----:B------:R-:W-:Y:S05]  /*4950*/  BSYNC.RECONVERGENT B1 ;  /* 0x0000000000017941 */ /* 0x000fea0003800200 */
.L_x_3546:
        /* <DEDUP_REMOVED lines=337> */
.L_x_3545:
[----:B------:R-:W-:Y:S05]  /*5e70*/  BSYNC.RECONVERGENT B0 ;  /* 0x0000000000007941 */ /* 0x000fea0003800200 */
.L_x_3544:
[----:B------:R-:W-:Y:S01]  /*5e80*/  VIADD R0, R21, 0x180 ;  /* 0x0000018015007836 */ /* 0x000fe20000000000 */
[----:B------:R-:W-:Y:S04]  /*5e90*/  BSSY.RECONVERGENT B0, `(.L_x_3548) ;  /* 0x00001d6000007945 */ /* 0x000fe80003800200 */
[----:B------:R-:W-:-:S13]  /*5ea0*/  ISETP.GE.U32.AND P0, PT, R0, R19, PT ;  /* 0x000000130000720c */ /* 0x000fda0003f06070 */
[----:B------:R-:W-:Y:S05]  /*5eb0*/  @P0 BRA `(.L_x_3549) ;  /* 0x0000001c004c0947 */ /* 0x000fea0003800000 */
[----:B----4-:R-:W-:Y:S01]  /*5ec0*/  MOV R30, 0x652b82fe ;  /* 0x652b82fe001e7802 */ /* 0x010fe20000000f00 */
[----:B------:R-:W-:Y:S01]  /*5ed0*/  IMAD.MOV.U32 R31, RZ, RZ, 0x3ff71547 ;  /* 0x3ff71547ff1f7424 */ /* 0x000fe200078e00ff */
[----:B0----5:R-:W0:Y:S01]  /*5ee0*/  DMUL R16, R6, -0.5 ;  /* 0xbfe0000006107828 */ /* 0x021e220000000000 */
[----:B--2---:R-:W-:Y:S01]  /*5ef0*/  IMAD.MOV.U32 R12, RZ, RZ, -0x105c611 ;  /* 0xfefa39efff0c7424 */ /* 0x004fe200078e00ff */
[----:B------:R-:W-:Y:S01]  /*5f00*/  UMOV UR6, 0x3b39803f ;  /* 0x3b39803f00067882 */ /* 0x000fe20000000000 */
[----:B------:R-:W-:Y:S01]  /*5f10*/  IMAD.MOV.U32 R13, RZ, RZ, 0x3fe62e42 ;  /* 0x3fe62e42ff0d7424 */ /* 0x000fe200078e00ff */
[----:B------:R-:W-:Y:S01]  /*5f20*/  UMOV UR7, 0x3c7abc9e ;  /* 0x3c7abc9e00077882 */ /* 0x000fe20000000000 */
[----:B------:R-:W-:-:S15]  /*5f30*/  BSSY.RECONVERGENT B1, `(.L_x_3550) ;  /* 0x000007a000017945 */ /* 0x000fde0003800200 */
[----:B------:R-:W-:-:S15]  /*5f40*/  NOP ;  /* 0x0000000000007918 */ /* 0x000fde0000000000 */
[----:B------:R-:W-:-:S15]  /*5f50*/  NOP ;  /* 0x0000000000007918 */ /* 0x000fde0000000000 */
[----:B------:R-:W-:-:S14]  /*5f60*/  NOP ;  /* 0x0000000000007918 */ /* 0x000fdc0000000000 */
        /* <DEDUP_REMOVED lines=117> */
[----:B------:R0:W2:Y:S02]  /*66c0*/  @!P0 DMUL R32, R16, R30 ;  /* 0x0000001e10208228 */ /* 0x0000a40000000000 */
.L_x_3551:
[----:B------:R-:W-:Y:S05]  /*66d0*/  BSYNC.RECONVERGENT B1 ;  /* 0x0000000000017941 */ /* 0x000fea0003800200 */
.L_x_3550:
        /* <DEDUP_REMOVED lines=337> */
.L_x_3549:
[----:B------:R-:W-:Y:S05]  /*7bf0*/  BSYNC.RECONVERGENT B0 ;  /* 0x0000000000007941 */ /* 0x000fea0003800200 */
.L_x_3548:
[----:B------:R-:W-:Y:S01]  /*7c00*/  IADD3 R0, PT, PT, R21, 0x200, RZ ;  /* 0x0000020015007810 */ /* 0x000fe20007ffe0ff */
[----:B------:R-:W-:Y:S03]  /*7c10*/  BSSY.RECONVERGENT B0, `(.L_x_3552) ;  /* 0x00001d7000007945 */ /* 0x000fe60003800200 */
[----:B------:R-:W-:-:S13]  /*7c20*/  ISETP.GE.U32.AND P0, PT, R0, R19, PT ;  /* 0x000000130000720c */ /* 0x000fda0003f06070 */
[----:B------:R-:W-:Y:S05]  /*7c30*/  @P0 BRA `(.L_x_3553) ;  /* 0x0000001c00500947 */ /* 0x000fea0003800000 */
[----:B0----5:R-:W-:Y:S01]  /*7c40*/  IMAD.MOV.U32 R16, RZ, RZ, 0x652b82fe ;  /* 0x652b82feff107424 */ /* 0x021fe200078e00ff */
[----:B------:R-:W-:Y:S01]  /*7c50*/  MOV R7, 0x3fe62e42 ;  /* 0x3fe62e4200077802 */ /* 0x000fe20000000f00 */
[----:B------:R-:W-:Y:S01]  /*7c60*/  IMAD.MOV.U32 R17, RZ, RZ, 0x3ff71547 ;  /* 0x3ff71547ff117424 */ /* 0x000fe200078e00ff */
[----:B--2---:R-:W0:Y:S01]  /*7c70*/  DMUL R12, R2, -0.5 ;  /* 0xbfe00000020c7828 */ /* 0x004e220000000000 */
        /* <DEDUP_REMOVED lines=18> */
[----:B----4-:R-:W0:-:S15]  /*7da0*/  DADD R30, R16, -6.75539944105574400000e+15 ;  /* 0xc3380000101e7429 */ /* 0x010e1e0000000000 */
        /* <DEDUP_REMOVED lines=105> */
[----:B------:R0:W2:Y:S02]  /*8440*/  @!P0 DMUL R30, R12, R16 ;  /* 0x000000100c1e8228 */ /* 0x0000a40000000000 */
.L_x_3555:
[----:B------:R-:W-:Y:S05]  /*8450*/  BSYNC.RECONVERGENT B1 ;  /* 0x0000000000017941 */ /* 0x000fea0003800200 */
.L_x_3554:
        /* <DEDUP_REMOVED lines=338> */
.L_x_3553:
[----:B------:R-:W-:Y:S05]  /*9980*/  BSYNC.RECONVERGENT B0 ;  /* 0x0000000000007941 */ /* 0x000fea0003800200 */
.L_x_3552:
[----:B------:R-:W-:Y:S01]  /*9990*/  VIADD R0, R21, 0x280 ;  /* 0x0000028015007836 */ /* 0x000fe20000000000 */
[----:B------:R-:W-:Y:S04]  /*99a0*/  BSSY.RECONVERGENT B0, `(.L_x_3556) ;  /* 0x00001d6000007945 */ /* 0x000fe80003800200 */
[----:B------:R-:W-:-:S13]  /*99b0*/  ISETP.GE.U32.AND P0, PT, R0, R19, PT ;  /* 0x000000130000720c */ /* 0x000fda0003f06070 */
[----:B------:R-:W-:Y:S05]  /*99c0*/  @P0 BRA `(.L_x_3557) ;  /* 0x0000001c004c0947 */ /* 0x000fea0003800000 */
[----:B--2--5:R-:W-:Y:S01]  /*99d0*/  IMAD.MOV.U32 R12, RZ, RZ, 0x652b82fe ;  /* 0x652b82feff0c7424 */ /* 0x024fe200078e00ff */
[----:B------:R-:W-:Y:S01]  /*99e0*/  MOV R13, 0x3ff71547 ;  /* 0x3ff71547000d7802 */ /* 0x000fe20000000f00 */
[----:B0-----:R-:W-:Y:S01]  /*99f0*/  IMAD.MOV.U32 R2, RZ, RZ, -0x105c611 ;  /* 0xfefa39efff027424 */ /* 0x001fe200078e00ff */
        /* <DEDUP_REMOVED lines=19> */
[----:B0-----:R-:W4:-:S15]  /*9b30*/  DADD R16, R12, -6.75539944105574400000e+15 ;  /* 0xc33800000c107429 */ /* 0x001f1e0000000000 */
[----:B------:R-:W-:-:S15]  /*9b40*/  NOP ;  /* 0x0000000000007918 */ /* 0x000fde0000000000 */
[----:B------:R-:W-:-:S15]  /*9b50*/  NOP ;  /* 0x0000000000007918 */ /* 0x000fde0000000000 */
[----:B------:R-:W-:-:S15]  /*9b60*/  NOP ;  /* 0x0000000000007918 */ /* 0x000fde0000000000 */
[----:B------:R-:W-:-:S04]  /*9b70*/  NOP ;  /* 0x0000000000007918 */ /* 0x000fc80000000000 */
[----:B----4-:R-:W0:-:S15]  /*9b80*/  DFMA R30, R16, -R2, R6 ;  /* 0x80000002101e722b */ /* 0x010e1e0000000006 */
        /* <DEDUP_REMOVED lines=91> */
[----:B------:R-:W-:Y:S01]  /*a140*/  FSEL R17, R17, RZ, P1 ;  /* 0x000000ff11117208 */ /* 0x000fe20000800000 */
[----:B------:R-:W-:Y:S01]  /*a150*/  @!P0 IMAD.IADD R12, R12, 0x1, -R7 ;  /* 0x000000010c0c8824 */ /* 0x000fe200078e0a07 */
[----:B------:R-:W-:Y:S01]  /*a160*/  @!P0 MOV R6, R30 ;  /* 0x0000001e00068202 */ /* 0x000fe20000000f00 */
[----:B------:R-:W-:-:S03]  /*a170*/  @!P0 IMAD R7, R7, 0x100000, R31 ;  /* 0x0010000007078824 */ /* 0x000fc600078e021f */
[----:B------:R-:W-:Y:S01]  /*a180*/  @!P0 LEA R13, R12, 0x3ff00000, 0x14 ;  /* 0x3ff000000c0d8811 */ /* 0x000fe200078ea0ff */
[----:B------:R-:W-:-:S15]  /*a190*/  @!P0 IMAD.MOV.U32 R12, RZ, RZ, RZ ;  /* 0x000000ffff0c8224 */ /* 0x000fde00078e00ff */
[----:B------:R-:W-:-:S15]  /*a1a0*/  NOP ;  /* 0x0000000000007918 */ /* 0x000fde0000000000 */
[----:B------:R-:W-:-:S15]  /*a1b0*/  NOP ;  /* 0x0000000000007918 */ /* 0x000fde0000000000 */
[----:B------:R-:W-:-:S06]  /*a1c0*/  NOP ;  /* 0x0000000000007918 */ /* 0x000fcc0000000000 */
[----:B------:R0:W2:Y:S02]  /*a1d0*/  @!P0 DMUL R16, R6, R12 ;  /* 0x0000000c06108228 */ /* 0x0000a40000000000 */
.L_x_3559:
[----:B------:R-:W-:Y:S05]  /*a1e0*/  BSYNC.RECONVERGENT B1 ;  /* 0x0000000000017941 */ /* 0x000fea0003800200 */
.L_x_3558:
        /* <DEDUP_REMOVED lines=337> */
.L_x_3557:
[----:B------:R-:W-:Y:S05]  /*b700*/  BSYNC.RECONVERGENT B0 ;  /* 0x0000000000007941 */ /* 0x000fea0003800200 */
.L_x_3556:
[----:B------:R-:W-:Y:S01]  /*b710*/  IADD3 R0, PT, PT, R21, 0x300, RZ ;  /* 0x0000030015007810 */ /* 0x000fe20007ffe0ff */
[----:B------:R-:W-:Y:S03]  /*b720*/  BSSY.RECONVERGENT B0, `(.L_x_3560) ;  /* 0x00001d7000007945 */ /* 0x000fe60003800200 */
[----:B------:R-:W-:-:S13]  /*b730*/  ISETP.GE.U32.AND P0, PT, R0, R19, PT ;  /* 0x000000130000720c */ /* 0x000fda0003f06070 */
[----:B------:R-:W-:Y:S05]  /*b740*/  @P0 BRA `(.L_x_3561) ;  /* 0x0000001c00500947 */ /* 0x000fea0003800000 */
[----:B0-2--5:R-:W-:Y:S01]  /*b750*/  IMAD.MOV.U32 R12, RZ, RZ, 0x652b82fe ;  /* 0x652b82feff0c7424 */ /* 0x025fe200078e00ff */
        /* <DEDUP_REMOVED lines=122> */
[----:B------:R-:W-:-:S02]  /*bf00*/  @!P0 LEA R13, R12, 0x3ff00000, 0x14 ;  /* 0x3ff000000c0d8811 */ /* 0x000fc400078ea0ff */
[----:B------:R-:W-:-:S15]  /*bf10*/  @!P0 MOV R12, RZ ;  /* 0x000000ff000c8202 */ /* 0x000fde0000000f00 */
[----:B------:R-:W-:-:S15]  /*bf20*/  NOP ;  /* 0x0000000000007918 */ /* 0x000fde0000000000 */
[----:B------:R-:W-:-:S15]  /*bf30*/  NOP ;  /* 0x0000000000007918 */ /* 0x000fde0000000000 */
[----:B------:R-:W-:-:S07]  /*bf40*/  NOP ;  /* 0x0000000000007918 */ /* 0x000fce0000000000 */
[----:B------:R0:W2:Y:S02]  /*bf50*/  @!P0 DMUL R16, R6, R12 ;  /* 0x0000000c06108228 */ /* 0x0000a40000000000 */
.L_x_3563:
[----:B------:R-:W-:Y:S05]  /*bf60*/  BSYNC.RECONVERGENT B1 ;  /* 0x0000000000017941 */ /* 0x000fea0003800200 */
.L_x_3562:
        /* <DEDUP_REMOVED lines=220> */
[----:B--2---:R-:W-:Y:S01]  /*cd30*/  MOV R30, 0xf89b6999 ;  /* 0xf89b6999001e7802 */ /* 0x004fe20000000f00 */
[----:B------:R-:W-:-:S15]  /*cd40*/  IMAD.MOV.U32 R31, RZ, RZ, 0x3e928a27 ;  /* 0x3e928a27ff1f7424 */ /* 0x000fde00078e00ff */
        /* <DEDUP_REMOVED lines=116> */
.L_x_3561:
[----:B------:R-:W-:Y:S05]  /*d490*/  BSYNC.RECONVERGENT B0 ;  /* 0x0000000000007941 */ /* 0x000fea0003800200 */
.L_x_3560:
[----:B------:R-:W-:Y:S01]  /*d4a0*/  VIADD R0, R21, 0x380 ;  /* 0x0000038015007836 */ /* 0x000fe20000000000 */
[----:B------:R-:W-:Y:S04]  /*d4b0*/  BSSY.RECONVERGENT B0, `(.L_x_3564) ;  /* 0x00001d8000007945 */ /* 0x000fe80003800200 */
[----:B------:R-:W-:-:S13]  /*d4c0*/  ISETP.GE.U32.AND P0, PT, R0, R19, PT ;  /* 0x000000130000720c */ /* 0x000fda0003f06070 */
[----:B------:R-:W-:Y:S05]  /*d4d0*/  @P0 BRA `(.L_x_3565) ;  /* 0x0000001c00540947 */ /* 0x000fea0003800000 */
[----:B0-2--5:R-:W-:Y:S01]  /*d4e0*/  MOV R12, 0x652b82fe ;  /* 0x652b82fe000c7802 */ /* 0x025fe20000000f00 */
        /* <DEDUP_REMOVED lines=129> */
.L_x_3567:
[----:B------:R-:W-:Y:S05]  /*dd00*/  BSYNC.RECONVERGENT B1 ;  /* 0x0000000000017941 */ /* 0x000fea0003800200 */
.L_x_3566:
        /* <DEDUP_REMOVED lines=338> */
.L_x_3565:
[----:B------:R-:W-:Y:S05]  /*f230*/  BSYNC.RECONVERGENT B0 ;  /* 0x0000000000007941 */ /* 0x000fea0003800200 */
.L_x_3564:
[----:B------:R-:W-:Y:S01]  /*f240*/  ISETP.GE.U32.AND P0, PT, R21, R19, PT ;  /* 0x000000131500720c */ /* 0x000fe20003f06070 */
[----:B------:R-:W-:Y:S04]  /*f250*/  BSSY.RECONVERGENT B0, `(.L_x_3568) ;  /* 0x0000033000007945 */ /* 0x000fe80003800200 */
[----:B------:R-:W-:Y:S08]  /*f260*/  BSSY.RELIABLE B1, `(.L_x_3569) ;  /* 0x000002b000017945 */ /* 0x000ff00003800100 */
[----:B------:R-:W-:Y:S05]  /*f270*/  @P0 BRA `(.L_x_3570) ;  /* 0x0000000000300947 */ /* 0x000fea0003800000 */
[----:B0----5:R-:W0:Y:S01]  /*f280*/  LDC.64 R2, c[0x0][0x388] ;  /* 0x0000e200ff027b82 */ /* 0x021e220000000a00 */
[----:B------:R-:W-:Y:S02]  /*f290*/  IMAD R7, R18, 0x400, R21 ;  /* 0x0000040012077824 */ /* 0x000fe400078e0215 */
[----:B------:R-:W-:-:S05]  /*f2a0*/  VIADD R21, R21, 0x80 ;  /* 0x0000008015157836 */ /* 0x000fca0000000000 */
[----:B------:R-:W-:Y:S01]  /*f2b0*/  ISETP.GE.U32.AND P0, PT, R21, R19, PT ;  /* 0x000000131500720c */ /* 0x000fe20003f06070 */
[----:B0-----:R-:W-:-:S05]  /*f2c0*/  IMAD.WIDE.U32 R2, R7, 0x8, R2 ;  /* 0x0000000807027825 */ /* 0x001fca00078e0002 */
[----:B-1----:R0:W-:Y:S07]  /*f2d0*/  STG.E.64 desc[UR4][R2.64], R28 ;  /* 0x0000001c02007986 */ /* 0x0021ee000c101b04 */
[----:B------:R-:W-:Y:S05]  /*f2e0*/  @P0 BRA `(.L_x_3571) ;  /* 0x0000000000300947 */ /* 0x000fea0003800000 */
[----:B0-----:R-:W0:Y:S01]  /*f2f0*/  LDC.64 R2, c[0x0][0x388] ;  /* 0x0000e200ff027b82 */ /* 0x001e220000000a00 */
[----:B------:R-:W-:Y:S01]  /*f300*/  LEA R7, R18, R21, 0xa ;  /* 0x0000001512077211 */ /* 0x000fe200078e50ff */
[----:B------:R-:W-:-:S04]  /*f310*/  VIADD R21, R21, 0x80 ;  /* 0x0000008015157836 */ /* 0x000fc80000000000 */
[----:B0-----:R-:W-:-:S05]  /*f320*/  IMAD.WIDE.U32 R2, R7, 0x8, R2 ;  /* 0x0000000807027825 */ /* 0x001fca00078e0002 */
[----:B---3--:R0:W-:Y:S02]  /*f330*/  STG.E.64 desc[UR4][R2.64], R10 ;  /* 0x0000000a02007986 */ /* 0x0081e4000c101b04 */
.L_x_3570:
[----:B------:R-:W-:-:S13]  /*f340*/  ISETP.GE.U32.AND P0, PT, R21, R19, PT ;  /* 0x000000131500720c */ /* 0x000fda0003f06070 */
[----:B------:R-:W-:Y:S05]  /*f350*/  @P0 BRA `(.L_x_3572) ;  /* 0x0000000000300947 */ /* 0x000fea0003800000 */
[----:B0----5:R-:W0:Y:S01]  /*f360*/  LDC.64 R2, c[0x0][0x388] ;  /* 0x0000e200ff027b82 */ /* 0x021e220000000a00 */
[----:B------:R-:W-:Y:S01]  /*f370*/  IMAD R7, R18, 0x400, R21 ;  /* 0x0000040012077824 */ /* 0x000fe200078e0215 */
[----:B------:R-:W-:-:S03]  /*f380*/  IADD3 R21, PT, PT, R21, 0x80, RZ ;  /* 0x0000008015157810 */ /* 0x000fc60007ffe0ff */
[----:B0-----:R-:W-:-:S05]  /*f390*/  IMAD.WIDE.U32 R2, R7, 0x8, R2 ;  /* 0x0000000807027825 */ /* 0x001fca00078e0002 */
[----:B--2---:R0:W-:Y:S02]  /*f3a0*/  STG.E.64 desc[UR4][R2.64], R14 ;  /* 0x0000000e02007986 */ /* 0x0041e4000c101b04 */
.L_x_3571:
[----:B------:R-:W-:-:S13]  /*f3b0*/  ISETP.GE.U32.AND P0, PT, R21, R19, PT ;  /* 0x000000131500720c */ /* 0x000fda0003f06070 */
[----:B------:R-:W-:Y:S05]  /*f3c0*/  @P0 BRA `(.L_x_3573) ;  /* 0x0000000000300947 */ /* 0x000fea0003800000 */
[----:B0-----:R-:W0:Y:S01]  /*f3d0*/  LDC.64 R2, c[0x0][0x388] ;  /* 0x0000e200ff027b82 */ /* 0x001e220000000a00 */
[----:B------:R-:W-:Y:S02]  /*f3e0*/  IMAD R7, R18, 0x400, R21 ;  /* 0x0000040012077824 */ /* 0x000fe400078e0215 */
[----:B------:R-:W-:Y:S02]  /*f3f0*/  VIADD R21, R21, 0x80 ;  /* 0x0000008015157836 */ /* 0x000fe40000000000 */
[----:B0-----:R-:W-:-:S05]  /*f400*/  IMAD.WIDE.U32 R2, R7, 0x8, R2 ;  /* 0x0000000807027825 */ /* 0x001fca00078e0002 */
[----:B--2---:R0:W-:Y:S02]  /*f410*/  STG.E.64 desc[UR4][R2.64], R8 ;  /* 0x0000000802007986 */ /* 0x0041e4000c101b04 */
.L_x_3572:
[----:B------:R-:W-:-:S13]  /*f420*/  ISETP.GE.U32.AND P0, PT, R21, R19, PT ;  /* 0x000000131500720c */ /* 0x000fda0003f06070 */
[----:B------:R-:W-:Y:S05]  /*f430*/  @P0 BRA `(.L_x_3574) ;  /* 0x0000000000340947 */ /* 0x000fea0003800000 */
[----:B0----5:R-:W0:Y:S01]  /*f440*/  LDC.64 R2, c[0x0][0x388] ;  /* 0x0000e200ff027b82 */ /* 0x021e220000000a00 */
[----:B------:R-:W-:Y:S01]  /*f450*/  LEA R7, R18, R21, 0xa ;  /* 0x0000001512077211 */ /* 0x000fe200078e50ff */
[----:B------:R-:W-:-:S04]  /*f460*/  VIADD R21, R21, 0x80 ;  /* 0x0000008015157836 */ /* 0x000fc80000000000 */
[----:B0-----:R-:W-:-:S05]  /*f470*/  IMAD.WIDE.U32 R2, R7, 0x8, R2 ;  /* 0x0000000807027825 */ /* 0x001fca00078e0002 */
[----:B--2---:R0:W-:Y:S02]  /*f480*/  STG.E.64 desc[UR4][R2.64], R4 ;  /* 0x0000000402007986 */ /* 0x0041e4000c101b04 */
.L_x_3573:
[----:B------:R-:W-:-:S13]  /*f490*/  ISETP.GE.U32.AND P0, PT, R21, R19, PT ;  /* 0x000000131500720c */ /* 0x000fda0003f06070 */
[----:B------:R-:W-:Y:S05]  /*f4a0*/  @P0 BREAK.RELIABLE B1 ;  /* 0x0000000000010942 */ /* 0x000fea0003800100 */
[----:B------:R-:W-:Y:S05]  /*f4b0*/  @P0 BRA `(.L_x_3575) ;  /* 0x0000000000300947 */ /* 0x000fea0003800000 */
[----:B0-----:R-:W0:Y:S01]  /*f4c0*/  LDC.64 R2, c[0x0][0x388] ;  /* 0x0000e200ff027b82 */ /* 0x001e220000000a00 */
[----:B--2---:R-:W-:Y:S01]  /*f4d0*/  IMAD R5, R18, 0x400, R21 ;  /* 0x0000040012057824 */ /* 0x004fe200078e0215 */
[----:B------:R-:W-:-:S03]  /*f4e0*/  IADD3 R21, PT, PT, R21, 0x80, RZ ;  /* 0x0000008015157810 */ /* 0x000fc60007ffe0ff */
[----:B0-----:R-:W-:-:S05]  /*f4f0*/  IMAD.WIDE.U32 R2, R5, 0x8, R2 ;  /* 0x0000000805027825 */ /* 0x001fca00078e0002 */
[----:B------:R0:W-:Y:S02]  /*f500*/  STG.E.64 desc[UR4][R2.64], R34 ;  /* 0x0000002202007986 */ /* 0x0001e4000c101b04 */
.L_x_3574:
[----:B------:R-:W-:Y:S05]  /*f510*/  BSYNC.RELIABLE B1 ;  /* 0x0000000000017941 */ /* 0x000fea0003800100 */
.L_x_3569:
[----:B------:R-:W-:-:S13]  /*f520*/  ISETP.GE.U32.AND P0, PT, R21, R19, PT ;  /* 0x000000131500720c */ /* 0x000fda0003f06070 */
[----:B0----5:R-:W0:Y:S01]  /*f530*/  @!P0 LDC.64 R2, c[0x0][0x388] ;  /* 0x0000e200ff028b82 */ /* 0x021e220000000a00 */
[----:B--2---:R-:W-:Y:S02]  /*f540*/  @!P0 IMAD R5, R18, 0x400, R21 ;  /* 0x0000040012058824 */ /* 0x004fe400078e0215 */
[----:B------:R-:W-:Y:S02]  /*f550*/  @!P0 VIADD R21, R21, 0x80 ;  /* 0x0000008015158836 */ /* 0x000fe40000000000 */
[----:B0-----:R-:W-:-:S05]  /*f560*/  @!P0 IMAD.WIDE.U32 R2, R5, 0x8, R2 ;  /* 0x0000000805028825 */ /* 0x001fca00078e0002 */
[----:B------:R0:W-:Y:S02]  /*f570*/  @!P0 STG.E.64 desc[UR4][R2.64], R36 ;  /* 0x0000002402008986 */ /* 0x0001e4000c101b04 */
.L_x_3575:
[----:B------:R-:W-:Y:S05]  /*f580*/  BSYNC.RECONVERGENT B0 ;  /* 0x0000000000007941 */ /* 0x000fea0003800200 */
.L_x_3568:
[----:B------:R-:W-:Y:S05]  /*f590*/  WARPSYNC.ALL ;  /* 0x0000000000007948 */ /* 0x000fea0003800000 */
[----:B------:R-:W-:-:S13]  /*f5a0*/  ISETP.GE.U32.AND P0, PT, R21, R19, PT ;  /* 0x000000131500720c */ /* 0x000fda0003f06070 */
[----:B------:R-:W-:Y:S05]  /*f5b0*/  @P0 EXIT ;  /* 0x000000000000094d */ /* 0x000fea0003800000 */
[----:B0-----:R-:W0:Y:S01]  /*f5c0*/  LDC.64 R2, c[0x0][0x388] ;  /* 0x0000e200ff027b82 */ /* 0x001e220000000a00 */
[----:B------:R-:W-:-:S05]  /*f5d0*/  LEA R21, R18, R21, 0xa ;  /* 0x0000001512157211 */ /* 0x000fca00078e50ff */
[----:B0-----:R-:W-:-:S05]  /*f5e0*/  IMAD.WIDE.U32 R2, R21, 0x8, R2 ;  /* 0x0000000815027825 */ /* 0x001fca00078e0002 */
[----:B--2---:R-:W-:Y:S01]  /*f5f0*/  STG.E.64 desc[UR4][R2.64], R24 ;  /* 0x0000001802007986 */ /* 0x004fe2000c101b04 */
[----:B------:R-:W-:Y:S05]  /*f600*/  EXIT ;  /* 0x000000000000794d */ /* 0x000fea0003800000 */
.L_x_3535:
[----:B------:R-:W0:Y:S01]  /*f610*/  S2R R41, SR_TID.X ;  /* 0x0000000000297919 */ /* 0x000e220000002100 */
[----:B------:R-:W1:Y:S02]  /*f620*/  LDC.64 R2, c[0x0][0x398] ;  /* 0x0000e600ff027b82 */ /* 0x000e640000000a00 */
[----:B-1----:R-:W-:-:S04]  /*f630*/  IMAD.WIDE.U32 R2, R0, 0x8, R2 ;  /* 0x0000000800027825 */ /* 0x002fc800078e0002 */
[----:B0-----:R-:W-:Y:S02]  /*f640*/  IMAD.WIDE.U32 R42, R41, 0x20, R2 ;  /* 0x00000020292a7825 */ /* 0x001fe400078e0002 */
[----:B------:R-:W0:Y:S03]  /*f650*/  LDC.64 R2, c[0x0][0x390] ;  /* 0x0000e400ff027b82 */ /* 0x000e260000000a00 */
[----:B------:R-:W2:Y:S04]  /*f660*/  LDG.E.ENL2.256 R24, R32, desc[UR4][R42.64] ;  /* 0xfe0000042a20797e */ /* 0x000ea80008121918 */
[----:B------:R-:W5:Y:S01]  /*f670*/  LDG.E.ENL2.256 R4, R8, desc[UR4][R42.64+0x1000] ;  /* 0xfe0080042a08797e */ /* 0x000f620008121904 */
[----:B------:R-:W-:-:S02]  /*f680*/  IMAD.MOV.U32 R38, RZ, RZ, 0x652b82fe ;  /* 0x652b82feff267424 */ /* 0x000fc400078e00ff */
[----:B------:R-:W-:Y:S01]  /*f690*/  IMAD.MOV.U32 R39, RZ, RZ, 0x3ff71547 ;  /* 0x3ff71547ff277424 */ /* 0x000fe200078e00ff */
[----:B------:R-:W-:Y:S01]  /*f6a0*/  UMOV UR6, 0xfefa39ef ;  /* 0xfefa39ef00067882 */ /* 0x000fe20000000000 */
[----:B------:R-:W-:Y:S01]  /*f6b0*/  UMOV UR7, 0x3fe62e42 ;  /* 0x3fe62e4200077882 */ /* 0x000fe20000000000 */
[----:B0-----:R-:W-:-:S04]  /*f6c0*/  IMAD.WIDE.U32 R2, R0, 0x8, R2 ;  /* 0x0000000800027825 */ /* 0x001fc800078e0002 */
[----:B------:R-:W-:Y:S01]  /*f6d0*/  IMAD.WIDE.U32 R40, R41, 0x20, R2 ;  /* 0x0000002029287825 */ /* 0x000fe200078e0002 */
[----:B------:R-:W-:Y:S01]  /*f6e0*/  UMOV UR8, 0x3b39803f ;  /* 0x3b39803f00087882 */ /* 0x000fe20000000000 */
[----:B------:R-:W-:-:S03]  /*f6f0*/  UMOV UR9, 0x3c7abc9e ;  /* 0x3c7abc9e00097882 */ /* 0x000fc60000000000 */
[----:B------:R-:W5:Y:S04]  /*f700*/  LDG.E.ENL2.256 R20, R28, desc[UR4][R40.64] ;  /* 0xfe000004281c797e */ /* 0x000f680008121914 */
[----:B------:R0:W5:Y:S02]  /*f710*/  LDG.E.ENL2.256 R12, R16, desc[UR4][R40.64+0x1000] ;  /* 0xfe0080042810797e */ /* 0x000164000812190c */
[----:B0-----:R-:W-:Y:S01]  /*f720*/  MOV R40, 0xfca213ea ;  /* 0xfca213ea00287802 */ /* 0x001fe20000000f00 */
[----:B------:R-:W-:Y:S01]  /*f730*/  IMAD.MOV.U32 R41, RZ, RZ, 0x3e928af3 ;  /* 0x3e928af3ff297424 */ /* 0x000fe200078e00ff */
        /* <DEDUP_REMOVED lines=34> */
[----:B0-----:R-:W0:Y:S01]  /*f960*/  DFMA R40, R36, UR8, R40 ;  /* 0x0000000824287c2b */ /* 0x001e220008000028 */
        /* <DEDUP_REMOVED lines=87> */
.L_x_3577:
[----:B------:R-:W-:Y:S05]  /*fee0*/  BSYNC.RECONVERGENT B0 ;  /* 0x0000000000007941 */ /* 0x000fea0003800200 */
.L_x_3576:
[----:B0-----:R-:W-:Y:S01]  /*fef0*/  IMAD.MOV.U32 R2, RZ, RZ, -0x24b905a1 ;  /* 0xdb46fa5fff027424 */ /* 0x001fe200078e00ff */
[----:B------:R-:W-:Y:S01]  /*ff00*/  UMOV UR8, 0x667f3bcd ;  /* 0x667f3bcd00087882 */ /* 0x000fe20000000000 */
[----:B------:R-:W-:Y:S01]  /*ff10*/  IMAD.MOV.U32 R3, RZ, RZ, 0x3d47088f ;  /* 0x3d47088fff037424 */ /* 0x000fe200078e00ff */
[----:B------:R-:W-:Y:S01]  /*ff20*/  UMOV UR9, 0x3fe6a09e ;  /* 0x3fe6a09e00097882 */ /* 0x000fe20000000000 */
[----:B------:R-:W-:Y:S01]  /*ff30*/  UMOV UR10, 0xb976a9b2 ;  /* 0xb976a9b2000a7882 */ /* 0x000fe20000000000 */
[----:B------:R-:W0:Y:S01]  /*ff40*/  DMUL R40, R32, UR8 ;  /* 0x0000000820287c28 */ /* 0x000e220008000000 */
        /* <DEDUP_REMOVED lines=27> */
[----:B------:R-:W-:Y:S01]  /*10100*/  MOV R46, 0xf89b6999 ;  /* 0xf89b6999002e7802 */ /* 0x000fe20000000f00 */
[----:B------:R-:W-:Y:S01]  /*10110*/  IMAD.MOV.U32 R47, RZ, RZ, 0x3e928a27 ;  /* 0x3e928a27ff2f7424 */ /* 0x000fe200078e00ff */
[----:B------:R-:W-:-:S15]  /*10120*/  BSSY.RECONVERGENT B0, `(.L_x_3578) ;  /* 0x000019e000007945 */ /* 0x000fde0003800200 */
        /* <DEDUP_REMOVED lines=154> */
[----:B------:R-:W0:Y:S02]  /*10ad0*/  MUFU.EX2 R0, R0 ;  /* 0x0000000000007308 */ /* 0x000e240000000800 */
[----:B0-----:R-:W-:-:S15]  /*10ae0*/  FMUL.FTZ R50, R0, 1 ;  /* 0x3f80000000327820 */ /* 0x001fde0000410000 */
[----:B------:R-:W-:-:S15]  /*10af0*/  NOP ;  /* 0x0000000000007918 */ /* 0x000fde0000000000 */
[----:B------:R-:W-:-:S12]  /*10b00*/  NOP ;  /* 0x0000000000007918 */ /* 0x000fd80000000000 */
[----:B------:R-:W0:-:S15]  /*10b10*/  DADD R42, |R40|, -R44 ;  /* 0x00000000282a7229 */ /* 0x000e1e0000000a2c */
[----:B------:R-:W-:-:S15]  /*10b20*/  NOP ;  /* 0x0000000000007918 */ /* 0x000fde0000000000 */
[----:B------:R-:W-:-:S15]  /*10b30*/  NOP ;  /* 0x0000000000007918 */ /* 0x000fde0000000000 */
[----:B------:R-:W-:-:S15]  /*10b40*/  NOP ;  /* 0x0000000000007918 */ /* 0x000fde0000000000 */
[----:B------:R-:W-:-:S04]  /*10b50*/  NOP ;  /* 0x0000000000007918 */ /* 0x000fc80000000000 */
[----:B0-----:R0:W-:-:S15]  /*10b60*/  DFMA R38, |R40|, R38, R42 ;  /* 0x000000262826722b */ /* 0x0011de000000022a */
        /* <DEDUP_REMOVED lines=9> */
[----:B0-----:R-:W0:-:S15]  /*10c00*/  DFMA R42, R42, -UR6, -R44 ;  /* 0x800000062a2a7c2b */ /* 0x001e1e000800082c */
[----:B------:R-:W-:-:S15]  /*10c10*/  NOP ;  /* 0x0000000000007918 */ /* 0x000fde0000000000 */
[----:B------:R-:W-:-:S15]  /*10c20*/  NOP ;  /* 0x0000000000007918 */ /* 0x000fde0000000000 */
[----:B------:R-:W-:-:S15]  /*10c30*/  NOP ;  /* 0x0000000000007918 */ /* 0x000fde0000000000 */
[----:B------:R-:W-:-:S04]  /*10c40*/  NOP ;  /* 0x0000000000007918 */ /* 0x000fc80000000000 */
        /* <DEDUP_REMOVED lines=66> */
[----:B0-----:R0:W2:Y:S02]  /*11070*/  DFMA R38, R42, R46, -R38 ;  /* 0x0000002e2a26722b */ /* 0x0010a40000000826 */
[----:B0-----:R-:W-:Y:S01]  /*11080*/  IMAD.MOV.U32 R46, RZ, RZ, 0x652b82fe ;  /* 0x652b82feff2e7424 */ /* 0x001fe200078e00ff */
[----:B------:R-:W-:-:S15]  /*11090*/  MOV R47, 0x3ff71547 ;  /* 0x3ff71547002f7802 */ /* 0x000fde0000000f00 */
[----:B------:R-:W-:-:S15]  /*110a0*/  NOP ;  /* 0x0000000000007918 */ /* 0x000fde0000000000 */
[----:B------:R-:W-:-:S15]  /*110b0*/  NOP ;  /* 0x0000000000007918 */ /* 0x000fde0000000000 */
[----:B------:R-:W-:-:S15]  /*110c0*/  NOP ;  /* 0x0000000000007918 */ /* 0x000fde0000000000 */
[----:B------:R-:W-:-:S01]  /*110d0*/  NOP ;  /* 0x0000000000007918 */ /* 0x000fc20000000000 */
[----:B--2---:R0:W-:-:S15]  /*110e0*/  DADD R42, R42, R38 ;  /* 0x000000002a2a7229 */ /* 0x0041de0000000026 */
        /* <DEDUP_REMOVED lines=130> */
[----:B0-----:R-:W0:-:S15]  /*11910*/  DFMA R32, R48, R32, 1 ;  /* 0x3ff000003020742b */ /* 0x001e1e0000000020 */
        /* <DEDUP_REMOVED lines=15> */
[----:B------:R-:W-:-:S04]  /*11a10*/  @!P1 LEA.HI R0, R46, R46, RZ, 0x1 ;  /* 0x0000002e2e009211 */ /* 0x000fc800078f08ff */
[----:B------:R-:W-:-:S04]  /*11a20*/  @!P1 SHF.R.S32.HI R37, RZ, 0x1, R0 ;  /* 0x00000001ff259819 */ /* 0x000fc80000011400 */
[----:B------:R-:W-:Y:S01]  /*11a30*/  @!P1 LEA R49, R37, R49, 0x14 ;  /* 0x0000003125319211 */ /* 0x000fe200078ea0ff */
[----:B------:R-:W-:-:S05]  /*11a40*/  @!P1 IMAD.IADD R36, R46, 0x1, -R37 ;  /* 0x000000012e249824 */ /* 0x000fca00078e0a25 */
[----:B------:R-:W-:Y:S01]  /*11a50*/  @!P1 LEA R37, R36, 0x3ff00000, 0x14 ;  /* 0x3ff0000024259811 */ /* 0x000fe200078ea0ff */
[----:B------:R-:W-:-:S15]  /*11a60*/  @!P1 IMAD.MOV.U32 R36, RZ, RZ, RZ ;  /* 0x000000ffff249224 */ /* 0x000fde00078e00ff */
[----:B------:R-:W-:-:S15]  /*11a70*/  NOP ;  /* 0x0000000000007918 */ /* 0x000fde0000000000 */
[----:B------:R-:W-:-:S07]  /*11a80*/  NOP ;  /* 0x0000000000007918 */ /* 0x000fce0000000000 */
[----:B------:R-:W0:Y:S02]  /*11a90*/  DADD R32, R44, +INF ;  /* 0x7ff000002c207429 */ /* 0x000e240000000000 */
[----:B0-----:R-:W-:Y:S02]  /*11aa0*/  FSEL R32, R32, RZ, P2 ;  /* 0x000000ff20207208 */ /* 0x001fe40001000000 */
[----:B------:R-:W-:-:S15]  /*11ab0*/  FSEL R33, R33, RZ, P2 ;  /* 0x000000ff21217208 */ /* 0x000fde0001000000 */
[----:B------:R-:W-:-:S15]  /*11ac0*/  NOP ;  /* 0x0000000000007918 */ /* 0x000fde0000000000 */
[----:B------:R-:W-:-:S15]  /*11ad0*/  NOP ;  /* 0x0000000000007918 */ /* 0x000fde0000000000 */
[----:B------:R-:W-:-:S15]  /*11ae0*/  NOP ;  /* 0x0000000000007918 */ /* 0x000fde0000000000 */
[----:B------:R0:W1:Y:S02]  /*11af0*/  @!P1 DMUL R32, R48, R36 ;  /* 0x0000002430209228 */ /* 0x0000640000000000 */
.L_x_3579:
[----:B------:R-:W-:Y:S05]  /*11b00*/  BSYNC.RECONVERGENT B0 ;  /* 0x0000000000007941 */ /* 0x000fea0003800200 */
.L_x_3578:
[----:B------:R-:W-:Y:S01]  /*11b10*/  UMOV UR6, 0x33d43651 ;  /* 0x33d4365100067882 */ /* 0x000fe20000000000 */
[----:B------:R-:W-:Y:S01]  /*11b20*/  UMOV UR7, 0x3fd98845 ;  /* 0x3fd9884500077882 */ /* 0x000fe20000000000 */
[----:B------:R-:W-:Y:S01]  /*11b30*/  UMOV UR34, 0x5bc5b225 ;  /* 0x5bc5b22500227882 */ /* 0x000fe20000000000 */
[----:B-1----:R-:W1:Y:S01]  /*11b40*/  DMUL R32, R32, UR6 ;  /* 0x0000000620207c28 */ /* 0x002e620008000000 */
[----:B------:R-:W-:Y:S01]  /*11b50*/  UMOV UR6, 0x667f3bcd ;  /* 0x667f3bcd00067882 */ /* 0x000fe20000000000 */
[----:B------:R-:W-:Y:S01]  /*11b60*/  UMOV UR7, 0x3fe6a09e ;  /* 0x3fe6a09e00077882 */ /* 0x000fe20000000000 */
[----:B------:R-:W-:Y:S01]  /*11b70*/  UMOV UR35, 0x3eff0535 ;  /* 0x3eff053500237882 */ /* 0x000fe20000000000 */
[----:B0-----:R-:W-:Y:S01]  /*11b80*/  IMAD.MOV.U32 R48, RZ, RZ, -0x7649667 ;  /* 0xf89b6999ff307424 */ /* 0x001fe200078e00ff */
[----:B------:R-:W-:Y:S01]  /*11b90*/  MOV R49, 0x3e928a27 ;  /* 0x3e928a2700317802 */ /* 0x000fe20000000f00 */
[----:B------:R-:W-:Y:S01]  /*11ba0*/  UMOV UR36, 0xa4741b81 ;  /* 0xa4741b8100247882 */ /* 0x000fe20000000000 */
[----:B------:R-:W-:Y:S01]  /*11bb0*/  UMOV UR37, 0x3e5ae904 ;  /* 0x3e5ae90400257882 */ /* 0x000fe20000000000 */
[----:B------:R-:W-:Y:S01]  /*11bc0*/  FSEL R39, R39, 1.875, !P0 ;  /* 0x3ff0000027277808 */ /* 0x000fe20004000000 */
[----:B------:R-:W-:Y:S01]  /*11bd0*/  BSSY.RECONVERGENT B0, `(.L_x_3580) ;  /* 0x00001aa000007945 */ /* 0x000fe20003800200 */
[----:B------:R-:W-:-:S02]  /*11be0*/  FSEL R38, R38, RZ, !P0 ;  /* 0x000000ff26267208 */ /* 0x000fc40004000000 */
[----:B------:R-:W-:-:S15]  /*11bf0*/  LOP3.LUT R39, R39, 0x80000000, R41, 0xb8, !PT ;  /* 0x8000000027277812 */ /* 0x000fde00078eb829 */
[----:B------:R-:W-:-:S15]  /*11c00*/  NOP ;  /* 0x0000000000007918 */ /* 0x000fde0000000000 */
[----:B------:R-:W-:-:S15]  /*11c10*/  NOP ;  /* 0x0000000000007918 */ /* 0x000fde0000000000 */
[----:B------:R-:W-:-:S07]  /*11c20*/  NOP ;  /* 0x0000000000007918 */ /* 0x000fce0000000000 */
        /* <DEDUP_REMOVED lines=181> */
[----:B-1----:R-:W0:-:S15]  /*12780*/  DFMA R44, R44, -UR34, -R46 ;  /* 0x800000222c2c7c2b */ /* 0x002e1e000800082e */
        /* <DEDUP_REMOVED lines=122> */
[----:B-1----:R1:W-:Y:S02]  /*12f30*/  DFMA R38, R38, 0.5, R42 ;  /* 0x3fe000002626782b */ /* 0x0023e4000000002a */
[----:B-1----:R-:W-:Y:S01]  /*12f40*/  MOV R42, 0xfca213ea ;  /* 0xfca213ea002a7802 */ /* 0x002fe20000000f00 */
[----:B------:R-:W-:-:S15]  /*12f50*/  IMAD.MOV.U32 R43, RZ, RZ, 0x3e928af3 ;  /* 0x3e928af3ff2b7424 */ /* 0x000fde00078e00ff */
[----:B------:R-:W-:-:S15]  /*12f60*/  NOP ;  /* 0x0000000000007918 */ /* 0x000fde0000000000 */
[----:B------:R-:W-:-:S15]  /*12f70*/  NOP ;  /* 0x0000000000007918 */ /* 0x000fde0000000000 */
[----:B------:R-:W-:-:S15]  /*12f80*/  NOP ;  /* 0x0000000000007918 */ /* 0x000fde0000000000 */
[----:B------:R-:W-:-:S01]  /*12f90*/  NOP ;  /* 0x0000000000007918 */ /* 0x000fc20000000000 */
[----:B0-----:R-:W0:Y:S01]  /*12fa0*/  DFMA R48, R50, -UR34, R44 ;  /* 0x8000002232307c2b */ /* 0x001e22000800002c */
[----:B------:R-:W-:Y:S01]  /*12fb0*/  UMOV UR34, 0x3b39803f ;  /* 0x3b39803f00227882 */ /* 0x000fe20000000000 */
[----:B------:R-:W-:-:S15]  /*12fc0*/  UMOV UR35, 0x3c7abc9e ;  /* 0x3c7abc9e00237882 */ /* 0x000fde0000000000 */
[----:B------:R-:W-:-:S15]  /*12fd0*/  NOP ;  /* 0x0000000000007918 */ /* 0x000fde0000000000 */
[----:B------:R-:W-:-:S15]  /*12fe0*/  NOP ;  /* 0x0000000000007918 */ /* 0x000fde0000000000 */
[----:B------:R-:W-:-:S15]  /*12ff0*/  NOP ;  /* 0x0000000000007918 */ /* 0x000fde0000000000 */
[----:B------:R-:W-:-:S02]  /*13000*/  NOP ;  /* 0x0000000000007918 */ /* 0x000fc40000000000 */
        /* <DEDUP_REMOVED lines=102> */
.L_x_3581:
[----:B------:R-:W-:Y:S05]  /*13670*/  BSYNC.RECONVERGENT B0 ;  /* 0x0000000000007941 */ /* 0x000fea0003800200 */
.L_x_3580:
        /* <DEDUP_REMOVED lines=15> */
[----:B------:R-:W-:-:S09]  /*13770*/  NOP ;  /* 0x0000000000007918 */ /* 0x000fd20000000000 */
        /* <DEDUP_REMOVED lines=252> */
[----:B0-----:R0:W1:-:S15]  /*14740*/  DFMA R42, R44, R46, -R42 ;  /* 0x0000002e2c2a722b */ /* 0x00105e000000082a */
        /* <DEDUP_REMOVED lines=9> */
[----:B-1----:R-:W-:-:S15]  /*147e0*/  DADD R42, R44, R42 ;  /* 0x000000002c2a7229 */ /* 0x002fde000000002a */
        /* <DEDUP_REMOVED lines=10> */
[----:B0-----:R-:W-:Y:S01]  /*14890*/  MOV R42, 0x652b82fe ;  /* 0x652b82fe002a7802 */ /* 0x001fe20000000f00 */
[----:B------:R-:W-:-:S15]  /*148a0*/  IMAD.MOV.U32 R43, RZ, RZ, 0x3ff71547 ;  /* 0x3ff71547ff2b7424 */ /* 0x000fde00078e00ff */
        /* <DEDUP_REMOVED lines=30> */
[----:B-1----:R-:W-:Y:S01]  /*14a90*/  IMAD.MOV.U32 R36, RZ, RZ, -0x35dec16 ;  /* 0xfca213eaff247424 */ /* 0x002fe200078e00ff */
[----:B------:R-:W-:-:S15]  /*14aa0*/  MOV R37, 0x3e928af3 ;  /* 0x3e928af300257802 */ /* 0x000fde0000000f00 */
        /* <DEDUP_REMOVED lines=100> */
[----:B0-----:R-:W-:Y:S02]  /*150f0*/  IMAD R25, R42, 0x100000, R35 ;  /* 0x001000002a197824 */ /* 0x001fe400078e0223 */
[----:B------:R-:W-:-:S15]  /*15100*/  IMAD.MOV.U32 R24, RZ, RZ, R34 ;  /* 0x000000ffff187224 */ /* 0x000fde00078e0022 */
[----:B------:R-:W-:-:S15]  /*15110*/  NOP ;  /* 0x0000000000007918 */ /* 0x000fde0000000000 */
[----:B------:R-:W-:-:S15]  /*15120*/  NOP ;  /* 0x0000000000007918 */ /* 0x000fde0000000000 */
[----:B------:R-:W-:-:S15]  /*15130*/  NOP ;  /* 0x0000000000007918 */ /* 0x000fde0000000000 */
[----:B------:R0:W1:Y:S02]  /*15140*/  DFMA R40, R46, 0.5, R40 ;  /* 0x3fe000002e28782b */ /* 0x0000640000000028 */
[----:B01----:R-:W-:Y:S05]  /*15150*/  @!P0 BRA `(.L_x_3583) ;  /* 0x0000000000448947 */ /* 0x003fea0003800000 */
[----:B------:R-:W-:Y:S01]  /*15160*/  FSETP.GEU.FTZ.AND P0, PT, |R45|, 4.2275390625, PT ;  /* 0x408748002d00780b */ /* 0x000fe20003f1e200 */
[----:B------:R-:W-:-:S12]  /*15170*/  DSETP.GEU.AND P1, PT, R44, RZ, PT ;  /* 0x000000ff2c00722a */ /* 0x000fd80003f2e000 */
[----:B------:R-:W-:-:S04]  /*15180*/  @!P0 LEA.HI R0, R42, R42, RZ, 0x1 ;  /* 0x0000002a2a008211 */ /* 0x000fc800078f08ff */
[----:B------:R-:W-:-:S04]  /*15190*/  @!P0 SHF.R.S32.HI R37, RZ, 0x1, R0 ;  /* 0x00000001ff258819 */ /* 0x000fc80000011400 */
[----:B------:R-:W-:Y:S01]  /*151a0*/  @!P0 IADD3 R36, PT, PT, R42, -R37, RZ ;  /* 0x800000252a248210 */ /* 0x000fe20007ffe0ff */
[----:B------:R-:W-:-:S03]  /*151b0*/  @!P0 IMAD R35, R37, 0x100000, R35 ;  /* 0x0010000025238824 */ /* 0x000fc600078e0223 */
[----:B------:R-:W-:Y:S01]  /*151c0*/  @!P0 LEA R37, R36, 0x3ff00000, 0x14 ;  /* 0x3ff0000024258811 */ /* 0x000fe200078ea0ff */
[----:B------:R-:W-:-:S15]  /*151d0*/  @!P0 IMAD.MOV.U32 R36, RZ, RZ, RZ ;  /* 0x000000ffff248224 */ /* 0x000fde00078e00ff */
[----:B------:R-:W-:-:S15]  /*151e0*/  NOP ;  /* 0x0000000000007918 */ /* 0x000fde0000000000 */
[----:B------:R-:W-:-:S09]  /*151f0*/  NOP ;  /* 0x0000000000007918 */ /* 0x000fd20000000000 */
[----:B------:R-:W0:Y:S02]  /*15200*/  DADD R24, R44, +INF ;  /* 0x7ff000002c187429 */ /* 0x000e240000000000 */
[----:B0-----:R-:W-:Y:S02]  /*15210*/  FSEL R24, R24, RZ, P1 ;  /* 0x000000ff18187208 */ /* 0x001fe40000800000 */
[----:B------:R-:W-:-:S15]  /*15220*/  FSEL R25, R25, RZ, P1 ;  /* 0x000000ff19197208 */ /* 0x000fde0000800000 */
[----:B------:R-:W-:-:S15]  /*15230*/  NOP ;  /* 0x0000000000007918 */ /* 0x000fde0000000000 */
[----:B------:R-:W-:-:S15]  /*15240*/  NOP ;  /* 0x0000000000007918 */ /* 0x000fde0000000000 */
[----:B------:R-:W-:-:S15]  /*15250*/  NOP ;  /* 0x0000000000007918 */ /* 0x000fde0000000000 */
[----:B------:R0:W1:Y:S02]  /*15260*/  @!P0 DMUL R24, R34, R36 ;  /* 0x0000002422188228 */ /* 0x0000640000000000 */
.L_x_3583:
[----:B------:R-:W-:Y:S05]  /*15270*/  BSYNC.RECONVERGENT B0 ;  /* 0x0000000000007941 */ /* 0x000fea0003800200 */
.L_x_3582:
        /* <DEDUP_REMOVED lines=289> */
[----:B------:R-:W-:-:S15]  /*16490*/  MOV R35, 0x3ff71547 ;  /* 0x3ff7154700237802 */ /* 0x000fde0000000f00 */
[----:B------:R-:W-:-:S15]  /*164a0*/  NOP ;  /* 0x0000000000007918 */ /* 0x000fde0000000000 */
[----:B------:R-:W-:-:S15]  /*164b0*/  NOP ;  /* 0x0000000000007918 */ /* 0x000fde0000000000 */
[----:B------:R-:W-:-:S15]  /*164c0*/  NOP ;  /* 0x0000000000007918 */ /* 0x000fde0000000000 */
[----:B------:R-:W-:-:S01]  /*164d0*/  NOP ;  /* 0x0000000000007918 */ /* 0x000fc20000000000 */
[----:B------:R-:W0:Y:S02]  /*164e0*/  DSETP.GE.AND P0, PT, |R26|, UR36, PT ;  /* 0x000000241a007e2a */ /* 0x000e24000bf06200 */
[----:B0-----:R-:W-:Y:S02]  /*164f0*/  FSEL R26, R37, 1.875, !P0 ;  /* 0x3ff00000251a7808 */ /* 0x001fe40004000000 */
[----:B------:R-:W-:Y:S02]  /*16500*/  FSEL R36, R36, RZ, !P0 ;  /* 0x000000ff24247208 */ /* 0x000fe40004000000 */
[----:B------:R-:W-:-:S15]  /*16510*/  LOP3.LUT R37, R26, 0x80000000, R27, 0xb8, !PT ;  /* 0x800000001a257812 */ /* 0x000fde00078eb81b */
[----:B------:R-:W-:-:S15]  /*16520*/  NOP ;  /* 0x0000000000007918 */ /* 0x000fde0000000000 */
[----:B------:R-:W-:-:S15]  /*16530*/  NOP ;  /* 0x0000000000007918 */ /* 0x000fde0000000000 */
[----:B------:R-:W-:-:S13]  /*16540*/  NOP ;  /* 0x0000000000007918 */ /* 0x000fda0000000000 */
[----:B-----5:R-:W-:-:S15]  /*16550*/  DMUL R30, R30, R32 ;  /* 0x000000201e1e7228 */ /* 0x020fde0000000000 */
[----:B------:R-:W-:-:S15]  /*16560*/  NOP ;  /* 0x0000000000007918 */ /* 0x000fde0000000000 */
[----:B------:R-:W-:-:S15]  /*16570*/  NOP ;  /* 0x0000000000007918 */ /* 0x000fde0000000000 */
[----:B------:R-:W-:-:S15]  /*16580*/  NOP ;  /* 0x0000000000007918 */ /* 0x000fde0000000000 */
[----:B------:R-:W-:-:S04]  /*16590*/  NOP ;  /* 0x0000000000007918 */ /* 0x000fc80000000000 */
[----:B------:R-:W0:-:S15]  /*165a0*/  DADD R36, R36, 1 ;  /* 0x3ff0000024247429 */ /* 0x000e1e0000000000 */
[----:B------:R-:W-:-:S15]  /*165b0*/  NOP ;  /* 0x0000000000007918 */ /* 0x000fde0000000000 */
[----:B------:R-:W-:-:S15]  /*165c0*/  NOP ;  /* 0x0000000000007918 */ /* 0x000fde0000000000 */
[----:B------:R-:W-:-:S15]  /*165d0*/  NOP ;  /* 0x0000000000007918 */ /* 0x000fde0000000000 */
[----:B------:R-:W-:-:S04]  /*165e0*/  NOP ;  /* 0x0000000000007918 */ /* 0x000fc80000000000 */
[----:B------:R-:W1:-:S15]  /*165f0*/  DMUL R32, R8, -0.5 ;  /* 0xbfe0000008207828 */ /* 0x000e5e0000000000 */
        /* <DEDUP_REMOVED lines=9> */
[----:B-1----:R-:W0:Y:S02]  /*16690*/  DMUL R32, R8, R32 ;  /* 0x0000002008207228 */ /* 0x002e240000000000 */
        /* <DEDUP_REMOVED lines=106> */
[----:B0-----:R0:W-:Y:S02]  /*16d40*/  DFMA R38, R24, R26, 1 ;  /* 0x3ff000001826742b */ /* 0x0011e4000000001a */
        /* <DEDUP_REMOVED lines=26> */
[----:B------:R1:W2:Y:S02]  /*16ef0*/  DMUL R20, R20, R40 ;  /* 0x0000002814147228 */ /* 0x0002a40000000000 */
[----:B-1----:R-:W-:Y:S01]  /*16f00*/  IMAD R41, R34, 0x100000, R39 ;  /* 0x0010000022297824 */ /* 0x002fe200078e0227 */
[----:B------:R-:W-:Y:S01]  /*16f10*/  MOV R40, R38 ;  /* 0x0000002600287202 */ /* 0x000fe20000000f00 */
[----:B0-2---:R-:W-:Y:S06]  /*16f20*/  @!P0 BRA `(.L_x_3585) ;  /* 0x0000000000488947 */ /* 0x005fec0003800000 */
        /* <DEDUP_REMOVED lines=18> */
.L_x_3585:
[----:B------:R-:W-:Y:S05]  /*17050*/  BSYNC.RECONVERGENT B0 ;  /* 0x0000000000007941 */ /* 0x000fea0003800200 */
.L_x_3584:
[----:B------:R-:W-:Y:S01]  /*17060*/  UMOV UR34, 0xfefa39ef ;  /* 0xfefa39ef00227882 */ /* 0x000fe20000000000 */
[----:B------:R-:W-:Y:S01]  /*17070*/  UMOV UR35, 0x3fe62e42 ;  /* 0x3fe62e4200237882 */ /* 0x000fe20000000000 */
[----:B------:R-:W-:Y:S01]  /*17080*/  UMOV UR36, 0x3b39803f ;  /* 0x3b39803f00247882 */ /* 0x000fe20000000000 */
[----:B------:R-:W-:Y:S01]  /*17090*/  UMOV UR37, 0x3c7abc9e ;  /* 0x3c7abc9e00257882 */ /* 0x000fe20000000000 */
[----:B------:R-:W2:Y:S01]  /*170a0*/  DFMA R34, R36, -UR34, R24 ;  /* 0x8000002224227c2b */ /* 0x000ea20008000018 */
[----:B------:R-:W-:Y:S01]  /*170b0*/  MOV R42, 0xf89b6999 ;  /* 0xf89b6999002a7802 */ /* 0x000fe20000000f00 */
[----:B------:R-:W-:Y:S01]  /*170c0*/  IMAD.MOV.U32 R43, RZ, RZ, 0x3e928a27 ;  /* 0x3e928a27ff2b7424 */ /* 0x000fe200078e00ff */
[----:B------:R-:W-:Y:S01]  /*170d0*/  FSETP.GEU.FTZ.AND P1, PT, |R25|, 4.1917929649353027344, PT ;  /* 0x4086232b1900780b */ /* 0x000fe20003f3e200 */
[----:B------:R-:W-:-:S15]  /*170e0*/  BSSY.RECONVERGENT B0, `(.L_x_3586) ;  /* 0x000019e000007945 */ /* 0x000fde0003800200 */
[----:B------:R-:W-:-:S15]  /*170f0*/  NOP ;  /* 0x0000000000007918 */ /* 0x000fde0000000000 */
[----:B------:R-:W-:-:S15]  /*17100*/  NOP ;  /* 0x0000000000007918 */ /* 0x000fde0000000000 */
[----:B------:R-:W-:-:S15]  /*17110*/  NOP ;  /* 0x0000000000007918 */ /* 0x000fde0000000000 */
        /* <DEDUP_REMOVED lines=256> */
[----:B-1----:R1:W2:-:S15]  /*18120*/  DFMA R38, R34, R38, 1 ;  /* 0x3ff000002226742b */ /* 0x00229e0000000026 */
        /* <DEDUP_REMOVED lines=9> */
[----:B-1----:R0:W1:Y:S01]  /*181c0*/  DFMA R34, R34, -UR34, -R40 ;  /* 0x8000002222227c2b */ /* 0x0020620008000828 */
[----:B------:R-:W-:Y:S01]  /*181d0*/  UMOV UR34, 0xa4741b81 ;  /* 0xa4741b8100227882 */ /* 0x000fe20000000000 */
[----:B------:R-:W-:Y:S01]  /*181e0*/  UMOV UR35, 0x3e5ae904 ;  /* 0x3e5ae90400237882 */ /* 0x000fe20000000000 */
[----:B0-----:R-:W-:Y:S01]  /*181f0*/  FMUL.FTZ R40, R0, 1 ;  /* 0x3f80000000287820 */ /* 0x001fe20000410000 */
[----:B--2---:R-:W-:-:S15]  /*18200*/  IMAD R41, R26, 0x100000, R39 ;  /* 0x001000001a297824 */ /* 0x004fde00078e0227 */
        /* <DEDUP_REMOVED lines=76> */
[----:B0-----:R0:W2:Y:S02]  /*186d0*/  F2F.F64.F32 R42, R40 ;  /* 0x00000028002a7310 */ /* 0x0010a40000201800 */
[----:B0-----:R-:W-:-:S15]  /*186e0*/  IMAD.MOV.U32 R40, RZ, RZ, R38 ;  /* 0x000000ffff287224 */ /* 0x001fde00078e0026 */
[----:B------:R-:W-:-:S15]  /*186f0*/  NOP ;  /* 0x0000000000007918 */ /* 0x000fde0000000000 */
[----:B------:R-:W-:-:S15]  /*18700*/  NOP ;  /* 0x0000000000007918 */ /* 0x000fde0000000000 */
[----:B------:R-:W-:-:S15]  /*18710*/  NOP ;  /* 0x0000000000007918 */ /* 0x000fde0000000000 */
[----:B------:R-:W-:-:S02]  /*18720*/  NOP ;  /* 0x0000000000007918 */ /* 0x000fc40000000000 */
[----:B-1----:R-:W-:-:S15]  /*18730*/  DADD R8, R34, R8 ;  /* 0x0000000022087229 */ /* 0x002fde0000000008 */
[----:B------:R-:W-:-:S15]  /*18740*/  NOP ;  /* 0x0000000000007918 */ /* 0x000fde0000000000 */
[----:B------:R-:W-:-:S15]  /*18750*/  NOP ;  /* 0x0000000000007918 */ /* 0x000fde0000000000 */
[----:B------:R-:W-:-:S15]  /*18760*/  NOP ;  /* 0x0000000000007918 */ /* 0x000fde0000000000 */
[----:B------:R-:W-:-:S04]  /*18770*/  NOP ;  /* 0x0000000000007918 */ /* 0x000fc80000000000 */
[----:B--2---:R-:W0:-:S15]  /*18780*/  DADD R34, -R42, 1 ;  /* 0x3ff000002a227429 */ /* 0x004e1e0000000100 */
        /* <DEDUP_REMOVED lines=26> */
[----:B------:R1:W2:-:S15]  /*18930*/  DSETP.GE.AND P0, PT, |R36|, UR34, PT ;  /* 0x0000002224007e2a */ /* 0x00029e000bf06200 */
[----:B------:R-:W-:-:S15]  /*18940*/  NOP ;  /* 0x0000000000007918 */ /* 0x000fde0000000000 */
[----:B------:R-:W-:-:S15]  /*18950*/  NOP ;  /* 0x0000000000007918 */ /* 0x000fde0000000000 */
[----:B------:R-:W-:-:S15]  /*18960*/  NOP ;  /* 0x0000000000007918 */ /* 0x000fde0000000000 */
[----:B------:R-:W-:-:S04]  /*18970*/  NOP ;  /* 0x0000000000007918 */ /* 0x000fc80000000000 */
[----:B0-----:R1:W0:Y:S02]  /*18980*/  DADD R44, R8, -6.75539944105574400000e+15 ;  /* 0xc3380000082c7429 */ /* 0x0012240000000000 */
[----:B012---:R-:W-:Y:S05]  /*18990*/  @!P1 BRA `(.L_x_3587) ;  /* 0x0000000000489947 */ /* 0x007fea0003800000 */
        /* <DEDUP_REMOVED lines=18> */
.L_x_3587:
[----:B------:R-:W-:Y:S05]  /*18ac0*/  BSYNC.RECONVERGENT B0 ;  /* 0x0000000000007941 */ /* 0x000fea0003800200 */
.L_x_3586:
[----:B------:R-:W-:Y:S01]  /*18ad0*/  UMOV UR34, 0xfefa39ef ;  /* 0xfefa39ef00227882 */ /* 0x000fe20000000000 */
[----:B------:R-:W-:Y:S01]  /*18ae0*/  UMOV UR35, 0x3fe62e42 ;  /* 0x3fe62e4200237882 */ /* 0x000fe20000000000 */
[----:B0-----:R-:W-:Y:S01]  /*18af0*/  FSEL R25, R43, 1.875, !P0 ;  /* 0x3ff000002b197808 */ /* 0x001fe20004000000 */
[----:B------:R-:W-:Y:S01]  /*18b00*/  UMOV UR36, 0x3b39803f ;  /* 0x3b39803f00247882 */ /* 0x000fe20000000000 */
[----:B------:R-:W-:Y:S01]  /*18b10*/  UMOV UR37, 0x3c7abc9e ;  /* 0x3c7abc9e00257882 */ /* 0x000fe20000000000 */
[----:B------:R-:W0:Y:S01]  /*18b20*/  DFMA R26, R44, -UR34, R34 ;  /* 0x800000222c1a7c2b */ /* 0x000e220008000022 */
[----:B------:R-:W-:Y:S01]  /*18b30*/  LOP3.LUT R43, R25, 0x80000000, R37, 0xb8, !PT ;  /* 0x80000000192b7812 */ /* 0x000fe200078eb825 */
[----:B------:R-:W-:Y:S01]  /*18b40*/  BSSY.RECONVERGENT B0, `(.L_x_3588) ;  /* 0x00001ab000007945 */ /* 0x000fe20003800200 */
[----:B------:R-:W-:Y:S02]  /*18b50*/  FSEL R42, R42, RZ, !P0 ;  /* 0x000000ff2a2a7208 */ /* 0x000fe40004000000 */
[----:B------:R-:W-:-:S15]  /*18b60*/  FSETP.GEU.FTZ.AND P1, PT, |R35|, 4.1917929649353027344, PT ;  /* 0x4086232b2300780b */ /* 0x000fde0003f3e200 */
[----:B------:R-:W-:-:S15]  /*18b70*/  NOP ;  /* 0x0000000000007918 */ /* 0x000fde0000000000 */
[----:B------:R-:W-:-:S15]  /*18b80*/  NOP ;  /* 0x0000000000007918 */ /* 0x000fde0000000000 */
[----:B------:R-:W-:-:S14]  /*18b90*/  NOP ;  /* 0x0000000000007918 */ /* 0x000fdc0000000000 */
        /* <DEDUP_REMOVED lines=252> */
[----:B------:R-:W1:-:S15]  /*19b60*/  DADD R42, R42, 1 ;  /* 0x3ff000002a2a7429 */ /* 0x000e5e0000000000 */
        /* <DEDUP_REMOVED lines=30> */
[----:B--2---:R-:W-:-:S15]  /*19d50*/  LEA R41, R8, R39, 0x14 ;  /* 0x0000002708297211 */ /* 0x004fde00078ea0ff */
        /* <DEDUP_REMOVED lines=137> */
.L_x_3589:
[----:B------:R-:W-:Y:S05]  /*1a5f0*/  BSYNC.RECONVERGENT B0 ;  /* 0x0000000000007941 */ /* 0x000fea0003800200 */
.L_x_3588:
[----:B------:R-:W-:Y:S01]  /*1a600*/  FSEL R35, R43, 1.875, !P0 ;  /* 0x3ff000002b237808 */ /* 0x000fe20004000000 */
[----:B------:R-:W-:Y:S01]  /*1a610*/  UMOV UR34, 0xfefa39ef ;  /* 0xfefa39ef00227882 */ /* 0x000fe20000000000 */
[----:B------:R-:W-:Y:S01]  /*1a620*/  FSEL R42, R42, RZ, !P0 ;  /* 0x000000ff2a2a7208 */ /* 0x000fe20004000000 */
[----:B------:R-:W-:Y:S01]  /*1a630*/  UMOV UR35, 0x3fe62e42 ;  /* 0x3fe62e4200237882 */ /* 0x000fe20000000000 */
[----:B------:R-:W-:Y:S01]  /*1a640*/  LOP3.LUT R43, R35, 0x80000000, R37, 0xb8, !PT ;  /* 0x80000000232b7812 */ /* 0x000fe200078eb825 */
[----:B------:R-:W-:Y:S01]  /*1a650*/  UMOV UR36, 0x3b39803f ;  /* 0x3b39803f00247882 */ /* 0x000fe20000000000 */
[----:B------:R-:W-:Y:S01]  /*1a660*/  UMOV UR37, 0x3c7abc9e ;  /* 0x3c7abc9e00257882 */ /* 0x000fe20000000000 */
[----:B0-----:R-:W0:Y:S01]  /*1a670*/  DFMA R8, R44, -UR34, R10 ;  /* 0x800000222c087c2b */ /* 0x001e22000800000a */
[----:B------:R-:W-:Y:S01]  /*1a680*/  IMAD.MOV.U32 R38, RZ, RZ, -0x7649667 ;  /* 0xf89b6999ff267424 */ /* 0x000fe200078e00ff */
[----:B------:R-:W-:Y:S01]  /*1a690*/  BSSY.RECONVERGENT B0, `(.L_x_3590) ;  /* 0x00001ad000007945 */ /* 0x000fe20003800200 */
[----:B------:R-:W-:-:S15]  /*1a6a0*/  IMAD.MOV.U32 R39, RZ, RZ, 0x3e928a27 ;  /* 0x3e928a27ff277424 */ /* 0x000fde00078e00ff */
[----:B------:R-:W-:-:S15]  /*1a6b0*/  NOP ;  /* 0x0000000000007918 */ /* 0x000fde0000000000 */
[----:B------:R-:W-:-:S15]  /*1a6c0*/  NOP ;  /* 0x0000000000007918 */ /* 0x000fde0000000000 */
[----:B------:R-:W-:-:S15]  /*1a6d0*/  NOP ;  /* 0x0000000000007918 */ /* 0x000fde0000000000 */
[----:B------:R-:W-:-:S01]  /*1a6e0*/  NOP ;  /* 0x0000000000007918 */ /* 0x000fc20000000000 */
[----:B0-----:R-:W-:Y:S01]  /*1a6f0*/  DFMA R8, R44, -UR36, R8 ;  /* 0x800000242c087c2b */ /* 0x001fe20008000008 */
[----:B------:R-:W-:Y:S01]  /*1a700*/  UMOV UR36, 0x33d43651 ;  /* 0x33d4365100247882 */ /* 0x000fe20000000000 */
[----:B------:R-:W-:-:S15]  /*1a710*/  UMOV UR37, 0x3fd98845 ;  /* 0x3fd9884500257882 */ /* 0x000fde0000000000 */
[----:B------:R-:W-:-:S15]  /*1a720*/  NOP ;  /* 0x0000000000007918 */ /* 0x000fde0000000000 */
[----:B------:R-:W-:-:S15]  /*1a730*/  NOP ;  /* 0x0000000000007918 */ /* 0x000fde0000000000 */
[----:B------:R-:W-:-:S15]  /*1a740*/  NOP ;  /* 0x0000000000007918 */ /* 0x000fde0000000000 */
[----:B------:R-:W-:-:S02]  /*1a750*/  NOP ;  /* 0x0000000000007918 */ /* 0x000fc40000000000 */
        /* <DEDUP_REMOVED lines=416> */
.L_x_3591:
[----:B------:R-:W-:Y:S05]  /*1c160*/  BSYNC.RECONVERGENT B0 ;  /* 0x0000000000007941 */ /* 0x000fea0003800200 */
.L_x_3590:
        /* <DEDUP_REMOVED lines=301> */
[----:B------:R-:W3:-:S15]  /*1d440*/  DADD R8, R8, 1 ;  /* 0x3ff0000008087429 */ /* 0x000ede0000000000 */
[----:B------:R-:W-:-:S15]  /*1d450*/  NOP ;  /* 0x0000000000007918 */ /* 0x000fde0000000000 */
[----:B------:R-:W-:-:S15]  /*1d460*/  NOP ;  /* 0x0000000000007918 */ /* 0x000fde0000000000 */
[----:B------:R-:W-:-:S15]  /*1d470*/  NOP ;  /* 0x0000000000007918 */ /* 0x000fde0000000000 */
[----:B------:R-:W-:-:S04]  /*1d480*/  NOP ;  /* 0x0000000000007918 */ /* 0x000fc80000000000 */
[----:B---3--:R0:W3:Y:S02]  /*1d490*/  DFMA R4, R8, 0.5, R4 ;  /* 0x3fe000000804782b */ /* 0x0080e40000000004 */
[----:B0-----:R-:W-:-:S04]  /*1d4a0*/  IMAD.SHL.U32 R9, R0, 0x400, RZ ;  /* 0x0000040000097824 */ /* 0x001fc800078e00ff */
[----:B--2---:R-:W-:-:S04]  /*1d4b0*/  IMAD.WIDE.U32 R2, R9, 0x8, R2 ;  /* 0x0000000809027825 */ /* 0x004fc800078e0002 */
[----:B-1----:R-:W-:-:S05]  /*1d4c0*/  IMAD.WIDE.U32 R2, R7, 0x20, R2 ;  /* 0x0000002007027825 */ /* 0x002fca00078e0002 */
[----:B------:R-:W-:-:S15]  /*1d4d0*/  STG.E.ENL2.256 desc[UR4][R2.64], R28, R20 ;  /* 0xf800001c0214797f */ /* 0x000fde000f121804 */
        /* <DEDUP_REMOVED lines=8> */
[----:B---3--:R-:W0:Y:S02]  /*1d560*/  DMUL R14, R14, R4 ;  /* 0x000000040e0e7228 */ /* 0x008e240000000000 */
[----:B0-----:R-:W-:Y:S01]  /*1d570*/  STG.E.ENL2.256 desc[UR4][R2.64+0x1000], R16, R12 ;  /* 0xf8008010020c797f */ /* 0x001fe2000f121804 */
[----:B------:R-:W-:Y:S05]  /*1d580*/  EXIT ;  /* 0x000000000000794d */ /* 0x000fea0003800000 */
.L_x_3592:
        /* <DEDUP_REMOVED lines=15> */
.L_x_12384:


//--------------------- .text._ZN2at6native29vectorized_elementwise_kernelILi8EZZZNS0_26GeluBackwardCUDAKernelImplERNS_18TensorIteratorBaseENS0_8GeluTypeEENKUlvE0_clEvENKUlvE_clEvEUlddE_St5arrayIPcLm3EEEEviT0_T1_ --------------------------
	.section	.text._ZN2at6native29vectorized_elementwise_kernelILi8EZZZNS0_26GeluBackwardCUDAKernelImplERNS_18TensorIteratorBaseENS0_8GeluTypeEENKUlvE0_clEvENKUlvE_clEvEUlddE_St5arrayIPcLm3EEEEviT0_T1_,"ax",@progbits
	.align	128
        .global         _ZN2at6native29vectorized_elementwise_kernelILi8EZZZNS0_26GeluBackwardCUDAKernelImplERNS_18TensorIteratorBaseENS0_8GeluTypeEENKUlvE0_clEvENKUlvE_clEvEUlddE_St5arrayIPcLm3EEEEviT0_T1_
        .type           _ZN2at6native29vectorized_elementwise_kernelILi8EZZZNS0_26GeluBackwardCUDAKernelImplERNS_18TensorIteratorBaseENS0_8GeluTypeEENKUlvE0_clEvENKUlvE_clEvEUlddE_St5arrayIPcLm3EEEEviT0_T1_,@function
        .size           _ZN2at6native29vectorized_elementwise_kernelILi8EZZZNS0_26GeluBackwardCUDAKernelImplERNS_18TensorIteratorBaseENS0_8GeluTypeEENKUlvE0_clEvENKUlvE_clEvEUlddE_St5arrayIPcLm3EEEEviT0_T1_,(.L_x_12385 - _ZN2at6native29vectorized_elementwise_kernelILi8EZZZNS0_26GeluBackwardCUDAKernelImplERNS_18TensorIteratorBaseENS0_8GeluTypeEENKUlvE0_clEvENKUlvE_clEvEUlddE_St5arrayIPcLm3EEEEviT0_T1_)
        .other          _ZN2at6native29vectorized_elementwise_kernelILi8EZZZNS0_26GeluBackwardCUDAKernelImplERNS_18TensorIteratorBaseENS0_8GeluTypeEENKUlvE0_clEvENKUlvE_clEvEUlddE_St5arrayIPcLm3EEEEviT0_T1_,@"STO_CUDA_ENTRY STV_DEFAULT"
_ZN2at6native29vectorized_elementwise_kernelILi8EZZZNS0_26GeluBackwardCUDAKernelImplERNS_18TensorIteratorBaseENS0_8GeluTypeEENKUlvE0_clEvENKUlvE_clEvEUlddE_St5arrayIPcLm3EEEEviT0_T1_:
.text._ZN2at6native29vectorized_elementwise_kernelILi8EZZZNS0_26GeluBackwardCUDAKernelImplERNS_18TensorIteratorBaseENS0_8GeluTypeEENKUlvE0_clEvENKUlvE_clEvEUlddE_St5arrayIPcLm3EEEEviT0_T1_:
[----:B------:R-:W-:Y:S01]  /*0000*/  LDC R1, c[0x0][0x37c] ;  /* 0x0000df00ff017b82 */ /* 0x000fe20000000800 */
[----:B------:R-:W-:Y:S05]  /*0010*/  EXIT ;  /* 0x000000000000794d */ /* 0x000fea0003800000 */
.L_x_3593:
        /* <DEDUP_REMOVED lines=14> */
.L_x_12385:


//--------------------- .text._ZN2at6native18elementwise_kernelILi128ELi4EZNS0_15gpu_kernel_implIZZZNS0_26GeluBackwardCUDAKernelImplERNS_18TensorIteratorBaseENS0_8GeluTypeEENKUlvE_clEvENKUlvE2_clEvEUlN3c108BFloat16ES9_E_EEvS4_RKT_EUliE_EEviT1_ --------------------------
	.section	.text._ZN2at6native18elementwise_kernelILi128ELi4EZNS0_15gpu_kernel_implIZZZNS0_26GeluBackwardCUDAKernelImplERNS_18TensorIteratorBaseENS0_8GeluTypeEENKUlvE_clEvENKUlvE2_clEvEUlN3c108BFloat16ES9_E_EEvS4_RKT_EUliE_EEviT1_,"ax",@progbits
	.align	128
        .global         _ZN2at6native18elementwise_kernelILi128ELi4EZNS0_15gpu_kernel_implIZZZNS0_26GeluBackwardCUDAKernelImplERNS_18TensorIteratorBaseENS0_8GeluTypeEENKUlvE_clEvENKUlvE2_clEvEUlN3c108BFloat16ES9_E_EEvS4_RKT_EUliE_EEviT1_
        .type           _ZN2at6native18elementwise_kernelILi128ELi4EZNS0_15gpu_kernel_implIZZZNS0_26GeluBackwardCUDAKernelImplERNS_18TensorIteratorBaseENS0_8GeluTypeEENKUlvE_clEvENKUlvE2_clEvEUlN3c108BFloat16ES9_E_EEvS4_RKT_EUliE_EEviT1_,@function
        .size           _ZN2at6native18elementwise_kernelILi128ELi4EZNS0_15gpu_kernel_implIZZZNS0_26GeluBackwardCUDAKernelImplERNS_18TensorIteratorBaseENS0_8GeluTypeEENKUlvE_clEvENKUlvE2_clEvEUlN3c108BFloat16ES9_E_EEvS4_RKT_EUliE_EEviT1_,(.L_x_12386 - _ZN2at6native18elementwise_kernelILi128ELi4EZNS0_15gpu_kernel_implIZZZNS0_26GeluBackwardCUDAKernelImplERNS_18TensorIteratorBaseENS0_8GeluTypeEENKUlvE_clEvENKUlvE2_clEvEUlN3c108BFloat16ES9_E_EEvS4_RKT_EUliE_EEviT1_)
        .other          _ZN2at6native18elementwise_kernelILi128ELi4EZNS0_15gpu_kernel_implIZZZNS0_26GeluBackwardCUDAKernelImplERNS_18TensorIteratorBaseENS0_8GeluTypeEENKUlvE_clEvENKUlvE2_clEvEUlN3c108BFloat16ES9_E_EEvS4_RKT_EUliE_EEviT1_,@"STO_CUDA_ENTRY STV_DEFAULT"
_ZN2at6native18elementwise_kernelILi128ELi4EZNS0_15gpu_kernel_implIZZZNS0_26GeluBackwardCUDAKernelImplERNS_18TensorIteratorBaseENS0_8GeluTypeEENKUlvE_clEvENKUlvE2_clEvEUlN3c108BFloat16ES9_E_EEvS4_RKT_EUliE_EEviT1_:
.text._ZN2at6native18elementwise_kernelILi128ELi4EZNS0_15gpu_kernel_implIZZZNS0_26GeluBackwardCUDAKernelImplERNS_18TensorIteratorBaseENS0_8GeluTypeEENKUlvE_clEvENKUlvE2_clEvEUlN3c108BFloat16ES9_E_EEvS4_RKT_EUliE_EEviT1_:
        /* <DEDUP_REMOVED lines=371> */
.L_x_3596:
        /* <DEDUP_REMOVED lines=19> */
.L_x_3600:
[----:B------:R-:W2:Y:S02]  /*1860*/  LDG.E.U8 R2, desc[UR36][R2.64] ;  /* 0x0000002402027981 */ /* 0x000ea4000c1e1100 */
[----:B--2---:R-:W-:-:S04]  /*1870*/  I2FP.F32.U32 R0, R2 ;  /* 0x0000000200007245 */ /* 0x004fc80000201000 */
[----:B------:R-:W-:-:S04]  /*1880*/  F2FP.BF16.F32.PACK_AB R0, RZ, R0 ;  /* 0x00000000ff00723e */ /* 0x000fc800000010ff */
[----:B------:R-:W-:Y:S01]  /*1890*/  PRMT R19, R0, 0x7610, R19 ;  /* 0x0000761000137816 */ /* 0x000fe20000000013 */
[----:B------:R-:W-:Y:S06]  /*18a0*/  BRA `(.L_x_3602) ;  /* 0x0000000c00e07947 */ /* 0x000fec0003800000 */
.L_x_3599:
        /* <DEDUP_REMOVED lines=11> */
.L_x_3604:
[----:B------:R-:W2:Y:S02]  /*1960*/  LDG.E R2, desc[UR36][R2.64] ;  /* 0x0000002402027981 */ /* 0x000ea4000c1e1900 */
[----:B--2---:R-:W-:-:S04]  /*1970*/  I2FP.F32.S32 R0, R2 ;  /* 0x0000000200007245 */ /* 0x004fc80000201400 */
[----:B------:R-:W-:-:S04]  /*1980*/  F2FP.BF16.F32.PACK_AB R0, RZ, R0 ;  /* 0x00000000ff00723e */ /* 0x000fc800000010ff */
[----:B------:R-:W-:Y:S01]  /*1990*/  PRMT R19, R0, 0x7610, R19 ;  /* 0x0000761000137816 */ /* 0x000fe20000000013 */
[----:B------:R-:W-:Y:S06]  /*19a0*/  BRA `(.L_x_3602) ;  /* 0x0000000c00a07947 */ /* 0x000fec0003800000 */
.L_x_3603:
[----:B------:R-:W2:Y:S02]  /*19b0*/  LDG.E.U16 R2, desc[UR36][R2.64] ;  /* 0x0000002402027981 */ /* 0x000ea4000c1e1500 */
[----:B--2---:R-:W0:Y:S02]  /*19c0*/  I2F.S16 R0, R2 ;  /* 0x0000000200007306 */ /* 0x004e240000101400 */
[----:B0-----:R-:W-:-:S04]  /*19d0*/  F2FP.BF16.F32.PACK_AB R0, RZ, R0 ;  /* 0x00000000ff00723e */ /* 0x001fc800000010ff */
[----:B------:R-:W-:Y:S01]  /*19e0*/  PRMT R19, R0, 0x7610, R19 ;  /* 0x0000761000137816 */ /* 0x000fe20000000013 */
[----:B------:R-:W-:Y:S06]  /*19f0*/  BRA `(.L_x_3602) ;  /* 0x0000000c008c7947 */ /* 0x000fec0003800000 */
.L_x_3598:
        /* <DEDUP_REMOVED lines=9> */
.L_x_3606:
[----:B------:R-:W2:Y:S02]  /*1a90*/  LDG.E.U16 R0, desc[UR36][R2.64] ;  /* 0x0000002402007981 */ /* 0x000ea4000c1e1500 */
[----:B--2---:R-:W-:-:S05]  /*1aa0*/  HADD2.F32 R0, -RZ, R0.H0_H0 ;  /* 0x20000000ff007230 */ /* 0x004fca0000004100 */
[----:B------:R-:W-:-:S04]  /*1ab0*/  F2FP.BF16.F32.PACK_AB R0, RZ, R0 ;  /* 0x00000000ff00723e */ /* 0x000fc800000010ff */
[----:B------:R-:W-:Y:S01]  /*1ac0*/  PRMT R19, R0, 0x7610, R19 ;  /* 0x0000761000137816 */ /* 0x000fe20000000013 */
[----:B------:R-:W-:Y:S06]  /*1ad0*/  BRA `(.L_x_3602) ;  /* 0x0000000c00547947 */ /* 0x000fec0003800000 */
.L_x_3605:
        /* <DEDUP_REMOVED lines=9> */
.L_x_3608:
[----:B------:R-:W2:Y:S02]  /*1b70*/  LDG.E.U16 R2, desc[UR36][R2.64] ;  /* 0x0000002402027981 */ /* 0x000ea4000c1e1500 */
[----:B--2---:R-:W-:-:S05]  /*1b80*/  HADD2.F32 R0, -RZ, R2.H0_H0 ;  /* 0x20000002ff007230 */ /* 0x004fca0000004100 */
[----:B------:R-:W-:-:S04]  /*1b90*/  F2FP.BF16.F32.PACK_AB R0, RZ, R0 ;  /* 0x00000000ff00723e */ /* 0x000fc800000010ff */
[----:B------:R-:W-:Y:S01]  /*1ba0*/  PRMT R19, R0, 0x7610, R19 ;  /* 0x0000761000137816 */ /* 0x000fe20000000013 */
[----:B------:R-:W-:Y:S06]  /*1bb0*/  BRA `(.L_x_3602) ;  /* 0x0000000c001c7947 */ /* 0x000fec0003800000 */
.L_x_3607:
        /* <DEDUP_REMOVED lines=13> */
.L_x_3597:
        /* <DEDUP_REMOVED lines=14> */
.L_x_3611:
        /* <DEDUP_REMOVED lines=13> */
.L_x_3610:
        /* <DEDUP_REMOVED lines=27> */
.L_x_3613:
        /* <DEDUP_REMOVED lines=14> */
.L_x_3612:
[----:B------:R0:W5:Y:S01]  /*20d0*/  LDG.E.U16 R19, desc[UR36][R2.64] ;  /* 0x0000002402137981 */ /* 0x000162000c1e1500 */
[----:B------:R-:W-:Y:S05]  /*20e0*/  BRA `(.L_x_3602) ;  /* 0x0000000400d07947 */ /* 0x000fea0003800000 */
.L_x_3609:
        /* <DEDUP_REMOVED lines=13> */
.L_x_3616:
        /* <DEDUP_REMOVED lines=21> */
.L_x_3620:
[----:B------:R-:W-:Y:S05]  /*2310*/  BSYNC.RECONVERGENT B1 ;  /* 0x0000000000017941 */ /* 0x000fea0003800200 */
.L_x_3619:
[----:B------:R-:W-:Y:S01]  /*2320*/  IMAD.SHL.U32 R0, R0, 0x100000, RZ ;  /* 0x0010000000007824 */ /* 0x000fe200078e00ff */
[----:B------:R-:W-:-:S04]  /*2330*/  LEA R2, R2, 0x3b800000, 0x17 ;  /* 0x3b80000002027811 */ /* 0x000fc800078eb8ff */
[----:B------:R-:W-:-:S07]  /*2340*/  LOP3.LUT R0, R2, R0, R7, 0xfe, !PT ;  /* 0x0000000002007212 */ /* 0x000fce00078efe07 */
.L_x_3618:
[----:B------:R-:W-:Y:S05]  /*2350*/  BSYNC.RECONVERGENT B0 ;  /* 0x0000000000007941 */ /* 0x000fea0003800200 */
.L_x_3617:
[----:B------:R-:W-:-:S04]  /*2360*/  F2FP.BF16.F32.PACK_AB R0, RZ, R0 ;  /* 0x00000000ff00723e */ /* 0x000fc800000010ff */
[----:B------:R-:W-:Y:S01]  /*2370*/  PRMT R19, R0, 0x7610, R19 ;  /* 0x0000761000137816 */ /* 0x000fe20000000013 */
[----:B------:R-:W-:Y:S06]  /*2380*/  BRA `(.L_x_3602) ;  /* 0x0000000400287947 */ /* 0x000fec0003800000 */
.L_x_3615:
        /* <DEDUP_REMOVED lines=21> */
.L_x_3624:
[----:B------:R-:W-:Y:S05]  /*24e0*/  BSYNC.RECONVERGENT B1 ;  /* 0x0000000000017941 */ /* 0x000fea0003800200 */
.L_x_3623:
[----:B------:R-:W-:Y:S01]  /*24f0*/  IMAD.SHL.U32 R0, R0, 0x200000, RZ ;  /* 0x0020000000007824 */ /* 0x000fe200078e00ff */
[----:B------:R-:W-:-:S04]  /*2500*/  LEA R2, R2, 0x37800000, 0x17 ;  /* 0x3780000002027811 */ /* 0x000fc800078eb8ff */
[----:B------:R-:W-:-:S07]  /*2510*/  LOP3.LUT R0, R2, R0, R7, 0xfe, !PT ;  /* 0x0000000002007212 */ /* 0x000fce00078efe07 */
.L_x_3622:
[----:B------:R-:W-:Y:S05]  /*2520*/  BSYNC.RECONVERGENT B0 ;  /* 0x0000000000007941 */ /* 0x000fea0003800200 */
.L_x_3621:
[----:B------:R-:W-:-:S04]  /*2530*/  F2FP.BF16.F32.PACK_AB R0, RZ, R0 ;  /* 0x00000000ff00723e */ /* 0x000fc800000010ff */
[----:B------:R-:W-:Y:S01]  /*2540*/  PRMT R19, R0, 0x7610, R19 ;  /* 0x0000761000137816 */ /* 0x000fe20000000013 */
[----:B------:R-:W-:Y:S06]  /*2550*/  BRA `(.L_x_3602) ;  /* 0x0000000000b47947 */ /* 0x000fec0003800000 */
.L_x_3614:
[----:B------:R-:W-:-:S09]  /*2560*/  UISETP.NE.AND UP0, UPT, UR4, 0x1c, UPT ;  /* 0x0000001c0400788c */ /* 0x000fd2000bf05270 */
[----:B------:R-:W-:Y:S05]  /*2570*/  BRA.U !UP0, `(.L_x_3625) ;  /* 0x00000001089c7547 */ /* 0x000fea000b800000 */
[----:B------:R-:W-:-:S09]  /*2580*/  UISETP.NE.AND UP0, UPT, UR4, 0x1d, UPT ;  /* 0x0000001d0400788c */ /* 0x000fd2000bf05270 */
[----:B------:R-:W-:Y:S05]  /*2590*/  BRA.U !UP0, `(.L_x_3626) ;  /* 0x0000000108807547 */ /* 0x000fea000b800000 */
[----:B------:R-:W-:-:S09]  /*25a0*/  UISETP.NE.AND UP0, UPT, UR4, 0x2c, UPT ;  /* 0x0000002c0400788c */ /* 0x000fd2000bf05270 */
[----:B------:R-:W-:Y:S05]  /*25b0*/  BRA.U !UP0, `(.L_x_3627) ;  /* 0x0000000108487547 */ /* 0x000fea000b800000 */
.L_x_3601:
        /* <DEDUP_REMOVED lines=16> */
.L_x_3628:
[----:B------:R-:W-:Y:S01]  /*26c0*/  PRMT R19, RZ, 0x7610, R19 ;  /* 0x00007610ff137816 */ /* 0x000fe20000000013 */
[----:B------:R-:W-:Y:S06]  /*26d0*/  BRA `(.L_x_3602) ;  /* 0x0000000000547947 */ /* 0x000fec0003800000 */
.L_x_3627:
        /* <DEDUP_REMOVED lines=8> */
.L_x_3630:
[----:B------:R-:W-:Y:S05]  /*2760*/  BSYNC.RECONVERGENT B0 ;  /* 0x0000000000007941 */ /* 0x000fea0003800200 */
.L_x_3629:
[----:B------:R-:W-:-:S04]  /*2770*/  F2FP.BF16.F32.PACK_AB R0, RZ, R0 ;  /* 0x00000000ff00723e */ /* 0x000fc800000010ff */
[----:B------:R-:W-:Y:S01]  /*2780*/  PRMT R19, R0, 0x7610, R19 ;  /* 0x0000761000137816 */ /* 0x000fe20000000013 */
[----:B------:R-:W-:Y:S06]  /*2790*/  BRA `(.L_x_3602) ;  /* 0x0000000000247947 */ /* 0x000fec0003800000 */
.L_x_3626:
[----:B------:R-:W2:Y:S02]  /*27a0*/  LDG.E.64 R2, desc[UR36][R2.64] ;  /* 0x0000002402027981 */ /* 0x000ea4000c1e1b00 */
[----:B--2---:R-:W0:Y:S02]  /*27b0*/  I2F.U64 R0, R2 ;  /* 0x0000000200007312 */ /* 0x004e240000301000 */
[----:B0-----:R-:W-:-:S04]  /*27c0*/  F2FP.BF16.F32.PACK_AB R0, RZ, R0 ;  /* 0x00000000ff00723e */ /* 0x001fc800000010ff */
[----:B------:R-:W-:Y:S01]  /*27d0*/  PRMT R19, R0, 0x7610, R19 ;  /* 0x0000761000137816 */ /* 0x000fe20000000013 */
[----:B------:R-:W-:Y:S06]  /*27e0*/  BRA `(.L_x_3602) ;  /* 0x0000000000107947 */ /* 0x000fec0003800000 */
.L_x_3625:
[----:B------:R-:W2:Y:S02]  /*27f0*/  LDG.E R2, desc[UR36][R2.64] ;  /* 0x0000002402027981 */ /* 0x000ea4000c1e1900 */
[----:B--2---:R-:W-:-:S04]  /*2800*/  I2FP.F32.U32 R0, R2 ;  /* 0x0000000200007245 */ /* 0x004fc80000201000 */
[----:B------:R-:W-:-:S04]  /*2810*/  F2FP.BF16.F32.PACK_AB R0, RZ, R0 ;  /* 0x00000000ff00723e */ /* 0x000fc800000010ff */
[----:B------:R-:W-:-:S07]  /*2820*/  PRMT R19, R0, 0x7610, R19 ;  /* 0x0000761000137816 */ /* 0x000fce0000000013 */
.L_x_3602:
        /* <DEDUP_REMOVED lines=18> */
.L_x_3634:
[----:B------:R-:W2:Y:S02]  /*2950*/  LDG.E.U8 R2, desc[UR36][R2.64] ;  /* 0x0000002402027981 */ /* 0x000ea4000c1e1100 */
[----:B--2---:R-:W-:-:S04]  /*2960*/  I2FP.F32.U32 R0, R2 ;  /* 0x0000000200007245 */ /* 0x004fc80000201000 */
[----:B------:R-:W-:Y:S01]  /*2970*/  F2FP.BF16.F32.PACK_AB R0, RZ, R0 ;  /* 0x00000000ff00723e */ /* 0x000fe200000010ff */
[----:B------:R-:W-:Y:S06]  /*2980*/  BRA `(.L_x_3636) ;  /* 0x0000000c00a47947 */ /* 0x000fec0003800000 */
.L_x_3633:
        /* <DEDUP_REMOVED lines=10> */
.L_x_3638:
[----:B------:R-:W2:Y:S02]  /*2a30*/  LDG.E R2, desc[UR36][R2.64] ;  /* 0x0000002402027981 */ /* 0x000ea4000c1e1900 */
[----:B--2---:R-:W-:-:S04]  /*2a40*/  I2FP.F32.S32 R0, R2 ;  /* 0x0000000200007245 */ /* 0x004fc80000201400 */
[----:B------:R-:W-:Y:S01]  /*2a50*/  F2FP.BF16.F32.PACK_AB R0, RZ, R0 ;  /* 0x00000000ff00723e */ /* 0x000fe200000010ff */
[----:B------:R-:W-:Y:S06]  /*2a60*/  BRA `(.L_x_3636) ;  /* 0x0000000c006c7947 */ /* 0x000fec0003800000 */
.L_x_3637:
[----:B------:R-:W2:Y:S02]  /*2a70*/  LDG.E.U16 R2, desc[UR36][R2.64] ;  /* 0x0000002402027981 */ /* 0x000ea4000c1e1500 */
[----:B--2---:R-:W0:Y:S02]  /*2a80*/  I2F.S16 R0, R2 ;  /* 0x0000000200007306 */ /* 0x004e240000101400 */
[----:B0-----:R-:W-:Y:S01]  /*2a90*/  F2FP.BF16.F32.PACK_AB R0, RZ, R0 ;  /* 0x00000000ff00723e */ /* 0x001fe200000010ff */
[----:B------:R-:W-:Y:S06]  /*2aa0*/  BRA `(.L_x_3636) ;  /* 0x0000000c005c7947 */ /* 0x000fec0003800000 */
.L_x_3632:
        /* <DEDUP_REMOVED lines=9> */
.L_x_3640:
[----:B------:R-:W2:Y:S02]  /*2b40*/  LDG.E.U16 R0, desc[UR36][R2.64] ;  /* 0x0000002402007981 */ /* 0x000ea4000c1e1500 */
[----:B--2---:R-:W-:-:S05]  /*2b50*/  HADD2.F32 R0, -RZ, R0.H0_H0 ;  /* 0x20000000ff007230 */ /* 0x004fca0000004100 */
[----:B------:R-:W-:Y:S01]  /*2b60*/  F2FP.BF16.F32.PACK_AB R0, RZ, R0 ;  /* 0x00000000ff00723e */ /* 0x000fe200000010ff */
[----:B------:R-:W-:Y:S06]  /*2b70*/  BRA `(.L_x_3636) ;  /* 0x0000000c00287947 */ /* 0x000fec0003800000 */
.L_x_3639:
        /* <DEDUP_REMOVED lines=9> */
.L_x_3642:
[----:B------:R-:W2:Y:S02]  /*2c10*/  LDG.E.U16 R2, desc[UR36][R2.64] ;  /* 0x0000002402027981 */ /* 0x000ea4000c1e1500 */
[----:B--2---:R-:W-:-:S05]  /*2c20*/  HADD2.F32 R0, -RZ, R2.H0_H0 ;  /* 0x20000002ff007230 */ /* 0x004fca0000004100 */
[----:B------:R-:W-:Y:S01]  /*2c30*/  F2FP.BF16.F32.PACK_AB R0, RZ, R0 ;  /* 0x00000000ff00723e */ /* 0x000fe200000010ff */
[----:B------:R-:W-:Y:S06]  /*2c40*/  BRA `(.L_x_3636) ;  /* 0x0000000800f47947 */ /* 0x000fec0003800000 */
.L_x_3641:
        /* <DEDUP_REMOVED lines=12> */
.L_x_3631:
        /* <DEDUP_REMOVED lines=13> */
.L_x_3645:
        /* <DEDUP_REMOVED lines=12> */
.L_x_3644:
        /* <DEDUP_REMOVED lines=27> */
.L_x_3647:
        /* <DEDUP_REMOVED lines=13> */
.L_x_3646:
[----:B------:R0:W5:Y:S01]  /*3120*/  LDG.E.U16 R0, desc[UR36][R2.64] ;  /* 0x0000002402007981 */ /* 0x000162000c1e1500 */
[----:B------:R-:W-:Y:S05]  /*3130*/  BRA `(.L_x_3636) ;  /* 0x0000000400b87947 */ /* 0x000fea0003800000 */
.L_x_3643:
        /* <DEDUP_REMOVED lines=12> */
.L_x_3650:
        /* <DEDUP_REMOVED lines=21> */
.L_x_3654:
[----:B------:R-:W-:Y:S05]  /*3350*/  BSYNC.RECONVERGENT B1 ;  /* 0x0000000000017941 */ /* 0x000fea0003800200 */
.L_x_3653:
[----:B------:R-:W-:Y:S02]  /*3360*/  SHF.L.U32 R0, R0, 0x14, RZ ;  /* 0x0000001400007819 */ /* 0x000fe400000006ff */
[----:B------:R-:W-:-:S04]  /*3370*/  LEA R2, R2, 0x3b800000, 0x17 ;  /* 0x3b80000002027811 */ /* 0x000fc800078eb8ff */
[----:B------:R-:W-:-:S07]  /*3380*/  LOP3.LUT R0, R2, R0, R7, 0xfe, !PT ;  /* 0x0000000002007212 */ /* 0x000fce00078efe07 */
.L_x_3652:
[----:B------:R-:W-:Y:S05]  /*3390*/  BSYNC.RECONVERGENT B0 ;  /* 0x0000000000007941 */ /* 0x000fea0003800200 */
.L_x_3651:
[----:B------:R-:W-:Y:S01]  /*33a0*/  F2FP.BF16.F32.PACK_AB R0, RZ, R0 ;  /* 0x00000000ff00723e */ /* 0x000fe200000010ff */
[----:B------:R-:W-:Y:S06]  /*33b0*/  BRA `(.L_x_3636) ;  /* 0x0000000400187947 */ /* 0x000fec0003800000 */
.L_x_3649:
        /* <DEDUP_REMOVED lines=21> */
.L_x_3658:
[----:B------:R-:W-:Y:S05]  /*3510*/  BSYNC.RECONVERGENT B1 ;  /* 0x0000000000017941 */ /* 0x000fea0003800200 */
.L_x_3657:
[----:B------:R-:W-:Y:S02]  /*3520*/  SHF.L.U32 R0, R0, 0x15, RZ ;  /* 0x0000001500007819 */ /* 0x000fe400000006ff */
[----:B------:R-:W-:-:S04]  /*3530*/  LEA R2, R2, 0x37800000, 0x17 ;  /* 0x3780000002027811 */ /* 0x000fc800078eb8ff */
[----:B------:R-:W-:-:S07]  /*3540*/  LOP3.LUT R0, R2, R0, R7, 0xfe, !PT ;  /* 0x0000000002007212 */ /* 0x000fce00078efe07 */
.L_x_3656:
[----:B------:R-:W-:Y:S05]  /*3550*/  BSYNC.RECONVERGENT B0 ;  /* 0x0000000000007941 */ /* 0x000fea0003800200 */
.L_x_3655:
[----:B------:R-:W-:Y:S01]  /*3560*/  F2FP.BF16.F32.PACK_AB R0, RZ, R0 ;  /* 0x00000000ff00723e */ /* 0x000fe200000010ff */
[----:B------:R-:W-:Y:S06]  /*3570*/  BRA `(.L_x_3636) ;  /* 0x0000000000a87947 */ /* 0x000fec0003800000 */
.L_x_3648:
[----:B------:R-:W-:-:S09]  /*3580*/  UISETP.NE.AND UP0, UPT, UR4, 0x1c, UPT ;  /* 0x0000001c0400788c */ /* 0x000fd2000bf05270 */
[----:B------:R-:W-:Y:S05]  /*3590*/  BRA.U !UP0, `(.L_x_3659) ;  /* 0x0000000108947547 */ /* 0x000fea000b800000 */
[----:B------:R-:W-:-:S09]  /*35a0*/  UISETP.NE.AND UP0, UPT, UR4, 0x1d, UPT ;  /* 0x0000001d0400788c */ /* 0x000fd2000bf05270 */
[----:B------:R-:W-:Y:S05]  /*35b0*/  BRA.U !UP0, `(.L_x_3660) ;  /* 0x00000001087c7547 */ /* 0x000fea000b800000 */
[----:B------:R-:W-:-:S09]  /*35c0*/  UISETP.NE.AND UP0, UPT, UR4, 0x2c, UPT ;  /* 0x0000002c0400788c */ /* 0x000fd2000bf05270 */
[----:B------:R-:W-:Y:S05]  /*35d0*/  BRA.U !UP0, `(.L_x_3661) ;  /* 0x0000000108487547 */ /* 0x000fea000b800000 */
.L_x_3635:
        /* <DEDUP_REMOVED lines=16> */
.L_x_3662:
[----:B------:R-:W-:Y:S01]  /*36e0*/  PRMT R0, RZ, 0x7610, R0 ;  /* 0x00007610ff007816 */ /* 0x000fe20000000000 */
[----:B------:R-:W-:Y:S06]  /*36f0*/  BRA `(.L_x_3636) ;  /* 0x0000000000487947 */ /* 0x000fec0003800000 */
.L_x_3661:
        /* <DEDUP_REMOVED lines=8> */
.L_x_3664:
[----:B------:R-:W-:Y:S05]  /*3780*/  BSYNC.RECONVERGENT B0 ;  /* 0x0000000000007941 */ /* 0x000fea0003800200 */
.L_x_3663:
[----:B------:R-:W-:Y:S01]  /*3790*/  F2FP.BF16.F32.PACK_AB R0, RZ, R0 ;  /* 0x00000000ff00723e */ /* 0x000fe200000010ff */
[----:B------:R-:W-:Y:S06]  /*37a0*/  BRA `(.L_x_3636) ;  /* 0x00000000001c7947 */ /* 0x000fec0003800000 */
.L_x_3660:
[----:B------:R-:W2:Y:S02]  /*37b0*/  LDG.E.64 R2, desc[UR36][R2.64] ;  /* 0x0000002402027981 */ /* 0x000ea4000c1e1b00 */
[----:B--2---:R-:W0:Y:S02]  /*37c0*/  I2F.U64 R0, R2 ;  /* 0x0000000200007312 */ /* 0x004e240000301000 */
[----:B0-----:R-:W-:Y:S01]  /*37d0*/  F2FP.BF16.F32.PACK_AB R0, RZ, R0 ;  /* 0x00000000ff00723e */ /* 0x001fe200000010ff */
[----:B------:R-:W-:Y:S06]  /*37e0*/  BRA `(.L_x_3636) ;  /* 0x00000000000c7947 */ /* 0x000fec0003800000 */
.L_x_3659:
[----:B------:R-:W2:Y:S02]  /*37f0*/  LDG.E R2, desc[UR36][R2.64] ;  /* 0x0000002402027981 */ /* 0x000ea4000c1e1900 */
[----:B--2---:R-:W-:-:S04]  /*3800*/  I2FP.F32.U32 R0, R2 ;  /* 0x0000000200007245 */ /* 0x004fc80000201000 */
[----:B------:R-:W-:-:S07]  /*3810*/  F2FP.BF16.F32.PACK_AB R0, RZ, R0 ;  /* 0x00000000ff00723e */ /* 0x000fce00000010ff */
.L_x_3636:
[----:B-----5:R-:W-:Y:S01]  /*3820*/  IMAD.U32 R0, R0, 0x10000, RZ ;  /* 0x0001000000007824 */ /* 0x020fe200078e00ff */
[----:B------:R-:W1:Y:S01]  /*3830*/  LDCU.64 UR6, c[0x0][0x5e8] ;  /* 0x0000bd00ff0677ac */ /* 0x000e620008000a00 */
[----:B0-----:R-:W-:Y:S01]  /*3840*/  IMAD.MOV.U32 R2, RZ, RZ, 0x3e095d4e ;  /* 0x3e095d4eff027424 */ /* 0x001fe200078e00ff */
[----:B------:R-:W-:Y:S01]  /*3850*/  SHF.L.U32 R19, R19, 0x10, RZ ;  /* 0x0000001013137819 */ /* 0x000fe200000006ff */
[----:B------:R-:W-:Y:S01]  /*3860*/  FMUL.FTZ R3, R0, R0 ;  /* 0x0000000000037220 */ /* 0x000fe20000410000 */
[----:B------:R-:W-:-:S03]  /*3870*/  UPRMT UR4, UR43, 0x9910, URZ ;  /* 0x000099102b047896 */ /* 0x000fc600080000ff */
[C---:B------:R-:W-:Y:S01]  /*3880*/  FMUL.FTZ R5, R0.reuse, R3 ;  /* 0x0000000300057220 */ /* 0x040fe20000410000 */
[----:B------:R-:W-:Y:S01]  /*3890*/  FFMA.FTZ R2, R3, R2, 1 ;  /* 0x3f80000003027423 */ /* 0x000fe20000010002 */
[----:B------:R-:W-:Y:S02]  /*38a0*/  UISETP.GT.AND UP0, UPT, UR4, 0x9, UPT ;  /* 0x000000090400788c */ /* 0x000fe4000bf04270 */
[----:B------:R-:W-:Y:S01]  /*38b0*/  FFMA.FTZ R5, R5, 0.044714998453855514526, R0 ;  /* 0x3d37271305057823 */ /* 0x000fe20000010000 */
[----:B------:R-:W-:Y:S01]  /*38c0*/  FMUL.FTZ R0, R0, 0.5 ;  /* 0x3f00000000007820 */ /* 0x000fe20000410000 */
[----:B------:R-:W-:Y:S02]  /*38d0*/  FMUL.FTZ R2, R2, 0.79788458347320556641 ;  /* 0x3f4c422a02027820 */ /* 0x000fe40000410000 */
[----:B------:R-:W-:-:S06]  /*38e0*/  FMUL.FTZ R5, R5, 0.79788458347320556641 ;  /* 0x3f4c422a05057820 */ /* 0x000fcc0000410000 */
[----:B------:R-:W0:Y:S02]  /*38f0*/  MUFU.TANH R5, R5 ;  /* 0x0000000500057308 */ /* 0x000e240000002400 */
[----:B0-----:R-:W-:-:S04]  /*3900*/  FFMA.FTZ R3, -R5, R5, 1 ;  /* 0x3f80000005037423 */ /* 0x001fc80000010105 */
[----:B------:R-:W-:Y:S01]  /*3910*/  FMUL.FTZ R3, R0, R3 ;  /* 0x0000000300037220 */ /* 0x000fe20000410000 */
[----:B------:R-:W-:-:S03]  /*3920*/  FADD.FTZ R0, R5, 1 ;  /* 0x3f80000005007421 */ /* 0x000fc60000010000 */
[----:B------:R-:W-:Y:S01]  /*3930*/  FMUL.FTZ R3, R2, R3 ;  /* 0x0000000302037220 */ /* 0x000fe20000410000 */
[----:B-1----:R-:W-:-:S03]  /*3940*/  IADD3 R2, P0, PT, R16, UR6, RZ ;  /* 0x0000000610027c10 */ /* 0x002fc6000ff1e0ff */
[----:B------:R-:W-:Y:S02]  /*3950*/  FFMA.FTZ R0, R0, 0.5, R3 ;  /* 0x3f00000000007823 */ /* 0x000fe40000010003 */
[----:B------:R-:W-:Y:S02]  /*3960*/  IMAD.X R3, RZ, RZ, UR7, P0 ;  /* 0x00000007ff037e24 */ /* 0x000fe400080e06ff */
        /* <DEDUP_REMOVED lines=15> */
.L_x_3668:
[----:B-1----:R-:W-:-:S06]  /*3a60*/  IMAD.U32 R5, R5, 0x10000, RZ ;  /* 0x0001000005057824 */ /* 0x002fcc00078e00ff */
[----:B------:R-:W1:Y:S02]  /*3a70*/  F2I.S64.TRUNC R4, R5 ;  /* 0x0000000500047311 */ /* 0x000e64000020d900 */
[----:B-1----:R1:W-:Y:S01]  /*3a80*/  STG.E.U8 desc[UR36][R2.64], R4 ;  /* 0x0000000402007986 */ /* 0x0023e2000c101124 */
[----:B------:R-:W-:Y:S05]  /*3a90*/  BRA `(.L_x_3670) ;  /* 0x0000000c00707947 */ /* 0x000fea0003800000 */
.L_x_3667:
        /* <DEDUP_REMOVED lines=10> */
.L_x_3672:
[----:B-1----:R-:W-:-:S06]  /*3b40*/  SHF.L.U32 R5, R5, 0x10, RZ ;  /* 0x0000001005057819 */ /* 0x002fcc00000006ff */
[----:B------:R-:W1:Y:S02]  /*3b50*/  F2I.FTZ.TRUNC.NTZ R5, R5 ;  /* 0x0000000500057305 */ /* 0x000e64000021f100 */
[----:B-1----:R3:W-:Y:S01]  /*3b60*/  STG.E desc[UR36][R2.64], R5 ;  /* 0x0000000502007986 */ /* 0x0027e2000c101924 */
[----:B------:R-:W-:Y:S05]  /*3b70*/  BRA `(.L_x_3670) ;  /* 0x0000000c00387947 */ /* 0x000fea0003800000 */
.L_x_3671:
[----:B-1----:R-:W-:-:S06]  /*3b80*/  IMAD.U32 R5, R5, 0x10000, RZ ;  /* 0x0001000005057824 */ /* 0x002fcc00078e00ff */
[----:B------:R-:W1:Y:S02]  /*3b90*/  F2I.FTZ.TRUNC.NTZ R5, R5 ;  /* 0x0000000500057305 */ /* 0x000e64000021f100 */
[----:B-1----:R2:W-:Y:S01]  /*3ba0*/  STG.E.U16 desc[UR36][R2.64], R5 ;  /* 0x0000000502007986 */ /* 0x0025e2000c101524 */
[----:B------:R-:W-:Y:S05]  /*3bb0*/  BRA `(.L_x_3670) ;  /* 0x0000000c00287947 */ /* 0x000fea0003800000 */
.L_x_3666:
        /* <DEDUP_REMOVED lines=9> */
.L_x_3674:
[----:B01----:R-:W-:-:S05]  /*3c50*/  IMAD.U32 R0, R5, 0x10000, RZ ;  /* 0x0001000005007824 */ /* 0x003fca00078e00ff */
[----:B------:R-:W-:-:S05]  /*3c60*/  F2FP.F16.F32.PACK_AB R0, RZ, R0 ;  /* 0x00000000ff00723e */ /* 0x000fca00000000ff */
[----:B------:R0:W-:Y:S01]  /*3c70*/  STG.E.U16 desc[UR36][R2.64], R0 ;  /* 0x0000000002007986 */ /* 0x0001e2000c101524 */
[----:B------:R-:W-:Y:S05]  /*3c80*/  BRA `(.L_x_3670) ;  /* 0x0000000800f47947 */ /* 0x000fea0003800000 */
.L_x_3673:
        /* <DEDUP_REMOVED lines=10> */
.L_x_3676:
[----:B-1----:R-:W-:-:S05]  /*3d30*/  IMAD.U32 R5, R5, 0x10000, RZ ;  /* 0x0001000005057824 */ /* 0x002fca00078e00ff */
[----:B------:R-:W-:-:S04]  /*3d40*/  F2FP.F16.F32.PACK_AB R5, RZ, R5 ;  /* 0x00000005ff05723e */ /* 0x000fc800000000ff */
[----:B------:R-:W-:-:S05]  /*3d50*/  PRMT R5, R5, 0x5410, RZ ;  /* 0x0000541005057816 */ /* 0x000fca00000000ff */
[----:B------:R1:W-:Y:S01]  /*3d60*/  STG.E desc[UR36][R2.64], R5 ;  /* 0x0000000502007986 */ /* 0x0003e2000c101924 */
[----:B------:R-:W-:Y:S05]  /*3d70*/  BRA `(.L_x_3670) ;  /* 0x0000000800b87947 */ /* 0x000fea0003800000 */
.L_x_3675:
[----:B-1----:R-:W-:-:S04]  /*3d80*/  IMAD.U32 R4, R5, 0x10000, RZ ;  /* 0x0001000005047824 */ /* 0x002fc800078e00ff */
[----:B------:R-:W-:-:S06]  /*3d90*/  FMUL.FTZ R4, R4, 1 ;  /* 0x3f80000004047820 */ /* 0x000fcc0000410000 */
[----:B------:R-:W1:Y:S02]  /*3da0*/  F2F.F64.F32 R4, R4 ;  /* 0x0000000400047310 */ /* 0x000e640000201800 */
[----:B-1----:R1:W-:Y:S01]  /*3db0*/  STG.E.64 desc[UR36][R2.64], R4 ;  /* 0x0000000402007986 */ /* 0x0023e2000c101b24 */
[----:B------:R-:W-:Y:S05]  /*3dc0*/  BRA `(.L_x_3670) ;  /* 0x0000000800a47947 */ /* 0x000fea0003800000 */
.L_x_3665:
        /* <DEDUP_REMOVED lines=13> */
.L_x_3679:
[----:B-1----:R-:W-:Y:S01]  /*3ea0*/  IMAD.U32 R5, R5, 0x10000, RZ ;  /* 0x0001000005057824 */ /* 0x002fe200078e00ff */
[----:B------:R-:W-:-:S03]  /*3eb0*/  CS2R R6, SRZ ;  /* 0x0000000000067805 */ /* 0x000fc6000001ff00 */
[----:B------:R-:W-:-:S06]  /*3ec0*/  FMUL.FTZ R5, R5, 1 ;  /* 0x3f80000005057820 */ /* 0x000fcc0000410000 */
[----:B------:R-:W1:Y:S02]  /*3ed0*/  F2F.F64.F32 R4, R5 ;  /* 0x0000000500047310 */ /* 0x000e640000201800 */
[----:B-1----:R1:W-:Y:S01]  /*3ee0*/  STG.E.128 desc[UR36][R2.64], R4 ;  /* 0x0000000402007986 */ /* 0x0023e2000c101d24 */
[----:B------:R-:W-:Y:S05]  /*3ef0*/  BRA `(.L_x_3670) ;  /* 0x0000000800587947 */ /* 0x000fea0003800000 */
.L_x_3678:
[----:B------:R-:W-:-:S09]  /*3f00*/  UISETP.NE.AND UP0, UPT, UR4, 0xf, UPT ;  /* 0x0000000f0400788c */ /* 0x000fd2000bf05270 */
[----:B------:R-:W-:Y:S05]  /*3f10*/  BRA.U !UP0, `(.L_x_3680) ;  /* 0x0000000108a07547 */ /* 0x000fea000b800000 */
[----:B------:R-:W-:-:S09]  /*3f20*/  UISETP.NE.AND UP0, UPT, UR4, 0x17, UPT ;  /* 0x000000170400788c */ /* 0x000fd2000bf05270 */
[----:B------:R-:W-:Y:S05]  /*3f30*/  BRA.U !UP0, `(.L_x_3681) ;  /* 0x00000001084c7547 */ /* 0x000fea000b800000 */
[----:B------:R-:W-:-:S09]  /*3f40*/  UISETP.NE.AND UP0, UPT, UR4, 0x18, UPT ;  /* 0x000000180400788c */ /* 0x000fd2000bf05270 */
[----:B------:R-:W-:Y:S05]  /*3f50*/  BRA.U UP0, `(.L_x_3669) ;  /* 0x0000000500a07547 */ /* 0x000fea000b800000 */
[----:B-1----:R-:W-:Y:S01]  /*3f60*/  SHF.L.U32 R7, R5, 0x10, RZ ;  /* 0x0000001005077819 */ /* 0x002fe200000006ff */
[----:B------:R-:W-:Y:S01]  /*3f70*/  BSSY.RECONVERGENT B0, `(.L_x_3682) ;  /* 0x000000c000007945 */ /* 0x000fe20003800200 */
[----:B0-----:R-:W-:Y:S02]  /*3f80*/  IMAD.MOV.U32 R0, RZ, RZ, 0x7f ;  /* 0x0000007fff007424 */ /* 0x001fe400078e00ff */
        /* <DEDUP_REMOVED lines=10> */
.L_x_3683:
[----:B------:R-:W-:Y:S05]  /*4030*/  BSYNC.RECONVERGENT B0 ;  /* 0x0000000000007941 */ /* 0x000fea0003800200 */
.L_x_3682:
[----:B------:R-:W-:-:S05]  /*4040*/  LOP3.LUT R5, R0, 0x80, R5, 0xf8, !PT ;  /* 0x0000008000057812 */ /* 0x000fca00078ef805 */
[----:B------:R0:W-:Y:S01]  /*4050*/  STG.E.U8 desc[UR36][R2.64], R5 ;  /* 0x0000000502007986 */ /* 0x0001e2000c101124 */
[----:B------:R-:W-:Y:S05]  /*4060*/  BRA `(.L_x_3670) ;  /* 0x0000000400fc7947 */ /* 0x000fea0003800000 */
.L_x_3681:
        /* <DEDUP_REMOVED lines=15> */
.L_x_3685:
[----:B------:R-:W-:Y:S05]  /*4160*/  BSYNC.RECONVERGENT B0 ;  /* 0x0000000000007941 */ /* 0x000fea0003800200 */
.L_x_3684:
[----:B------:R-:W-:-:S05]  /*4170*/  LOP3.LUT R5, R0, 0x80, R5, 0xf8, !PT ;  /* 0x0000008000057812 */ /* 0x000fca00078ef805 */
[----:B------:R0:W-:Y:S01]  /*4180*/  STG.E.U8 desc[UR36][R2.64], R5 ;  /* 0x0000000502007986 */ /* 0x0001e2000c101124 */
[----:B------:R-:W-:Y:S05]  /*4190*/  BRA `(.L_x_3670) ;  /* 0x0000000400b07947 */ /* 0x000fea0003800000 */
.L_x_3680:
[----:B-1----:R1:W-:Y:S01]  /*41a0*/  STG.E.U16 desc[UR36][R2.64], R5 ;  /* 0x0000000502007986 */ /* 0x0023e2000c101524 */
[----:B------:R-:W-:Y:S05]  /*41b0*/  BRA `(.L_x_3670) ;  /* 0x0000000400a87947 */ /* 0x000fea0003800000 */
.L_x_3677:
        /* <DEDUP_REMOVED lines=12> */
.L_x_3688:
[----:B-1----:R-:W-:Y:S01]  /*4280*/  SHF.L.U32 R5, R5, 0x10, RZ ;  /* 0x0000001005057819 */ /* 0x002fe200000006ff */
[----:B------:R-:W-:Y:S01]  /*4290*/  BSSY.RECONVERGENT B0, `(.L_x_3689) ;  /* 0x0000014000007945 */ /* 0x000fe20003800200 */
[----:B0-----:R-:W-:Y:S02]  /*42a0*/  IMAD.MOV.U32 R0, RZ, RZ, 0x80 ;  /* 0x00000080ff007424 */ /* 0x001fe400078e00ff */
        /* <DEDUP_REMOVED lines=10> */
.L_x_3691:
[----:B------:R-:W-:-:S04]  /*4350*/  SHF.R.U32.HI R0, RZ, 0x14, R5 ;  /* 0x00000014ff007819 */ /* 0x000fc80000011605 */
[----:B------:R-:W-:-:S04]  /*4360*/  LOP3.LUT R0, R0, 0x1, RZ, 0xc0, !PT ;  /* 0x0000000100007812 */ /* 0x000fc800078ec0ff */
[----:B------:R-:W-:-:S04]  /*4370*/  IADD3 R0, PT, PT, R5, 0x487ffff, R0 ;  /* 0x0487ffff05007810 */ /* 0x000fc80007ffe000 */
[----:B------:R-:W-:-:S04]  /*4380*/  SHF.R.U32.HI R0, RZ, 0x14, R0 ;  /* 0x00000014ff007819 */ /* 0x000fc80000011600 */
[----:B------:R-:W-:-:S07]  /*4390*/  LOP3.LUT R4, R0, 0xff, RZ, 0xc0, !PT ;  /* 0x000000ff00047812 */ /* 0x000fce00078ec0ff */
.L_x_3692:
[----:B------:R-:W-:-:S04]  /*43a0*/  SHF.R.U32.HI R5, RZ, 0x18, R5 ;  /* 0x00000018ff057819 */ /* 0x000fc80000011605 */
[----:B------:R-:W-:-:S04]  /*43b0*/  LOP3.LUT R4, R4, 0x80, R5, 0xf8, !PT ;  /* 0x0000008004047812 */ /* 0x000fc800078ef805 */
[----:B------:R-:W-:-:S07]  /*43c0*/  PRMT R0, R4, 0x7610, R0 ;  /* 0x0000761004007816 */ /* 0x000fce0000000000 */
.L_x_3690:
[----:B------:R-:W-:Y:S05]  /*43d0*/  BSYNC.RECONVERGENT B0 ;  /* 0x0000000000007941 */ /* 0x000fea0003800200 */
.L_x_3689:
[----:B------:R0:W-:Y:S01]  /*43e0*/  STG.E.U8 desc[UR36][R2.64], R0 ;  /* 0x0000000002007986 */ /* 0x0001e2000c101124 */
[----:B------:R-:W-:Y:S05]  /*43f0*/  BRA `(.L_x_3670) ;  /* 0x0000000400187947 */ /* 0x000fea0003800000 */
.L_x_3687:
        /* <DEDUP_REMOVED lines=13> */
.L_x_3695:
[----:B------:R-:W-:-:S04]  /*44d0*/  SHF.R.U32.HI R0, RZ, 0x15, R5 ;  /* 0x00000015ff007819 */ /* 0x000fc80000011605 */
[----:B------:R-:W-:-:S04]  /*44e0*/  LOP3.LUT R0, R0, 0x1, RZ, 0xc0, !PT ;  /* 0x0000000100007812 */ /* 0x000fc800078ec0ff */
[----:B------:R-:W-:-:S04]  /*44f0*/  IADD3 R0, PT, PT, R5, 0x88fffff, R0 ;  /* 0x088fffff05007810 */ /* 0x000fc80007ffe000 */
[----:B------:R-:W-:-:S04]  /*4500*/  SHF.R.U32.HI R0, RZ, 0x15, R0 ;  /* 0x00000015ff007819 */ /* 0x000fc80000011600 */
[----:B------:R-:W-:-:S07]  /*4510*/  LOP3.LUT R4, R0, 0xff, RZ, 0xc0, !PT ;  /* 0x000000ff00047812 */ /* 0x000fce00078ec0ff */
.L_x_3696:
[----:B------:R-:W-:-:S04]  /*4520*/  SHF.R.U32.HI R5, RZ, 0x18, R5 ;  /* 0x00000018ff057819 */ /* 0x000fc80000011605 */
[----:B------:R-:W-:-:S04]  /*4530*/  LOP3.LUT R4, R4, 0x80, R5, 0xf8, !PT ;  /* 0x0000008004047812 */ /* 0x000fc800078ef805 */
[----:B------:R-:W-:-:S07]  /*4540*/  PRMT R0, R4, 0x7610, R0 ;  /* 0x0000761004007816 */ /* 0x000fce0000000000 */
.L_x_3694:
[----:B------:R-:W-:Y:S05]  /*4550*/  BSYNC.RECONVERGENT B0 ;  /* 0x0000000000007941 */ /* 0x000fea0003800200 */
.L_x_3693:
[----:B------:R0:W-:Y:S01]  /*4560*/  STG.E.U8 desc[UR36][R2.64], R0 ;  /* 0x0000000002007986 */ /* 0x0001e2000c101124 */
[----:B------:R-:W-:Y:S05]  /*4570*/  BRA `(.L_x_3670) ;  /* 0x0000000000b87947 */ /* 0x000fea0003800000 */
.L_x_3686:
[----:B------:R-:W-:-:S09]  /*4580*/  UISETP.NE.AND UP0, UPT, UR4, 0x1c, UPT ;  /* 0x0000001c0400788c */ /* 0x000fd2000bf05270 */
[----:B------:R-:W-:Y:S05]  /*4590*/  BRA.U !UP0, `(.L_x_3697) ;  /* 0x0000000108a47547 */ /* 0x000fea000b800000 */
[----:B------:R-:W-:-:S09]  /*45a0*/  UISETP.NE.AND UP0, UPT, UR4, 0x1d, UPT ;  /* 0x0000001d0400788c */ /* 0x000fd2000bf05270 */
[----:B------:R-:W-:Y:S05]  /*45b0*/  BRA.U !UP0, `(.L_x_3698) ;  /* 0x00000001088c7547 */ /* 0x000fea000b800000 */
[----:B------:R-:W-:-:S09]  /*45c0*/  UISETP.NE.AND UP0, UPT, UR4, 0x2c, UPT ;  /* 0x0000002c0400788c */ /* 0x000fd2000bf05270 */
[----:B------:R-:W-:Y:S05]  /*45d0*/  BRA.U !UP0, `(.L_x_3699) ;  /* 0x0000000108447547 */ /* 0x000fea000b800000 */
.L_x_3669:
        /* <DEDUP_REMOVED lines=16> */
.L_x_3700:
[----:B------:R-:W-:Y:S05]  /*46e0*/  BRA `(.L_x_3670) ;  /* 0x00000000005c7947 */ /* 0x000fea0003800000 */
.L_x_3699:
        /* <DEDUP_REMOVED lines=16> */
.L_x_3698:
[----:B-1----:R-:W-:-:S06]  /*47f0*/  IMAD.U32 R5, R5, 0x10000, RZ ;  /* 0x0001000005057824 */ /* 0x002fcc00078e00ff */
[----:B------:R-:W1:Y:S02]  /*4800*/  F2I.U64.TRUNC R4, R5 ;  /* 0x0000000500047311 */ /* 0x000e64000020d800 */
[----:B-1----:R1:W-:Y:S01]  /*4810*/  STG.E.64 desc[UR36][R2.64], R4 ;  /* 0x0000000402007986 */ /* 0x0023e2000c101b24 */
[----:B------:R-:W-:Y:S05]  /*4820*/  BRA `(.L_x_3670) ;  /* 0x00000000000c7947 */ /* 0x000fea0003800000 */
.L_x_3697:
[----:B-1----:R-:W-:-:S06]  /*4830*/  IMAD.U32 R5, R5, 0x10000, RZ ;  /* 0x0001000005057824 */ /* 0x002fcc00078e00ff */
[----:B------:R-:W1:Y:S02]  /*4840*/  F2I.FTZ.U32.TRUNC.NTZ R5, R5 ;  /* 0x0000000500057305 */ /* 0x000e64000021f000 */
[----:B-1----:R1:W-:Y:S02]  /*4850*/  STG.E desc[UR36][R2.64], R5 ;  /* 0x0000000502007986 */ /* 0x0023e4000c101924 */
.L_x_3670:
[----:B------:R-:W-:-:S07]  /*4860*/  IADD3 R17, PT, PT, R17, 0x80, RZ ;  /* 0x0000008011117810 */ /* 0x000fce0007ffe0ff */
.L_x_3595:
[----:B------:R-:W-:Y:S05]  /*4870*/  BSYNC.RECONVERGENT B6 ;  /* 0x0000000000067941 */ /* 0x000fea0003800200 */
.L_x_3594:
        /* <DEDUP_REMOVED lines=358> */
.L_x_3703:
        /* <DEDUP_REMOVED lines=19> */
.L_x_3707:
[----:B------:R-:W2:Y:S02]  /*6010*/  LDG.E.U8 R2, desc[UR36][R2.64] ;  /* 0x0000002402027981 */ /* 0x000ea4000c1e1100 */
[----:B--2---:R-:W-:-:S04]  /*6020*/  I2FP.F32.U32 R0, R2 ;  /* 0x0000000200007245 */ /* 0x004fc80000201000 */
[----:B------:R-:W-:-:S04]  /*6030*/  F2FP.BF16.F32.PACK_AB R0, RZ, R0 ;  /* 0x00000000ff00723e */ /* 0x000fc800000010ff */
[----:B------:R-:W-:Y:S01]  /*6040*/  PRMT R19, R0, 0x7610, R19 ;  /* 0x0000761000137816 */ /* 0x000fe20000000013 */
[----:B------:R-:W-:Y:S06]  /*6050*/  BRA `(.L_x_3709) ;  /* 0x0000000c00e07947 */ /* 0x000fec0003800000 */
.L_x_3706:
        /* <DEDUP_REMOVED lines=11> */
.L_x_3711:
[----:B------:R-:W2:Y:S02]  /*6110*/  LDG.E R2, desc[UR36][R2.64] ;  /* 0x0000002402027981 */ /* 0x000ea4000c1e1900 */
[----:B--2---:R-:W-:-:S04]  /*6120*/  I2FP.F32.S32 R0, R2 ;  /* 0x0000000200007245 */ /* 0x004fc80000201400 */
[----:B------:R-:W-:-:S04]  /*6130*/  F2FP.BF16.F32.PACK_AB R0, RZ, R0 ;  /* 0x00000000ff00723e */ /* 0x000fc800000010ff */
[----:B------:R-:W-:Y:S01]  /*6140*/  PRMT R19, R0, 0x7610, R19 ;  /* 0x0000761000137816 */ /* 0x000fe20000000013 */
[----:B------:R-:W-:Y:S06]  /*6150*/  BRA `(.L_x_3709) ;  /* 0x0000000c00a07947 */ /* 0x000fec0003800000 */
.L_x_3710:
[----:B------:R-:W2:Y:S02]  /*6160*/  LDG.E.U16 R2, desc[UR36][R2.64] ;  /* 0x0000002402027981 */ /* 0x000ea4000c1e1500 */
[----:B--2---:R-:W0:Y:S02]  /*6170*/  I2F.S16 R0, R2 ;  /* 0x0000000200007306 */ /* 0x004e240000101400 */
[----:B0-----:R-:W-:-:S04]  /*6180*/  F2FP.BF16.F32.PACK_AB R0, RZ, R0 ;  /* 0x00000000ff00723e */ /* 0x001fc800000010ff */
[----:B------:R-:W-:Y:S01]  /*6190*/  PRMT R19, R0, 0x7610, R19 ;  /* 0x0000761000137816 */ /* 0x000fe20000000013 */
[----:B------:R-:W-:Y:S06]  /*61a0*/  BRA `(.L_x_3709) ;  /* 0x0000000c008c7947 */ /* 0x000fec0003800000 */
.L_x_3705:
        /* <DEDUP_REMOVED lines=9> */
.L_x_3713:
[----:B------:R-:W2:Y:S02]  /*6240*/  LDG.E.U16 R0, desc[UR36][R2.64] ;  /* 0x0000002402007981 */ /* 0x000ea4000c1e1500 */
[----:B--2---:R-:W-:-:S05]  /*6250*/  HADD2.F32 R0, -RZ, R0.H0_H0 ;  /* 0x20000000ff007230 */ /* 0x004fca0000004100 */
[----:B------:R-:W-:-:S04]  /*6260*/  F2FP.BF16.F32.PACK_AB R0, RZ, R0 ;  /* 0x00000000ff00723e */ /* 0x000fc800000010ff */
[----:B------:R-:W-:Y:S01]  /*6270*/  PRMT R19, R0, 0x7610, R19 ;  /* 0x0000761000137816 */ /* 0x000fe20000000013 */
[----:B------:R-:W-:Y:S06]  /*6280*/  BRA `(.L_x_3709) ;  /* 0x0000000c00547947 */ /* 0x000fec0003800000 */
.L_x_3712:
        /* <DEDUP_REMOVED lines=9> */
.L_x_3715:
[----:B------:R-:W2:Y:S02]  /*6320*/  LDG.E.U16 R2, desc[UR36][R2.64] ;  /* 0x0000002402027981 */ /* 0x000ea4000c1e1500 */
[----:B--2---:R-:W-:-:S05]  /*6330*/  HADD2.F32 R0, -RZ, R2.H0_H0 ;  /* 0x20000002ff007230 */ /* 0x004fca0000004100 */
[----:B------:R-:W-:-:S04]  /*6340*/  F2FP.BF16.F32.PACK_AB R0, RZ, R0 ;  /* 0x00000000ff00723e */ /* 0x000fc800000010ff */
[----:B------:R-:W-:Y:S01]  /*6350*/  PRMT R19, R0, 0x7610, R19 ;  /* 0x0000761000137816 */ /* 0x000fe20000000013 */
[----:B------:R-:W-:Y:S06]  /*6360*/  BRA `(.L_x_3709) ;  /* 0x0000000c001c7947 */ /* 0x000fec0003800000 */
.L_x_3714:
        /* <DEDUP_REMOVED lines=13> */
.L_x_3704:
        /* <DEDUP_REMOVED lines=14> */
.L_x_3718:
        /* <DEDUP_REMOVED lines=13> */
.L_x_3717:
        /* <DEDUP_REMOVED lines=27> */
.L_x_3720:
        /* <DEDUP_REMOVED lines=14> */
.L_x_3719:
[----:B------:R0:W5:Y:S01]  /*6880*/  LDG.E.U16 R19, desc[UR36][R2.64] ;  /* 0x0000002402137981 */ /* 0x000162000c1e1500 */
[----:B------:R-:W-:Y:S05]  /*6890*/  BRA `(.L_x_3709) ;  /* 0x0000000400d07947 */ /* 0x000fea0003800000 */
.L_x_3716:
        /* <DEDUP_REMOVED lines=13> */
.L_x_3723:
        /* <DEDUP_REMOVED lines=21> */
.L_x_3727:
[----:B------:R-:W-:Y:S05]  /*6ac0*/  BSYNC.RECONVERGENT B1 ;  /* 0x0000000000017941 */ /* 0x000fea0003800200 */
.L_x_3726:
[----:B------:R-:W-:Y:S01]  /*6ad0*/  IMAD.SHL.U32 R0, R0, 0x100000, RZ ;  /* 0x0010000000007824 */ /* 0x000fe200078e00ff */
[----:B------:R-:W-:-:S04]  /*6ae0*/  LEA R2, R2, 0x3b800000, 0x17 ;  /* 0x3b80000002027811 */ /* 0x000fc800078eb8ff */
[----:B------:R-:W-:-:S07]  /*6af0*/  LOP3.LUT R0, R2, R0, R7, 0xfe, !PT ;  /* 0x0000000002007212 */ /* 0x000fce00078efe07 */
.L_x_3725:
[----:B------:R-:W-:Y:S05]  /*6b00*/  BSYNC.RECONVERGENT B0 ;  /* 0x0000000000007941 */ /* 0x000fea0003800200 */
.L_x_3724:
[----:B------:R-:W-:-:S04]  /*6b10*/  F2FP.BF16.F32.PACK_AB R0, RZ, R0 ;  /* 0x00000000ff00723e */ /* 0x000fc800000010ff */
[----:B------:R-:W-:Y:S01]  /*6b20*/  PRMT R19, R0, 0x7610, R19 ;  /* 0x0000761000137816 */ /* 0x000fe20000000013 */
[----:B------:R-:W-:Y:S06]  /*6b30*/  BRA `(.L_x_3709) ;  /* 0x0000000400287947 */ /* 0x000fec0003800000 */
.L_x_3722:
        /* <DEDUP_REMOVED lines=21> */
.L_x_3731:
[----:B------:R-:W-:Y:S05]  /*6c90*/  BSYNC.RECONVERGENT B1 ;  /* 0x0000000000017941 */ /* 0x000fea0003800200 */
.L_x_3730:
[----:B------:R-:W-:Y:S01]  /*6ca0*/  IMAD.SHL.U32 R0, R0, 0x200000, RZ ;  /* 0x0020000000007824 */ /* 0x000fe200078e00ff */
[----:B------:R-:W-:-:S04]  /*6cb0*/  LEA R2, R2, 0x37800000, 0x17 ;  /* 0x3780000002027811 */ /* 0x000fc800078eb8ff */
[----:B------:R-:W-:-:S07]  /*6cc0*/  LOP3.LUT R0, R2, R0, R7, 0xfe, !PT ;  /* 0x0000000002007212 */ /* 0x000fce00078efe07 */
.L_x_3729:
[----:B------:R-:W-:Y:S05]  /*6cd0*/  BSYNC.RECONVERGENT B0 ;  /* 0x0000000000007941 */ /* 0x000fea0003800200 */
.L_x_3728:
[----:B------:R-:W-:-:S04]  /*6ce0*/  F2FP.BF16.F32.PACK_AB R0, RZ, R0 ;  /* 0x00000000ff00723e */ /* 0x000fc800000010ff */
[----:B------:R-:W-:Y:S01]  /*6cf0*/  PRMT R19, R0, 0x7610, R19 ;  /* 0x0000761000137816 */ /* 0x000fe20000000013 */
[----:B------:R-:W-:Y:S06]  /*6d00*/  BRA `(.L_x_3709) ;  /* 0x0000000000b47947 */ /* 0x000fec0003800000 */
.L_x_3721:
        /* <DEDUP_REMOVED lines=14> */
.L_x_3735:
[----:B------:R-:W-:Y:S05]  /*6df0*/  BSYNC.RECONVERGENT B0 ;  /* 0x0000000000007941 */ /* 0x000fea0003800200 */
.L_x_3734:
[----:B------:R-:W-:-:S04]  /*6e00*/  F2FP.BF16.F32.PACK_AB R0, RZ, R0 ;  /* 0x00000000ff00723e */ /* 0x000fc800000010ff */
[----:B------:R-:W-:Y:S01]  /*6e10*/  PRMT R19, R0, 0x7610, R19 ;  /* 0x0000761000137816 */ /* 0x000fe20000000013 */
[----:B------:R-:W-:Y:S06]  /*6e20*/  BRA `(.L_x_3709) ;  /* 0x00000000006c7947 */ /* 0x000fec0003800000 */
.L_x_3708:
        /* <DEDUP_REMOVED lines=15> */
[----:B--2---:R-:W-:Y:S05]  /*6f20*/  CALL.ABS.NOINC R2 ;  /* 0x0000000002007343 */ /* 0x004fea0003c00000 */
.L_x_3736:
[----:B------:R-:W-:Y:S01]  /*6f30*/  PRMT R19, RZ, 0x7610, R19 ;  /* 0x00007610ff137816 */ /* 0x000fe20000000013 */
[----:B------:R-:W-:Y:S06]  /*6f40*/  BRA `(.L_x_3709) ;  /* 0x0000000000247947 */ /* 0x000fec0003800000 */
.L_x_3733:
[----:B------:R-:W2:Y:S02]  /*6f50*/  LDG.E.64 R2, desc[UR36][R2.64] ;  /* 0x0000002402027981 */ /* 0x000ea4000c1e1b00 */
[----:B--2---:R-:W0:Y:S02]  /*6f60*/  I2F.U64 R0, R2 ;  /* 0x0000000200007312 */ /* 0x004e240000301000 */
[----:B0-----:R-:W-:-:S04]  /*6f70*/  F2FP.BF16.F32.PACK_AB R0, RZ, R0 ;  /* 0x00000000ff00723e */ /* 0x001fc800000010ff */
[----:B------:R-:W-:Y:S01]  /*6f80*/  PRMT R19, R0, 0x7610, R19 ;  /* 0x0000761000137816 */ /* 0x000fe20000000013 */
[----:B------:R-:W-:Y:S06]  /*6f90*/  BRA `(.L_x_3709) ;  /* 0x0000000000107947 */ /* 0x000fec0003800000 */
.L_x_3732:
[----:B------:R-:W2:Y:S02]  /*6fa0*/  LDG.E R2, desc[UR36][R2.64] ;  /* 0x0000002402027981 */ /* 0x000ea4000c1e1900 */
[----:B--2---:R-:W-:-:S04]  /*6fb0*/  I2FP.F32.U32 R0, R2 ;  /* 0x0000000200007245 */ /* 0x004fc80000201000 */
[----:B------:R-:W-:-:S04]  /*6fc0*/  F2FP.BF16.F32.PACK_AB R0, RZ, R0 ;  /* 0x00000000ff00723e */ /* 0x000fc800000010ff */
[----:B------:R-:W-:-:S07]  /*6fd0*/  PRMT R19, R0, 0x7610, R19 ;  /* 0x0000761000137816 */ /* 0x000fce0000000013 */
.L_x_3709:
        /* <DEDUP_REMOVED lines=18> */
.L_x_3740:
[----:B------:R-:W2:Y:S02]  /*7100*/  LDG.E.U8 R2, desc[UR36][R2.64] ;  /* 0x0000002402027981 */ /* 0x000ea4000c1e1100 */
[----:B--2---:R-:W-:-:S04]  /*7110*/  I2FP.F32.U32 R0, R2 ;  /* 0x0000000200007245 */ /* 0x004fc80000201000 */
[----:B------:R-:W-:Y:S01]  /*7120*/  F2FP.BF16.F32.PACK_AB R0, RZ, R0 ;  /* 0x00000000ff00723e */ /* 0x000fe200000010ff */
[----:B------:R-:W-:Y:S06]  /*7130*/  BRA `(.L_x_3742) ;  /* 0x0000000c00a47947 */ /* 0x000fec0003800000 */
.L_x_3739:
        /* <DEDUP_REMOVED lines=10> */
.L_x_3744:
[----:B------:R-:W2:Y:S02]  /*71e0*/  LDG.E R2, desc[UR36][R2.64] ;  /* 0x0000002402027981 */ /* 0x000ea4000c1e1900 */
[----:B--2---:R-:W-:-:S04]  /*71f0*/  I2FP.F32.S32 R0, R2 ;  /* 0x0000000200007245 */ /* 0x004fc80000201400 */
[----:B------:R-:W-:Y:S01]  /*7200*/  F2FP.BF16.F32.PACK_AB R0, RZ, R0 ;  /* 0x00000000ff00723e */ /* 0x000fe200000010ff */
[----:B------:R-:W-:Y:S06]  /*7210*/  BRA `(.L_x_3742) ;  /* 0x0000000c006c7947 */ /* 0x000fec0003800000 */
.L_x_3743:
[----:B------:R-:W2:Y:S02]  /*7220*/  LDG.E.U16 R2, desc[UR36][R2.64] ;  /* 0x0000002402027981 */ /* 0x000ea4000c1e1500 */
[----:B--2---:R-:W0:Y:S02]  /*7230*/  I2F.S16 R0, R2 ;  /* 0x0000000200007306 */ /* 0x004e240000101400 */
[----:B0-----:R-:W-:Y:S01]  /*7240*/  F2FP.BF16.F32.PACK_AB R0, RZ, R0 ;  /* 0x00000000ff00723e */ /* 0x001fe200000010ff */
[----:B------:R-:W-:Y:S06]  /*7250*/  BRA `(.L_x_3742) ;  /* 0x0000000c005c7947 */ /* 0x000fec0003800000 */
.L_x_3738:
        /* <DEDUP_REMOVED lines=9> */
.L_x_3746:
[----:B------:R-:W2:Y:S02]  /*72f0*/  LDG.E.U16 R0, desc[UR36][R2.64] ;  /* 0x0000002402007981 */ /* 0x000ea4000c1e1500 */
[----:B--2---:R-:W-:-:S05]  /*7300*/  HADD2.F32 R0, -RZ, R0.H0_H0 ;  /* 0x20000000ff007230 */ /* 0x004fca0000004100 */
[----:B------:R-:W-:Y:S01]  /*7310*/  F2FP.BF16.F32.PACK_AB R0, RZ, R0 ;  /* 0x00000000ff00723e */ /* 0x000fe200000010ff */
[----:B------:R-:W-:Y:S06]  /*7320*/  BRA `(.L_x_3742) ;  /* 0x0000000c00287947 */ /* 0x000fec0003800000 */
.L_x_3745:
        /* <DEDUP_REMOVED lines=9> */
.L_x_3748:
[----:B------:R-:W2:Y:S02]  /*73c0*/  LDG.E.U16 R2, desc[UR36][R2.64] ;  /* 0x0000002402027981 */ /* 0x000ea4000c1e1500 */
[----:B--2---:R-:W-:-:S05]  /*73d0*/  HADD2.F32 R0, -RZ, R2.H0_H0 ;  /* 0x20000002ff007230 */ /* 0x004fca0000004100 */
[----:B------:R-:W-:Y:S01]  /*73e0*/  F2FP.BF16.F32.PACK_AB R0, RZ, R0 ;  /* 0x00000000ff00723e */ /* 0x000fe200000010ff */
[----:B------:R-:W-:Y:S06]  /*73f0*/  BRA `(.L_x_3742) ;  /* 0x0000000800f47947 */ /* 0x000fec0003800000 */
.L_x_3747:
        /* <DEDUP_REMOVED lines=12> */
.L_x_3737:
        /* <DEDUP_REMOVED lines=13> */
.L_x_3751:
        /* <DEDUP_REMOVED lines=12> */
.L_x_3750:
        /* <DEDUP_REMOVED lines=27> */
.L_x_3753:
        /* <DEDUP_REMOVED lines=13> */
.L_x_3752:
[----:B------:R0:W5:Y:S01]  /*78d0*/  LDG.E.U16 R0, desc[UR36][R2.64] ;  /* 0x0000002402007981 */ /* 0x000162000c1e1500 */
[----:B------:R-:W-:Y:S05]  /*78e0*/  BRA `(.L_x_3742) ;  /* 0x0000000400b87947 */ /* 0x000fea0003800000 */
.L_x_3749:
        /* <DEDUP_REMOVED lines=12> */
.L_x_3756:
        /* <DEDUP_REMOVED lines=21> */
.L_x_3760:
[----:B------:R-:W-:Y:S05]  /*7b00*/  BSYNC.RECONVERGENT B1 ;  /* 0x0000000000017941 */ /* 0x000fea0003800200 */
.L_x_3759:
[----:B------:R-:W-:Y:S02]  /*7b10*/  SHF.L.U32 R0, R0, 0x14, RZ ;  /* 0x0000001400007819 */ /* 0x000fe400000006ff */
[----:B------:R-:W-:-:S04]  /*7b20*/  LEA R2, R2, 0x3b800000, 0x17 ;  /* 0x3b80000002027811 */ /* 0x000fc800078eb8ff */
[----:B------:R-:W-:-:S07]  /*7b30*/  LOP3.LUT R0, R2, R0, R7, 0xfe, !PT ;  /* 0x0000000002007212 */ /* 0x000fce00078efe07 */
.L_x_3758:
[----:B------:R-:W-:Y:S05]  /*7b40*/  BSYNC.RECONVERGENT B0 ;  /* 0x0000000000007941 */ /* 0x000fea0003800200 */
.L_x_3757:
[----:B------:R-:W-:Y:S01]  /*7b50*/  F2FP.BF16.F32.PACK_AB R0, RZ, R0 ;  /* 0x00000000ff00723e */ /* 0x000fe200000010ff */
[----:B------:R-:W-:Y:S06]  /*7b60*/  BRA `(.L_x_3742) ;  /* 0x0000000400187947 */ /* 0x000fec0003800000 */
.L_x_3755:
        /* <DEDUP_REMOVED lines=21> */
.L_x_3764:
[----:B------:R-:W-:Y:S05]  /*7cc0*/  BSYNC.RECONVERGENT B1 ;  /* 0x0000000000017941 */ /* 0x000fea0003800200 */
.L_x_3763:
[----:B------:R-:W-:Y:S02]  /*7cd0*/  SHF.L.U32 R0, R0, 0x15, RZ ;  /* 0x0000001500007819 */ /* 0x000fe400000006ff */
[----:B------:R-:W-:-:S04]  /*7ce0*/  LEA R2, R2, 0x37800000, 0x17 ;  /* 0x3780000002027811 */ /* 0x000fc800078eb8ff */
[----:B------:R-:W-:-:S07]  /*7cf0*/  LOP3.LUT R0, R2, R0, R7, 0xfe, !PT ;  /* 0x0000000002007212 */ /* 0x000fce00078efe07 */
.L_x_3762:
[----:B------:R-:W-:Y:S05]  /*7d00*/  BSYNC.RECONVERGENT B0 ;  /* 0x0000000000007941 */ /* 0x000fea0003800200 */
.L_x_3761:
[----:B------:R-:W-:Y:S01]  /*7d10*/  F2FP.BF16.F32.PACK_AB R0, RZ, R0 ;  /* 0x00000000ff00723e */ /* 0x000fe200000010ff */
[----:B------:R-:W-:Y:S06]  /*7d20*/  BRA `(.L_x_3742) ;  /* 0x0000000000a87947 */ /* 0x000fec0003800000 */
.L_x_3754:
        /* <DEDUP_REMOVED lines=14> */
.L_x_3768:
[----:B------:R-:W-:Y:S05]  /*7e10*/  BSYNC.RECONVERGENT B0 ;  /* 0x0000000000007941 */ /* 0x000fea0003800200 */
.L_x_3767:
[----:B------:R-:W-:Y:S01]  /*7e20*/  F2FP.BF16.F32.PACK_AB R0, RZ, R0 ;  /* 0x00000000ff00723e */ /* 0x000fe200000010ff */
[----:B------:R-:W-:Y:S06]  /*7e30*/  BRA `(.L_x_3742) ;  /* 0x0000000000647947 */ /* 0x000fec0003800000 */
.L_x_3741:
        /* <DEDUP_REMOVED lines=15> */
[----:B--2--5:R-:W-:Y:S05]  /*7f30*/  CALL.ABS.NOINC R2 ;  /* 0x0000000002007343 */ /* 0x024fea0003c00000 */
.L_x_3769:
[----:B------:R-:W-:Y:S01]  /*7f40*/  PRMT R0, RZ, 0x7610, R0 ;  /* 0x00007610ff007816 */ /* 0x000fe20000000000 */
[----:B------:R-:W-:Y:S06]  /*7f50*/  BRA `(.L_x_3742) ;  /* 0x00000000001c7947 */ /* 0x000fec0003800000 */
.L_x_3766:
[----:B------:R-:W2:Y:S02]  /*7f60*/  LDG.E.64 R2, desc[UR36][R2.64] ;  /* 0x0000002402027981 */ /* 0x000ea4000c1e1b00 */
[----:B--2---:R-:W0:Y:S02]  /*7f70*/  I2F.U64 R0, R2 ;  /* 0x0000000200007312 */ /* 0x004e240000301000 */
[----:B0-----:R-:W-:Y:S01]  /*7f80*/  F2FP.BF16.F32.PACK_AB R0, RZ, R0 ;  /* 0x00000000ff00723e */ /* 0x001fe200000010ff */
[----:B------:R-:W-:Y:S06]  /*7f90*/  BRA `(.L_x_3742) ;  /* 0x00000000000c7947 */ /* 0x000fec0003800000 */
.L_x_3765:
[----:B------:R-:W2:Y:S02]  /*7fa0*/  LDG.E R2, desc[UR36][R2.64] ;  /* 0x0000002402027981 */ /* 0x000ea4000c1e1900 */
[----:B--2---:R-:W-:-:S04]  /*7fb0*/  I2FP.F32.U32 R0, R2 ;  /* 0x0000000200007245 */ /* 0x004fc80000201000 */
[----:B------:R-:W-:-:S07]  /*7fc0*/  F2FP.BF16.F32.PACK_AB R0, RZ, R0 ;  /* 0x00000000ff00723e */ /* 0x000fce00000010ff */
.L_x_3742:
        /* <DEDUP_REMOVED lines=36> */
.L_x_3773:
[----:B-1----:R-:W-:-:S06]  /*8210*/  IMAD.U32 R5, R5, 0x10000, RZ ;  /* 0x0001000005057824 */ /* 0x002fcc00078e00ff */
[----:B------:R-:W1:Y:S02]  /*8220*/  F2I.S64.TRUNC R4, R5 ;  /* 0x0000000500047311 */ /* 0x000e64000020d900 */
[----:B-1----:R1:W-:Y:S01]  /*8230*/  STG.E.U8 desc[UR36][R2.64], R4 ;  /* 0x0000000402007986 */ /* 0x0023e2000c101124 */
[----:B------:R-:W-:Y:S05]  /*8240*/  BRA `(.L_x_3775) ;  /* 0x0000000c006c7947 */ /* 0x000fea0003800000 */
.L_x_3772:
        /* <DEDUP_REMOVED lines=10> */
.L_x_3777:
[----:B-1----:R-:W-:-:S06]  /*82f0*/  SHF.L.U32 R5, R5, 0x10, RZ ;  /* 0x0000001005057819 */ /* 0x002fcc00000006ff */
[----:B------:R-:W1:Y:S02]  /*8300*/  F2I.FTZ.TRUNC.NTZ R5, R5 ;  /* 0x0000000500057305 */ /* 0x000e64000021f100 */
[----:B-1----:R1:W-:Y:S01]  /*8310*/  STG.E desc[UR36][R2.64], R5 ;  /* 0x0000000502007986 */ /* 0x0023e2000c101924 */
[----:B------:R-:W-:Y:S05]  /*8320*/  BRA `(.L_x_3775) ;  /* 0x0000000c00347947 */ /* 0x000fea0003800000 */
.L_x_3776:
[----:B-1----:R-:W-:-:S06]  /*8330*/  IMAD.U32 R5, R5, 0x10000, RZ ;  /* 0x0001000005057824 */ /* 0x002fcc00078e00ff */
[----:B------:R-:W1:Y:S02]  /*8340*/  F2I.FTZ.TRUNC.NTZ R5, R5 ;  /* 0x0000000500057305 */ /* 0x000e64000021f100 */
[----:B-1----:R1:W-:Y:S01]  /*8350*/  STG.E.U16 desc[UR36][R2.64], R5 ;  /* 0x0000000502007986 */ /* 0x0023e2000c101524 */
[----:B------:R-:W-:Y:S05]  /*8360*/  BRA `(.L_x_3775) ;  /* 0x0000000c00247947 */ /* 0x000fea0003800000 */
.L_x_3771:
        /* <DEDUP_REMOVED lines=9> */
.L_x_3779:
[----:B01----:R-:W-:-:S05]  /*8400*/  IMAD.U32 R0, R5, 0x10000, RZ ;  /* 0x0001000005007824 */ /* 0x003fca00078e00ff */
[----:B------:R-:W-:-:S05]  /*8410*/  F2FP.F16.F32.PACK_AB R0, RZ, R0 ;  /* 0x00000000ff00723e */ /* 0x000fca00000000ff */
[----:B------:R0:W-:Y:S01]  /*8420*/  STG.E.U16 desc[UR36][R2.64], R0 ;  /* 0x0000000002007986 */ /* 0x0001e2000c101524 */
[----:B------:R-:W-:Y:S05]  /*8430*/  BRA `(.L_x_3775) ;  /* 0x0000000800f07947 */ /* 0x000fea0003800000 */
.L_x_3778:
        /* <DEDUP_REMOVED lines=10> */
.L_x_3781:
[----:B-1----:R-:W-:-:S05]  /*84e0*/  IMAD.U32 R5, R5, 0x10000, RZ ;  /* 0x0001000005057824 */ /* 0x002fca00078e00ff */
[----:B------:R-:W-:-:S04]  /*84f0*/  F2FP.F16.F32.PACK_AB R5, RZ, R5 ;  /* 0x00000005ff05723e */ /* 0x000fc800000000ff */
[----:B------:R-:W-:-:S05]  /*8500*/  PRMT R5, R5, 0x5410, RZ ;  /* 0x0000541005057816 */ /* 0x000fca00000000ff */
[----:B------:R1:W-:Y:S01]  /*8510*/  STG.E desc[UR36][R2.64], R5 ;  /* 0x0000000502007986 */ /* 0x0003e2000c101924 */
[----:B------:R-:W-:Y:S05]  /*8520*/  BRA `(.L_x_3775) ;  /* 0x0000000800b47947 */ /* 0x000fea0003800000 */
.L_x_3780:
[----:B-1----:R-:W-:-:S04]  /*8530*/  IMAD.U32 R4, R5, 0x10000, RZ ;  /* 0x0001000005047824 */ /* 0x002fc800078e00ff */
[----:B------:R-:W-:-:S06]  /*8540*/  FMUL.FTZ R4, R4, 1 ;  /* 0x3f80000004047820 */ /* 0x000fcc0000410000 */
[----:B------:R-:W1:Y:S02]  /*8550*/  F2F.F64.F32 R4, R4 ;  /* 0x0000000400047310 */ /* 0x000e640000201800 */
[----:B-1----:R1:W-:Y:S01]  /*8560*/  STG.E.64 desc[UR36][R2.64], R4 ;  /* 0x0000000402007986 */ /* 0x0023e2000c101b24 */
[----:B------:R-:W-:Y:S05]  /*8570*/  BRA `(.L_x_3775) ;  /* 0x0000000800a07947 */ /* 0x000fea0003800000 */
.L_x_3770:
        /* <DEDUP_REMOVED lines=14> */
.L_x_3785:
        /* <DEDUP_REMOVED lines=18> */
.L_x_3788:
[----:B------:R-:W-:-:S04]  /*8780*/  SHF.R.U32.HI R5, RZ, 0x18, R5 ;  /* 0x00000018ff057819 */ /* 0x000fc80000011605 */
[----:B------:R-:W-:-:S07]  /*8790*/  LOP3.LUT R0, R0, 0x80, R5, 0xf8, !PT ;  /* 0x0000008000007812 */ /* 0x000fce00078ef805 */
.L_x_3787:
[----:B------:R-:W-:Y:S05]  /*87a0*/  BSYNC.RECONVERGENT B0 ;  /* 0x0000000000007941 */ /* 0x000fea0003800200 */
.L_x_3786:
[----:B------:R4:W-:Y:S01]  /*87b0*/  STG.E.U8 desc[UR36][R2.64], R0 ;  /* 0x0000000002007986 */ /* 0x0009e2000c101124 */
[----:B------:R-:W-:Y:S05]  /*87c0*/  BRA `(.L_x_3775) ;  /* 0x00000008000c7947 */ /* 0x000fea0003800000 */
.L_x_3784:
        /* <DEDUP_REMOVED lines=18> */
.L_x_3791:
[----:B------:R-:W-:-:S04]  /*88f0*/  SHF.R.U32.HI R5, RZ, 0x18, R5 ;  /* 0x00000018ff057819 */ /* 0x000fc80000011605 */
[----:B------:R-:W-:-:S07]  /*8900*/  LOP3.LUT R0, R0, 0x80, R5, 0xf8, !PT ;  /* 0x0000008000007812 */ /* 0x000fce00078ef805 */
.L_x_3790:
[----:B------:R-:W-:Y:S05]  /*8910*/  BSYNC.RECONVERGENT B0 ;  /* 0x0000000000007941 */ /* 0x000fea0003800200 */
.L_x_3789:
[----:B------:R0:W-:Y:S01]  /*8920*/  STG.E.U8 desc[UR36][R2.64], R0 ;  /* 0x0000000002007986 */ /* 0x0001e2000c101124 */
[----:B------:R-:W-:Y:S05]  /*8930*/  BRA `(.L_x_3775) ;  /* 0x0000000400b07947 */ /* 0x000fea0003800000 */
.L_x_3783:
        /* <DEDUP_REMOVED lines=22> */
.L_x_3793:
[----:B-1----:R-:W-:-:S06]  /*8aa0*/  SHF.L.U32 R5, R5, 0x10, RZ ;  /* 0x0000001005057819 */ /* 0x002fcc00000006ff */
[----:B------:R-:W1:Y:S02]  /*8ab0*/  F2I.U64.TRUNC R4, R5 ;  /* 0x0000000500047311 */ /* 0x000e64000020d800 */
[----:B-1----:R2:W-:Y:S01]  /*8ac0*/  STG.E.64 desc[UR36][R2.64], R4 ;  /* 0x0000000402007986 */ /* 0x0025e2000c101b24 */
[----:B------:R-:W-:Y:S05]  /*8ad0*/  BRA `(.L_x_3775) ;  /* 0x0000000400487947 */ /* 0x000fea0003800000 */
.L_x_3792:
[----:B-1----:R-:W-:-:S06]  /*8ae0*/  IMAD.U32 R5, R5, 0x10000, RZ ;  /* 0x0001000005057824 */ /* 0x002fcc00078e00ff */
[----:B------:R-:W1:Y:S02]  /*8af0*/  F2I.FTZ.U32.TRUNC.NTZ R5, R5 ;  /* 0x0000000500057305 */ /* 0x000e64000021f000 */
[----:B-1----:R1:W-:Y:S01]  /*8b00*/  STG.E desc[UR36][R2.64], R5 ;  /* 0x0000000502007986 */ /* 0x0023e2000c101924 */
[----:B------:R-:W-:Y:S05]  /*8b10*/  BRA `(.L_x_3775) ;  /* 0x0000000400387947 */ /* 0x000fea0003800000 */
.L_x_3782:
        /* <DEDUP_REMOVED lines=11> */
.L_x_3795:
[----:B-1----:R-:W-:Y:S01]  /*8bd0*/  IMAD.U32 R5, R5, 0x10000, RZ ;  /* 0x0001000005057824 */ /* 0x002fe200078e00ff */
[----:B------:R-:W-:-:S03]  /*8be0*/  CS2R R6, SRZ ;  /* 0x0000000000067805 */ /* 0x000fc6000001ff00 */
[----:B------:R-:W-:-:S06]  /*8bf0*/  FMUL.FTZ R5, R5, 1 ;  /* 0x3f80000005057820 */ /* 0x000fcc0000410000 */
[----:B------:R-:W1:Y:S02]  /*8c00*/  F2F.F64.F32 R4, R5 ;  /* 0x0000000500047310 */ /* 0x000e640000201800 */
[----:B-1----:R1:W-:Y:S01]  /*8c10*/  STG.E.128 desc[UR36][R2.64], R4 ;  /* 0x0000000402007986 */ /* 0x0023e2000c101d24 */
[----:B------:R-:W-:Y:S05]  /*8c20*/  BRA `(.L_x_3775) ;  /* 0x0000000000f47947 */ /* 0x000fea0003800000 */
.L_x_3794:
[----:B------:R-:W-:-:S09]  /*8c30*/  UISETP.NE.AND UP0, UPT, UR4, 0xf, UPT ;  /* 0x0000000f0400788c */ /* 0x000fd2000bf05270 */
[----:B------:R-:W-:Y:S05]  /*8c40*/  BRA.U !UP0, `(.L_x_3796) ;  /* 0x0000000108e87547 */ /* 0x000fea000b800000 */
[----:B------:R-:W-:-:S09]  /*8c50*/  UISETP.NE.AND UP0, UPT, UR4, 0x17, UPT ;  /* 0x000000170400788c */ /* 0x000fd2000bf05270 */
[----:B------:R-:W-:Y:S05]  /*8c60*/  BRA.U !UP0, `(.L_x_3797) ;  /* 0x0000000108907547 */ /* 0x000fea000b800000 */
[----:B------:R-:W-:-:S09]  /*8c70*/  UISETP.NE.AND UP0, UPT, UR4, 0x18, UPT ;  /* 0x000000180400788c */ /* 0x000fd2000bf05270 */
[----:B------:R-:W-:Y:S05]  /*8c80*/  BRA.U !UP0, `(.L_x_3798) ;  /* 0x0000000108447547 */ /* 0x000fea000b800000 */
.L_x_3774:
        /* <DEDUP_REMOVED lines=16> */
.L_x_3799:
[----:B------:R-:W-:Y:S05]  /*8d90*/  BRA `(.L_x_3775) ;  /* 0x0000000000987947 */ /* 0x000fea0003800000 */
.L_x_3798:
        /* <DEDUP_REMOVED lines=13> */
.L_x_3801:
[----:B------:R-:W-:Y:S05]  /*8e70*/  BSYNC.RECONVERGENT B0 ;  /* 0x0000000000007941 */ /* 0x000fea0003800200 */
.L_x_3800:
[----:B------:R-:W-:-:S05]  /*8e80*/  LOP3.LUT R5, R0, 0x80, R5, 0xf8, !PT ;  /* 0x0000008000057812 */ /* 0x000fca00078ef805 */
[----:B------:R0:W-:Y:S01]  /*8e90*/  STG.E.U8 desc[UR36][R2.64], R5 ;  /* 0x0000000502007986 */ /* 0x0001e2000c101124 */
[----:B------:R-:W-:Y:S05]  /*8ea0*/  BRA `(.L_x_3775) ;  /* 0x0000000000547947 */ /* 0x000fea0003800000 */
.L_x_3797:
        /* <DEDUP_REMOVED lines=12> */
.L_x_3803:
[----:B0-----:R-:W-:Y:S01]  /*8f70*/  IMAD.MOV.U32 R0, RZ, RZ, 0x7f ;  /* 0x0000007fff007424 */ /* 0x001fe200078e00ff */
[----:B------:R-:W-:-:S04]  /*8f80*/  ISETP.GT.U32.AND P0, PT, R4, 0x7f800000, PT ;  /* 0x7f8000000400780c */ /* 0x000fc80003f04070 */
[----:B------:R-:W-:-:S09]  /*8f90*/  SEL R0, R0, 0x7c, P0 ;  /* 0x0000007c00007807 */ /* 0x000fd20000000000 */
.L_x_3804:
[----:B------:R-:W-:Y:S05]  /*8fa0*/  BSYNC.RECONVERGENT B0 ;  /* 0x0000000000007941 */ /* 0x000fea0003800200 */
.L_x_3802:
[----:B------:R-:W-:-:S04]  /*8fb0*/  SHF.R.U32.HI R5, RZ, 0x18, R5 ;  /* 0x00000018ff057819 */ /* 0x000fc80000011605 */
[----:B------:R-:W-:-:S05]  /*8fc0*/  LOP3.LUT R5, R0, 0x80, R5, 0xf8, !PT ;  /* 0x0000008000057812 */ /* 0x000fca00078ef805 */
[----:B------:R0:W-:Y:S01]  /*8fd0*/  STG.E.U8 desc[UR36][R2.64], R5 ;  /* 0x0000000502007986 */ /* 0x0001e2000c101124 */
[----:B------:R-:W-:Y:S05]  /*8fe0*/  BRA `(.L_x_3775) ;  /* 0x0000000000047947 */ /* 0x000fea0003800000 */
.L_x_3796:
[----:B-1----:R1:W-:Y:S02]  /*8ff0*/  STG.E.U16 desc[UR36][R2.64], R5 ;  /* 0x0000000502007986 */ /* 0x0023e4000c101524 */
.L_x_3775:
[----:B------:R-:W-:-:S07]  /*9000*/  VIADD R17, R17, 0x80 ;  /* 0x0000008011117836 */ /* 0x000fce0000000000 */
.L_x_3702:
[----:B------:R-:W-:Y:S05]  /*9010*/  BSYNC.RECONVERGENT B6 ;  /* 0x0000000000067941 */ /* 0x000fea0003800200 */
.L_x_3701:
[----:B------:R-:W5:Y:S01]  /*9020*/  LDCU UR4, c[0x0][0x380] ;  /* 0x00007000ff0477ac */ /* 0x000f620008000800 */
[----:B------:R-:W-:Y:S01]  /*9030*/  BSSY.RECONVERGENT B6, `(.L_x_3805) ;  /* 0x0000478000067945 */ /* 0x000fe20003800200 */
[----:B-----5:R-:W-:-:S13]  /*9040*/  ISETP.GE.AND P0, PT, R17, UR4, PT ;  /* 0x0000000411007c0c */ /* 0x020fda000bf06270 */
[----:B------:R-:W-:Y:S05]  /*9050*/  @P0 BRA `(.L_x_3806) ;  /* 0x0000004400d40947 */ /* 0x000fea0003800000 */
        /* <DEDUP_REMOVED lines=354> */
.L_x_3807:
        /* <DEDUP_REMOVED lines=19> */
.L_x_3811:
[----:B------:R-:W2:Y:S02]  /*a7b0*/  LDG.E.U8 R2, desc[UR36][R2.64] ;  /* 0x0000002402027981 */ /* 0x000ea4000c1e1100 */
[----:B--2---:R-:W-:-:S04]  /*a7c0*/  I2FP.F32.U32 R0, R2 ;  /* 0x0000000200007245 */ /* 0x004fc80000201000 */
[----:B------:R-:W-:-:S04]  /*a7d0*/  F2FP.BF16.F32.PACK_AB R0, RZ, R0 ;  /* 0x00000000ff00723e */ /* 0x000fc800000010ff */
[----:B------:R-:W-:Y:S01]  /*a7e0*/  PRMT R19, R0, 0x7610, R19 ;  /* 0x0000761000137816 */ /* 0x000fe20000000013 */
[----:B------:R-:W-:Y:S06]  /*a7f0*/  BRA `(.L_x_3813) ;  /* 0x0000000c00e07947 */ /* 0x000fec0003800000 */
.L_x_3810:
        /* <DEDUP_REMOVED lines=11> */
.L_x_3815:
[----:B------:R-:W2:Y:S02]  /*a8b0*/  LDG.E R2, desc[UR36][R2.64] ;  /* 0x0000002402027981 */ /* 0x000ea4000c1e1900 */
[----:B--2---:R-:W-:-:S04]  /*a8c0*/  I2FP.F32.S32 R0, R2 ;  /* 0x0000000200007245 */ /* 0x004fc80000201400 */
[----:B------:R-:W-:-:S04]  /*a8d0*/  F2FP.BF16.F32.PACK_AB R0, RZ, R0 ;  /* 0x00000000ff00723e */ /* 0x000fc800000010ff */
[----:B------:R-:W-:Y:S01]  /*a8e0*/  PRMT R19, R0, 0x7610, R19 ;  /* 0x0000761000137816 */ /* 0x000fe20000000013 */
[----:B------:R-:W-:Y:S06]  /*a8f0*/  BRA `(.L_x_3813) ;  /* 0x0000000c00a07947 */ /* 0x000fec0003800000 */
.L_x_3814:
[----:B------:R-:W2:Y:S02]  /*a900*/  LDG.E.U16 R2, desc[UR36][R2.64] ;  /* 0x0000002402027981 */ /* 0x000ea4000c1e1500 */
[----:B--2---:R-:W0:Y:S02]  /*a910*/  I2F.S16 R0, R2 ;  /* 0x0000000200007306 */ /* 0x004e240000101400 */
[----:B0-----:R-:W-:-:S04]  /*a920*/  F2FP.BF16.F32.PACK_AB R0, RZ, R0 ;  /* 0x00000000ff00723e */ /* 0x001fc800000010ff */
[----:B------:R-:W-:Y:S01]  /*a930*/  PRMT R19, R0, 0x7610, R19 ;  /* 0x0000761000137816 */ /* 0x000fe20000000013 */
[----:B------:R-:W-:Y:S06]  /*a940*/  BRA `(.L_x_3813) ;  /* 0x0000000c008c7947 */ /* 0x000fec0003800000 */
.L_x_3809:
        /* <DEDUP_REMOVED lines=9> */
.L_x_3817:
[----:B------:R-:W2:Y:S02]  /*a9e0*/  LDG.E.U16 R0, desc[UR36][R2.64] ;  /* 0x0000002402007981 */ /* 0x000ea4000c1e1500 */
[----:B--2---:R-:W-:-:S05]  /*a9f0*/  HADD2.F32 R0, -RZ, R0.H0_H0 ;  /* 0x20000000ff007230 */ /* 0x004fca0000004100 */
[----:B------:R-:W-:-:S04]  /*aa00*/  F2FP.BF16.F32.PACK_AB R0, RZ, R0 ;  /* 0x00000000ff00723e */ /* 0x000fc800000010ff */
[----:B------:R-:W-:Y:S01]  /*aa10*/  PRMT R19, R0, 0x7610, R19 ;  /* 0x0000761000137816 */ /* 0x000fe20000000013 */
[----:B------:R-:W-:Y:S06]  /*aa20*/  BRA `(.L_x_3813) ;  /* 0x0000000c00547947 */ /* 0x000fec0003800000 */
.L_x_3816:
        /* <DEDUP_REMOVED lines=9> */
.L_x_3819:
[----:B------:R-:W2:Y:S02]  /*aac0*/  LDG.E.U16 R2, desc[UR36][R2.64] ;  /* 0x0000002402027981 */ /* 0x000ea4000c1e1500 */
[----:B--2---:R-:W-:-:S05]  /*aad0*/  HADD2.F32 R0, -RZ, R2.H0_H0 ;  /* 0x20000002ff007230 */ /* 0x004fca0000004100 */
[----:B------:R-:W-:-:S04]  /*aae0*/  F2FP.BF16.F32.PACK_AB R0, RZ, R0 ;  /* 0x00000000ff00723e */ /* 0x000fc800000010ff */
[----:B------:R-:W-:Y:S01]  /*aaf0*/  PRMT R19, R0, 0x7610, R19 ;  /* 0x0000761000137816 */ /* 0x000fe20000000013 */
[----:B------:R-:W-:Y:S06]  /*ab00*/  BRA `(.L_x_3813) ;  /* 0x0000000c001c7947 */ /* 0x000fec0003800000 */
.L_x_3818:
        /* <DEDUP_REMOVED lines=13> */
.L_x_3808:
        /* <DEDUP_REMOVED lines=14> */
.L_x_3822:
        /* <DEDUP_REMOVED lines=13> */
.L_x_3821:
        /* <DEDUP_REMOVED lines=27> */
.L_x_3824:
        /* <DEDUP_REMOVED lines=14> */
.L_x_3823:
[----:B------:R0:W5:Y:S01]  /*b020*/  LDG.E.U16 R19, desc[UR36][R2.64] ;  /* 0x0000002402137981 */ /* 0x000162000c1e1500 */
[----:B------:R-:W-:Y:S05]  /*b030*/  BRA `(.L_x_3813) ;  /* 0x0000000400d07947 */ /* 0x000fea0003800000 */
.L_x_3820:
        /* <DEDUP_REMOVED lines=13> */
.L_x_3827:
        /* <DEDUP_REMOVED lines=21> */
.L_x_3831:
[----:B------:R-:W-:Y:S05]  /*b260*/  BSYNC.RECONVERGENT B1 ;  /* 0x0000000000017941 */ /* 0x000fea0003800200 */
.L_x_3830:
[----:B------:R-:W-:Y:S02]  /*b270*/  SHF.L.U32 R0, R0, 0x14, RZ ;  /* 0x0000001400007819 */ /* 0x000fe400000006ff */
[----:B------:R-:W-:-:S04]  /*b280*/  LEA R2, R2, 0x3b800000, 0x17 ;  /* 0x3b80000002027811 */ /* 0x000fc800078eb8ff */
[----:B------:R-:W-:-:S07]  /*b290*/  LOP3.LUT R0, R2, R0, R7, 0xfe, !PT ;  /* 0x0000000002007212 */ /* 0x000fce00078efe07 */
.L_x_3829:
[----:B------:R-:W-:Y:S05]  /*b2a0*/  BSYNC.RECONVERGENT B0 ;  /* 0x0000000000007941 */ /* 0x000fea0003800200 */
.L_x_3828:
[----:B------:R-:W-:-:S04]  /*b2b0*/  F2FP.BF16.F32.PACK_AB R0, RZ, R0 ;  /* 0x00000000ff00723e */ /* 0x000fc800000010ff */
[----:B------:R-:W-:Y:S01]  /*b2c0*/  PRMT R19, R0, 0x7610, R19 ;  /* 0x0000761000137816 */ /* 0x000fe20000000013 */
[----:B------:R-:W-:Y:S06]  /*b2d0*/  BRA `(.L_x_3813) ;  /* 0x0000000400287947 */ /* 0x000fec0003800000 */
.L_x_3826:
        /* <DEDUP_REMOVED lines=21> */
.L_x_3835:
[----:B------:R-:W-:Y:S05]  /*b430*/  BSYNC.RECONVERGENT B1 ;  /* 0x0000000000017941 */ /* 0x000fea0003800200 */
.L_x_3834:
[----:B------:R-:W-:Y:S02]  /*b440*/  SHF.L.U32 R0, R0, 0x15, RZ ;  /* 0x0000001500007819 */ /* 0x000fe400000006ff */
[----:B------:R-:W-:-:S04]  /*b450*/  LEA R2, R2, 0x37800000, 0x17 ;  /* 0x3780000002027811 */ /* 0x000fc800078eb8ff */
[----:B------:R-:W-:-:S07]  /*b460*/  LOP3.LUT R0, R2, R0, R7, 0xfe, !PT ;  /* 0x0000000002007212 */ /* 0x000fce00078efe07 */
.L_x_3833:
[----:B------:R-:W-:Y:S05]  /*b470*/  BSYNC.RECONVERGENT B0 ;  /* 0x0000000000007941 */ /* 0x000fea0003800200 */
.L_x_3832:
[----:B------:R-:W-:-:S04]  /*b480*/  F2FP.BF16.F32.PACK_AB R0, RZ, R0 ;  /* 0x00000000ff00723e */ /* 0x000fc800000010ff */
[----:B------:R-:W-:Y:S01]  /*b490*/  PRMT R19, R0, 0x7610, R19 ;  /* 0x0000761000137816 */ /* 0x000fe20000000013 */
[----:B------:R-:W-:Y:S06]  /*b4a0*/  BRA `(.L_x_3813) ;  /* 0x0000000000b47947 */ /* 0x000fec0003800000 */
.L_x_3825:
        /* <DEDUP_REMOVED lines=14> */
.L_x_3839:
[----:B------:R-:W-:Y:S05]  /*b590*/  BSYNC.RECONVERGENT B0 ;  /* 0x0000000000007941 */ /* 0x000fea0003800200 */
.L_x_3838:
[----:B------:R-:W-:-:S04]  /*b5a0*/  F2FP.BF16.F32.PACK_AB R0, RZ, R0 ;  /* 0x00000000ff00723e */ /* 0x000fc800000010ff */
[----:B------:R-:W-:Y:S01]  /*b5b0*/  PRMT R19, R0, 0x7610, R19 ;  /* 0x0000761000137816 */ /* 0x000fe20000000013 */
[----:B------:R-:W-:Y:S06]  /*b5c0*/  BRA `(.L_x_3813) ;  /* 0x00000000006c7947 */ /* 0x000fec0003800000 */
.L_x_3812:
        /* <DEDUP_REMOVED lines=16> */
.L_x_3840:
[----:B------:R-:W-:Y:S01]  /*b6d0*/  PRMT R19, RZ, 0x7610, R19 ;  /* 0x00007610ff137816 */ /* 0x000fe20000000013 */
[----:B------:R-:W-:Y:S06]  /*b6e0*/  BRA `(.L_x_3813) ;  /* 0x0000000000247947 */ /* 0x000fec0003800000 */
.L_x_3837:
[----:B------:R-:W2:Y:S02]  /*b6f0*/  LDG.E.64 R2, desc[UR36][R2.64] ;  /* 0x0000002402027981 */ /* 0x000ea4000c1e1b00 */
[----:B--2---:R-:W0:Y:S02]  /*b700*/  I2F.U64 R0, R2 ;  /* 0x0000000200007312 */ /* 0x004e240000301000 */
[----:B0-----:R-:W-:-:S04]  /*b710*/  F2FP.BF16.F32.PACK_AB R0, RZ, R0 ;  /* 0x00000000ff00723e */ /* 0x001fc800000010ff */
[----:B------:R-:W-:Y:S01]  /*b720*/  PRMT R19, R0, 0x7610, R19 ;  /* 0x0000761000137816 */ /* 0x000fe20000000013 */
[----:B------:R-:W-:Y:S06]  /*b730*/  BRA `(.L_x_3813) ;  /* 0x0000000000107947 */ /* 0x000fec0003800000 */
.L_x_3836:
[----:B------:R-:W2:Y:S02]  /*b740*/  LDG.E R2, desc[UR36][R2.64] ;  /* 0x0000002402027981 */ /* 0x000ea4000c1e1900 */
[----:B--2---:R-:W-:-:S04]  /*b750*/  I2FP.F32.U32 R0, R2 ;  /* 0x0000000200007245 */ /* 0x004fc80000201000 */
[----:B------:R-:W-:-:S04]  /*b760*/  F2FP.BF16.F32.PACK_AB R0, RZ, R0 ;  /* 0x00000000ff00723e */ /* 0x000fc800000010ff */
[----:B------:R-:W-:-:S07]  /*b770*/  PRMT R19, R0, 0x7610, R19 ;  /* 0x0000761000137816 */ /* 0x000fce0000000013 */
.L_x_3813:
        /* <DEDUP_REMOVED lines=18> */
.L_x_3844:
[----:B------:R-:W2:Y:S02]  /*b8a0*/  LDG.E.U8 R2, desc[UR36][R2.64] ;  /* 0x0000002402027981 */ /* 0x000ea4000c1e1100 */
[----:B--2---:R-:W-:-:S04]  /*b8b0*/  I2FP.F32.U32 R0, R2 ;  /* 0x0000000200007245 */ /* 0x004fc80000201000 */
[----:B------:R-:W-:Y:S01]  /*b8c0*/  F2FP.BF16.F32.PACK_AB R0, RZ, R0 ;  /* 0x00000000ff00723e */ /* 0x000fe200000010ff */
[----:B------:R-:W-:Y:S06]  /*b8d0*/  BRA `(.L_x_3846) ;  /* 0x0000000c00a47947 */ /* 0x000fec0003800000 */
.L_x_3843:
        /* <DEDUP_REMOVED lines=10> */
.L_x_3848:
[----:B------:R-:W2:Y:S02]  /*b980*/  LDG.E R2, desc[UR36][R2.64] ;  /* 0x0000002402027981 */ /* 0x000ea4000c1e1900 */
[----:B--2---:R-:W-:-:S04]  /*b990*/  I2FP.F32.S32 R0, R2 ;  /* 0x0000000200007245 */ /* 0x004fc80000201400 */
[----:B------:R-:W-:Y:S01]  /*b9a0*/  F2FP.BF16.F32.PACK_AB R0, RZ, R0 ;  /* 0x00000000ff00723e */ /* 0x000fe200000010ff */
[----:B------:R-:W-:Y:S06]  /*b9b0*/  BRA `(.L_x_3846) ;  /* 0x0000000c006c7947 */ /* 0x000fec0003800000 */
.L_x_3847:
[----:B------:R-:W2:Y:S02]  /*b9c0*/  LDG.E.U16 R2, desc[UR36][R2.64] ;  /* 0x0000002402027981 */ /* 0x000ea4000c1e1500 */
[----:B--2---:R-:W0:Y:S02]  /*b9d0*/  I2F.S16 R0, R2 ;  /* 0x0000000200007306 */ /* 0x004e240000101400 */
[----:B0-----:R-:W-:Y:S01]  /*b9e0*/  F2FP.BF16.F32.PACK_AB R0, RZ, R0 ;  /* 0x00000000ff00723e */ /* 0x001fe200000010ff */
[----:B------:R-:W-:Y:S06]  /*b9f0*/  BRA `(.L_x_3846) ;  /* 0x0000000c005c7947 */ /* 0x000fec0003800000 */
.L_x_3842:
        /* <DEDUP_REMOVED lines=9> */
.L_x_3850:
[----:B------:R-:W2:Y:S02]  /*ba90*/  LDG.E.U16 R0, desc[UR36][R2.64] ;  /* 0x0000002402007981 */ /* 0x000ea4000c1e1500 */
[----:B--2---:R-:W-:-:S05]  /*baa0*/  HADD2.F32 R0, -RZ, R0.H0_H0 ;  /* 0x20000000ff007230 */ /* 0x004fca0000004100 */
[----:B------:R-:W-:Y:S01]  /*bab0*/  F2FP.BF16.F32.PACK_AB R0, RZ, R0 ;  /* 0x00000000ff00723e */ /* 0x000fe200000010ff */
[----:B------:R-:W-:Y:S06]  /*bac0*/  BRA `(.L_x_3846) ;  /* 0x0000000c00287947 */ /* 0x000fec0003800000 */
.L_x_3849:
        /* <DEDUP_REMOVED lines=9> */
.L_x_3852:
[----:B------:R-:W2:Y:S02]  /*bb60*/  LDG.E.U16 R2, desc[UR36][R2.64] ;  /* 0x0000002402027981 */ /* 0x000ea4000c1e1500 */
[----:B--2---:R-:W-:-:S05]  /*bb70*/  HADD2.F32 R0, -RZ, R2.H0_H0 ;  /* 0x20000002ff007230 */ /* 0x004fca0000004100 */
[----:B------:R-:W-:Y:S01]  /*bb80*/  F2FP.BF16.F32.PACK_AB R0, RZ, R0 ;  /* 0x00000000ff00723e */ /* 0x000fe200000010ff */
[----:B------:R-:W-:Y:S06]  /*bb90*/  BRA `(.L_x_3846) ;  /* 0x0000000800f47947 */ /* 0x000fec0003800000 */
.L_x_3851:
        /* <DEDUP_REMOVED lines=12> */
.L_x_3841:
        /* <DEDUP_REMOVED lines=13> */
.L_x_3855:
        /* <DEDUP_REMOVED lines=12> */
.L_x_3854:
        /* <DEDUP_REMOVED lines=27> */
.L_x_3857:
        /* <DEDUP_REMOVED lines=13> */
.L_x_3856:
[----:B------:R0:W5:Y:S01]  /*c070*/  LDG.E.U16 R0, desc[UR36][R2.64] ;  /* 0x0000002402007981 */ /* 0x000162000c1e1500 */
[----:B------:R-:W-:Y:S05]  /*c080*/  BRA `(.L_x_3846) ;  /* 0x0000000400b87947 */ /* 0x000fea0003800000 */
.L_x_3853:
        /* <DEDUP_REMOVED lines=12> */
.L_x_3860:
        /* <DEDUP_REMOVED lines=21> */
.L_x_3864:
[----:B------:R-:W-:Y:S05]  /*c2a0*/  BSYNC.RECONVERGENT B1 ;  /* 0x0000000000017941 */ /* 0x000fea0003800200 */
.L_x_3863:
[----:B------:R-:W-:Y:S01]  /*c2b0*/  IMAD.SHL.U32 R0, R0, 0x100000, RZ ;  /* 0x0010000000007824 */ /* 0x000fe200078e00ff */
[----:B------:R-:W-:-:S04]  /*c2c0*/  LEA R2, R2, 0x3b800000, 0x17 ;  /* 0x3b80000002027811 */ /* 0x000fc800078eb8ff */
[----:B------:R-:W-:-:S07]  /*c2d0*/  LOP3.LUT R0, R2, R0, R7, 0xfe, !PT ;  /* 0x0000000002007212 */ /* 0x000fce00078efe07 */
.L_x_3862:
[----:B------:R-:W-:Y:S05]  /*c2e0*/  BSYNC.RECONVERGENT B0 ;  /* 0x0000000000007941 */ /* 0x000fea0003800200 */
.L_x_3861:
[----:B------:R-:W-:Y:S01]  /*c2f0*/  F2FP.BF16.F32.PACK_AB R0, RZ, R0 ;  /* 0x00000000ff00723e */ /* 0x000fe200000010ff */
[----:B------:R-:W-:Y:S06]  /*c300*/  BRA `(.L_x_3846) ;  /* 0x0000000400187947 */ /* 0x000fec0003800000 */
.L_x_3859:
        /* <DEDUP_REMOVED lines=21> */
.L_x_3868:
[----:B------:R-:W-:Y:S05]  /*c460*/  BSYNC.RECONVERGENT B1 ;  /* 0x0000000000017941 */ /* 0x000fea0003800200 */
.L_x_3867:
[----:B------:R-:W-:Y:S01]  /*c470*/  IMAD.SHL.U32 R0, R0, 0x200000, RZ ;  /* 0x0020000000007824 */ /* 0x000fe200078e00ff */
[----:B------:R-:W-:-:S04]  /*c480*/  LEA R2, R2, 0x37800000, 0x17 ;  /* 0x3780000002027811 */ /* 0x000fc800078eb8ff */
[----:B------:R-:W-:-:S07]  /*c490*/  LOP3.LUT R0, R2, R0, R7, 0xfe, !PT ;  /* 0x0000000002007212 */ /* 0x000fce00078efe07 */
.L_x_3866:
[----:B------:R-:W-:Y:S05]  /*c4a0*/  BSYNC.RECONVERGENT B0 ;  /* 0x0000000000007941 */ /* 0x000fea0003800200 */
.L_x_3865:
[----:B------:R-:W-:Y:S01]  /*c4b0*/  F2FP.BF16.F32.PACK_AB R0, RZ, R0 ;  /* 0x00000000ff00723e */ /* 0x000fe200000010ff */
[----:B------:R-:W-:Y:S06]  /*c4c0*/  BRA `(.L_x_3846) ;  /* 0x0000000000a87947 */ /* 0x000fec0003800000 */
.L_x_3858:
        /* <DEDUP_REMOVED lines=14> */
.L_x_3872:
[----:B------:R-:W-:Y:S05]  /*c5b0*/  BSYNC.RECONVERGENT B0 ;  /* 0x0000000000007941 */ /* 0x000fea0003800200 */
.L_x_3871:
[----:B------:R-:W-:Y:S01]  /*c5c0*/  F2FP.BF16.F32.PACK_AB R0, RZ, R0 ;  /* 0x00000000ff00723e */ /* 0x000fe200000010ff */
[----:B------:R-:W-:Y:S06]  /*c5d0*/  BRA `(.L_x_3846) ;  /* 0x0000000000647947 */ /* 0x000fec0003800000 */
.L_x_3845:
        /* <DEDUP_REMOVED lines=16> */
.L_x_3873:
[----:B------:R-:W-:Y:S01]  /*c6e0*/  PRMT R0, RZ, 0x7610, R0 ;  /* 0x00007610ff007816 */ /* 0x000fe20000000000 */
[----:B------:R-:W-:Y:S06]  /*c6f0*/  BRA `(.L_x_3846) ;  /* 0x00000000001c7947 */ /* 0x000fec0003800000 */
.L_x_3870:
[----:B------:R-:W2:Y:S02]  /*c700*/  LDG.E.64 R2, desc[UR36][R2.64] ;  /* 0x0000002402027981 */ /* 0x000ea4000c1e1b00 */
[----:B--2---:R-:W0:Y:S02]  /*c710*/  I2F.U64 R0, R2 ;  /* 0x0000000200007312 */ /* 0x004e240000301000 */
[----:B0-----:R-:W-:Y:S01]  /*c720*/  F2FP.BF16.F32.PACK_AB R0, RZ, R0 ;  /* 0x00000000ff00723e */ /* 0x001fe200000010ff */
[----:B------:R-:W-:Y:S06]  /*c730*/  BRA `(.L_x_3846) ;  /* 0x00000000000c7947 */ /* 0x000fec0003800000 */
.L_x_3869:
[----:B------:R-:W2:Y:S02]  /*c740*/  LDG.E R2, desc[UR36][R2.64] ;  /* 0x0000002402027981 */ /* 0x000ea4000c1e1900 */
[----:B--2---:R-:W-:-:S04]  /*c750*/  I2FP.F32.U32 R0, R2 ;  /* 0x0000000200007245 */ /* 0x004fc80000201000 */
[----:B------:R-:W-:-:S07]  /*c760*/  F2FP.BF16.F32.PACK_AB R0, RZ, R0 ;  /* 0x00000000ff00723e */ /* 0x000fce00000010ff */
.L_x_3846:
[----:B-----5:R-:W-:Y:S01]  /*c770*/  SHF.L.U32 R0, R0, 0x10, RZ ;  /* 0x0000001000007819 */ /* 0x020fe200000006ff */
[----:B0-----:R-:W-:Y:S01]  /*c780*/  IMAD.MOV.U32 R2, RZ, RZ, 0x3e095d4e ;  /* 0x3e095d4eff027424 */ /* 0x001fe200078e00ff */
[----:B------:R-:W0:Y:S01]  /*c790*/  LDCU.64 UR6, c[0x0][0x5e8] ;  /* 0x0000bd00ff0677ac */ /* 0x000e220008000a00 */
[----:B------:R-:W-:Y:S02]  /*c7a0*/  IMAD.U32 R19, R19, 0x10000, RZ ;  /* 0x0001000013137824 */ /* 0x000fe400078e00ff */
        /* <DEDUP_REMOVED lines=9> */
[----:B------:R-:W1:Y:S02]  /*c840*/  MUFU.TANH R5, R5 ;  /* 0x0000000500057308 */ /* 0x000e640000002400 */
[----:B-1----:R-:W-:-:S04]  /*c850*/  FFMA.FTZ R3, -R5, R5, 1 ;  /* 0x3f80000005037423 */ /* 0x002fc80000010105 */
[----:B------:R-:W-:Y:S01]  /*c860*/  FMUL.FTZ R3, R0, R3 ;  /* 0x0000000300037220 */ /* 0x000fe20000410000 */
[----:B------:R-:W-:-:S03]  /*c870*/  FADD.FTZ R0, R5, 1 ;  /* 0x3f80000005007421 */ /* 0x000fc60000010000 */
[----:B------:R-:W-:Y:S01]  /*c880*/  FMUL.FTZ R3, R2, R3 ;  /* 0x0000000302037220 */ /* 0x000fe20000410000 */
[----:B0-----:R-:W-:-:S03]  /*c890*/  IADD3 R2, P0, PT, R16, UR6, RZ ;  /* 0x0000000610027c10 */ /* 0x001fc6000ff1e0ff */
        /* <DEDUP_REMOVED lines=17> */
.L_x_3877:
[----:B-1----:R-:W-:-:S06]  /*c9b0*/  SHF.L.U32 R5, R5, 0x10, RZ ;  /* 0x0000001005057819 */ /* 0x002fcc00000006ff */
[----:B------:R-:W1:Y:S02]  /*c9c0*/  F2I.S64.TRUNC R4, R5 ;  /* 0x0000000500047311 */ /* 0x000e64000020d900 */
[----:B-1----:R1:W-:Y:S01]  /*c9d0*/  STG.E.U8 desc[UR36][R2.64], R4 ;  /* 0x0000000402007986 */ /* 0x0023e2000c101124 */
[----:B------:R-:W-:Y:S05]  /*c9e0*/  BRA `(.L_x_3879) ;  /* 0x0000000c006c7947 */ /* 0x000fea0003800000 */
.L_x_3876:
        /* <DEDUP_REMOVED lines=10> */
.L_x_3881:
[----:B-1----:R-:W-:-:S06]  /*ca90*/  IMAD.U32 R5, R5, 0x10000, RZ ;  /* 0x0001000005057824 */ /* 0x002fcc00078e00ff */
[----:B------:R-:W1:Y:S02]  /*caa0*/  F2I.FTZ.TRUNC.NTZ R5, R5 ;  /* 0x0000000500057305 */ /* 0x000e64000021f100 */
[----:B-1----:R1:W-:Y:S01]  /*cab0*/  STG.E desc[UR36][R2.64], R5 ;  /* 0x0000000502007986 */ /* 0x0023e2000c101924 */
[----:B------:R-:W-:Y:S05]  /*cac0*/  BRA `(.L_x_3879) ;  /* 0x0000000c00347947 */ /* 0x000fea0003800000 */
.L_x_3880:
[----:B-1----:R-:W-:-:S06]  /*cad0*/  IMAD.U32 R5, R5, 0x10000, RZ ;  /* 0x0001000005057824 */ /* 0x002fcc00078e00ff */
[----:B------:R-:W1:Y:S02]  /*cae0*/  F2I.FTZ.TRUNC.NTZ R5, R5 ;  /* 0x0000000500057305 */ /* 0x000e64000021f100 */
[----:B-1----:R1:W-:Y:S01]  /*caf0*/  STG.E.U16 desc[UR36][R2.64], R5 ;  /* 0x0000000502007986 */ /* 0x0023e2000c101524 */
[----:B------:R-:W-:Y:S05]  /*cb00*/  BRA `(.L_x_3879) ;  /* 0x0000000c00247947 */ /* 0x000fea0003800000 */
.L_x_3875:
        /* <DEDUP_REMOVED lines=9> */
.L_x_3883:
[----:B01----:R-:W-:-:S04]  /*cba0*/  SHF.L.U32 R0, R5, 0x10, RZ ;  /* 0x0000001005007819 */ /* 0x003fc800000006ff */
[----:B------:R-:W-:-:S05]  /*cbb0*/  F2FP.F16.F32.PACK_AB R0, RZ, R0 ;  /* 0x00000000ff00723e */ /* 0x000fca00000000ff */
[----:B------:R0:W-:Y:S01]  /*cbc0*/  STG.E.U16 desc[UR36][R2.64], R0 ;  /* 0x0000000002007986 */ /* 0x0001e2000c101524 */
[----:B------:R-:W-:Y:S05]  /*cbd0*/  BRA `(.L_x_3879) ;  /* 0x0000000800f07947 */ /* 0x000fea0003800000 */
.L_x_3882:
        /* <DEDUP_REMOVED lines=10> */
.L_x_3885:
[----:B-1----:R-:W-:-:S05]  /*cc80*/  IMAD.U32 R5, R5, 0x10000, RZ ;  /* 0x0001000005057824 */ /* 0x002fca00078e00ff */
[----:B------:R-:W-:-:S04]  /*cc90*/  F2FP.F16.F32.PACK_AB R5, RZ, R5 ;  /* 0x00000005ff05723e */ /* 0x000fc800000000ff */
[----:B------:R-:W-:-:S05]  /*cca0*/  PRMT R5, R5, 0x5410, RZ ;  /* 0x0000541005057816 */ /* 0x000fca00000000ff */
[----:B------:R1:W-:Y:S01]  /*ccb0*/  STG.E desc[UR36][R2.64], R5 ;  /* 0x0000000502007986 */ /* 0x0003e2000c101924 */
[----:B------:R-:W-:Y:S05]  /*ccc0*/  BRA `(.L_x_3879) ;  /* 0x0000000800b47947 */ /* 0x000fea0003800000 */
.L_x_3884:
[----:B-1----:R-:W-:-:S04]  /*ccd0*/  IMAD.U32 R4, R5, 0x10000, RZ ;  /* 0x0001000005047824 */ /* 0x002fc800078e00ff */
[----:B------:R-:W-:-:S06]  /*cce0*/  FMUL.FTZ R4, R4, 1 ;  /* 0x3f80000004047820 */ /* 0x000fcc0000410000 */
[----:B------:R-:W1:Y:S02]  /*ccf0*/  F2F.F64.F32 R4, R4 ;  /* 0x0000000400047310 */ /* 0x000e640000201800 */
[----:B-1----:R1:W-:Y:S01]  /*cd00*/  STG.E.64 desc[UR36][R2.64], R4 ;  /* 0x0000000402007986 */ /* 0x0023e2000c101b24 */
[----:B------:R-:W-:Y:S05]  /*cd10*/  BRA `(.L_x_3879) ;  /* 0x0000000800a07947 */ /* 0x000fea0003800000 */
.L_x_3874:
        /* <DEDUP_REMOVED lines=14> */
.L_x_3889:
        /* <DEDUP_REMOVED lines=18> */
.L_x_3892:
[----:B------:R-:W-:-:S04]  /*cf20*/  SHF.R.U32.HI R5, RZ, 0x18, R5 ;  /* 0x00000018ff057819 */ /* 0x000fc80000011605 */
[----:B------:R-:W-:-:S07]  /*cf30*/  LOP3.LUT R0, R0, 0x80, R5, 0xf8, !PT ;  /* 0x0000008000007812 */ /* 0x000fce00078ef805 */
.L_x_3891:
[----:B------:R-:W-:Y:S05]  /*cf40*/  BSYNC.RECONVERGENT B0 ;  /* 0x0000000000007941 */ /* 0x000fea0003800200 */
.L_x_3890:
[----:B------:R0:W-:Y:S01]  /*cf50*/  STG.E.U8 desc[UR36][R2.64], R0 ;  /* 0x0000000002007986 */ /* 0x0001e2000c101124 */
[----:B------:R-:W-:Y:S05]  /*cf60*/  BRA `(.L_x_3879) ;  /* 0x00000008000c7947 */ /* 0x000fea0003800000 */
.L_x_3888:
        /* <DEDUP_REMOVED lines=18> */
.L_x_3895:
[----:B------:R-:W-:-:S04]  /*d090*/  SHF.R.U32.HI R5, RZ, 0x18, R5 ;  /* 0x00000018ff057819 */ /* 0x000fc80000011605 */
[----:B------:R-:W-:-:S07]  /*d0a0*/  LOP3.LUT R0, R0, 0x80, R5, 0xf8, !PT ;  /* 0x0000008000007812 */ /* 0x000fce00078ef805 */
.L_x_3894:
[----:B------:R-:W-:Y:S05]  /*d0b0*/  BSYNC.RECONVERGENT B0 ;  /* 0x0000000000007941 */ /* 0x000fea0003800200 */
.L_x_3893:
[----:B------:R0:W-:Y:S01]  /*d0c0*/  STG.E.U8 desc[UR36][R2.64], R0 ;  /* 0x0000000002007986 */ /* 0x0001e2000c101124 */
[----:B------:R-:W-:Y:S05]  /*d0d0*/  BRA `(.L_x_3879) ;  /* 0x0000000400b07947 */ /* 0x000fea0003800000 */
.L_x_3887:
        /* <DEDUP_REMOVED lines=22> */
.L_x_3897:
[----:B-1----:R-:W-:-:S06]  /*d240*/  IMAD.U32 R5, R5, 0x10000, RZ ;  /* 0x0001000005057824 */ /* 0x002fcc00078e00ff */
[----:B------:R-:W1:Y:S02]  /*d250*/  F2I.U64.TRUNC R4, R5 ;  /* 0x0000000500047311 */ /* 0x000e64000020d800 */
[----:B-1----:R1:W-:Y:S01]  /*d260*/  STG.E.64 desc[UR36][R2.64], R4 ;  /* 0x0000000402007986 */ /* 0x0023e2000c101b24 */
[----:B------:R-:W-:Y:S05]  /*d270*/  BRA `(.L_x_3879) ;  /* 0x0000000400487947 */ /* 0x000fea0003800000 */
.L_x_3896:
[----:B-1----:R-:W-:-:S06]  /*d280*/  IMAD.U32 R5, R5, 0x10000, RZ ;  /* 0x0001000005057824 */ /* 0x002fcc00078e00ff */
[----:B------:R-:W1:Y:S02]  /*d290*/  F2I.FTZ.U32.TRUNC.NTZ R5, R5 ;  /* 0x0000000500057305 */ /* 0x000e64000021f000 */
[----:B-1----:R1:W-:Y:S01]  /*d2a0*/  STG.E desc[UR36][R2.64], R5 ;  /* 0x0000000502007986 */ /* 0x0023e2000c101924 */
[----:B------:R-:W-:Y:S05]  /*d2b0*/  BRA `(.L_x_3879) ;  /* 0x0000000400387947 */ /* 0x000fea0003800000 */
.L_x_3886:
        /* <DEDUP_REMOVED lines=11> */
.L_x_3899:
[----:B-1----:R-:W-:Y:S02]  /*d370*/  SHF.L.U32 R5, R5, 0x10, RZ ;  /* 0x0000001005057819 */ /* 0x002fe400000006ff */
[----:B------:R-:W-:-:S03]  /*d380*/  CS2R R6, SRZ ;  /* 0x0000000000067805 */ /* 0x000fc6000001ff00 */
[----:B------:R-:W-:-:S06]  /*d390*/  FMUL.FTZ R5, R5, 1 ;  /* 0x3f80000005057820 */ /* 0x000fcc0000410000 */
[----:B------:R-:W1:Y:S02]  /*d3a0*/  F2F.F64.F32 R4, R5 ;  /* 0x0000000500047310 */ /* 0x000e640000201800 */
[----:B-1----:R1:W-:Y:S01]  /*d3b0*/  STG.E.128 desc[UR36][R2.64], R4 ;  /* 0x0000000402007986 */ /* 0x0023e2000c101d24 */
[----:B------:R-:W-:Y:S05]  /*d3c0*/  BRA `(.L_x_3879) ;  /* 0x0000000000f47947 */ /* 0x000fea0003800000 */
.L_x_3898:
[----:B------:R-:W-:-:S09]  /*d3d0*/  UISETP.NE.AND UP0, UPT, UR4, 0xf, UPT ;  /* 0x0000000f0400788c */ /* 0x000fd2000bf05270 */
[----:B------:R-:W-:Y:S05]  /*d3e0*/  BRA.U !UP0, `(.L_x_3900) ;  /* 0x0000000108e87547 */ /* 0x000fea000b800000 */
[----:B------:R-:W-:-:S09]  /*d3f0*/  UISETP.NE.AND UP0, UPT, UR4, 0x17, UPT ;  /* 0x000000170400788c */ /* 0x000fd2000bf05270 */
[----:B------:R-:W-:Y:S05]  /*d400*/  BRA.U !UP0, `(.L_x_3901) ;  /* 0x0000000108907547 */ /* 0x000fea000b800000 */
[----:B------:R-:W-:-:S09]  /*d410*/  UISETP.NE.AND UP0, UPT, UR4, 0x18, UPT ;  /* 0x000000180400788c */ /* 0x000fd2000bf05270 */
[----:B------:R-:W-:Y:S05]  /*d420*/  BRA.U !UP0, `(.L_x_3902) ;  /* 0x0000000108447547 */ /* 0x000fea000b800000 */
.L_x_3878:
        /* <DEDUP_REMOVED lines=16> */
.L_x_3903:
[----:B------:R-:W-:Y:S05]  /*d530*/  BRA `(.L_x_3879) ;  /* 0x0000000000987947 */ /* 0x000fea0003800000 */
.L_x_3902:
        /* <DEDUP_REMOVED lines=13> */
.L_x_3905:
[----:B------:R-:W-:Y:S05]  /*d610*/  BSYNC.RECONVERGENT B0 ;  /* 0x0000000000007941 */ /* 0x000fea0003800200 */
.L_x_3904:
[----:B------:R-:W-:-:S05]  /*d620*/  LOP3.LUT R5, R0, 0x80, R5, 0xf8, !PT ;  /* 0x0000008000057812 */ /* 0x000fca00078ef805 */
[----:B------:R4:W-:Y:S01]  /*d630*/  STG.E.U8 desc[UR36][R2.64], R5 ;  /* 0x0000000502007986 */ /* 0x0009e2000c101124 */
[----:B------:R-:W-:Y:S05]  /*d640*/  BRA `(.L_x_3879) ;  /* 0x0000000000547947 */ /* 0x000fea0003800000 */
.L_x_3901:
        /* <DEDUP_REMOVED lines=12> */
.L_x_3907:
[----:B0-----:R-:W-:Y:S01]  /*d710*/  IMAD.MOV.U32 R0, RZ, RZ, 0x7f ;  /* 0x0000007fff007424 */ /* 0x001fe200078e00ff */
[----:B------:R-:W-:-:S04]  /*d720*/  ISETP.GT.U32.AND P0, PT, R4, 0x7f800000, PT ;  /* 0x7f8000000400780c */ /* 0x000fc80003f04070 */
[----:B------:R-:W-:-:S09]  /*d730*/  SEL R0, R0, 0x7c, P0 ;  /* 0x0000007c00007807 */ /* 0x000fd20000000000 */
.L_x_3908:
[----:B------:R-:W-:Y:S05]  /*d740*/  BSYNC.RECONVERGENT B0 ;  /* 0x0000000000007941 */ /* 0x000fea0003800200 */
.L_x_3906:
[----:B------:R-:W-:-:S04]  /*d750*/  SHF.R.U32.HI R5, RZ, 0x18, R5 ;  /* 0x00000018ff057819 */ /* 0x000fc80000011605 */
[----:B------:R-:W-:-:S05]  /*d760*/  LOP3.LUT R5, R0, 0x80, R5, 0xf8, !PT ;  /* 0x0000008000057812 */ /* 0x000fca00078ef805 */
[----:B------:R3:W-:Y:S01]  /*d770*/  STG.E.U8 desc[UR36][R2.64], R5 ;  /* 0x0000000502007986 */ /* 0x0007e2000c101124 */
[----:B------:R-:W-:Y:S05]  /*d780*/  BRA `(.L_x_3879) ;  /* 0x0000000000047947 */ /* 0x000fea0003800000 */
.L_x_3900:
[----:B-1----:R1:W-:Y:S02]  /*d790*/  STG.E.U16 desc[UR36][R2.64], R5 ;  /* 0x0000000502007986 */ /* 0x0023e4000c101524 */
.L_x_3879:
[----:B------:R-:W-:-:S07]  /*d7a0*/  VIADD R17, R17, 0x80 ;  /* 0x0000008011117836 */ /* 0x000fce0000000000 */
.L_x_3806:
[----:B------:R-:W-:Y:S05]  /*d7b0*/  BSYNC.RECONVERGENT B6 ;  /* 0x0000000000067941 */ /* 0x000fea0003800200 */
.L_x_3805:
[----:B------:R-:W5:Y:S02]  /*d7c0*/  LDCU UR4, c[0x0][0x380] ;  /* 0x00007000ff0477ac */ /* 0x000f640008000800 */
[----:B-----5:R-:W-:-:S13]  /*d7d0*/  ISETP.GE.AND P0, PT, R17, UR4, PT ;  /* 0x0000000411007c0c */ /* 0x020fda000bf06270 */
[----:B------:R-:W-:Y:S05]  /*d7e0*/  @P0 EXIT ;  /* 0x000000000000094d */ /* 0x000fea0003800000 */
        /* <DEDUP_REMOVED lines=354> */
.L_x_3909:
[----:B------:R-:W0:Y:S01]  /*ee10*/  LDCU.64 UR6, c[0x0][0x5e8] ;  /* 0x0000bd00ff0677ac */ /* 0x000e220008000a00 */
[----:B------:R-:W1:Y:S01]  /*ee20*/  LDCU.64 UR8, c[0x0][0x5f0] ;  /* 0x0000be00ff0877ac */ /* 0x000e620008000a00 */
[----:B------:R-:W-:-:S04]  /*ee30*/  UPRMT UR4, UR39, 0x9910, URZ ;  /* 0x0000991027047896 */ /* 0x000fc800080000ff */
[----:B------:R-:W-:Y:S01]  /*ee40*/  UISETP.GT.AND UP0, UPT, UR4, 0x9, UPT ;  /* 0x000000090400788c */ /* 0x000fe2000bf04270 */
[----:B0-----:R-:W-:Y:S02]  /*ee50*/  IADD3 R16, P0, PT, R16, UR6, RZ ;  /* 0x0000000610107c10 */ /* 0x001fe4000ff1e0ff */
[----:B-123--:R-:W-:-:S03]  /*ee60*/  IADD3 R2, P1, PT, R0, UR8, RZ ;  /* 0x0000000800027c10 */ /* 0x00efc6000ff3e0ff */
[----:B------:R-:W-:Y:S02]  /*ee70*/  IMAD.X R17, RZ, RZ, UR7, P0 ;  /* 0x00000007ff117e24 */ /* 0x000fe400080e06ff */
[----:B------:R-:W-:Y:S01]  /*ee80*/  IMAD.X R3, RZ, RZ, UR9, P1 ;  /* 0x00000009ff037e24 */ /* 0x000fe200088e06ff */
        /* <DEDUP_REMOVED lines=14> */
.L_x_3913:
[----:B------:R-:W2:Y:S02]  /*ef70*/  LDG.E.U8 R2, desc[UR36][R2.64] ;  /* 0x0000002402027981 */ /* 0x000ea4000c1e1100 */
[----:B--2---:R-:W-:-:S04]  /*ef80*/  I2FP.F32.U32 R0, R2 ;  /* 0x0000000200007245 */ /* 0x004fc80000201000 */
[----:B------:R-:W-:-:S04]  /*ef90*/  F2FP.BF16.F32.PACK_AB R0, RZ, R0 ;  /* 0x00000000ff00723e */ /* 0x000fc800000010ff */
[----:B------:R-:W-:Y:S01]  /*efa0*/  PRMT R19, R0, 0x7610, R19 ;  /* 0x0000761000137816 */ /* 0x000fe20000000013 */
[----:B------:R-:W-:Y:S06]  /*efb0*/  BRA `(.L_x_3915) ;  /* 0x0000000c00e07947 */ /* 0x000fec0003800000 */
.L_x_3912:
        /* <DEDUP_REMOVED lines=11> */
.L_x_3917:
[----:B------:R-:W2:Y:S02]  /*f070*/  LDG.E R2, desc[UR36][R2.64] ;  /* 0x0000002402027981 */ /* 0x000ea4000c1e1900 */
[----:B--2---:R-:W-:-:S04]  /*f080*/  I2FP.F32.S32 R0, R2 ;  /* 0x0000000200007245 */ /* 0x004fc80000201400 */
[----:B------:R-:W-:-:S04]  /*f090*/  F2FP.BF16.F32.PACK_AB R0, RZ, R0 ;  /* 0x00000000ff00723e */ /* 0x000fc800000010ff */
[----:B------:R-:W-:Y:S01]  /*f0a0*/  PRMT R19, R0, 0x7610, R19 ;  /* 0x0000761000137816 */ /* 0x000fe20000000013 */
[----:B------:R-:W-:Y:S06]  /*f0b0*/  BRA `(.L_x_3915) ;  /* 0x0000000c00a07947 */ /* 0x000fec0003800000 */
.L_x_3916:
[----:B------:R-:W2:Y:S02]  /*f0c0*/  LDG.E.U16 R2, desc[UR36][R2.64] ;  /* 0x0000002402027981 */ /* 0x000ea4000c1e1500 */
[----:B--2---:R-:W0:Y:S02]  /*f0d0*/  I2F.S16 R0, R2 ;  /* 0x0000000200007306 */ /* 0x004e240000101400 */
[----:B0-----:R-:W-:-:S04]  /*f0e0*/  F2FP.BF16.F32.PACK_AB R0, RZ, R0 ;  /* 0x00000000ff00723e */ /* 0x001fc800000010ff */
[----:B------:R-:W-:Y:S01]  /*f0f0*/  PRMT R19, R0, 0x7610, R19 ;  /* 0x0000761000137816 */ /* 0x000fe20000000013 */
[----:B------:R-:W-:Y:S06]  /*f100*/  BRA `(.L_x_3915) ;  /* 0x0000000c008c7947 */ /* 0x000fec0003800000 */
.L_x_3911:
        /* <DEDUP_REMOVED lines=9> */
.L_x_3919:
[----:B------:R-:W2:Y:S02]  /*f1a0*/  LDG.E.U16 R0, desc[UR36][R2.64] ;  /* 0x0000002402007981 */ /* 0x000ea4000c1e1500 */
[----:B--2---:R-:W-:-:S05]  /*f1b0*/  HADD2.F32 R0, -RZ, R0.H0_H0 ;  /* 0x20000000ff007230 */ /* 0x004fca0000004100 */
[----:B------:R-:W-:-:S04]  /*f1c0*/  F2FP.BF16.F32.PACK_AB R0, RZ, R0 ;  /* 0x00000000ff00723e */ /* 0x000fc800000010ff */
[----:B------:R-:W-:Y:S01]  /*f1d0*/  PRMT R19, R0, 0x7610, R19 ;  /* 0x0000761000137816 */ /* 0x000fe20000000013 */
[----:B------:R-:W-:Y:S06]  /*f1e0*/  BRA `(.L_x_3915) ;  /* 0x0000000c00547947 */ /* 0x000fec0003800000 */
.L_x_3918:
        /* <DEDUP_REMOVED lines=9> */
.L_x_3921:
[----:B------:R-:W2:Y:S02]  /*f280*/  LDG.E.U16 R2, desc[UR36][R2.64] ;  /* 0x0000002402027981 */ /* 0x000ea4000c1e1500 */
[----:B--2---:R-:W-:-:S05]  /*f290*/  HADD2.F32 R0, -RZ, R2.H0_H0 ;  /* 0x20000002ff007230 */ /* 0x004fca0000004100 */
[----:B------:R-:W-:-:S04]  /*f2a0*/  F2FP.BF16.F32.PACK_AB R0, RZ, R0 ;  /* 0x00000000ff00723e */ /* 0x000fc800000010ff */
[----:B------:R-:W-:Y:S01]  /*f2b0*/  PRMT R19, R0, 0x7610, R19 ;  /* 0x0000761000137816 */ /* 0x000fe20000000013 */
[----:B------:R-:W-:Y:S06]  /*f2c0*/  BRA `(.L_x_3915) ;  /* 0x0000000c001c7947 */ /* 0x000fec0003800000 */
.L_x_3920:
        /* <DEDUP_REMOVED lines=13> */
.L_x_3910:
        /* <DEDUP_REMOVED lines=14> */
.L_x_3924:
        /* <DEDUP_REMOVED lines=13> */
.L_x_3923:
        /* <DEDUP_REMOVED lines=27> */
.L_x_3926:
        /* <DEDUP_REMOVED lines=14> */
.L_x_3925:
[----:B------:R0:W5:Y:S01]  /*f7e0*/  LDG.E.U16 R19, desc[UR36][R2.64] ;  /* 0x0000002402137981 */ /* 0x000162000c1e1500 */
[----:B------:R-:W-:Y:S05]  /*f7f0*/  BRA `(.L_x_3915) ;  /* 0x0000000400d07947 */ /* 0x000fea0003800000 */
.L_x_3922:
        /* <DEDUP_REMOVED lines=13> */
.L_x_3929:
        /* <DEDUP_REMOVED lines=21> */
.L_x_3933:
[----:B------:R-:W-:Y:S05]  /*fa20*/  BSYNC.RECONVERGENT B1 ;  /* 0x0000000000017941 */ /* 0x000fea0003800200 */
.L_x_3932:
[----:B------:R-:W-:Y:S02]  /*fa30*/  SHF.L.U32 R0, R0, 0x14, RZ ;  /* 0x0000001400007819 */ /* 0x000fe400000006ff */
[----:B------:R-:W-:-:S04]  /*fa40*/  LEA R2, R2, 0x3b800000, 0x17 ;  /* 0x3b80000002027811 */ /* 0x000fc800078eb8ff */
[----:B------:R-:W-:-:S07]  /*fa50*/  LOP3.LUT R0, R2, R0, R7, 0xfe, !PT ;  /* 0x0000000002007212 */ /* 0x000fce00078efe07 */
.L_x_3931:
[----:B------:R-:W-:Y:S05]  /*fa60*/  BSYNC.RECONVERGENT B0 ;  /* 0x0000000000007941 */ /* 0x000fea0003800200 */
.L_x_3930:
[----:B------:R-:W-:-:S04]  /*fa70*/  F2FP.BF16.F32.PACK_AB R0, RZ, R0 ;  /* 0x00000000ff00723e */ /* 0x000fc800000010ff */
[----:B------:R-:W-:Y:S01]  /*fa80*/  PRMT R19, R0, 0x7610, R19 ;  /* 0x0000761000137816 */ /* 0x000fe20000000013 */
[----:B------:R-:W-:Y:S06]  /*fa90*/  BRA `(.L_x_3915) ;  /* 0x0000000400287947 */ /* 0x000fec0003800000 */
.L_x_3928:
        /* <DEDUP_REMOVED lines=21> */
.L_x_3937:
[----:B------:R-:W-:Y:S05]  /*fbf0*/  BSYNC.RECONVERGENT B1 ;  /* 0x0000000000017941 */ /* 0x000fea0003800200 */
.L_x_3936:
[----:B------:R-:W-:Y:S01]  /*fc00*/  IMAD.SHL.U32 R0, R0, 0x200000, RZ ;  /* 0x0020000000007824 */ /* 0x000fe200078e00ff */
[----:B------:R-:W-:-:S04]  /*fc10*/  LEA R2, R2, 0x37800000, 0x17 ;  /* 0x3780000002027811 */ /* 0x000fc800078eb8ff */
[----:B------:R-:W-:-:S07]  /*fc20*/  LOP3.LUT R0, R2, R0, R7, 0xfe, !PT ;  /* 0x0000000002007212 */ /* 0x000fce00078efe07 */
.L_x_3935:
[----:B------:R-:W-:Y:S05]  /*fc30*/  BSYNC.RECONVERGENT B0 ;  /* 0x0000000000007941 */ /* 0x000fea0003800200 */
.L_x_3934:
[----:B------:R-:W-:-:S04]  /*fc40*/  F2FP.BF16.F32.PACK_AB R0, RZ, R0 ;  /* 0x00000000ff00723e */ /* 0x000fc800000010ff */
[----:B------:R-:W-:Y:S01]  /*fc50*/  PRMT R19, R0, 0x7610, R19 ;  /* 0x0000761000137816 */ /* 0x000fe20000000013 */
[----:B------:R-:W-:Y:S06]  /*fc60*/  BRA `(.L_x_3915) ;  /* 0x0000000000b47947 */ /* 0x000fec0003800000 */
.L_x_3927:
        /* <DEDUP_REMOVED lines=14> */
.L_x_3941:
[----:B------:R-:W-:Y:S05]  /*fd50*/  BSYNC.RECONVERGENT B0 ;  /* 0x0000000000007941 */ /* 0x000fea0003800200 */
.L_x_3940:
[----:B------:R-:W-:-:S04]  /*fd60*/  F2FP.BF16.F32.PACK_AB R0, RZ, R0 ;  /* 0x00000000ff00723e */ /* 0x000fc800000010ff */
[----:B------:R-:W-:Y:S01]  /*fd70*/  PRMT R19, R0, 0x7610, R19 ;  /* 0x0000761000137816 */ /* 0x000fe20000000013 */
[----:B------:R-:W-:Y:S06]  /*fd80*/  BRA `(.L_x_3915) ;  /* 0x00000000006c7947 */ /* 0x000fec0003800000 */
.L_x_3914:
        /* <DEDUP_REMOVED lines=16> */
.L_x_3942:
[----:B------:R-:W-:Y:S01]  /*fe90*/  PRMT R19, RZ, 0x7610, R19 ;  /* 0x00007610ff137816 */ /* 0x000fe20000000013 */
[----:B------:R-:W-:Y:S06]  /*fea0*/  BRA `(.L_x_3915) ;  /* 0x0000000000247947 */ /* 0x000fec0003800000 */
.L_x_3939:
[----:B------:R-:W2:Y:S02]  /*feb0*/  LDG.E.64 R2, desc[UR36][R2.64] ;  /* 0x0000002402027981 */ /* 0x000ea4000c1e1b00 */
[----:B--2---:R-:W0:Y:S02]  /*fec0*/  I2F.U64 R0, R2 ;  /* 0x0000000200007312 */ /* 0x004e240000301000 */
[----:B0-----:R-:W-:-:S04]  /*fed0*/  F2FP.BF16.F32.PACK_AB R0, RZ, R0 ;  /* 0x00000000ff00723e */ /* 0x001fc800000010ff */
[----:B------:R-:W-:Y:S01]  /*fee0*/  PRMT R19, R0, 0x7610, R19 ;  /* 0x0000761000137816 */ /* 0x000fe20000000013 */
[----:B------:R-:W-:Y:S06]  /*fef0*/  BRA `(.L_x_3915) ;  /* 0x0000000000107947 */ /* 0x000fec0003800000 */
.L_x_3938:
[----:B------:R-:W2:Y:S02]  /*ff00*/  LDG.E R2, desc[UR36][R2.64] ;  /* 0x0000002402027981 */ /* 0x000ea4000c1e1900 */
[----:B--2---:R-:W-:-:S04]  /*ff10*/  I2FP.F32.U32 R0, R2 ;  /* 0x0000000200007245 */ /* 0x004fc80000201000 */
[----:B------:R-:W-:-:S04]  /*ff20*/  F2FP.BF16.F32.PACK_AB R0, RZ, R0 ;  /* 0x00000000ff00723e */ /* 0x000fc800000010ff */
[----:B------:R-:W-:-:S07]  /*ff30*/  PRMT R19, R0, 0x7610, R19 ;  /* 0x0000761000137816 */ /* 0x000fce0000000013 */
.L_x_3915:
        /* <DEDUP_REMOVED lines=18> */
.L_x_3946:
[----:B------:R-:W2:Y:S02]  /*10060*/  LDG.E.U8 R2, desc[UR36][R2.64] ;  /* 0x0000002402027981 */ /* 0x000ea4000c1e1100 */
[----:B--2---:R-:W-:-:S04]  /*10070*/  I2FP.F32.U32 R0, R2 ;  /* 0x0000000200007245 */ /* 0x004fc80000201000 */
[----:B------:R-:W-:Y:S01]  /*10080*/  F2FP.BF16.F32.PACK_AB R0, RZ, R0 ;  /* 0x00000000ff00723e */ /* 0x000fe200000010ff */
[----:B------:R-:W-:Y:S06]  /*10090*/  BRA `(.L_x_3948) ;  /* 0x0000000c00a47947 */ /* 0x000fec0003800000 */
.L_x_3945:
        /* <DEDUP_REMOVED lines=10> */
.L_x_3950:
[----:B------:R-:W2:Y:S02]  /*10140*/  LDG.E R2, desc[UR36][R2.64] ;  /* 0x0000002402027981 */ /* 0x000ea4000c1e1900 */
[----:B--2---:R-:W-:-:S04]  /*10150*/  I2FP.F32.S32 R0, R2 ;  /* 0x0000000200007245 */ /* 0x004fc80000201400 */
[----:B------:R-:W-:Y:S01]  /*10160*/  F2FP.BF16.F32.PACK_AB R0, RZ, R0 ;  /* 0x00000000ff00723e */ /* 0x000fe200000010ff */
[----:B------:R-:W-:Y:S06]  /*10170*/  BRA `(.L_x_3948) ;  /* 0x0000000c006c7947 */ /* 0x000fec0003800000 */
.L_x_3949:
[----:B------:R-:W2:Y:S02]  /*10180*/  LDG.E.U16 R2, desc[UR36][R2.64] ;  /* 0x0000002402027981 */ /* 0x000ea4000c1e1500 */
[----:B--2---:R-:W0:Y:S02]  /*10190*/  I2F.S16 R0, R2 ;  /* 0x0000000200007306 */ /* 0x004e240000101400 */
[----:B0-----:R-:W-:Y:S01]  /*101a0*/  F2FP.BF16.F32.PACK_AB R0, RZ, R0 ;  /* 0x00000000ff00723e */ /* 0x001fe200000010ff */
[----:B------:R-:W-:Y:S06]  /*101b0*/  BRA `(.L_x_3948) ;  /* 0x0000000c005c7947 */ /* 0x000fec0003800000 */
.L_x_3944:
        /* <DEDUP_REMOVED lines=9> */
.L_x_3952:
[----:B------:R-:W2:Y:S02]  /*10250*/  LDG.E.U16 R0, desc[UR36][R2.64] ;  /* 0x0000002402007981 */ /* 0x000ea4000c1e1500 */
[----:B--2---:R-:W-:-:S05]  /*10260*/  HADD2.F32 R0, -RZ, R0.H0_H0 ;  /* 0x20000000ff007230 */ /* 0x004fca0000004100 */
[----:B------:R-:W-:Y:S01]  /*10270*/  F2FP.BF16.F32.PACK_AB R0, RZ, R0 ;  /* 0x00000000ff00723e */ /* 0x000fe200000010ff */
[----:B------:R-:W-:Y:S06]  /*10280*/  BRA `(.L_x_3948) ;  /* 0x0000000c00287947 */ /* 0x000fec0003800000 */
.L_x_3951:
        /* <DEDUP_REMOVED lines=9> */
.L_x_3954:
[----:B------:R-:W2:Y:S02]  /*10320*/  LDG.E.U16 R2, desc[UR36][R2.64] ;  /* 0x0000002402027981 */ /* 0x000ea4000c1e1500 */
[----:B--2---:R-:W-:-:S05]  /*10330*/  HADD2.F32 R0, -RZ, R2.H0_H0 ;  /* 0x20000002ff007230 */ /* 0x004fca0000004100 */
[----:B------:R-:W-:Y:S01]  /*10340*/  F2FP.BF16.F32.PACK_AB R0, RZ, R0 ;  /* 0x00000000ff00723e */ /* 0x000fe200000010ff */
[----:B------:R-:W-:Y:S06]  /*10350*/  BRA `(.L_x_3948) ;  /* 0x0000000800f47947 */ /* 0x000fec0003800000 */
.L_x_3953:
        /* <DEDUP_REMOVED lines=12> */
.L_x_3943:
        /* <DEDUP_REMOVED lines=13> */
.L_x_3957:
        /* <DEDUP_REMOVED lines=12> */
.L_x_3956:
        /* <DEDUP_REMOVED lines=27> */
.L_x_3959:
        /* <DEDUP_REMOVED lines=13> */
.L_x_3958:
[----:B------:R0:W5:Y:S01]  /*10830*/  LDG.E.U16 R0, desc[UR36][R2.64] ;  /* 0x0000002402007981 */ /* 0x000162000c1e1500 */
[----:B------:R-:W-:Y:S05]  /*10840*/  BRA `(.L_x_3948) ;  /* 0x0000000400b87947 */ /* 0x000fea0003800000 */
.L_x_3955:
        /* <DEDUP_REMOVED lines=12> */
.L_x_3962:
        /* <DEDUP_REMOVED lines=21> */
.L_x_3966:
[----:B------:R-:W-:Y:S05]  /*10a60*/  BSYNC.RECONVERGENT B1 ;  /* 0x0000000000017941 */ /* 0x000fea0003800200 */
.L_x_3965:
[----:B------:R-:W-:Y:S02]  /*10a70*/  SHF.L.U32 R0, R0, 0x14, RZ ;  /* 0x0000001400007819 */ /* 0x000fe400000006ff */
[----:B------:R-:W-:-:S04]  /*10a80*/  LEA R2, R2, 0x3b800000, 0x17 ;  /* 0x3b80000002027811 */ /* 0x000fc800078eb8ff */
[----:B------:R-:W-:-:S07]  /*10a90*/  LOP3.LUT R0, R2, R0, R7, 0xfe, !PT ;  /* 0x0000000002007212 */ /* 0x000fce00078efe07 */
.L_x_3964:
[----:B------:R-:W-:Y:S05]  /*10aa0*/  BSYNC.RECONVERGENT B0 ;  /* 0x0000000000007941 */ /* 0x000fea0003800200 */
.L_x_3963:
[----:B------:R-:W-:Y:S01]  /*10ab0*/  F2FP.BF16.F32.PACK_AB R0, RZ, R0 ;  /* 0x00000000ff00723e */ /* 0x000fe200000010ff */
[----:B------:R-:W-:Y:S06]  /*10ac0*/  BRA `(.L_x_3948) ;  /* 0x0000000400187947 */ /* 0x000fec0003800000 */
.L_x_3961:
        /* <DEDUP_REMOVED lines=21> */
.L_x_3970:
[----:B------:R-:W-:Y:S05]  /*10c20*/  BSYNC.RECONVERGENT B1 ;  /* 0x0000000000017941 */ /* 0x000fea0003800200 */
.L_x_3969:
[----:B------:R-:W-:Y:S01]  /*10c30*/  IMAD.SHL.U32 R0, R0, 0x200000, RZ ;  /* 0x0020000000007824 */ /* 0x000fe200078e00ff */
[----:B------:R-:W-:-:S04]  /*10c40*/  LEA R2, R2, 0x37800000, 0x17 ;  /* 0x3780000002027811 */ /* 0x000fc800078eb8ff */
[----:B------:R-:W-:-:S07]  /*10c50*/  LOP3.LUT R0, R2, R0, R7, 0xfe, !PT ;  /* 0x0000000002007212 */ /* 0x000fce00078efe07 */
.L_x_3968:
[----:B------:R-:W-:Y:S05]  /*10c60*/  BSYNC.RECONVERGENT B0 ;  /* 0x0000000000007941 */ /* 0x000fea0003800200 */
.L_x_3967:
[----:B------:R-:W-:Y:S01]  /*10c70*/  F2FP.BF16.F32.PACK_AB R0, RZ, R0 ;  /* 0x00000000ff00723e */ /* 0x000fe200000010ff */
[----:B------:R-:W-:Y:S06]  /*10c80*/  BRA `(.L_x_3948) ;  /* 0x0000000000a87947 */ /* 0x000fec0003800000 */
.L_x_3960:
        /* <DEDUP_REMOVED lines=14> */
.L_x_3974:
[----:B------:R-:W-:Y:S05]  /*10d70*/  BSYNC.RECONVERGENT B0 ;  /* 0x0000000000007941 */ /* 0x000fea0003800200 */
.L_x_3973:
[----:B------:R-:W-:Y:S01]  /*10d80*/  F2FP.BF16.F32.PACK_AB R0, RZ, R0 ;  /* 0x00000000ff00723e */ /* 0x000fe200000010ff */
[----:B------:R-:W-:Y:S06]  /*10d90*/  BRA `(.L_x_3948) ;  /* 0x0000000000647947 */ /* 0x000fec0003800000 */
.L_x_3947:
        /* <DEDUP_REMOVED lines=16> */
.L_x_3975:
[----:B------:R-:W-:Y:S01]  /*10ea0*/  PRMT R0, RZ, 0x7610, R0 ;  /* 0x00007610ff007816 */ /* 0x000fe20000000000 */
[----:B------:R-:W-:Y:S06]  /*10eb0*/  BRA `(.L_x_3948) ;  /* 0x00000000001c7947 */ /* 0x000fec0003800000 */
.L_x_3972:
[----:B------:R-:W2:Y:S02]  /*10ec0*/  LDG.E.64 R2, desc[UR36][R2.64] ;  /* 0x0000002402027981 */ /* 0x000ea4000c1e1b00 */
[----:B--2---:R-:W0:Y:S02]  /*10ed0*/  I2F.U64 R0, R2 ;  /* 0x0000000200007312 */ /* 0x004e240000301000 */
[----:B0-----:R-:W-:Y:S01]  /*10ee0*/  F2FP.BF16.F32.PACK_AB R0, RZ, R0 ;  /* 0x00000000ff00723e */ /* 0x001fe200000010ff */
[----:B------:R-:W-:Y:S06]  /*10ef0*/  BRA `(.L_x_3948) ;  /* 0x00000000000c7947 */ /* 0x000fec0003800000 */
.L_x_3971:
[----:B------:R-:W2:Y:S02]  /*10f00*/  LDG.E R2, desc[UR36][R2.64] ;  /* 0x0000002402027981 */ /* 0x000ea4000c1e1900 */
[----:B--2---:R-:W-:-:S04]  /*10f10*/  I2FP.F32.U32 R0, R2 ;  /* 0x0000000200007245 */ /* 0x004fc80000201000 */
[----:B------:R-:W-:-:S07]  /*10f20*/  F2FP.BF16.F32.PACK_AB R0, RZ, R0 ;  /* 0x00000000ff00723e */ /* 0x000fce00000010ff */
.L_x_3948:
[----:B-----5:R-:W-:Y:S01]  /*10f30*/  IMAD.U32 R0, R0, 0x10000, RZ ;  /* 0x0001000000007824 */ /* 0x020fe200078e00ff */
[----:B------:R-:W-:Y:S01]  /*10f40*/  SHF.L.U32 R19, R19, 0x10, RZ ;  /* 0x0000001013137819 */ /* 0x000fe200000006ff */
[----:B0-----:R-:W-:Y:S01]  /*10f50*/  IMAD.MOV.U32 R2, RZ, RZ, 0x3e095d4e ;  /* 0x3e095d4eff027424 */ /* 0x001fe200078e00ff */
[----:B------:R-:W-:Y:S01]  /*10f60*/  UPRMT UR4, UR43, 0x9910, URZ ;  /* 0x000099102b047896 */ /* 0x000fe200080000ff */
[----:B------:R-:W-:-:S03]  /*10f70*/  FMUL.FTZ R3, R0, R0 ;  /* 0x0000000000037220 */ /* 0x000fc60000410000 */
[----:B------:R-:W-:Y:S01]  /*10f80*/  UISETP.GT.AND UP0, UPT, UR4, 0x9, UPT ;  /* 0x000000090400788c */ /* 0x000fe2000bf04270 */
[----:B------:R-:W-:Y:S01]  /*10f90*/  FMUL.FTZ R5, R0, R3 ;  /* 0x0000000300057220 */ /* 0x000fe20000410000 */
[----:B------:R-:W-:-:S03]  /*10fa0*/  FFMA.FTZ R2, R3, R2, 1 ;  /* 0x3f80000003027423 */ /* 0x000fc60000010002 */
        /* <DEDUP_REMOVED lines=8> */
[----:B------:R-:W-:-:S04]  /*11030*/  FMUL.FTZ R3, R2, R3 ;  /* 0x0000000302037220 */ /* 0x000fc80000410000 */
        /* <DEDUP_REMOVED lines=16> */
.L_x_3979:
[----:B-1----:R-:W-:-:S06]  /*11140*/  IMAD.U32 R3, R3, 0x10000, RZ ;  /* 0x0001000003037824 */ /* 0x002fcc00078e00ff */
[----:B------:R-:W1:Y:S02]  /*11150*/  F2I.S64.TRUNC R2, R3 ;  /* 0x0000000300027311 */ /* 0x000e64000020d900 */
[----:B-1----:R-:W-:Y:S01]  /*11160*/  STG.E.U8 desc[UR36][R16.64], R2 ;  /* 0x0000000210007986 */ /* 0x002fe2000c101124 */
[----:B------:R-:W-:Y:S05]  /*11170*/  EXIT ;  /* 0x000000000000794d */ /* 0x000fea0003800000 */
.L_x_3978:
        /* <DEDUP_REMOVED lines=10> */
.L_x_3982:
[----:B-1----:R-:W-:-:S06]  /*11220*/  SHF.L.U32 R3, R3, 0x10, RZ ;  /* 0x0000001003037819 */ /* 0x002fcc00000006ff */
[----:B------:R-:W1:Y:S02]  /*11230*/  F2I.FTZ.TRUNC.NTZ R3, R3 ;  /* 0x0000000300037305 */ /* 0x000e64000021f100 */
[----:B-1----:R-:W-:Y:S01]  /*11240*/  STG.E desc[UR36][R16.64], R3 ;  /* 0x0000000310007986 */ /* 0x002fe2000c101924 */
[----:B------:R-:W-:Y:S05]  /*11250*/  EXIT ;  /* 0x000000000000794d */ /* 0x000fea0003800000 */
.L_x_3981:
[----:B-1----:R-:W-:-:S06]  /*11260*/  IMAD.U32 R3, R3, 0x10000, RZ ;  /* 0x0001000003037824 */ /* 0x002fcc00078e00ff */
[----:B------:R-:W1:Y:S02]  /*11270*/  F2I.FTZ.TRUNC.NTZ R3, R3 ;  /* 0x0000000300037305 */ /* 0x000e64000021f100 */
[----:B-1----:R-:W-:Y:S01]  /*11280*/  STG.E.U16 desc[UR36][R16.64], R3 ;  /* 0x0000000310007986 */ /* 0x002fe2000c101524 */
[----:B------:R-:W-:Y:S05]  /*11290*/  EXIT ;  /* 0x000000000000794d */ /* 0x000fea0003800000 */
.L_x_3977:
        /* <DEDUP_REMOVED lines=9> */
.L_x_3984:
[----:B01----:R-:W-:-:S05]  /*11330*/  IMAD.U32 R0, R3, 0x10000, RZ ;  /* 0x0001000003007824 */ /* 0x003fca00078e00ff */
[----:B------:R-:W-:-:S05]  /*11340*/  F2FP.F16.F32.PACK_AB R0, RZ, R0 ;  /* 0x00000000ff00723e */ /* 0x000fca00000000ff */
[----:B------:R-:W-:Y:S01]  /*11350*/  STG.E.U16 desc[UR36][R16.64], R0 ;  /* 0x0000000010007986 */ /* 0x000fe2000c101524 */
[----:B------:R-:W-:Y:S05]  /*11360*/  EXIT ;  /* 0x000000000000794d */ /* 0x000fea0003800000 */
.L_x_3983:
        /* <DEDUP_REMOVED lines=10> */
.L_x_3986:
[----:B-1----:R-:W-:-:S05]  /*11410*/  IMAD.U32 R3, R3, 0x10000, RZ ;  /* 0x0001000003037824 */ /* 0x002fca00078e00ff */
[----:B------:R-:W-:-:S04]  /*11420*/  F2FP.F16.F32.PACK_AB R3, RZ, R3 ;  /* 0x00000003ff03723e */ /* 0x000fc800000000ff */
[----:B------:R-:W-:-:S05]  /*11430*/  PRMT R3, R3, 0x5410, RZ ;  /* 0x0000541003037816 */ /* 0x000fca00000000ff */
[----:B------:R-:W-:Y:S01]  /*11440*/  STG.E desc[UR36][R16.64], R3 ;  /* 0x0000000310007986 */ /* 0x000fe2000c101924 */
[----:B------:R-:W-:Y:S05]  /*11450*/  EXIT ;  /* 0x000000000000794d */ /* 0x000fea0003800000 */
.L_x_3985:
[----:B-1----:R-:W-:-:S04]  /*11460*/  IMAD.U32 R2, R3, 0x10000, RZ ;  /* 0x0001000003027824 */ /* 0x002fc800078e00ff */
[----:B------:R-:W-:-:S06]  /*11470*/  FMUL.FTZ R2, R2, 1 ;  /* 0x3f80000002027820 */ /* 0x000fcc0000410000 */
[----:B------:R-:W1:Y:S02]  /*11480*/  F2F.F64.F32 R2, R2 ;  /* 0x0000000200027310 */ /* 0x000e640000201800 */
[----:B-1----:R-:W-:Y:S01]  /*11490*/  STG.E.64 desc[UR36][R16.64], R2 ;  /* 0x0000000210007986 */ /* 0x002fe2000c101b24 */
[----:B------:R-:W-:Y:S05]  /*114a0*/  EXIT ;  /* 0x000000000000794d */ /* 0x000fea0003800000 */
.L_x_3976:
        /* <DEDUP_REMOVED lines=14> */
.L_x_3990:
        /* <DEDUP_REMOVED lines=17> */
.L_x_3993:
[----:B------:R-:W-:-:S04]  /*116a0*/  SHF.R.U32.HI R3, RZ, 0x18, R3 ;  /* 0x00000018ff037819 */ /* 0x000fc80000011603 */
[----:B------:R-:W-:-:S04]  /*116b0*/  LOP3.LUT R0, R0, 0x80, R3, 0xf8, !PT ;  /* 0x0000008000007812 */ /* 0x000fc800078ef803 */
[----:B------:R-:W-:-:S07]  /*116c0*/  PRMT R8, R0, 0x7610, R8 ;  /* 0x0000761000087816 */ /* 0x000fce0000000008 */
.L_x_3992:
[----:B------:R-:W-:Y:S05]  /*116d0*/  BSYNC.RECONVERGENT B0 ;  /* 0x0000000000007941 */ /* 0x000fea0003800200 */
.L_x_3991:
[----:B------:R-:W-:Y:S01]  /*116e0*/  STG.E.U8 desc[UR36][R16.64], R8 ;  /* 0x0000000810007986 */ /* 0x000fe2000c101124 */
[----:B------:R-:W-:Y:S05]  /*116f0*/  EXIT ;  /* 0x000000000000794d */ /* 0x000fea0003800000 */
.L_x_3989:
[----:B-1----:R-:W-:Y:S01]  /*11700*/  IMAD.U32 R3, R3, 0x10000, RZ ;  /* 0x0001000003037824 */ /* 0x002fe200078e00ff */
[----:B------:R-:W-:Y:S01]  /*11710*/  BSSY.RECONVERGENT B0, `(.L_x_3994) ;  /* 0x0000013000007945 */ /* 0x000fe20003800200 */
[----:B------:R-:W-:-:S03]  /*11720*/  MOV R8, 0x80 ;  /* 0x0000008000087802 */ /* 0x000fc60000000f00 */
        /* <DEDUP_REMOVED lines=14> */
.L_x_3996:
[----:B------:R-:W-:-:S04]  /*11810*/  SHF.R.U32.HI R3, RZ, 0x18, R3 ;  /* 0x00000018ff037819 */ /* 0x000fc80000011603 */
[----:B------:R-:W-:-:S04]  /*11820*/  LOP3.LUT R0, R0, 0x80, R3, 0xf8, !PT ;  /* 0x0000008000007812 */ /* 0x000fc800078ef803 */
[----:B------:R-:W-:-:S07]  /*11830*/  PRMT R8, R0, 0x7610, R8 ;  /* 0x0000761000087816 */ /* 0x000fce0000000008 */
.L_x_3995:
[----:B------:R-:W-:Y:S05]  /*11840*/  BSYNC.RECONVERGENT B0 ;  /* 0x0000000000007941 */ /* 0x000fea0003800200 */
.L_x_3994:
[----:B------:R-:W-:Y:S01]  /*11850*/  STG.E.U8 desc[UR36][R16.64], R8 ;  /* 0x0000000810007986 */ /* 0x000fe2000c101124 */
[----:B------:R-:W-:Y:S05]  /*11860*/  EXIT ;  /* 0x000000000000794d */ /* 0x000fea0003800000 */
.L_x_3988:
        /* <DEDUP_REMOVED lines=22> */
.L_x_3998:
[----:B-1----:R-:W-:-:S06]  /*119d0*/  IMAD.U32 R3, R3, 0x10000, RZ ;  /* 0x0001000003037824 */ /* 0x002fcc00078e00ff */
[----:B------:R-:W1:Y:S02]  /*119e0*/  F2I.U64.TRUNC R2, R3 ;  /* 0x0000000300027311 */ /* 0x000e64000020d800 */
[----:B-1----:R-:W-:Y:S01]  /*119f0*/  STG.E.64 desc[UR36][R16.64], R2 ;  /* 0x0000000210007986 */ /* 0x002fe2000c101b24 */
[----:B------:R-:W-:Y:S05]  /*11a00*/  EXIT ;  /* 0x000000000000794d */ /* 0x000fea0003800000 */
.L_x_3997:
[----:B-1----:R-:W-:-:S06]  /*11a10*/  IMAD.U32 R3, R3, 0x10000, RZ ;  /* 0x0001000003037824 */ /* 0x002fcc00078e00ff */
[----:B------:R-:W1:Y:S02]  /*11a20*/  F2I.FTZ.U32.TRUNC.NTZ R3, R3 ;  /* 0x0000000300037305 */ /* 0x000e64000021f000 */
[----:B-1----:R-:W-:Y:S01]  /*11a30*/  STG.E desc[UR36][R16.64], R3 ;  /* 0x0000000310007986 */ /* 0x002fe2000c101924 */
[----:B------:R-:W-:Y:S05]  /*11a40*/  EXIT ;  /* 0x000000000000794d */ /* 0x000fea0003800000 */
.L_x_3987:
        /* <DEDUP_REMOVED lines=11> */
.L_x_4000:
[----:B-1----:R-:W-:Y:S01]  /*11b00*/  IMAD.U32 R3, R3, 0x10000, RZ ;  /* 0x0001000003037824 */ /* 0x002fe200078e00ff */
[----:B------:R-:W-:-:S03]  /*11b10*/  CS2R R6, SRZ ;  /* 0x0000000000067805 */ /* 0x000fc6000001ff00 */
[----:B------:R-:W-:-:S04]  /*11b20*/  FMUL.FTZ R3, R3, 1 ;  /* 0x3f80000003037820 */ /* 0x000fc80000410000 */
[----:B------:R-:W1:Y:S02]  /*11b30*/  F2F.F64.F32 R4, R3 ;  /* 0x0000000300047310 */ /* 0x000e640000201800 */
[----:B-1----:R-:W-:Y:S01]  /*11b40*/  STG.E.128 desc[UR36][R16.64], R4 ;  /* 0x0000000410007986 */ /* 0x002fe2000c101d24 */
[----:B------:R-:W-:Y:S05]  /*11b50*/  EXIT ;  /* 0x000000000000794d */ /* 0x000fea0003800000 */
.L_x_3999:
[----:B------:R-:W-:-:S09]  /*11b60*/  UISETP.NE.AND UP0, UPT, UR4, 0xf, UPT ;  /* 0x0000000f0400788c */ /* 0x000fd2000bf05270 */
[----:B------:R-:W-:Y:S05]  /*11b70*/  BRA.U !UP0, `(.L_x_4001) ;  /* 0x0000000108e87547 */ /* 0x000fea000b800000 */
[----:B------:R-:W-:-:S09]  /*11b80*/  UISETP.NE.AND UP0, UPT, UR4, 0x17, UPT ;  /* 0x000000170400788c */ /* 0x000fd2000bf05270 */
[----:B------:R-:W-:Y:S05]  /*11b90*/  BRA.U !UP0, `(.L_x_4002) ;  /* 0x0000000108907547 */ /* 0x000fea000b800000 */
[----:B------:R-:W-:-:S09]  /*11ba0*/  UISETP.NE.AND UP0, UPT, UR4, 0x18, UPT ;  /* 0x000000180400788c */ /* 0x000fd2000bf05270 */
[----:B------:R-:W-:Y:S05]  /*11bb0*/  BRA.U !UP0, `(.L_x_4003) ;  /* 0x0000000108447547 */ /* 0x000fea000b800000 */
.L_x_3980:
        /* <DEDUP_REMOVED lines=16> */
.L_x_4004:
[----:B------:R-:W-:Y:S05]  /*11cc0*/  EXIT ;  /* 0x000000000000794d */ /* 0x000fea0003800000 */
.L_x_4003:
        /* <DEDUP_REMOVED lines=13> */
.L_x_4006:
[----:B------:R-:W-:Y:S05]  /*11da0*/  BSYNC.RECONVERGENT B0 ;  /* 0x0000000000007941 */ /* 0x000fea0003800200 */
.L_x_4005:
[----:B------:R-:W-:-:S05]  /*11db0*/  LOP3.LUT R3, R0, 0x80, R3, 0xf8, !PT ;  /* 0x0000008000037812 */ /* 0x000fca00078ef803 */
[----:B------:R-:W-:Y:S01]  /*11dc0*/  STG.E.U8 desc[UR36][R16.64], R3 ;  /* 0x0000000310007986 */ /* 0x000fe2000c101124 */
[----:B------:R-:W-:Y:S05]  /*11dd0*/  EXIT ;  /* 0x000000000000794d */ /* 0x000fea0003800000 */
.L_x_4002:
        /* <DEDUP_REMOVED lines=12> */
.L_x_4008:
[----:B0-----:R-:W-:Y:S01]  /*11ea0*/  IMAD.MOV.U32 R0, RZ, RZ, 0x7f ;  /* 0x0000007fff007424 */ /* 0x001fe200078e00ff */
[----:B------:R-:W-:-:S04]  /*11eb0*/  ISETP.GT.U32.AND P0, PT, R2, 0x7f800000, PT ;  /* 0x7f8000000200780c */ /* 0x000fc80003f04070 */
[----:B------:R-:W-:-:S09]  /*11ec0*/  SEL R0, R0, 0x7c, P0 ;  /* 0x0000007c00007807 */ /* 0x000fd20000000000 */
.L_x_4009:
[----:B------:R-:W-:Y:S05]  /*11ed0*/  BSYNC.RECONVERGENT B0 ;  /* 0x0000000000007941 */ /* 0x000fea0003800200 */
.L_x_4007:
[----:B------:R-:W-:-:S04]  /*11ee0*/  SHF.R.U32.HI R3, RZ, 0x18, R3 ;  /* 0x00000018ff037819 */ /* 0x000fc80000011603 */
[----:B------:R-:W-:-:S05]  /*11ef0*/  LOP3.LUT R3, R0, 0x80, R3, 0xf8, !PT ;  /* 0x0000008000037812 */ /* 0x000fca00078ef803 */
[----:B------:R-:W-:Y:S01]  /*11f00*/  STG.E.U8 desc[UR36][R16.64], R3 ;  /* 0x0000000310007986 */ /* 0x000fe2000c101124 */
[----:B------:R-:W-:Y:S05]  /*11f10*/  EXIT ;  /* 0x000000000000794d */ /* 0x000fea0003800000 */
.L_x_4001:
[----:B-1----:R-:W-:Y:S01]  /*11f20*/  STG.E.U16 desc[UR36][R16.64], R3 ;  /* 0x0000000310007986 */ /* 0x002fe2000c101524 */
[----:B------:R-:W-:Y:S05]  /*11f30*/  EXIT ;  /* 0x000000000000794d */ /* 0x000fea0003800000 */
.L_x_4010:
        /* <DEDUP_REMOVED lines=12> */
.L_x_12386:


//--------------------- .text._ZN2at6native27unrolled_elementwise_kernelIZZZNS0_26GeluBackwardCUDAKernelImplERNS_18TensorIteratorBaseENS0_8GeluTypeEENKUlvE_clEvENKUlvE2_clEvEUlN3c108BFloat16ES8_E_St5arrayIPcLm3EELi4E23TrivialOffsetCalculatorILi2EjESD_ILi1EjENS0_6memory12LoadWithCastILi2EEENSG_13StoreWithCastILi1EEEEEviT_T0_T2_T3_T4_T5_ --------------------------
	.section	.text._ZN2at6native27unrolled_elementwise_kernelIZZZNS0_26GeluBackwardCUDAKernelImplERNS_18TensorIteratorBaseENS0_8GeluTypeEENKUlvE_clEvENKUlvE2_clEvEUlN3c108BFloat16ES8_E_St5arrayIPcLm3EELi4E23TrivialOffsetCalculatorILi2EjESD_ILi1EjENS0_6memory12LoadWithCastILi2EEENSG_13StoreWithCastILi1EEEEEviT_T0_T2_T3_T4_T5_,"ax",@progbits
	.align	128
        .global         _ZN2at6native27unrolled_elementwise_kernelIZZZNS0_26GeluBackwardCUDAKernelImplERNS_18TensorIteratorBaseENS0_8GeluTypeEENKUlvE_clEvENKUlvE2_clEvEUlN3c108BFloat16ES8_E_St5arrayIPcLm3EELi4E23TrivialOffsetCalculatorILi2EjESD_ILi1EjENS0_6memory12LoadWithCastILi2EEENSG_13StoreWithCastILi1EEEEEviT_T0_T2_T3_T4_T5_
        .type           _ZN2at6native27unrolled_elementwise_kernelIZZZNS0_26GeluBackwardCUDAKernelImplERNS_18TensorIteratorBaseENS0_8GeluTypeEENKUlvE_clEvENKUlvE2_clEvEUlN3c108BFloat16ES8_E_St5arrayIPcLm3EELi4E23TrivialOffsetCalculatorILi2EjESD_ILi1EjENS0_6memory12LoadWithCastILi2EEENSG_13StoreWithCastILi1EEEEEviT_T0_T2_T3_T4_T5_,@function
        .size           _ZN2at6native27unrolled_elementwise_kernelIZZZNS0_26GeluBackwardCUDAKernelImplERNS_18TensorIteratorBaseENS0_8GeluTypeEENKUlvE_clEvENKUlvE2_clEvEUlN3c108BFloat16ES8_E_St5arrayIPcLm3EELi4E23TrivialOffsetCalculatorILi2EjESD_ILi1EjENS0_6memory12LoadWithCastILi2EEENSG_13StoreWithCastILi1EEEEEviT_T0_T2_T3_T4_T5_,(.L_x_12387 - _ZN2at6native27unrolled_elementwise_kernelIZZZNS0_26GeluBackwardCUDAKernelImplERNS_18TensorIteratorBaseENS0_8GeluTypeEENKUlvE_clEvENKUlvE2_clEvEUlN3c108BFloat16ES8_E_St5arrayIPcLm3EELi4E23TrivialOffsetCalculatorILi2EjESD_ILi1EjENS0_6memory12LoadWithCastILi2EEENSG_13StoreWithCastILi1EEEEEviT_T0_T2_T3_T4_T5_)
        .other          _ZN2at6native27unrolled_elementwise_kernelIZZZNS0_26GeluBackwardCUDAKernelImplERNS_18TensorIteratorBaseENS0_8GeluTypeEENKUlvE_clEvENKUlvE2_clEvEUlN3c108BFloat16ES8_E_St5arrayIPcLm3EELi4E23TrivialOffsetCalculatorILi2EjESD_ILi1EjENS0_6memory12LoadWithCastILi2EEENSG_13StoreWithCastILi1EEEEEviT_T0_T2_T3_T4_T5_,@"STO_CUDA_ENTRY STV_DEFAULT"
_ZN2at6native27unrolled_elementwise_kernelIZZZNS0_26GeluBackwardCUDAKernelImplERNS_18TensorIteratorBaseENS0_8GeluTypeEENKUlvE_clEvENKUlvE2_clEvEUlN3c108BFloat16ES8_E_St5arrayIPcLm3EELi4E23TrivialOffsetCalculatorILi2EjESD_ILi1EjENS0_6memory12LoadWithCastILi2EEENSG_13StoreWithCastILi1EEEEEviT_T0_T2_T3_T4_T5_:
.text._ZN2at6native27unrolled_elementwise_kernelIZZZNS0_26GeluBackwardCUDAKernelImplERNS_18TensorIteratorBaseENS0_8GeluTypeEENKUlvE_clEvENKUlvE2_clEvEUlN3c108BFloat16ES8_E_St5arrayIPcLm3EELi4E23TrivialOffsetCalculatorILi2EjESD_ILi1EjENS0_6memory12LoadWithCastILi2EEENSG_13StoreWithCastILi1EEEEEviT_T0_T2_T3_T4_T5_:
        /* <DEDUP_REMOVED lines=36> */
.L_x_4016:
[----:B------:R-:W2:Y:S02]  /*0240*/  LDG.E.U8 R4, desc[UR36][R4.64] ;  /* 0x0000002404047981 */ /* 0x000ea4000c1e1100 */
[----:B--2---:R-:W-:-:S04]  /*0250*/  I2FP.F32.U32 R0, R4 ;  /* 0x0000000400007245 */ /* 0x004fc80000201000 */
[----:B------:R-:W-:-:S04]  /*0260*/  F2FP.BF16.F32.PACK_AB R0, RZ, R0 ;  /* 0x00000000ff00723e */ /* 0x000fc800000010ff */
[----:B------:R-:W-:Y:S01]  /*0270*/  PRMT R28, R0, 0x7610, R28 ;  /* 0x00007610001c7816 */ /* 0x000fe2000000001c */
[----:B------:R-:W-:Y:S06]  /*0280*/  BRA `(.L_x_4018) ;  /* 0x0000000c00e47947 */ /* 0x000fec0003800000 */
.L_x_4015:
        /* <DEDUP_REMOVED lines=11> */
.L_x_4020:
[----:B------:R-:W2:Y:S02]  /*0340*/  LDG.E R4, desc[UR36][R4.64] ;  /* 0x0000002404047981 */ /* 0x000ea4000c1e1900 */
[----:B--2---:R-:W-:-:S04]  /*0350*/  I2FP.F32.S32 R0, R4 ;  /* 0x0000000400007245 */ /* 0x004fc80000201400 */
[----:B------:R-:W-:-:S04]  /*0360*/  F2FP.BF16.F32.PACK_AB R0, RZ, R0 ;  /* 0x00000000ff00723e */ /* 0x000fc800000010ff */
[----:B------:R-:W-:Y:S01]  /*0370*/  PRMT R28, R0, 0x7610, R28 ;  /* 0x00007610001c7816 */ /* 0x000fe2000000001c */
[----:B------:R-:W-:Y:S06]  /*0380*/  BRA `(.L_x_4018) ;  /* 0x0000000c00a47947 */ /* 0x000fec0003800000 */
.L_x_4019:
[----:B------:R-:W2:Y:S02]  /*0390*/  LDG.E.U16 R4, desc[UR36][R4.64] ;  /* 0x0000002404047981 */ /* 0x000ea4000c1e1500 */
[----:B--2---:R-:W0:Y:S02]  /*03a0*/  I2F.S16 R0, R4 ;  /* 0x0000000400007306 */ /* 0x004e240000101400 */
[----:B0-----:R-:W-:-:S04]  /*03b0*/  F2FP.BF16.F32.PACK_AB R0, RZ, R0 ;  /* 0x00000000ff00723e */ /* 0x001fc800000010ff */
[----:B------:R-:W-:Y:S01]  /*03c0*/  PRMT R28, R0, 0x7610, R28 ;  /* 0x00007610001c7816 */ /* 0x000fe2000000001c */
[----:B------:R-:W-:Y:S06]  /*03d0*/  BRA `(.L_x_4018) ;  /* 0x0000000c00907947 */ /* 0x000fec0003800000 */
.L_x_4014:
        /* <DEDUP_REMOVED lines=9> */
.L_x_4022:
[----:B------:R-:W2:Y:S02]  /*0470*/  LDG.E.U16 R0, desc[UR36][R4.64] ;  /* 0x0000002404007981 */ /* 0x000ea4000c1e1500 */
[----:B--2---:R-:W-:-:S05]  /*0480*/  HADD2.F32 R0, -RZ, R0.H0_H0 ;  /* 0x20000000ff007230 */ /* 0x004fca0000004100 */
[----:B------:R-:W-:-:S04]  /*0490*/  F2FP.BF16.F32.PACK_AB R0, RZ, R0 ;  /* 0x00000000ff00723e */ /* 0x000fc800000010ff */
[----:B------:R-:W-:Y:S01]  /*04a0*/  PRMT R28, R0, 0x7610, R28 ;  /* 0x00007610001c7816 */ /* 0x000fe2000000001c */
[----:B------:R-:W-:Y:S06]  /*04b0*/  BRA `(.L_x_4018) ;  /* 0x0000000c00587947 */ /* 0x000fec0003800000 */
.L_x_4021:
        /* <DEDUP_REMOVED lines=9> */
.L_x_4024:
[----:B------:R-:W2:Y:S02]  /*0550*/  LDG.E.U16 R4, desc[UR36][R4.64] ;  /* 0x0000002404047981 */ /* 0x000ea4000c1e1500 */
[----:B--2---:R-:W-:-:S05]  /*0560*/  HADD2.F32 R0, -RZ, R4.H0_H0 ;  /* 0x20000004ff007230 */ /* 0x004fca0000004100 */
[----:B------:R-:W-:-:S04]  /*0570*/  F2FP.BF16.F32.PACK_AB R0, RZ, R0 ;  /* 0x00000000ff00723e */ /* 0x000fc800000010ff */
[----:B------:R-:W-:Y:S01]  /*0580*/  PRMT R28, R0, 0x7610, R28 ;  /* 0x00007610001c7816 */ /* 0x000fe2000000001c */
[----:B------:R-:W-:Y:S06]  /*0590*/  BRA `(.L_x_4018) ;  /* 0x0000000c00207947 */ /* 0x000fec0003800000 */
.L_x_4023:
        /* <DEDUP_REMOVED lines=13> */
.L_x_4013:
        /* <DEDUP_REMOVED lines=14> */
.L_x_4027:
        /* <DEDUP_REMOVED lines=13> */
.L_x_4026:
        /* <DEDUP_REMOVED lines=27> */
.L_x_4029:
        /* <DEDUP_REMOVED lines=15> */
.L_x_4028:
[----:B------:R0:W5:Y:S01]  /*0ac0*/  LDG.E.U16 R28, desc[UR36][R4.64] ;  /* 0x00000024041c7981 */ /* 0x000162000c1e1500 */
[----:B------:R-:W-:Y:S05]  /*0ad0*/  BRA `(.L_x_4018) ;  /* 0x0000000400d07947 */ /* 0x000fea0003800000 */
.L_x_4025:
        /* <DEDUP_REMOVED lines=13> */
.L_x_4032:
        /* <DEDUP_REMOVED lines=21> */
.L_x_4036:
[----:B------:R-:W-:Y:S05]  /*0d00*/  BSYNC.RECONVERGENT B1 ;  /* 0x0000000000017941 */ /* 0x000fea0003800200 */
.L_x_4035:
[----:B------:R-:W-:Y:S01]  /*0d10*/  IMAD.SHL.U32 R0, R0, 0x100000, RZ ;  /* 0x0010000000007824 */ /* 0x000fe200078e00ff */
[----:B------:R-:W-:-:S04]  /*0d20*/  LEA R3, R3, 0x3b800000, 0x17 ;  /* 0x3b80000003037811 */ /* 0x000fc800078eb8ff */
[----:B------:R-:W-:-:S07]  /*0d30*/  LOP3.LUT R0, R3, R0, R7, 0xfe, !PT ;  /* 0x0000000003007212 */ /* 0x000fce00078efe07 */
.L_x_4034:
[----:B------:R-:W-:Y:S05]  /*0d40*/  BSYNC.RECONVERGENT B0 ;  /* 0x0000000000007941 */ /* 0x000fea0003800200 */
.L_x_4033:
[----:B------:R-:W-:-:S04]  /*0d50*/  F2FP.BF16.F32.PACK_AB R0, RZ, R0 ;  /* 0x00000000ff00723e */ /* 0x000fc800000010ff */
[----:B------:R-:W-:Y:S01]  /*0d60*/  PRMT R28, R0, 0x7610, R28 ;  /* 0x00007610001c7816 */ /* 0x000fe2000000001c */
[----:B------:R-:W-:Y:S06]  /*0d70*/  BRA `(.L_x_4018) ;  /* 0x0000000400287947 */ /* 0x000fec0003800000 */
.L_x_4031:
        /* <DEDUP_REMOVED lines=21> */
.L_x_4040:
[----:B------:R-:W-:Y:S05]  /*0ed0*/  BSYNC.RECONVERGENT B1 ;  /* 0x0000000000017941 */ /* 0x000fea0003800200 */
.L_x_4039:
[----:B------:R-:W-:Y:S01]  /*0ee0*/  IMAD.SHL.U32 R0, R0, 0x200000, RZ ;  /* 0x0020000000007824 */ /* 0x000fe200078e00ff */
[----:B------:R-:W-:-:S04]  /*0ef0*/  LEA R3, R3, 0x37800000, 0x17 ;  /* 0x3780000003037811 */ /* 0x000fc800078eb8ff */
[----:B------:R-:W-:-:S07]  /*0f00*/  LOP3.LUT R0, R3, R0, R7, 0xfe, !PT ;  /* 0x0000000003007212 */ /* 0x000fce00078efe07 */
.L_x_4038:
[----:B------:R-:W-:Y:S05]  /*0f10*/  BSYNC.RECONVERGENT B0 ;  /* 0x0000000000007941 */ /* 0x000fea0003800200 */
.L_x_4037:
[----:B------:R-:W-:-:S04]  /*0f20*/  F2FP.BF16.F32.PACK_AB R0, RZ, R0 ;  /* 0x00000000ff00723e */ /* 0x000fc800000010ff */
[----:B------:R-:W-:Y:S01]  /*0f30*/  PRMT R28, R0, 0x7610, R28 ;  /* 0x00007610001c7816 */ /* 0x000fe2000000001c */
[----:B------:R-:W-:Y:S06]  /*0f40*/  BRA `(.L_x_4018) ;  /* 0x0000000000b47947 */ /* 0x000fec0003800000 */
.L_x_4030:
[----:B------:R-:W-:-:S09]  /*0f50*/  UISETP.NE.AND UP0, UPT, UR4, 0x1c, UPT ;  /* 0x0000001c0400788c */ /* 0x000fd2000bf05270 */
[----:B------:R-:W-:Y:S05]  /*0f60*/  BRA.U !UP0, `(.L_x_4041) ;  /* 0x00000001089c7547 */ /* 0x000fea000b800000 */
[----:B------:R-:W-:-:S09]  /*0f70*/  UISETP.NE.AND UP0, UPT, UR4, 0x1d, UPT ;  /* 0x0000001d0400788c */ /* 0x000fd2000bf05270 */
[----:B------:R-:W-:Y:S05]  /*0f80*/  BRA.U !UP0, `(.L_x_4042) ;  /* 0x0000000108807547 */ /* 0x000fea000b800000 */
[----:B------:R-:W-:-:S09]  /*0f90*/  UISETP.NE.AND UP0, UPT, UR4, 0x2c, UPT ;  /* 0x0000002c0400788c */ /* 0x000fd2000bf05270 */
[----:B------:R-:W-:Y:S05]  /*0fa0*/  BRA.U !UP0, `(.L_x_4043) ;  /* 0x0000000108487547 */ /* 0x000fea000b800000 */
.L_x_4017:
        /* <DEDUP_REMOVED lines=16> */
.L_x_4044:
[----:B------:R-:W-:Y:S01]  /*10b0*/  PRMT R28, RZ, 0x7610, R28 ;  /* 0x00007610ff1c7816 */ /* 0x000fe2000000001c */
[----:B------:R-:W-:Y:S06]  /*10c0*/  BRA `(.L_x_4018) ;  /* 0x0000000000547947 */ /* 0x000fec0003800000 */
.L_x_4043:
        /* <DEDUP_REMOVED lines=8> */
.L_x_4046:
[----:B------:R-:W-:Y:S05]  /*1150*/  BSYNC.RECONVERGENT B0 ;  /* 0x0000000000007941 */ /* 0x000fea0003800200 */
.L_x_4045:
[----:B------:R-:W-:-:S04]  /*1160*/  F2FP.BF16.F32.PACK_AB R0, RZ, R0 ;  /* 0x00000000ff00723e */ /* 0x000fc800000010ff */
[----:B------:R-:W-:Y:S01]  /*1170*/  PRMT R28, R0, 0x7610, R28 ;  /* 0x00007610001c7816 */ /* 0x000fe2000000001c */
[----:B------:R-:W-:Y:S06]  /*1180*/  BRA `(.L_x_4018) ;  /* 0x0000000000247947 */ /* 0x000fec0003800000 */
.L_x_4042:
[----:B------:R-:W2:Y:S02]  /*1190*/  LDG.E.64 R4, desc[UR36][R4.64] ;  /* 0x0000002404047981 */ /* 0x000ea4000c1e1b00 */
[----:B--2---:R-:W0:Y:S02]  /*11a0*/  I2F.U64 R0, R4 ;  /* 0x0000000400007312 */ /* 0x004e240000301000 */
[----:B0-----:R-:W-:-:S04]  /*11b0*/  F2FP.BF16.F32.PACK_AB R0, RZ, R0 ;  /* 0x00000000ff00723e */ /* 0x001fc800000010ff */
[----:B------:R-:W-:Y:S01]  /*11c0*/  PRMT R28, R0, 0x7610, R28 ;  /* 0x00007610001c7816 */ /* 0x000fe2000000001c */
[----:B------:R-:W-:Y:S06]  /*11d0*/  BRA `(.L_x_4018) ;  /* 0x0000000000107947 */ /* 0x000fec0003800000 */
.L_x_4041:
[----:B------:R-:W2:Y:S02]  /*11e0*/  LDG.E R4, desc[UR36][R4.64] ;  /* 0x0000002404047981 */ /* 0x000ea4000c1e1900 */
[----:B--2---:R-:W-:-:S04]  /*11f0*/  I2FP.F32.U32 R0, R4 ;  /* 0x0000000400007245 */ /* 0x004fc80000201000 */
[----:B------:R-:W-:-:S04]  /*1200*/  F2FP.BF16.F32.PACK_AB R0, RZ, R0 ;  /* 0x00000000ff00723e */ /* 0x000fc800000010ff */
[----:B------:R-:W-:-:S07]  /*1210*/  PRMT R28, R0, 0x7610, R28 ;  /* 0x00007610001c7816 */ /* 0x000fce000000001c */
.L_x_4018:
        /* <DEDUP_REMOVED lines=21> */
.L_x_4050:
[----:B------:R-:W2:Y:S02]  /*1370*/  LDG.E.U8 R4, desc[UR36][R4.64] ;  /* 0x0000002404047981 */ /* 0x000ea4000c1e1100 */
[----:B--2---:R-:W-:-:S04]  /*1380*/  I2FP.F32.U32 R0, R4 ;  /* 0x0000000400007245 */ /* 0x004fc80000201000 */
[----:B------:R-:W-:-:S04]  /*1390*/  F2FP.BF16.F32.PACK_AB R0, RZ, R0 ;  /* 0x00000000ff00723e */ /* 0x000fc800000010ff */
[----:B------:R-:W-:Y:S01]  /*13a0*/  PRMT R22, R0, 0x7610, R22 ;  /* 0x0000761000167816 */ /* 0x000fe20000000016 */
[----:B------:R-:W-:Y:S06]  /*13b0*/  BRA `(.L_x_4052) ;  /* 0x0000000c00e47947 */ /* 0x000fec0003800000 */
.L_x_4049:
        /* <DEDUP_REMOVED lines=11> */
.L_x_4054:
[----:B------:R-:W2:Y:S02]  /*1470*/  LDG.E R4, desc[UR36][R4.64] ;  /* 0x0000002404047981 */ /* 0x000ea4000c1e1900 */
[----:B--2---:R-:W-:-:S04]  /*1480*/  I2FP.F32.S32 R0, R4 ;  /* 0x0000000400007245 */ /* 0x004fc80000201400 */
[----:B------:R-:W-:-:S04]  /*1490*/  F2FP.BF16.F32.PACK_AB R0, RZ, R0 ;  /* 0x00000000ff00723e */ /* 0x000fc800000010ff */
[----:B------:R-:W-:Y:S01]  /*14a0*/  PRMT R22, R0, 0x7610, R22 ;  /* 0x0000761000167816 */ /* 0x000fe20000000016 */
[----:B------:R-:W-:Y:S06]  /*14b0*/  BRA `(.L_x_4052) ;  /* 0x0000000c00a47947 */ /* 0x000fec0003800000 */
.L_x_4053:
[----:B------:R-:W2:Y:S02]  /*14c0*/  LDG.E.U16 R4, desc[UR36][R4.64] ;  /* 0x0000002404047981 */ /* 0x000ea4000c1e1500 */
[----:B--2---:R-:W0:Y:S02]  /*14d0*/  I2F.S16 R0, R4 ;  /* 0x0000000400007306 */ /* 0x004e240000101400 */
[----:B0-----:R-:W-:-:S04]  /*14e0*/  F2FP.BF16.F32.PACK_AB R0, RZ, R0 ;  /* 0x00000000ff00723e */ /* 0x001fc800000010ff */
[----:B------:R-:W-:Y:S01]  /*14f0*/  PRMT R22, R0, 0x7610, R22 ;  /* 0x0000761000167816 */ /* 0x000fe20000000016 */
[----:B------:R-:W-:Y:S06]  /*1500*/  BRA `(.L_x_4052) ;  /* 0x0000000c00907947 */ /* 0x000fec0003800000 */
.L_x_4048:
        /* <DEDUP_REMOVED lines=9> */
.L_x_4056:
[----:B------:R-:W2:Y:S02]  /*15a0*/  LDG.E.U16 R0, desc[UR36][R4.64] ;  /* 0x0000002404007981 */ /* 0x000ea4000c1e1500 */
[----:B--2---:R-:W-:-:S05]  /*15b0*/  HADD2.F32 R0, -RZ, R0.H0_H0 ;  /* 0x20000000ff007230 */ /* 0x004fca0000004100 */
[----:B------:R-:W-:-:S04]  /*15c0*/  F2FP.BF16.F32.PACK_AB R0, RZ, R0 ;  /* 0x00000000ff00723e */ /* 0x000fc800000010ff */
[----:B------:R-:W-:Y:S01]  /*15d0*/  PRMT R22, R0, 0x7610, R22 ;  /* 0x0000761000167816 */ /* 0x000fe20000000016 */
[----:B------:R-:W-:Y:S06]  /*15e0*/  BRA `(.L_x_4052) ;  /* 0x0000000c00587947 */ /* 0x000fec0003800000 */
.L_x_4055:
        /* <DEDUP_REMOVED lines=9> */
.L_x_4058:
[----:B------:R-:W2:Y:S02]  /*1680*/  LDG.E.U16 R4, desc[UR36][R4.64] ;  /* 0x0000002404047981 */ /* 0x000ea4000c1e1500 */
[----:B--2---:R-:W-:-:S05]  /*1690*/  HADD2.F32 R0, -RZ, R4.H0_H0 ;  /* 0x20000004ff007230 */ /* 0x004fca0000004100 */
[----:B------:R-:W-:-:S04]  /*16a0*/  F2FP.BF16.F32.PACK_AB R0, RZ, R0 ;  /* 0x00000000ff00723e */ /* 0x000fc800000010ff */
[----:B------:R-:W-:Y:S01]  /*16b0*/  PRMT R22, R0, 0x7610, R22 ;  /* 0x0000761000167816 */ /* 0x000fe20000000016 */
[----:B------:R-:W-:Y:S06]  /*16c0*/  BRA `(.L_x_4052) ;  /* 0x0000000c00207947 */ /* 0x000fec0003800000 */
.L_x_4057:
        /* <DEDUP_REMOVED lines=13> */
.L_x_4047:
        /* <DEDUP_REMOVED lines=14> */
.L_x_4061:
        /* <DEDUP_REMOVED lines=13> */
.L_x_4060:
        /* <DEDUP_REMOVED lines=27> */
.L_x_4063:
        /* <DEDUP_REMOVED lines=15> */
.L_x_4062:
[----:B------:R0:W5:Y:S01]  /*1bf0*/  LDG.E.U16 R22, desc[UR36][R4.64] ;  /* 0x0000002404167981 */ /* 0x000162000c1e1500 */
[----:B------:R-:W-:Y:S05]  /*1c00*/  BRA `(.L_x_4052) ;  /* 0x0000000400d07947 */ /* 0x000fea0003800000 */
.L_x_4059:
        /* <DEDUP_REMOVED lines=13> */
.L_x_4066:
        /* <DEDUP_REMOVED lines=21> */
.L_x_4070:
[----:B------:R-:W-:Y:S05]  /*1e30*/  BSYNC.RECONVERGENT B1 ;  /* 0x0000000000017941 */ /* 0x000fea0003800200 */
.L_x_4069:
[----:B------:R-:W-:Y:S01]  /*1e40*/  IMAD.SHL.U32 R0, R0, 0x100000, RZ ;  /* 0x0010000000007824 */ /* 0x000fe200078e00ff */
[----:B------:R-:W-:-:S04]  /*1e50*/  LEA R3, R3, 0x3b800000, 0x17 ;  /* 0x3b80000003037811 */ /* 0x000fc800078eb8ff */
[----:B------:R-:W-:-:S07]  /*1e60*/  LOP3.LUT R0, R3, R0, R7, 0xfe, !PT ;  /* 0x0000000003007212 */ /* 0x000fce00078efe07 */
.L_x_4068:
[----:B------:R-:W-:Y:S05]  /*1e70*/  BSYNC.RECONVERGENT B0 ;  /* 0x0000000000007941 */ /* 0x000fea0003800200 */
.L_x_4067:
[----:B------:R-:W-:-:S04]  /*1e80*/  F2FP.BF16.F32.PACK_AB R0, RZ, R0 ;  /* 0x00000000ff00723e */ /* 0x000fc800000010ff */
[----:B------:R-:W-:Y:S01]  /*1e90*/  PRMT R22, R0, 0x7610, R22 ;  /* 0x0000761000167816 */ /* 0x000fe20000000016 */
[----:B------:R-:W-:Y:S06]  /*1ea0*/  BRA `(.L_x_4052) ;  /* 0x0000000400287947 */ /* 0x000fec0003800000 */
.L_x_4065:
        /* <DEDUP_REMOVED lines=21> */
.L_x_4074:
[----:B------:R-:W-:Y:S05]  /*2000*/  BSYNC.RECONVERGENT B1 ;  /* 0x0000000000017941 */ /* 0x000fea0003800200 */
.L_x_4073:
[----:B------:R-:W-:Y:S01]  /*2010*/  IMAD.SHL.U32 R0, R0, 0x200000, RZ ;  /* 0x0020000000007824 */ /* 0x000fe200078e00ff */
[----:B------:R-:W-:-:S04]  /*2020*/  LEA R3, R3, 0x37800000, 0x17 ;  /* 0x3780000003037811 */ /* 0x000fc800078eb8ff */
[----:B------:R-:W-:-:S07]  /*2030*/  LOP3.LUT R0, R3, R0, R7, 0xfe, !PT ;  /* 0x0000000003007212 */ /* 0x000fce00078efe07 */
.L_x_4072:
[----:B------:R-:W-:Y:S05]  /*2040*/  BSYNC.RECONVERGENT B0 ;  /* 0x0000000000007941 */ /* 0x000fea0003800200 */
.L_x_4071:
[----:B------:R-:W-:-:S04]  /*2050*/  F2FP.BF16.F32.PACK_AB R0, RZ, R0 ;  /* 0x00000000ff00723e */ /* 0x000fc800000010ff */
[----:B------:R-:W-:Y:S01]  /*2060*/  PRMT R22, R0, 0x7610, R22 ;  /* 0x0000761000167816 */ /* 0x000fe20000000016 */
[----:B------:R-:W-:Y:S06]  /*2070*/  BRA `(.L_x_4052) ;  /* 0x0000000000b47947 */ /* 0x000fec0003800000 */
.L_x_4064:
[----:B------:R-:W-:-:S09]  /*2080*/  UISETP.NE.AND UP0, UPT, UR4, 0x1c, UPT ;  /* 0x0000001c0400788c */ /* 0x000fd2000bf05270 */
[----:B------:R-:W-:Y:S05]  /*2090*/  BRA.U !UP0, `(.L_x_4075) ;  /* 0x00000001089c7547 */ /* 0x000fea000b800000 */
[----:B------:R-:W-:-:S09]  /*20a0*/  UISETP.NE.AND UP0, UPT, UR4, 0x1d, UPT ;  /* 0x0000001d0400788c */ /* 0x000fd2000bf05270 */
[----:B------:R-:W-:Y:S05]  /*20b0*/  BRA.U !UP0, `(.L_x_4076) ;  /* 0x0000000108807547 */ /* 0x000fea000b800000 */
[----:B------:R-:W-:-:S09]  /*20c0*/  UISETP.NE.AND UP0, UPT, UR4, 0x2c, UPT ;  /* 0x0000002c0400788c */ /* 0x000fd2000bf05270 */
[----:B------:R-:W-:Y:S05]  /*20d0*/  BRA.U !UP0, `(.L_x_4077) ;  /* 0x0000000108487547 */ /* 0x000fea000b800000 */
.L_x_4051:
        /* <DEDUP_REMOVED lines=16> */
.L_x_4078:
[----:B------:R-:W-:Y:S01]  /*21e0*/  PRMT R22, RZ, 0x7610, R22 ;  /* 0x00007610ff167816 */ /* 0x000fe20000000016 */
[----:B------:R-:W-:Y:S06]  /*21f0*/  BRA `(.L_x_4052) ;  /* 0x0000000000547947 */ /* 0x000fec0003800000 */
.L_x_4077:
        /* <DEDUP_REMOVED lines=8> */
.L_x_4080:
[----:B------:R-:W-:Y:S05]  /*2280*/  BSYNC.RECONVERGENT B0 ;  /* 0x0000000000007941 */ /* 0x000fea0003800200 */
.L_x_4079:
[----:B------:R-:W-:-:S04]  /*2290*/  F2FP.BF16.F32.PACK_AB R0, RZ, R0 ;  /* 0x00000000ff00723e */ /* 0x000fc800000010ff */
[----:B------:R-:W-:Y:S01]  /*22a0*/  PRMT R22, R0, 0x7610, R22 ;  /* 0x0000761000167816 */ /* 0x000fe20000000016 */
[----:B------:R-:W-:Y:S06]  /*22b0*/  BRA `(.L_x_4052) ;  /* 0x0000000000247947 */ /* 0x000fec0003800000 */
.L_x_4076:
[----:B------:R-:W2:Y:S02]  /*22c0*/  LDG.E.64 R4, desc[UR36][R4.64] ;  /* 0x0000002404047981 */ /* 0x000ea4000c1e1b00 */
[----:B--2---:R-:W0:Y:S02]  /*22d0*/  I2F.U64 R0, R4 ;  /* 0x0000000400007312 */ /* 0x004e240000301000 */
[----:B0-----:R-:W-:-:S04]  /*22e0*/  F2FP.BF16.F32.PACK_AB R0, RZ, R0 ;  /* 0x00000000ff00723e */ /* 0x001fc800000010ff */
[----:B------:R-:W-:Y:S01]  /*22f0*/  PRMT R22, R0, 0x7610, R22 ;  /* 0x0000761000167816 */ /* 0x000fe20000000016 */
[----:B------:R-:W-:Y:S06]  /*2300*/  BRA `(.L_x_4052) ;  /* 0x0000000000107947 */ /* 0x000fec0003800000 */
.L_x_4075:
[----:B------:R-:W2:Y:S02]  /*2310*/  LDG.E R4, desc[UR36][R4.64] ;  /* 0x0000002404047981 */ /* 0x000ea4000c1e1900 */
[----:B--2---:R-:W-:-:S04]  /*2320*/  I2FP.F32.U32 R0, R4 ;  /* 0x0000000400007245 */ /* 0x004fc80000201000 */
[----:B------:R-:W-:-:S04]  /*2330*/  F2FP.BF16.F32.PACK_AB R0, RZ, R0 ;  /* 0x00000000ff00723e */ /* 0x000fc800000010ff */
[----:B------:R-:W-:-:S07]  /*2340*/  PRMT R22, R0, 0x7610, R22 ;  /* 0x0000761000167816 */ /* 0x000fce0000000016 */
.L_x_4052:
[----:B------:R-:W-:-:S07]  /*2350*/  VIADD R17, R25, 0x80 ;  /* 0x0000008019117836 */ /* 0x000fce0000000000 */
.L_x_4012:
[----:B------:R-:W-:Y:S05]  /*2360*/  BSYNC.RECONVERGENT B6 ;  /* 0x0000000000067941 */ /* 0x000fea0003800200 */
.L_x_4011:
        /* <DEDUP_REMOVED lines=27> */
.L_x_4086:
[----:B------:R-:W2:Y:S02]  /*2520*/  LDG.E.U8 R4, desc[UR36][R4.64] ;  /* 0x0000002404047981 */ /* 0x000ea4000c1e1100 */
[----:B--2---:R-:W-:-:S04]  /*2530*/  I2FP.F32.U32 R0, R4 ;  /* 0x0000000400007245 */ /* 0x004fc80000201000 */
[----:B------:R-:W-:-:S04]  /*2540*/  F2FP.BF16.F32.PACK_AB R0, RZ, R0 ;  /* 0x00000000ff00723e */ /* 0x000fc800000010ff */
[----:B------:R-:W-:Y:S01]  /*2550*/  PRMT R26, R0, 0x7610, R26 ;  /* 0x00007610001a7816 */ /* 0x000fe2000000001a */
[----:B------:R-:W-:Y:S06]  /*2560*/  BRA `(.L_x_4088) ;  /* 0x0000000c00e47947 */ /* 0x000fec0003800000 */
.L_x_4085:
        /* <DEDUP_REMOVED lines=11> */
.L_x_4090:
[----:B------:R-:W2:Y:S02]  /*2620*/  LDG.E R4, desc[UR36][R4.64] ;  /* 0x0000002404047981 */ /* 0x000ea4000c1e1900 */
[----:B--2---:R-:W-:-:S04]  /*2630*/  I2FP.F32.S32 R0, R4 ;  /* 0x0000000400007245 */ /* 0x004fc80000201400 */
[----:B------:R-:W-:-:S04]  /*2640*/  F2FP.BF16.F32.PACK_AB R0, RZ, R0 ;  /* 0x00000000ff00723e */ /* 0x000fc800000010ff */
[----:B------:R-:W-:Y:S01]  /*2650*/  PRMT R26, R0, 0x7610, R26 ;  /* 0x00007610001a7816 */ /* 0x000fe2000000001a */
[----:B------:R-:W-:Y:S06]  /*2660*/  BRA `(.L_x_4088) ;  /* 0x0000000c00a47947 */ /* 0x000fec0003800000 */
.L_x_4089:
[----:B------:R-:W2:Y:S02]  /*2670*/  LDG.E.U16 R4, desc[UR36][R4.64] ;  /* 0x0000002404047981 */ /* 0x000ea4000c1e1500 */
[----:B--2---:R-:W0:Y:S02]  /*2680*/  I2F.S16 R0, R4 ;  /* 0x0000000400007306 */ /* 0x004e240000101400 */
[----:B0-----:R-:W-:-:S04]  /*2690*/  F2FP.BF16.F32.PACK_AB R0, RZ, R0 ;  /* 0x00000000ff00723e */ /* 0x001fc800000010ff */
[----:B------:R-:W-:Y:S01]  /*26a0*/  PRMT R26, R0, 0x7610, R26 ;  /* 0x00007610001a7816 */ /* 0x000fe2000000001a */
[----:B------:R-:W-:Y:S06]  /*26b0*/  BRA `(.L_x_4088) ;  /* 0x0000000c00907947 */ /* 0x000fec0003800000 */
.L_x_4084:
        /* <DEDUP_REMOVED lines=9> */
.L_x_4092:
[----:B------:R-:W2:Y:S02]  /*2750*/  LDG.E.U16 R0, desc[UR36][R4.64] ;  /* 0x0000002404007981 */ /* 0x000ea4000c1e1500 */
[----:B--2---:R-:W-:-:S05]  /*2760*/  HADD2.F32 R0, -RZ, R0.H0_H0 ;  /* 0x20000000ff007230 */ /* 0x004fca0000004100 */
[----:B------:R-:W-:-:S04]  /*2770*/  F2FP.BF16.F32.PACK_AB R0, RZ, R0 ;  /* 0x00000000ff00723e */ /* 0x000fc800000010ff */
[----:B------:R-:W-:Y:S01]  /*2780*/  PRMT R26, R0, 0x7610, R26 ;  /* 0x00007610001a7816 */ /* 0x000fe2000000001a */
[----:B------:R-:W-:Y:S06]  /*2790*/  BRA `(.L_x_4088) ;  /* 0x0000000c00587947 */ /* 0x000fec0003800000 */
.L_x_4091:
        /* <DEDUP_REMOVED lines=9> */
.L_x_4094:
[----:B------:R-:W2:Y:S02]  /*2830*/  LDG.E.U16 R4, desc[UR36][R4.64] ;  /* 0x0000002404047981 */ /* 0x000ea4000c1e1500 */
[----:B--2---:R-:W-:-:S05]  /*2840*/  HADD2.F32 R0, -RZ, R4.H0_H0 ;  /* 0x20000004ff007230 */ /* 0x004fca0000004100 */
[----:B------:R-:W-:-:S04]  /*2850*/  F2FP.BF16.F32.PACK_AB R0, RZ, R0 ;  /* 0x00000000ff00723e */ /* 0x000fc800000010ff */
[----:B------:R-:W-:Y:S01]  /*2860*/  PRMT R26, R0, 0x7610, R26 ;  /* 0x00007610001a7816 */ /* 0x000fe2000000001a */
[----:B------:R-:W-:Y:S06]  /*2870*/  BRA `(.L_x_4088) ;  /* 0x0000000c00207947 */ /* 0x000fec0003800000 */
.L_x_4093:
        /* <DEDUP_REMOVED lines=13> */
.L_x_4083:
        /* <DEDUP_REMOVED lines=14> */
.L_x_4097:
        /* <DEDUP_REMOVED lines=13> */
.L_x_4096:
        /* <DEDUP_REMOVED lines=27> */
.L_x_4099:
        /* <DEDUP_REMOVED lines=15> */
.L_x_4098:
[----:B------:R0:W5:Y:S01]  /*2da0*/  LDG.E.U16 R26, desc[UR36][R4.64] ;  /* 0x00000024041a7981 */ /* 0x000162000c1e1500 */
[----:B------:R-:W-:Y:S05]  /*2db0*/  BRA `(.L_x_4088) ;  /* 0x0000000400d07947 */ /* 0x000fea0003800000 */
.L_x_4095:
        /* <DEDUP_REMOVED lines=13> */
.L_x_4102:
        /* <DEDUP_REMOVED lines=21> */
.L_x_4106:
[----:B------:R-:W-:Y:S05]  /*2fe0*/  BSYNC.RECONVERGENT B1 ;  /* 0x0000000000017941 */ /* 0x000fea0003800200 */
.L_x_4105:
[----:B------:R-:W-:Y:S01]  /*2ff0*/  IMAD.SHL.U32 R0, R0, 0x100000, RZ ;  /* 0x0010000000007824 */ /* 0x000fe200078e00ff */
[----:B------:R-:W-:-:S04]  /*3000*/  LEA R3, R3, 0x3b800000, 0x17 ;  /* 0x3b80000003037811 */ /* 0x000fc800078eb8ff */
[----:B------:R-:W-:-:S07]  /*3010*/  LOP3.LUT R0, R3, R0, R7, 0xfe, !PT ;  /* 0x0000000003007212 */ /* 0x000fce00078efe07 */
.L_x_4104:
[----:B------:R-:W-:Y:S05]  /*3020*/  BSYNC.RECONVERGENT B0 ;  /* 0x0000000000007941 */ /* 0x000fea0003800200 */
.L_x_4103:
[----:B------:R-:W-:-:S04]  /*3030*/  F2FP.BF16.F32.PACK_AB R0, RZ, R0 ;  /* 0x00000000ff00723e */ /* 0x000fc800000010ff */
[----:B------:R-:W-:Y:S01]  /*3040*/  PRMT R26, R0, 0x7610, R26 ;  /* 0x00007610001a7816 */ /* 0x000fe2000000001a */
[----:B------:R-:W-:Y:S06]  /*3050*/  BRA `(.L_x_4088) ;  /* 0x0000000400287947 */ /* 0x000fec0003800000 */
.L_x_4101:
        /* <DEDUP_REMOVED lines=21> */
.L_x_4110:
[----:B------:R-:W-:Y:S05]  /*31b0*/  BSYNC.RECONVERGENT B1 ;  /* 0x0000000000017941 */ /* 0x000fea0003800200 */
.L_x_4109:
[----:B------:R-:W-:Y:S01]  /*31c0*/  IMAD.SHL.U32 R0, R0, 0x200000, RZ ;  /* 0x0020000000007824 */ /* 0x000fe200078e00ff */
[----:B------:R-:W-:-:S04]  /*31d0*/  LEA R3, R3, 0x37800000, 0x17 ;  /* 0x3780000003037811 */ /* 0x000fc800078eb8ff */
[----:B------:R-:W-:-:S07]  /*31e0*/  LOP3.LUT R0, R3, R0, R7, 0xfe, !PT ;  /* 0x0000000003007212 */ /* 0x000fce00078efe07 */
.L_x_4108:
[----:B------:R-:W-:Y:S05]  /*31f0*/  BSYNC.RECONVERGENT B0 ;  /* 0x0000000000007941 */ /* 0x000fea0003800200 */
.L_x_4107:
[----:B------:R-:W-:-:S04]  /*3200*/  F2FP.BF16.F32.PACK_AB R0, RZ, R0 ;  /* 0x00000000ff00723e */ /* 0x000fc800000010ff */
[----:B------:R-:W-:Y:S01]  /*3210*/  PRMT R26, R0, 0x7610, R26 ;  /* 0x00007610001a7816 */ /* 0x000fe2000000001a */
[----:B------:R-:W-:Y:S06]  /*3220*/  BRA `(.L_x_4088) ;  /* 0x0000000000b47947 */ /* 0x000fec0003800000 */
.L_x_4100:
        /* <DEDUP_REMOVED lines=14> */
.L_x_4114:
[----:B------:R-:W-:Y:S05]  /*3310*/  BSYNC.RECONVERGENT B0 ;  /* 0x0000000000007941 */ /* 0x000fea0003800200 */
.L_x_4113:
[----:B------:R-:W-:-:S04]  /*3320*/  F2FP.BF16.F32.PACK_AB R0, RZ, R0 ;  /* 0x00000000ff00723e */ /* 0x000fc800000010ff */
[----:B------:R-:W-:Y:S01]  /*3330*/  PRMT R26, R0, 0x7610, R26 ;  /* 0x00007610001a7816 */ /* 0x000fe2000000001a */
[----:B------:R-:W-:Y:S06]  /*3340*/  BRA `(.L_x_4088) ;  /* 0x00000000006c7947 */ /* 0x000fec0003800000 */
.L_x_4087:
        /* <DEDUP_REMOVED lines=16> */
.L_x_4115:
[----:B------:R-:W-:Y:S01]  /*3450*/  PRMT R26, RZ, 0x7610, R26 ;  /* 0x00007610ff1a7816 */ /* 0x000fe2000000001a */
[----:B------:R-:W-:Y:S06]  /*3460*/  BRA `(.L_x_4088) ;  /* 0x0000000000247947 */ /* 0x000fec0003800000 */
.L_x_4112:
[----:B------:R-:W2:Y:S02]  /*3470*/  LDG.E.64 R4, desc[UR36][R4.64] ;  /* 0x0000002404047981 */ /* 0x000ea4000c1e1b00 */
[----:B--2---:R-:W0:Y:S02]  /*3480*/  I2F.U64 R0, R4 ;  /* 0x0000000400007312 */ /* 0x004e240000301000 */
[----:B0-----:R-:W-:-:S04]  /*3490*/  F2FP.BF16.F32.PACK_AB R0, RZ, R0 ;  /* 0x00000000ff00723e */ /* 0x001fc800000010ff */
[----:B------:R-:W-:Y:S01]  /*34a0*/  PRMT R26, R0, 0x7610, R26 ;  /* 0x00007610001a7816 */ /* 0x000fe2000000001a */
[----:B------:R-:W-:Y:S06]  /*34b0*/  BRA `(.L_x_4088) ;  /* 0x0000000000107947 */ /* 0x000fec0003800000 */
.L_x_4111:
[----:B------:R-:W2:Y:S02]  /*34c0*/  LDG.E R4, desc[UR36][R4.64] ;  /* 0x0000002404047981 */ /* 0x000ea4000c1e1900 */
[----:B--2---:R-:W-:-:S04]  /*34d0*/  I2FP.F32.U32 R0, R4 ;  /* 0x0000000400007245 */ /* 0x004fc80000201000 */
[----:B------:R-:W-:-:S04]  /*34e0*/  F2FP.BF16.F32.PACK_AB R0, RZ, R0 ;  /* 0x00000000ff00723e */ /* 0x000fc800000010ff */
[----:B------:R-:W-:-:S07]  /*34f0*/  PRMT R26, R0, 0x7610, R26 ;  /* 0x00007610001a7816 */ /* 0x000fce000000001a */
.L_x_4088:
        /* <DEDUP_REMOVED lines=21> */
.L_x_4119:
[----:B------:R-:W2:Y:S02]  /*3650*/  LDG.E.U8 R4, desc[UR36][R4.64] ;  /* 0x0000002404047981 */ /* 0x000ea4000c1e1100 */
[----:B--2---:R-:W-:-:S04]  /*3660*/  I2FP.F32.U32 R0, R4 ;  /* 0x0000000400007245 */ /* 0x004fc80000201000 */
[----:B------:R-:W-:-:S04]  /*3670*/  F2FP.BF16.F32.PACK_AB R0, RZ, R0 ;  /* 0x00000000ff00723e */ /* 0x000fc800000010ff */
[----:B------:R-:W-:Y:S01]  /*3680*/  PRMT R27, R0, 0x7610, R27 ;  /* 0x00007610001b7816 */ /* 0x000fe2000000001b */
[----:B------:R-:W-:Y:S06]  /*3690*/  BRA `(.L_x_4121) ;  /* 0x0000000c00e47947 */ /* 0x000fec0003800000 */
.L_x_4118:
        /* <DEDUP_REMOVED lines=11> */
.L_x_4123:
[----:B------:R-:W2:Y:S02]  /*3750*/  LDG.E R4, desc[UR36][R4.64] ;  /* 0x0000002404047981 */ /* 0x000ea4000c1e1900 */
[----:B--2---:R-:W-:-:S04]  /*3760*/  I2FP.F32.S32 R0, R4 ;  /* 0x0000000400007245 */ /* 0x004fc80000201400 */
[----:B------:R-:W-:-:S04]  /*3770*/  F2FP.BF16.F32.PACK_AB R0, RZ, R0 ;  /* 0x00000000ff00723e */ /* 0x000fc800000010ff */
[----:B------:R-:W-:Y:S01]  /*3780*/  PRMT R27, R0, 0x7610, R27 ;  /* 0x00007610001b7816 */ /* 0x000fe2000000001b */
[----:B------:R-:W-:Y:S06]  /*3790*/  BRA `(.L_x_4121) ;  /* 0x0000000c00a47947 */ /* 0x000fec0003800000 */
.L_x_4122:
[----:B------:R-:W2:Y:S02]  /*37a0*/  LDG.E.U16 R4, desc[UR36][R4.64] ;  /* 0x0000002404047981 */ /* 0x000ea4000c1e1500 */
[----:B--2---:R-:W0:Y:S02]  /*37b0*/  I2F.S16 R0, R4 ;  /* 0x0000000400007306 */ /* 0x004e240000101400 */
[----:B0-----:R-:W-:-:S04]  /*37c0*/  F2FP.BF16.F32.PACK_AB R0, RZ, R0 ;  /* 0x00000000ff00723e */ /* 0x001fc800000010ff */
[----:B------:R-:W-:Y:S01]  /*37d0*/  PRMT R27, R0, 0x7610, R27 ;  /* 0x00007610001b7816 */ /* 0x000fe2000000001b */
[----:B------:R-:W-:Y:S06]  /*37e0*/  BRA `(.L_x_4121) ;  /* 0x0000000c00907947 */ /* 0x000fec0003800000 */
.L_x_4117:
        /* <DEDUP_REMOVED lines=9> */
.L_x_4125:
[----:B------:R-:W2:Y:S02]  /*3880*/  LDG.E.U16 R0, desc[UR36][R4.64] ;  /* 0x0000002404007981 */ /* 0x000ea4000c1e1500 */
[----:B--2---:R-:W-:-:S05]  /*3890*/  HADD2.F32 R0, -RZ, R0.H0_H0 ;  /* 0x20000000ff007230 */ /* 0x004fca0000004100 */
[----:B------:R-:W-:-:S04]  /*38a0*/  F2FP.BF16.F32.PACK_AB R0, RZ, R0 ;  /* 0x00000000ff00723e */ /* 0x000fc800000010ff */
[----:B------:R-:W-:Y:S01]  /*38b0*/  PRMT R27, R0, 0x7610, R27 ;  /* 0x00007610001b7816 */ /* 0x000fe2000000001b */
[----:B------:R-:W-:Y:S06]  /*38c0*/  BRA `(.L_x_4121) ;  /* 0x0000000c00587947 */ /* 0x000fec0003800000 */
.L_x_4124:
        /* <DEDUP_REMOVED lines=9> */
.L_x_4127:
[----:B------:R-:W2:Y:S02]  /*3960*/  LDG.E.U16 R4, desc[UR36][R4.64] ;  /* 0x0000002404047981 */ /* 0x000ea4000c1e1500 */
[----:B--2---:R-:W-:-:S05]  /*3970*/  HADD2.F32 R0, -RZ, R4.H0_H0 ;  /* 0x20000004ff007230 */ /* 0x004fca0000004100 */
[----:B------:R-:W-:-:S04]  /*3980*/  F2FP.BF16.F32.PACK_AB R0, RZ, R0 ;  /* 0x00000000ff00723e */ /* 0x000fc800000010ff */
[----:B------:R-:W-:Y:S01]  /*3990*/  PRMT R27, R0, 0x7610, R27 ;  /* 0x00007610001b7816 */ /* 0x000fe2000000001b */
[----:B------:R-:W-:Y:S06]  /*39a0*/  BRA `(.L_x_4121) ;  /* 0x0000000c00207947 */ /* 0x000fec0003800000 */
.L_x_4126:
        /* <DEDUP_REMOVED lines=13> */
.L_x_4116:
        /* <DEDUP_REMOVED lines=14> */
.L_x_4130:
        /* <DEDUP_REMOVED lines=13> */
.L_x_4129:
        /* <DEDUP_REMOVED lines=27> */
.L_x_4132:
        /* <DEDUP_REMOVED lines=15> */
.L_x_4131:
[----:B------:R0:W5:Y:S01]  /*3ed0*/  LDG.E.U16 R27, desc[UR36][R4.64] ;  /* 0x00000024041b7981 */ /* 0x000162000c1e1500 */
[----:B------:R-:W-:Y:S05]  /*3ee0*/  BRA `(.L_x_4121) ;  /* 0x0000000400d07947 */ /* 0x000fea0003800000 */
.L_x_4128:
        /* <DEDUP_REMOVED lines=13> */
.L_x_4135:
        /* <DEDUP_REMOVED lines=21> */
.L_x_4139:
[----:B------:R-:W-:Y:S05]  /*4110*/  BSYNC.RECONVERGENT B1 ;  /* 0x0000000000017941 */ /* 0x000fea0003800200 */
.L_x_4138:
[----:B------:R-:W-:Y:S01]  /*4120*/  IMAD.SHL.U32 R0, R0, 0x100000, RZ ;  /* 0x0010000000007824 */ /* 0x000fe200078e00ff */
[----:B------:R-:W-:-:S04]  /*4130*/  LEA R3, R3, 0x3b800000, 0x17 ;  /* 0x3b80000003037811 */ /* 0x000fc800078eb8ff */
[----:B------:R-:W-:-:S07]  /*4140*/  LOP3.LUT R0, R3, R0, R7, 0xfe, !PT ;  /* 0x0000000003007212 */ /* 0x000fce00078efe07 */
.L_x_4137:
[----:B------:R-:W-:Y:S05]  /*4150*/  BSYNC.RECONVERGENT B0 ;  /* 0x0000000000007941 */ /* 0x000fea0003800200 */
.L_x_4136:
[----:B------:R-:W-:-:S04]  /*4160*/  F2FP.BF16.F32.PACK_AB R0, RZ, R0 ;  /* 0x00000000ff00723e */ /* 0x000fc800000010ff */
[----:B------:R-:W-:Y:S01]  /*4170*/  PRMT R27, R0, 0x7610, R27 ;  /* 0x00007610001b7816 */ /* 0x000fe2000000001b */
[----:B------:R-:W-:Y:S06]  /*4180*/  BRA `(.L_x_4121) ;  /* 0x0000000400287947 */ /* 0x000fec0003800000 */
.L_x_4134:
        /* <DEDUP_REMOVED lines=21> */
.L_x_4143:
[----:B------:R-:W-:Y:S05]  /*42e0*/  BSYNC.RECONVERGENT B1 ;  /* 0x0000000000017941 */ /* 0x000fea0003800200 */
.L_x_4142:
[----:B------:R-:W-:Y:S01]  /*42f0*/  IMAD.SHL.U32 R0, R0, 0x200000, RZ ;  /* 0x0020000000007824 */ /* 0x000fe200078e00ff */
[----:B------:R-:W-:-:S04]  /*4300*/  LEA R3, R3, 0x37800000, 0x17 ;  /* 0x3780000003037811 */ /* 0x000fc800078eb8ff */
[----:B------:R-:W-:-:S07]  /*4310*/  LOP3.LUT R0, R3, R0, R7, 0xfe, !PT ;  /* 0x0000000003007212 */ /* 0x000fce00078efe07 */
.L_x_4141:
[----:B------:R-:W-:Y:S05]  /*4320*/  BSYNC.RECONVERGENT B0 ;  /* 0x0000000000007941 */ /* 0x000fea0003800200 */
.L_x_4140:
[----:B------:R-:W-:-:S04]  /*4330*/  F2FP.BF16.F32.PACK_AB R0, RZ, R0 ;  /* 0x00000000ff00723e */ /* 0x000fc800000010ff */
[----:B------:R-:W-:Y:S01]  /*4340*/  PRMT R27, R0, 0x7610, R27 ;  /* 0x00007610001b7816 */ /* 0x000fe2000000001b */
[----:B------:R-:W-:Y:S06]  /*4350*/  BRA `(.L_x_4121) ;  /* 0x0000000000b47947 */ /* 0x000fec0003800000 */
.L_x_4133:
        /* <DEDUP_REMOVED lines=14> */
.L_x_4147:
[----:B------:R-:W-:Y:S05]  /*4440*/  BSYNC.RECONVERGENT B0 ;  /* 0x0000000000007941 */ /* 0x000fea0003800200 */
.L_x_4146:
[----:B------:R-:W-:-:S04]  /*4450*/  F2FP.BF16.F32.PACK_AB R0, RZ, R0 ;  /* 0x00000000ff00723e */ /* 0x000fc800000010ff */
[----:B------:R-:W-:Y:S01]  /*4460*/  PRMT R27, R0, 0x7610, R27 ;  /* 0x00007610001b7816 */ /* 0x000fe2000000001b */
[----:B------:R-:W-:Y:S06]  /*4470*/  BRA `(.L_x_4121) ;  /* 0x00000000006c7947 */ /* 0x000fec0003800000 */
.L_x_4120:
        /* <DEDUP_REMOVED lines=16> */
.L_x_4148:
[----:B------:R-:W-:Y:S01]  /*4580*/  PRMT R27, RZ, 0x7610, R27 ;  /* 0x00007610ff1b7816 */ /* 0x000fe2000000001b */
[----:B------:R-:W-:Y:S06]  /*4590*/  BRA `(.L_x_4121) ;  /* 0x0000000000247947 */ /* 0x000fec0003800000 */
.L_x_4145:
[----:B------:R-:W2:Y:S02]  /*45a0*/  LDG.E.64 R4, desc[UR36][R4.64] ;  /* 0x0000002404047981 */ /* 0x000ea4000c1e1b00 */
[----:B--2---:R-:W0:Y:S02]  /*45b0*/  I2F.U64 R0, R4 ;  /* 0x0000000400007312 */ /* 0x004e240000301000 */
[----:B0-----:R-:W-:-:S04]  /*45c0*/  F2FP.BF16.F32.PACK_AB R0, RZ, R0 ;  /* 0x00000000ff00723e */ /* 0x001fc800000010ff */
[----:B------:R-:W-:Y:S01]  /*45d0*/  PRMT R27, R0, 0x7610, R27 ;  /* 0x00007610001b7816 */ /* 0x000fe2000000001b */
[----:B------:R-:W-:Y:S06]  /*45e0*/  BRA `(.L_x_4121) ;  /* 0x0000000000107947 */ /* 0x000fec0003800000 */
.L_x_4144:
[----:B------:R-:W2:Y:S02]  /*45f0*/  LDG.E R4, desc[UR36][R4.64] ;  /* 0x0000002404047981 */ /* 0x000ea4000c1e1900 */
[----:B--2---:R-:W-:-:S04]  /*4600*/  I2FP.F32.U32 R0, R4 ;  /* 0x0000000400007245 */ /* 0x004fc80000201000 */
[----:B------:R-:W-:-:S04]  /*4610*/  F2FP.BF16.F32.PACK_AB R0, RZ, R0 ;  /* 0x00000000ff00723e */ /* 0x000fc800000010ff */
[----:B------:R-:W-:-:S07]  /*4620*/  PRMT R27, R0, 0x7610, R27 ;  /* 0x00007610001b7816 */ /* 0x000fce000000001b */
.L_x_4121:
[----:B------:R-:W-:-:S07]  /*4630*/  VIADD R17, R17, 0x80 ;  /* 0x0000008011117836 */ /* 0x000fce0000000000 */
.L_x_4082:
[----:B------:R-:W-:Y:S05]  /*4640*/  BSYNC.RECONVERGENT B6 ;  /* 0x0000000000067941 */ /* 0x000fea0003800200 */
.L_x_4081:
        /* <DEDUP_REMOVED lines=27> */
.L_x_4154:
[----:B------:R-:W2:Y:S02]  /*4800*/  LDG.E.U8 R4, desc[UR36][R4.64] ;  /* 0x0000002404047981 */ /* 0x000ea4000c1e1100 */
[----:B--2---:R-:W-:-:S04]  /*4810*/  I2FP.F32.U32 R0, R4 ;  /* 0x0000000400007245 */ /* 0x004fc80000201000 */
[----:B------:R-:W-:-:S04]  /*4820*/  F2FP.BF16.F32.PACK_AB R0, RZ, R0 ;  /* 0x00000000ff00723e */ /* 0x000fc800000010ff */
[----:B------:R-:W-:Y:S01]  /*4830*/  PRMT R18, R0, 0x7610, R18 ;  /* 0x0000761000127816 */ /* 0x000fe20000000012 */
[----:B------:R-:W-:Y:S06]  /*4840*/  BRA `(.L_x_4156) ;  /* 0x0000000c00e47947 */ /* 0x000fec0003800000 */
.L_x_4153:
        /* <DEDUP_REMOVED lines=11> */
.L_x_4158:
[----:B------:R-:W2:Y:S02]  /*4900*/  LDG.E R4, desc[UR36][R4.64] ;  /* 0x0000002404047981 */ /* 0x000ea4000c1e1900 */
[----:B--2---:R-:W-:-:S04]  /*4910*/  I2FP.F32.S32 R0, R4 ;  /* 0x0000000400007245 */ /* 0x004fc80000201400 */
[----:B------:R-:W-:-:S04]  /*4920*/  F2FP.BF16.F32.PACK_AB R0, RZ, R0 ;  /* 0x00000000ff00723e */ /* 0x000fc800000010ff */
[----:B------:R-:W-:Y:S01]  /*4930*/  PRMT R18, R0, 0x7610, R18 ;  /* 0x0000761000127816 */ /* 0x000fe20000000012 */
[----:B------:R-:W-:Y:S06]  /*4940*/  BRA `(.L_x_4156) ;  /* 0x0000000c00a47947 */ /* 0x000fec0003800000 */
.L_x_4157:
[----:B------:R-:W2:Y:S02]  /*4950*/  LDG.E.U16 R4, desc[UR36][R4.64] ;  /* 0x0000002404047981 */ /* 0x000ea4000c1e1500 */
[----:B--2---:R-:W0:Y:S02]  /*4960*/  I2F.S16 R0, R4 ;  /* 0x0000000400007306 */ /* 0x004e240000101400 */
[----:B0-----:R-:W-:-:S04]  /*4970*/  F2FP.BF16.F32.PACK_AB R0, RZ, R0 ;  /* 0x00000000ff00723e */ /* 0x001fc800000010ff */
[----:B------:R-:W-:Y:S01]  /*4980*/  PRMT R18, R0, 0x7610, R18 ;  /* 0x0000761000127816 */ /* 0x000fe20000000012 */
[----:B------:R-:W-:Y:S06]  /*4990*/  BRA `(.L_x_4156) ;  /* 0x0000000c00907947 */ /* 0x000fec0003800000 */
.L_x_4152:
        /* <DEDUP_REMOVED lines=9> */
.L_x_4160:
[----:B------:R-:W2:Y:S02]  /*4a30*/  LDG.E.U16 R0, desc[UR36][R4.64] ;  /* 0x0000002404007981 */ /* 0x000ea4000c1e1500 */
[----:B--2---:R-:W-:-:S05]  /*4a40*/  HADD2.F32 R0, -RZ, R0.H0_H0 ;  /* 0x20000000ff007230 */ /* 0x004fca0000004100 */
[----:B------:R-:W-:-:S04]  /*4a50*/  F2FP.BF16.F32.PACK_AB R0, RZ, R0 ;  /* 0x00000000ff00723e */ /* 0x000fc800000010ff */
[----:B------:R-:W-:Y:S01]  /*4a60*/  PRMT R18, R0, 0x7610, R18 ;  /* 0x0000761000127816 */ /* 0x000fe20000000012 */
[----:B------:R-:W-:Y:S06]  /*4a70*/  BRA `(.L_x_4156) ;  /* 0x0000000c00587947 */ /* 0x000fec0003800000 */
.L_x_4159:
        /* <DEDUP_REMOVED lines=9> */
.L_x_4162:
[----:B------:R-:W2:Y:S02]  /*4b10*/  LDG.E.U16 R4, desc[UR36][R4.64] ;  /* 0x0000002404047981 */ /* 0x000ea4000c1e1500 */
[----:B--2---:R-:W-:-:S05]  /*4b20*/  HADD2.F32 R0, -RZ, R4.H0_H0 ;  /* 0x20000004ff007230 */ /* 0x004fca0000004100 */
[----:B------:R-:W-:-:S04]  /*4b30*/  F2FP.BF16.F32.PACK_AB R0, RZ, R0 ;  /* 0x00000000ff00723e */ /* 0x000fc800000010ff */
[----:B------:R-:W-:Y:S01]  /*4b40*/  PRMT R18, R0, 0x7610, R18 ;  /* 0x0000761000127816 */ /* 0x000fe20000000012 */
[----:B------:R-:W-:Y:S06]  /*4b50*/  BRA `(.L_x_4156) ;  /* 0x0000000c00207947 */ /* 0x000fec0003800000 */
.L_x_4161:
        /* <DEDUP_REMOVED lines=13> */
.L_x_4151:
        /* <DEDUP_REMOVED lines=14> */
.L_x_4165:
        /* <DEDUP_REMOVED lines=13> */
.L_x_4164:
        /* <DEDUP_REMOVED lines=27> */
.L_x_4167:
        /* <DEDUP_REMOVED lines=15> */
.L_x_4166:
[----:B------:R0:W5:Y:S01]  /*5080*/  LDG.E.U16 R18, desc[UR36][R4.64] ;  /* 0x0000002404127981 */ /* 0x000162000c1e1500 */
[----:B------:R-:W-:Y:S05]  /*5090*/  BRA `(.L_x_4156) ;  /* 0x0000000400d07947 */ /* 0x000fea0003800000 */
.L_x_4163:
        /* <DEDUP_REMOVED lines=13> */
.L_x_4170:
        /* <DEDUP_REMOVED lines=21> */
.L_x_4174:
[----:B------:R-:W-:Y:S05]  /*52c0*/  BSYNC.RECONVERGENT B1 ;  /* 0x0000000000017941 */ /* 0x000fea0003800200 */
.L_x_4173:
[----:B------:R-:W-:Y:S01]  /*52d0*/  IMAD.SHL.U32 R0, R0, 0x100000, RZ ;  /* 0x0010000000007824 */ /* 0x000fe200078e00ff */
[----:B------:R-:W-:-:S04]  /*52e0*/  LEA R3, R3, 0x3b800000, 0x17 ;  /* 0x3b80000003037811 */ /* 0x000fc800078eb8ff */
[----:B------:R-:W-:-:S07]  /*52f0*/  LOP3.LUT R0, R3, R0, R7, 0xfe, !PT ;  /* 0x0000000003007212 */ /* 0x000fce00078efe07 */
.L_x_4172:
[----:B------:R-:W-:Y:S05]  /*5300*/  BSYNC.RECONVERGENT B0 ;  /* 0x0000000000007941 */ /* 0x000fea0003800200 */
.L_x_4171:
[----:B------:R-:W-:-:S04]  /*5310*/  F2FP.BF16.F32.PACK_AB R0, RZ, R0 ;  /* 0x00000000ff00723e */ /* 0x000fc800000010ff */
[----:B------:R-:W-:Y:S01]  /*5320*/  PRMT R18, R0, 0x7610, R18 ;  /* 0x0000761000127816 */ /* 0x000fe20000000012 */
[----:B------:R-:W-:Y:S06]  /*5330*/  BRA `(.L_x_4156) ;  /* 0x0000000400287947 */ /* 0x000fec0003800000 */
.L_x_4169:
        /* <DEDUP_REMOVED lines=21> */
.L_x_4178:
[----:B------:R-:W-:Y:S05]  /*5490*/  BSYNC.RECONVERGENT B1 ;  /* 0x0000000000017941 */ /* 0x000fea0003800200 */
.L_x_4177:
[----:B------:R-:W-:Y:S01]  /*54a0*/  IMAD.SHL.U32 R0, R0, 0x200000, RZ ;  /* 0x0020000000007824 */ /* 0x000fe200078e00ff */
[----:B------:R-:W-:-:S04]  /*54b0*/  LEA R3, R3, 0x37800000, 0x17 ;  /* 0x3780000003037811 */ /* 0x000fc800078eb8ff */
[----:B------:R-:W-:-:S07]  /*54c0*/  LOP3.LUT R0, R3, R0, R7, 0xfe, !PT ;  /* 0x0000000003007212 */ /* 0x000fce00078efe07 */
.L_x_4176:
[----:B------:R-:W-:Y:S05]  /*54d0*/  BSYNC.RECONVERGENT B0 ;  /* 0x0000000000007941 */ /* 0x000fea0003800200 */
.L_x_4175:
[----:B------:R-:W-:-:S04]  /*54e0*/  F2FP.BF16.F32.PACK_AB R0, RZ, R0 ;  /* 0x00000000ff00723e */ /* 0x000fc800000010ff */
[----:B------:R-:W-:Y:S01]  /*54f0*/  PRMT R18, R0, 0x7610, R18 ;  /* 0x0000761000127816 */ /* 0x000fe20000000012 */
[----:B------:R-:W-:Y:S06]  /*5500*/  BRA `(.L_x_4156) ;  /* 0x0000000000b47947 */ /* 0x000fec0003800000 */
.L_x_4168:
        /* <DEDUP_REMOVED lines=14> */
.L_x_4182:
[----:B------:R-:W-:Y:S05]  /*55f0*/  BSYNC.RECONVERGENT B0 ;  /* 0x0000000000007941 */ /* 0x000fea0003800200 */
.L_x_4181:
[----:B------:R-:W-:-:S04]  /*5600*/  F2FP.BF16.F32.PACK_AB R0, RZ, R0 ;  /* 0x00000000ff00723e */ /* 0x000fc800000010ff */
[----:B------:R-:W-:Y:S01]  /*5610*/  PRMT R18, R0, 0x7610, R18 ;  /* 0x0000761000127816 */ /* 0x000fe20000000012 */
[----:B------:R-:W-:Y:S06]  /*5620*/  BRA `(.L_x_4156) ;  /* 0x00000000006c7947 */ /* 0x000fec0003800000 */
.L_x_4155:
        /* <DEDUP_REMOVED lines=16> */
.L_x_4183:
[----:B------:R-:W-:Y:S01]  /*5730*/  PRMT R18, RZ, 0x7610, R18 ;  /* 0x00007610ff127816 */ /* 0x000fe20000000012 */
[----:B------:R-:W-:Y:S06]  /*5740*/  BRA `(.L_x_4156) ;  /* 0x0000000000247947 */ /* 0x000fec0003800000 */
.L_x_4180:
[----:B------:R-:W2:Y:S02]  /*5750*/  LDG.E.64 R4, desc[UR36][R4.64] ;  /* 0x0000002404047981 */ /* 0x000ea4000c1e1b00 */
[----:B--2---:R-:W0:Y:S02]  /*5760*/  I2F.U64 R0, R4 ;  /* 0x0000000400007312 */ /* 0x004e240000301000 */
[----:B0-----:R-:W-:-:S04]  /*5770*/  F2FP.BF16.F32.PACK_AB R0, RZ, R0 ;  /* 0x00000000ff00723e */ /* 0x001fc800000010ff */
[----:B------:R-:W-:Y:S01]  /*5780*/  PRMT R18, R0, 0x7610, R18 ;  /* 0x0000761000127816 */ /* 0x000fe20000000012 */
[----:B------:R-:W-:Y:S06]  /*5790*/  BRA `(.L_x_4156) ;  /* 0x0000000000107947 */ /* 0x000fec0003800000 */
.L_x_4179:
[----:B------:R-:W2:Y:S02]  /*57a0*/  LDG.E R4, desc[UR36][R4.64] ;  /* 0x0000002404047981 */ /* 0x000ea4000c1e1900 */
[----:B--2---:R-:W-:-:S04]  /*57b0*/  I2FP.F32.U32 R0, R4 ;  /* 0x0000000400007245 */ /* 0x004fc80000201000 */
[----:B------:R-:W-:-:S04]  /*57c0*/  F2FP.BF16.F32.PACK_AB R0, RZ, R0 ;  /* 0x00000000ff00723e */ /* 0x000fc800000010ff */
[----:B------:R-:W-:-:S07]  /*57d0*/  PRMT R18, R0, 0x7610, R18 ;  /* 0x0000761000127816 */ /* 0x000fce0000000012 */
.L_x_4156:
        /* <DEDUP_REMOVED lines=22> */
.L_x_4187:
[----:B------:R-:W2:Y:S02]  /*5940*/  LDG.E.U8 R4, desc[UR36][R4.64] ;  /* 0x0000002404047981 */ /* 0x000ea4000c1e1100 */
[----:B--2---:R-:W-:-:S04]  /*5950*/  I2FP.F32.U32 R0, R4 ;  /* 0x0000000400007245 */ /* 0x004fc80000201000 */
[----:B------:R-:W-:-:S04]  /*5960*/  F2FP.BF16.F32.PACK_AB R0, RZ, R0 ;  /* 0x00000000ff00723e */ /* 0x000fc800000010ff */
[----:B------:R-:W-:Y:S01]  /*5970*/  PRMT R24, R0, 0x7610, R24 ;  /* 0x0000761000187816 */ /* 0x000fe20000000018 */
[----:B------:R-:W-:Y:S06]  /*5980*/  BRA `(.L_x_4189) ;  /* 0x0000000c00e47947 */ /* 0x000fec0003800000 */
.L_x_4186:
        /* <DEDUP_REMOVED lines=11> */
.L_x_4191:
[----:B------:R-:W2:Y:S02]  /*5a40*/  LDG.E R4, desc[UR36][R4.64] ;  /* 0x0000002404047981 */ /* 0x000ea4000c1e1900 */
[----:B--2---:R-:W-:-:S04]  /*5a50*/  I2FP.F32.S32 R0, R4 ;  /* 0x0000000400007245 */ /* 0x004fc80000201400 */
[----:B------:R-:W-:-:S04]  /*5a60*/  F2FP.BF16.F32.PACK_AB R0, RZ, R0 ;  /* 0x00000000ff00723e */ /* 0x000fc800000010ff */
[----:B------:R-:W-:Y:S01]  /*5a70*/  PRMT R24, R0, 0x7610, R24 ;  /* 0x0000761000187816 */ /* 0x000fe20000000018 */
[----:B------:R-:W-:Y:S06]  /*5a80*/  BRA `(.L_x_4189) ;  /* 0x0000000c00a47947 */ /* 0x000fec0003800000 */
.L_x_4190:
[----:B------:R-:W2:Y:S02]  /*5a90*/  LDG.E.U16 R4, desc[UR36][R4.64] ;  /* 0x0000002404047981 */ /* 0x000ea4000c1e1500 */
[----:B--2---:R-:W0:Y:S02]  /*5aa0*/  I2F.S16 R0, R4 ;  /* 0x0000000400007306 */ /* 0x004e240000101400 */
[----:B0-----:R-:W-:-:S04]  /*5ab0*/  F2FP.BF16.F32.PACK_AB R0, RZ, R0 ;  /* 0x00000000ff00723e */ /* 0x001fc800000010ff */
[----:B------:R-:W-:Y:S01]  /*5ac0*/  PRMT R24, R0, 0x7610, R24 ;  /* 0x0000761000187816 */ /* 0x000fe20000000018 */
[----:B------:R-:W-:Y:S06]  /*5ad0*/  BRA `(.L_x_4189) ;  /* 0x0000000c00907947 */ /* 0x000fec0003800000 */
.L_x_4185:
        /* <DEDUP_REMOVED lines=9> */
.L_x_4193:
[----:B------:R-:W2:Y:S02]  /*5b70*/  LDG.E.U16 R0, desc[UR36][R4.64] ;  /* 0x0000002404007981 */ /* 0x000ea4000c1e1500 */
[----:B--2---:R-:W-:-:S05]  /*5b80*/  HADD2.F32 R0, -RZ, R0.H0_H0 ;  /* 0x20000000ff007230 */ /* 0x004fca0000004100 */
[----:B------:R-:W-:-:S04]  /*5b90*/  F2FP.BF16.F32.PACK_AB R0, RZ, R0 ;  /* 0x00000000ff00723e */ /* 0x000fc800000010ff */
[----:B------:R-:W-:Y:S01]  /*5ba0*/  PRMT R24, R0, 0x7610, R24 ;  /* 0x0000761000187816 */ /* 0x000fe20000000018 */
[----:B------:R-:W-:Y:S06]  /*5bb0*/  BRA `(.L_x_4189) ;  /* 0x0000000c00587947 */ /* 0x000fec0003800000 */
.L_x_4192:
        /* <DEDUP_REMOVED lines=9> */
.L_x_4195:
[----:B------:R-:W2:Y:S02]  /*5c50*/  LDG.E.U16 R4, desc[UR36][R4.64] ;  /* 0x0000002404047981 */ /* 0x000ea4000c1e1500 */
[----:B--2---:R-:W-:-:S05]  /*5c60*/  HADD2.F32 R0, -RZ, R4.H0_H0 ;  /* 0x20000004ff007230 */ /* 0x004fca0000004100 */
[----:B------:R-:W-:-:S04]  /*5c70*/  F2FP.BF16.F32.PACK_AB R0, RZ, R0 ;  /* 0x00000000ff00723e */ /* 0x000fc800000010ff */
[----:B------:R-:W-:Y:S01]  /*5c80*/  PRMT R24, R0, 0x7610, R24 ;  /* 0x0000761000187816 */ /* 0x000fe20000000018 */
[----:B------:R-:W-:Y:S06]  /*5c90*/  BRA `(.L_x_4189) ;  /* 0x0000000c00207947 */ /* 0x000fec0003800000 */
.L_x_4194:
        /* <DEDUP_REMOVED lines=13> */
.L_x_4184:
        /* <DEDUP_REMOVED lines=14> */
.L_x_4198:
        /* <DEDUP_REMOVED lines=13> */
.L_x_4197:
        /* <DEDUP_REMOVED lines=27> */
.L_x_4200:
        /* <DEDUP_REMOVED lines=15> */
.L_x_4199:
[----:B------:R0:W5:Y:S01]  /*61c0*/  LDG.E.U16 R24, desc[UR36][R4.64] ;  /* 0x0000002404187981 */ /* 0x000162000c1e1500 */
[----:B------:R-:W-:Y:S05]  /*61d0*/  BRA `(.L_x_4189) ;  /* 0x0000000400d07947 */ /* 0x000fea0003800000 */
.L_x_4196:
        /* <DEDUP_REMOVED lines=13> */
.L_x_4203:
        /* <DEDUP_REMOVED lines=21> */
.L_x_4207:
[----:B------:R-:W-:Y:S05]  /*6400*/  BSYNC.RECONVERGENT B1 ;  /* 0x0000000000017941 */ /* 0x000fea0003800200 */
.L_x_4206:
[----:B------:R-:W-:Y:S01]  /*6410*/  IMAD.SHL.U32 R0, R0, 0x100000, RZ ;  /* 0x0010000000007824 */ /* 0x000fe200078e00ff */
[----:B------:R-:W-:-:S04]  /*6420*/  LEA R3, R3, 0x3b800000, 0x17 ;  /* 0x3b80000003037811 */ /* 0x000fc800078eb8ff */
[----:B------:R-:W-:-:S07]  /*6430*/  LOP3.LUT R0, R3, R0, R7, 0xfe, !PT ;  /* 0x0000000003007212 */ /* 0x000fce00078efe07 */
.L_x_4205:
[----:B------:R-:W-:Y:S05]  /*6440*/  BSYNC.RECONVERGENT B0 ;  /* 0x0000000000007941 */ /* 0x000fea0003800200 */
.L_x_4204:
[----:B------:R-:W-:-:S04]  /*6450*/  F2FP.BF16.F32.PACK_AB R0, RZ, R0 ;  /* 0x00000000ff00723e */ /* 0x000fc800000010ff */
[----:B------:R-:W-:Y:S01]  /*6460*/  PRMT R24, R0, 0x7610, R24 ;  /* 0x0000761000187816 */ /* 0x000fe20000000018 */
[----:B------:R-:W-:Y:S06]  /*6470*/  BRA `(.L_x_4189) ;  /* 0x0000000400287947 */ /* 0x000fec0003800000 */
.L_x_4202:
        /* <DEDUP_REMOVED lines=21> */
.L_x_4211:
[----:B------:R-:W-:Y:S05]  /*65d0*/  BSYNC.RECONVERGENT B1 ;  /* 0x0000000000017941 */ /* 0x000fea0003800200 */
.L_x_4210:
[----:B------:R-:W-:Y:S01]  /*65e0*/  IMAD.SHL.U32 R0, R0, 0x200000, RZ ;  /* 0x0020000000007824 */ /* 0x000fe200078e00ff */
[----:B------:R-:W-:-:S04]  /*65f0*/  LEA R3, R3, 0x37800000, 0x17 ;  /* 0x3780000003037811 */ /* 0x000fc800078eb8ff */
[----:B------:R-:W-:-:S07]  /*6600*/  LOP3.LUT R0, R3, R0, R7, 0xfe, !PT ;  /* 0x0000000003007212 */ /* 0x000fce00078efe07 */
.L_x_4209:
[----:B------:R-:W-:Y:S05]  /*6610*/  BSYNC.RECONVERGENT B0 ;  /* 0x0000000000007941 */ /* 0x000fea0003800200 */
.L_x_4208:
[----:B------:R-:W-:-:S04]  /*6620*/  F2FP.BF16.F32.PACK_AB R0, RZ, R0 ;  /* 0x00000000ff00723e */ /* 0x000fc800000010ff */
[----:B------:R-:W-:Y:S01]  /*6630*/  PRMT R24, R0, 0x7610, R24 ;  /* 0x0000761000187816 */ /* 0x000fe20000000018 */
[----:B------:R-:W-:Y:S06]  /*6640*/  BRA `(.L_x_4189) ;  /* 0x0000000000b47947 */ /* 0x000fec0003800000 */
.L_x_4201:
        /* <DEDUP_REMOVED lines=14> */
.L_x_4215:
[----:B------:R-:W-:Y:S05]  /*6730*/  BSYNC.RECONVERGENT B0 ;  /* 0x0000000000007941 */ /* 0x000fea0003800200 */
.L_x_4214:
[----:B------:R-:W-:-:S04]  /*6740*/  F2FP.BF16.F32.PACK_AB R0, RZ, R0 ;  /* 0x00000000ff00723e */ /* 0x000fc800000010ff */
[----:B------:R-:W-:Y:S01]  /*6750*/  PRMT R24, R0, 0x7610, R24 ;  /* 0x0000761000187816 */ /* 0x000fe20000000018 */
[----:B------:R-:W-:Y:S06]  /*6760*/  BRA `(.L_x_4189) ;  /* 0x00000000006c7947 */ /* 0x000fec0003800000 */
.L_x_4188:
        /* <DEDUP_REMOVED lines=16> */
.L_x_4216:
[----:B------:R-:W-:Y:S01]  /*6870*/  PRMT R24, RZ, 0x7610, R24 ;  /* 0x00007610ff187816 */ /* 0x000fe20000000018 */
[----:B------:R-:W-:Y:S06]  /*6880*/  BRA `(.L_x_4189) ;  /* 0x0000000000247947 */ /* 0x000fec0003800000 */
.L_x_4213:
[----:B------:R-:W2:Y:S02]  /*6890*/  LDG.E.64 R4, desc[UR36][R4.64] ;  /* 0x0000002404047981 */ /* 0x000ea4000c1e1b00 */
[----:B--2---:R-:W0:Y:S02]  /*68a0*/  I2F.U64 R0, R4 ;  /* 0x0000000400007312 */ /* 0x004e240000301000 */
[----:B0-----:R-:W-:-:S04]  /*68b0*/  F2FP.BF16.F32.PACK_AB R0, RZ, R0 ;  /* 0x00000000ff00723e */ /* 0x001fc800000010ff */
[----:B------:R-:W-:Y:S01]  /*68c0*/  PRMT R24, R0, 0x7610, R24 ;  /* 0x0000761000187816 */ /* 0x000fe20000000018 */
[----:B------:R-:W-:Y:S06]  /*68d0*/  BRA `(.L_x_4189) ;  /* 0x0000000000107947 */ /* 0x000fec0003800000 */
.L_x_4212:
[----:B------:R-:W2:Y:S02]  /*68e0*/  LDG.E R4, desc[UR36][R4.64] ;  /* 0x0000002404047981 */ /* 0x000ea4000c1e1900 */
[----:B--2---:R-:W-:-:S04]  /*68f0*/  I2FP.F32.U32 R0, R4 ;  /* 0x0000000400007245 */ /* 0x004fc80000201000 */
[----:B------:R-:W-:-:S04]  /*6900*/  F2FP.BF16.F32.PACK_AB R0, RZ, R0 ;  /* 0x00000000ff00723e */ /* 0x000fc800000010ff */
[----:B------:R-:W-:-:S07]  /*6910*/  PRMT R24, R0, 0x7610, R24 ;  /* 0x0000761000187816 */ /* 0x000fce0000000018 */
.L_x_4189:
[----:B------:R-:W-:-:S07]  /*6920*/  VIADD R17, R17, 0x80 ;  /* 0x0000008011117836 */ /* 0x000fce0000000000 */
.L_x_4150:
[----:B------:R-:W-:Y:S05]  /*6930*/  BSYNC.RECONVERGENT B6 ;  /* 0x0000000000067941 */ /* 0x000fea0003800200 */
.L_x_4149:
        /* <DEDUP_REMOVED lines=27> */
.L_x_4222:
[----:B------:R-:W2:Y:S02]  /*6af0*/  LDG.E.U8 R4, desc[UR36][R4.64] ;  /* 0x0000002404047981 */ /* 0x000ea4000c1e1100 */
[----:B--2---:R-:W-:-:S04]  /*6b00*/  I2FP.F32.U32 R0, R4 ;  /* 0x0000000400007245 */ /* 0x004fc80000201000 */
[----:B------:R-:W-:-:S04]  /*6b10*/  F2FP.BF16.F32.PACK_AB R0, RZ, R0 ;  /* 0x00000000ff00723e */ /* 0x000fc800000010ff */
[----:B------:R-:W-:Y:S01]  /*6b20*/  PRMT R19, R0, 0x7610, R19 ;  /* 0x0000761000137816 */ /* 0x000fe20000000013 */
[----:B------:R-:W-:Y:S06]  /*6b30*/  BRA `(.L_x_4224) ;  /* 0x0000000c00e47947 */ /* 0x000fec0003800000 */
.L_x_4221:
        /* <DEDUP_REMOVED lines=11> */
.L_x_4226:
[----:B------:R-:W2:Y:S02]  /*6bf0*/  LDG.E R4, desc[UR36][R4.64] ;  /* 0x0000002404047981 */ /* 0x000ea4000c1e1900 */
[----:B--2---:R-:W-:-:S04]  /*6c00*/  I2FP.F32.S32 R0, R4 ;  /* 0x0000000400007245 */ /* 0x004fc80000201400 */
[----:B------:R-:W-:-:S04]  /*6c10*/  F2FP.BF16.F32.PACK_AB R0, RZ, R0 ;  /* 0x00000000ff00723e */ /* 0x000fc800000010ff */
[----:B------:R-:W-:Y:S01]  /*6c20*/  PRMT R19, R0, 0x7610, R19 ;  /* 0x0000761000137816 */ /* 0x000fe20000000013 */
[----:B------:R-:W-:Y:S06]  /*6c30*/  BRA `(.L_x_4224) ;  /* 0x0000000c00a47947 */ /* 0x000fec0003800000 */
.L_x_4225:
[----:B------:R-:W2:Y:S02]  /*6c40*/  LDG.E.U16 R4, desc[UR36][R4.64] ;  /* 0x0000002404047981 */ /* 0x000ea4000c1e1500 */
[----:B--2---:R-:W0:Y:S02]  /*6c50*/  I2F.S16 R0, R4 ;  /* 0x0000000400007306 */ /* 0x004e240000101400 */
[----:B0-----:R-:W-:-:S04]  /*6c60*/  F2FP.BF16.F32.PACK_AB R0, RZ, R0 ;  /* 0x00000000ff00723e */ /* 0x001fc800000010ff */
[----:B------:R-:W-:Y:S01]  /*6c70*/  PRMT R19, R0, 0x7610, R19 ;  /* 0x0000761000137816 */ /* 0x000fe20000000013 */
[----:B------:R-:W-:Y:S06]  /*6c80*/  BRA `(.L_x_4224) ;  /* 0x0000000c00907947 */ /* 0x000fec0003800000 */
.L_x_4220:
        /* <DEDUP_REMOVED lines=9> */
.L_x_4228:
[----:B------:R-:W2:Y:S02]  /*6d20*/  LDG.E.U16 R0, desc[UR36][R4.64] ;  /* 0x0000002404007981 */ /* 0x000ea4000c1e1500 */
[----:B--2---:R-:W-:-:S05]  /*6d30*/  HADD2.F32 R0, -RZ, R0.H0_H0 ;  /* 0x20000000ff007230 */ /* 0x004fca0000004100 */
[----:B------:R-:W-:-:S04]  /*6d40*/  F2FP.BF16.F32.PACK_AB R0, RZ, R0 ;  /* 0x00000000ff00723e */ /* 0x000fc800000010ff */
[----:B------:R-:W-:Y:S01]  /*6d50*/  PRMT R19, R0, 0x7610, R19 ;  /* 0x0000761000137816 */ /* 0x000fe20000000013 */
[----:B------:R-:W-:Y:S06]  /*6d60*/  BRA `(.L_x_4224) ;  /* 0x0000000c00587947 */ /* 0x000fec0003800000 */
.L_x_4227:
        /* <DEDUP_REMOVED lines=9> */
.L_x_4230:
[----:B------:R-:W2:Y:S02]  /*6e00*/  LDG.E.U16 R4, desc[UR36][R4.64] ;  /* 0x0000002404047981 */ /* 0x000ea4000c1e1500 */
[----:B--2---:R-:W-:-:S05]  /*6e10*/  HADD2.F32 R0, -RZ, R4.H0_H0 ;  /* 0x20000004ff007230 */ /* 0x004fca0000004100 */
[----:B------:R-:W-:-:S04]  /*6e20*/  F2FP.BF16.F32.PACK_AB R0, RZ, R0 ;  /* 0x00000000ff00723e */ /* 0x000fc800000010ff */
[----:B------:R-:W-:Y:S01]  /*6e30*/  PRMT R19, R0, 0x7610, R19 ;  /* 0x0000761000137816 */ /* 0x000fe20000000013 */
[----:B------:R-:W-:Y:S06]  /*6e40*/  BRA `(.L_x_4224) ;  /* 0x0000000c00207947 */ /* 0x000fec0003800000 */
.L_x_4229:
        /* <DEDUP_REMOVED lines=13> */
.L_x_4219:
        /* <DEDUP_REMOVED lines=14> */
.L_x_4233:
        /* <DEDUP_REMOVED lines=13> */
.L_x_4232:
        /* <DEDUP_REMOVED lines=27> */
.L_x_4235:
        /* <DEDUP_REMOVED lines=15> */
.L_x_4234:
[----:B------:R0:W5:Y:S01]  /*7370*/  LDG.E.U16 R19, desc[UR36][R4.64] ;  /* 0x0000002404137981 */ /* 0x000162000c1e1500 */
[----:B------:R-:W-:Y:S05]  /*7380*/  BRA `(.L_x_4224) ;  /* 0x0000000400d07947 */ /* 0x000fea0003800000 */
.L_x_4231:
        /* <DEDUP_REMOVED lines=13> */
.L_x_4238:
        /* <DEDUP_REMOVED lines=21> */
.L_x_4242:
[----:B------:R-:W-:Y:S05]  /*75b0*/  BSYNC.RECONVERGENT B1 ;  /* 0x0000000000017941 */ /* 0x000fea0003800200 */
.L_x_4241:
[----:B------:R-:W-:Y:S01]  /*75c0*/  IMAD.SHL.U32 R0, R0, 0x100000, RZ ;  /* 0x0010000000007824 */ /* 0x000fe200078e00ff */
[----:B------:R-:W-:-:S04]  /*75d0*/  LEA R3, R3, 0x3b800000, 0x17 ;  /* 0x3b80000003037811 */ /* 0x000fc800078eb8ff */
[----:B------:R-:W-:-:S07]  /*75e0*/  LOP3.LUT R0, R3, R0, R7, 0xfe, !PT ;  /* 0x0000000003007212 */ /* 0x000fce00078efe07 */
.L_x_4240:
[----:B------:R-:W-:Y:S05]  /*75f0*/  BSYNC.RECONVERGENT B0 ;  /* 0x0000000000007941 */ /* 0x000fea0003800200 */
.L_x_4239:
[----:B------:R-:W-:-:S04]  /*7600*/  F2FP.BF16.F32.PACK_AB R0, RZ, R0 ;  /* 0x00000000ff00723e */ /* 0x000fc800000010ff */
[----:B------:R-:W-:Y:S01]  /*7610*/  PRMT R19, R0, 0x7610, R19 ;  /* 0x0000761000137816 */ /* 0x000fe20000000013 */
[----:B------:R-:W-:Y:S06]  /*7620*/  BRA `(.L_x_4224) ;  /* 0x0000000400287947 */ /* 0x000fec0003800000 */
.L_x_4237:
        /* <DEDUP_REMOVED lines=21> */
.L_x_4246:
[----:B------:R-:W-:Y:S05]  /*7780*/  BSYNC.RECONVERGENT B1 ;  /* 0x0000000000017941 */ /* 0x000fea0003800200 */
.L_x_4245:
[----:B------:R-:W-:Y:S01]  /*7790*/  IMAD.SHL.U32 R0, R0, 0x200000, RZ ;  /* 0x0020000000007824 */ /* 0x000fe200078e00ff */
[----:B------:R-:W-:-:S04]  /*77a0*/  LEA R3, R3, 0x37800000, 0x17 ;  /* 0x3780000003037811 */ /* 0x000fc800078eb8ff */
[----:B------:R-:W-:-:S07]  /*77b0*/  LOP3.LUT R0, R3, R0, R7, 0xfe, !PT ;  /* 0x0000000003007212 */ /* 0x000fce00078efe07 */
.L_x_4244:
[----:B------:R-:W-:Y:S05]  /*77c0*/  BSYNC.RECONVERGENT B0 ;  /* 0x0000000000007941 */ /* 0x000fea0003800200 */
.L_x_4243:
[----:B------:R-:W-:-:S04]  /*77d0*/  F2FP.BF16.F32.PACK_AB R0, RZ, R0 ;  /* 0x00000000ff00723e */ /* 0x000fc800000010ff */
[----:B------:R-:W-:Y:S01]  /*77e0*/  PRMT R19, R0, 0x7610, R19 ;  /* 0x0000761000137816 */ /* 0x000fe20000000013 */
[----:B------:R-:W-:Y:S06]  /*77f0*/  BRA `(.L_x_4224) ;  /* 0x0000000000b47947 */ /* 0x000fec0003800000 */
.L_x_4236:
        /* <DEDUP_REMOVED lines=14> */
.L_x_4250:
[----:B------:R-:W-:Y:S05]  /*78e0*/  BSYNC.RECONVERGENT B0 ;  /* 0x0000000000007941 */ /* 0x000fea0003800200 */
.L_x_4249:
[----:B------:R-:W-:-:S04]  /*78f0*/  F2FP.BF16.F32.PACK_AB R0, RZ, R0 ;  /* 0x00000000ff00723e */ /* 0x000fc800000010ff */
[----:B------:R-:W-:Y:S01]  /*7900*/  PRMT R19, R0, 0x7610, R19 ;  /* 0x0000761000137816 */ /* 0x000fe20000000013 */
[----:B------:R-:W-:Y:S06]  /*7910*/  BRA `(.L_x_4224) ;  /* 0x00000000006c7947 */ /* 0x000fec0003800000 */
.L_x_4223:
        /* <DEDUP_REMOVED lines=16> */
.L_x_4251:
[----:B------:R-:W-:Y:S01]  /*7a20*/  PRMT R19, RZ, 0x7610, R19 ;  /* 0x00007610ff137816 */ /* 0x000fe20000000013 */
[----:B------:R-:W-:Y:S06]  /*7a30*/  BRA `(.L_x_4224) ;  /* 0x0000000000247947 */ /* 0x000fec0003800000 */
.L_x_4248:
[----:B------:R-:W2:Y:S02]  /*7a40*/  LDG.E.64 R4, desc[UR36][R4.64] ;  /* 0x0000002404047981 */ /* 0x000ea4000c1e1b00 */
[----:B--2---:R-:W0:Y:S02]  /*7a50*/  I2F.U64 R0, R4 ;  /* 0x0000000400007312 */ /* 0x004e240000301000 */
[----:B0-----:R-:W-:-:S04]  /*7a60*/  F2FP.BF16.F32.PACK_AB R0, RZ, R0 ;  /* 0x00000000ff00723e */ /* 0x001fc800000010ff */
[----:B------:R-:W-:Y:S01]  /*7a70*/  PRMT R19, R0, 0x7610, R19 ;  /* 0x0000761000137816 */ /* 0x000fe20000000013 */
[----:B------:R-:W-:Y:S06]  /*7a80*/  BRA `(.L_x_4224) ;  /* 0x0000000000107947 */ /* 0x000fec0003800000 */
.L_x_4247:
[----:B------:R-:W2:Y:S02]  /*7a90*/  LDG.E R4, desc[UR36][R4.64] ;  /* 0x0000002404047981 */ /* 0x000ea4000c1e1900 */
[----:B--2---:R-:W-:-:S04]  /*7aa0*/  I2FP.F32.U32 R0, R4 ;  /* 0x0000000400007245 */ /* 0x004fc80000201000 */
[----:B------:R-:W-:-:S04]  /*7ab0*/  F2FP.BF16.F32.PACK_AB R0, RZ, R0 ;  /* 0x00000000ff00723e */ /* 0x000fc800000010ff */
[----:B------:R-:W-:-:S07]  /*7ac0*/  PRMT R19, R0, 0x7610, R19 ;  /* 0x0000761000137816 */ /* 0x000fce0000000013 */
.L_x_4224:
        /* <DEDUP_REMOVED lines=21> */
.L_x_4255:
[----:B------:R-:W2:Y:S02]  /*7c20*/  LDG.E.U8 R4, desc[UR36][R4.64] ;  /* 0x0000002404047981 */ /* 0x000ea4000c1e1100 */
[----:B--2---:R-:W-:-:S04]  /*7c30*/  I2FP.F32.U32 R0, R4 ;  /* 0x0000000400007245 */ /* 0x004fc80000201000 */
[----:B------:R-:W-:Y:S01]  /*7c40*/  F2FP.BF16.F32.PACK_AB R0, RZ, R0 ;  /* 0x00000000ff00723e */ /* 0x000fe200000010ff */
[----:B------:R-:W-:Y:S06]  /*7c50*/  BRA `(.L_x_4218) ;  /* 0x0000000c00a87947 */ /* 0x000fec0003800000 */
.L_x_4254:
        /* <DEDUP_REMOVED lines=10> */
.L_x_4258:
[----:B------:R-:W2:Y:S02]  /*7d00*/  LDG.E R4, desc[UR36][R4.64] ;  /* 0x0000002404047981 */ /* 0x000ea4000c1e1900 */
[----:B--2---:R-:W-:-:S04]  /*7d10*/  I2FP.F32.S32 R0, R4 ;  /* 0x0000000400007245 */ /* 0x004fc80000201400 */
[----:B------:R-:W-:Y:S01]  /*7d20*/  F2FP.BF16.F32.PACK_AB R0, RZ, R0 ;  /* 0x00000000ff00723e */ /* 0x000fe200000010ff */
[----:B------:R-:W-:Y:S06]  /*7d30*/  BRA `(.L_x_4218) ;  /* 0x0000000c00707947 */ /* 0x000fec0003800000 */
.L_x_4257:
[----:B------:R-:W2:Y:S02]  /*7d40*/  LDG.E.U16 R4, desc[UR36][R4.64] ;  /* 0x0000002404047981 */ /* 0x000ea4000c1e1500 */
[----:B--2---:R-:W0:Y:S02]  /*7d50*/  I2F.S16 R0, R4 ;  /* 0x0000000400007306 */ /* 0x004e240000101400 */
[----:B0-----:R-:W-:Y:S01]  /*7d60*/  F2FP.BF16.F32.PACK_AB R0, RZ, R0 ;  /* 0x00000000ff00723e */ /* 0x001fe200000010ff */
[----:B------:R-:W-:Y:S06]  /*7d70*/  BRA `(.L_x_4218) ;  /* 0x0000000c00607947 */ /* 0x000fec0003800000 */
.L_x_4253:
        /* <DEDUP_REMOVED lines=9> */
.L_x_4260:
[----:B------:R-:W2:Y:S02]  /*7e10*/  LDG.E.U16 R0, desc[UR36][R4.64] ;  /* 0x0000002404007981 */ /* 0x000ea4000c1e1500 */
[----:B--2---:R-:W-:-:S05]  /*7e20*/  HADD2.F32 R0, -RZ, R0.H0_H0 ;  /* 0x20000000ff007230 */ /* 0x004fca0000004100 */
[----:B------:R-:W-:Y:S01]  /*7e30*/  F2FP.BF16.F32.PACK_AB R0, RZ, R0 ;  /* 0x00000000ff00723e */ /* 0x000fe200000010ff */
[----:B------:R-:W-:Y:S06]  /*7e40*/  BRA `(.L_x_4218) ;  /* 0x0000000c002c7947 */ /* 0x000fec0003800000 */
.L_x_4259:
        /* <DEDUP_REMOVED lines=9> */
.L_x_4262:
[----:B------:R-:W2:Y:S02]  /*7ee0*/  LDG.E.U16 R4, desc[UR36][R4.64] ;  /* 0x0000002404047981 */ /* 0x000ea4000c1e1500 */
[----:B--2---:R-:W-:-:S05]  /*7ef0*/  HADD2.F32 R0, -RZ, R4.H0_H0 ;  /* 0x20000004ff007230 */ /* 0x004fca0000004100 */
[----:B------:R-:W-:Y:S01]  /*7f00*/  F2FP.BF16.F32.PACK_AB R0, RZ, R0 ;  /* 0x00000000ff00723e */ /* 0x000fe200000010ff */
[----:B------:R-:W-:Y:S06]  /*7f10*/  BRA `(.L_x_4218) ;  /* 0x0000000800f87947 */ /* 0x000fec0003800000 */
.L_x_4261:
        /* <DEDUP_REMOVED lines=12> */
.L_x_4252:
        /* <DEDUP_REMOVED lines=13> */
.L_x_4265:
        /* <DEDUP_REMOVED lines=12> */
.L_x_4264:
        /* <DEDUP_REMOVED lines=27> */
.L_x_4267:
        /* <DEDUP_REMOVED lines=14> */
.L_x_4266:
[----:B------:R1:W5:Y:S01]  /*8400*/  LDG.E.U16 R0, desc[UR36][R4.64] ;  /* 0x0000002404007981 */ /* 0x000362000c1e1500 */
[----:B------:R-:W-:Y:S05]  /*8410*/  BRA `(.L_x_4218) ;  /* 0x0000000400b87947 */ /* 0x000fea0003800000 */
.L_x_4263:
        /* <DEDUP_REMOVED lines=12> */
.L_x_4270:
        /* <DEDUP_REMOVED lines=21> */
.L_x_4274:
[----:B------:R-:W-:Y:S05]  /*8630*/  BSYNC.RECONVERGENT B1 ;  /* 0x0000000000017941 */ /* 0x000fea0003800200 */
.L_x_4273:
[----:B------:R-:W-:Y:S01]  /*8640*/  IMAD.SHL.U32 R0, R0, 0x100000, RZ ;  /* 0x0010000000007824 */ /* 0x000fe200078e00ff */
[----:B------:R-:W-:-:S04]  /*8650*/  LEA R3, R3, 0x3b800000, 0x17 ;  /* 0x3b80000003037811 */ /* 0x000fc800078eb8ff */
[----:B------:R-:W-:-:S07]  /*8660*/  LOP3.LUT R0, R3, R0, R7, 0xfe, !PT ;  /* 0x0000000003007212 */ /* 0x000fce00078efe07 */
.L_x_4272:
[----:B------:R-:W-:Y:S05]  /*8670*/  BSYNC.RECONVERGENT B0 ;  /* 0x0000000000007941 */ /* 0x000fea0003800200 */
.L_x_4271:
[----:B------:R-:W-:Y:S01]  /*8680*/  F2FP.BF16.F32.PACK_AB R0, RZ, R0 ;  /* 0x00000000ff00723e */ /* 0x000fe200000010ff */
[----:B------:R-:W-:Y:S06]  /*8690*/  BRA `(.L_x_4218) ;  /* 0x0000000400187947 */ /* 0x000fec0003800000 */
.L_x_4269:
        /* <DEDUP_REMOVED lines=21> */
.L_x_4278:
[----:B------:R-:W-:Y:S05]  /*87f0*/  BSYNC.RECONVERGENT B1 ;  /* 0x0000000000017941 */ /* 0x000fea0003800200 */
.L_x_4277:
[----:B------:R-:W-:Y:S01]  /*8800*/  IMAD.SHL.U32 R0, R0, 0x200000, RZ ;  /* 0x0020000000007824 */ /* 0x000fe200078e00ff */
[----:B------:R-:W-:-:S04]  /*8810*/  LEA R3, R3, 0x37800000, 0x17 ;  /* 0x3780000003037811 */ /* 0x000fc800078eb8ff */
[----:B------:R-:W-:-:S07]  /*8820*/  LOP3.LUT R0, R3, R0, R7, 0xfe, !PT ;  /* 0x0000000003007212 */ /* 0x000fce00078efe07 */
.L_x_4276:
[----:B------:R-:W-:Y:S05]  /*8830*/  BSYNC.RECONVERGENT B0 ;  /* 0x0000000000007941 */ /* 0x000fea0003800200 */
.L_x_4275:
[----:B------:R-:W-:Y:S01]  /*8840*/  F2FP.BF16.F32.PACK_AB R0, RZ, R0 ;  /* 0x00000000ff00723e */ /* 0x000fe200000010ff */
[----:B------:R-:W-:Y:S06]  /*8850*/  BRA `(.L_x_4218) ;  /* 0x0000000000a87947 */ /* 0x000fec0003800000 */
.L_x_4268:
        /* <DEDUP_REMOVED lines=14> */
.L_x_4282:
[----:B------:R-:W-:Y:S05]  /*8940*/  BSYNC.RECONVERGENT B0 ;  /* 0x0000000000007941 */ /* 0x000fea0003800200 */
.L_x_4281:
[----:B------:R-:W-:Y:S01]  /*8950*/  F2FP.BF16.F32.PACK_AB R0, RZ, R0 ;  /* 0x00000000ff00723e */ /* 0x000fe200000010ff */
[----:B------:R-:W-:Y:S06]  /*8960*/  BRA `(.L_x_4218) ;  /* 0x0000000000647947 */ /* 0x000fec0003800000 */
.L_x_4256:
        /* <DEDUP_REMOVED lines=16> */
.L_x_4283:
[----:B------:R-:W-:Y:S01]  /*8a70*/  PRMT R0, RZ, 0x7610, R0 ;  /* 0x00007610ff007816 */ /* 0x000fe20000000000 */
[----:B------:R-:W-:Y:S06]  /*8a80*/  BRA `(.L_x_4218) ;  /* 0x00000000001c7947 */ /* 0x000fec0003800000 */
.L_x_4280:
[----:B------:R-:W2:Y:S02]  /*8a90*/  LDG.E.64 R4, desc[UR36][R4.64] ;  /* 0x0000002404047981 */ /* 0x000ea4000c1e1b00 */
[----:B--2---:R-:W0:Y:S02]  /*8aa0*/  I2F.U64 R0, R4 ;  /* 0x0000000400007312 */ /* 0x004e240000301000 */
[----:B0-----:R-:W-:Y:S01]  /*8ab0*/  F2FP.BF16.F32.PACK_AB R0, RZ, R0 ;  /* 0x00000000ff00723e */ /* 0x001fe200000010ff */
[----:B------:R-:W-:Y:S06]  /*8ac0*/  BRA `(.L_x_4218) ;  /* 0x00000000000c7947 */ /* 0x000fec0003800000 */
.L_x_4279:
[----:B------:R-:W2:Y:S02]  /*8ad0*/  LDG.E R4, desc[UR36][R4.64] ;  /* 0x0000002404047981 */ /* 0x000ea4000c1e1900 */
[----:B--2---:R-:W-:-:S04]  /*8ae0*/  I2FP.F32.U32 R0, R4 ;  /* 0x0000000400007245 */ /* 0x004fc80000201000 */
[----:B------:R-:W-:-:S07]  /*8af0*/  F2FP.BF16.F32.PACK_AB R0, RZ, R0 ;  /* 0x00000000ff00723e */ /* 0x000fce00000010ff */
.L_x_4218:
[----:B------:R-:W-:Y:S05]  /*8b00*/  BSYNC.RECONVERGENT B6 ;  /* 0x0000000000067941 */ /* 0x000fea0003800200 */
.L_x_4217:
        /* <DEDUP_REMOVED lines=12> */
[----:B------:R-:W-:Y:S01]  /*8bd0*/  FMUL.FTZ R3, R22, R22 ;  /* 0x0000001616037220 */ /* 0x000fe20000410000 */
[----:B------:R-:W-:-:S03]  /*8be0*/  IMAD.U32 R28, R28, 0x10000, RZ ;  /* 0x000100001c1c7824 */ /* 0x000fc600078e00ff */
        /* <DEDUP_REMOVED lines=12> */
[----:B------:R-:W-:-:S06]  /*8cb0*/  FMUL.FTZ R3, R28, R3 ;  /* 0x000000031c037220 */ /* 0x000fcc0000410000 */
[----:B------:R-:W0:Y:S02]  /*8cc0*/  F2F.BF16.F32 R3, R3 ;  /* 0x0000000300037304 */ /* 0x000e240000202000 */
.L_x_4285:
[----:B------:R-:W-:Y:S05]  /*8cd0*/  BSYNC.RECONVERGENT B0 ;  /* 0x0000000000007941 */ /* 0x000fea0003800200 */
.L_x_4284:
[----:B------:R-:W-:Y:S04]  /*8ce0*/  BSSY.RECONVERGENT B0, `(.L_x_4286) ;  /* 0x0000014000007945 */ /* 0x000fe80003800200 */
[----:B------:R-:W-:Y:S05]  /*8cf0*/  @P1 BRA `(.L_x_4287) ;  /* 0x0000000000481947 */ /* 0x000fea0003800000 */
        /* <DEDUP_REMOVED lines=14> */
[----:B------:R-:W-:-:S04]  /*8de0*/  FMUL.FTZ R5, R5, R8 ;  /* 0x0000000805057220 */ /* 0x000fc80000410000 */
[----:B------:R-:W-:-:S04]  /*8df0*/  FFMA.FTZ R5, R4, 0.5, R5 ;  /* 0x3f00000004057823 */ /* 0x000fc80000010005 */
[----:B------:R-:W-:-:S04]  /*8e00*/  FMUL.FTZ R5, R26, R5 ;  /* 0x000000051a057220 */ /* 0x000fc80000410000 */
[----:B------:R1:W3:Y:S03]  /*8e10*/  F2F.BF16.F32 R22, R5 ;  /* 0x0000000500167304 */ /* 0x0002e60000202000 */
.L_x_4287:
[----:B------:R-:W-:Y:S05]  /*8e20*/  BSYNC.RECONVERGENT B0 ;  /* 0x0000000000007941 */ /* 0x000fea0003800200 */
.L_x_4286:
[----:B------:R-:W-:Y:S04]  /*8e30*/  BSSY.RECONVERGENT B0, `(.L_x_4288) ;  /* 0x0000014000007945 */ /* 0x000fe80003800200 */
[----:B------:R-:W-:Y:S05]  /*8e40*/  @P2 BRA `(.L_x_4289) ;  /* 0x0000000000482947 */ /* 0x000fea0003800000 */
[----:B-----5:R-:W-:Y:S02]  /*8e50*/  IMAD.U32 R24, R24, 0x10000, RZ ;  /* 0x0001000018187824 */ /* 0x020fe400078e00ff */
[----:B------:R-:W-:Y:S02]  /*8e60*/  IMAD.MOV.U32 R4, RZ, RZ, 0x3e095d4e ;  /* 0x3e095d4eff047424 */ /* 0x000fe400078e00ff */
[----:B-1----:R-:W-:Y:S01]  /*8e70*/  FMUL.FTZ R5, R24, R24 ;  /* 0x0000001818057220 */ /* 0x002fe20000410000 */
        /* <DEDUP_REMOVED lines=8> */
[C---:B-1----:R-:W-:Y:S01]  /*8f00*/  FFMA.FTZ R5, -R7.reuse, R7, 1 ;  /* 0x3f80000007057423 */ /* 0x042fe20000010107 */
[----:B------:R-:W-:-:S03]  /*8f10*/  FADD.FTZ R4, R7, 1 ;  /* 0x3f80000007047421 */ /* 0x000fc60000010000 */
[----:B------:R-:W-:-:S04]  /*8f20*/  FMUL.FTZ R5, R24, R5 ;  /* 0x0000000518057220 */ /* 0x000fc80000410000 */
[----:B------:R-:W-:-:S04]  /*8f30*/  FMUL.FTZ R5, R6, R5 ;  /* 0x0000000506057220 */ /* 0x000fc80000410000 */
[----:B------:R-:W-:-:S04]  /*8f40*/  FFMA.FTZ R5, R4, 0.5, R5 ;  /* 0x3f00000004057823 */ /* 0x000fc80000010005 */
[----:B------:R-:W-:-:S06]  /*8f50*/  FMUL.FTZ R18, R18, R5 ;  /* 0x0000000512127220 */ /* 0x000fcc0000410000 */
[----:B------:R-:W4:Y:S02]  /*8f60*/  F2F.BF16.F32 R18, R18 ;  /* 0x0000001200127304 */ /* 0x000f240000202000 */
.L_x_4289:
[----:B------:R-:W-:Y:S05]  /*8f70*/  BSYNC.RECONVERGENT B0 ;  /* 0x0000000000007941 */ /* 0x000fea0003800200 */
.L_x_4288:
        /* <DEDUP_REMOVED lines=18> */
[----:B------:R-:W-:-:S06]  /*90a0*/  FMUL.FTZ R19, R19, R0 ;  /* 0x0000000013137220 */ /* 0x000fcc0000410000 */
[----:B------:R-:W1:Y:S02]  /*90b0*/  F2F.BF16.F32 R19, R19 ;  /* 0x0000001300137304 */ /* 0x000e640000202000 */
.L_x_4291:
[----:B------:R-:W-:Y:S05]  /*90c0*/  BSYNC.RECONVERGENT B0 ;  /* 0x0000000000007941 */ /* 0x000fea0003800200 */
.L_x_4290:
[----:B------:R-:W-:Y:S04]  /*90d0*/  BSSY.RECONVERGENT B6, `(.L_x_4292) ;  /* 0x000010e000067945 */ /* 0x000fe80003800200 */
[----:B------:R-:W-:Y:S05]  /*90e0*/  @P0 BRA `(.L_x_4293) ;  /* 0x0000001000300947 */ /* 0x000fea0003800000 */
[----:B------:R-:W1:Y:S01]  /*90f0*/  LDCU UR4, c[0x0][0x3b4] ;  /* 0x00007680ff0477ac */ /* 0x000e620008000800 */
[----:B------:R-:W0:Y:S01]  /*9100*/  LDC.64 R8, c[0x0][0x388] ;  /* 0x0000e200ff087b82 */ /* 0x000e220000000a00 */
        /* <DEDUP_REMOVED lines=21> */
.L_x_4297:
[----:B------:R-:W-:Y:S02]  /*9260*/  IMAD.U32 R5, R3, 0x10000, RZ ;  /* 0x0001000003057824 */ /* 0x000fe400078e00ff */
[----:B------:R-:W-:-:S04]  /*9270*/  IMAD.MOV.U32 R25, RZ, RZ, R23 ;  /* 0x000000ffff197224 */ /* 0x000fc800078e0017 */
[----:B------:R-:W0:Y:S02]  /*9280*/  F2I.S64.TRUNC R4, R5 ;  /* 0x0000000500047311 */ /* 0x000e24000020d900 */
[----:B0-----:R0:W-:Y:S01]  /*9290*/  STG.E.U8 desc[UR36][R8.64], R4 ;  /* 0x0000000408007986 */ /* 0x0011e2000c101124 */
[----:B------:R-:W-:Y:S05]  /*92a0*/  BRA `(.L_x_4293) ;  /* 0x0000000c00c07947 */ /* 0x000fea0003800000 */
.L_x_4296:
        /* <DEDUP_REMOVED lines=11> */
.L_x_4300:
[----:B------:R-:W-:Y:S02]  /*9360*/  IMAD.U32 R3, R3, 0x10000, RZ ;  /* 0x0001000003037824 */ /* 0x000fe400078e00ff */
[----:B------:R-:W-:-:S04]  /*9370*/  IMAD.MOV.U32 R25, RZ, RZ, R23 ;  /* 0x000000ffff197224 */ /* 0x000fc800078e0017 */
[----:B------:R-:W0:Y:S02]  /*9380*/  F2I.FTZ.TRUNC.NTZ R3, R3 ;  /* 0x0000000300037305 */ /* 0x000e24000021f100 */
[----:B0-----:R0:W-:Y:S01]  /*9390*/  STG.E desc[UR36][R8.64], R3 ;  /* 0x0000000308007986 */ /* 0x0011e2000c101924 */
[----:B------:R-:W-:Y:S05]  /*93a0*/  BRA `(.L_x_4293) ;  /* 0x0000000c00807947 */ /* 0x000fea0003800000 */
.L_x_4299:
[----:B------:R-:W-:Y:S02]  /*93b0*/  IMAD.U32 R3, R3, 0x10000, RZ ;  /* 0x0001000003037824 */ /* 0x000fe400078e00ff */
[----:B------:R-:W-:-:S04]  /*93c0*/  IMAD.MOV.U32 R25, RZ, RZ, R23 ;  /* 0x000000ffff197224 */ /* 0x000fc800078e0017 */
[----:B------:R-:W0:Y:S02]  /*93d0*/  F2I.FTZ.TRUNC.NTZ R3, R3 ;  /* 0x0000000300037305 */ /* 0x000e24000021f100 */
[----:B0-----:R0:W-:Y:S01]  /*93e0*/  STG.E.U16 desc[UR36][R8.64], R3 ;  /* 0x0000000308007986 */ /* 0x0011e2000c101524 */
[----:B------:R-:W-:Y:S05]  /*93f0*/  BRA `(.L_x_4293) ;  /* 0x0000000c006c7947 */ /* 0x000fea0003800000 */
.L_x_4295:
        /* <DEDUP_REMOVED lines=10> */
.L_x_4302:
[----:B------:R-:W-:Y:S02]  /*94a0*/  IMAD.U32 R0, R3, 0x10000, RZ ;  /* 0x0001000003007824 */ /* 0x000fe400078e00ff */
[----:B------:R-:W-:-:S03]  /*94b0*/  IMAD.MOV.U32 R25, RZ, RZ, R23 ;  /* 0x000000ffff197224 */ /* 0x000fc600078e0017 */
[----:B------:R-:W-:-:S05]  /*94c0*/  F2FP.F16.F32.PACK_AB R0, RZ, R0 ;  /* 0x00000000ff00723e */ /* 0x000fca00000000ff */
[----:B------:R0:W-:Y:S01]  /*94d0*/  STG.E.U16 desc[UR36][R8.64], R0 ;  /* 0x0000000008007986 */ /* 0x0001e2000c101524 */
[----:B------:R-:W-:Y:S05]  /*94e0*/  BRA `(.L_x_4293) ;  /* 0x0000000c00307947 */ /* 0x000fea0003800000 */
.L_x_4301:
        /* <DEDUP_REMOVED lines=11> */
.L_x_4304:
[----:B------:R-:W-:Y:S02]  /*95a0*/  IMAD.U32 R3, R3, 0x10000, RZ ;  /* 0x0001000003037824 */ /* 0x000fe400078e00ff */
[----:B------:R-:W-:-:S03]  /*95b0*/  IMAD.MOV.U32 R25, RZ, RZ, R23 ;  /* 0x000000ffff197224 */ /* 0x000fc600078e0017 */
[----:B------:R-:W-:-:S04]  /*95c0*/  F2FP.F16.F32.PACK_AB R3, RZ, R3 ;  /* 0x00000003ff03723e */ /* 0x000fc800000000ff */
[----:B------:R-:W-:-:S05]  /*95d0*/  PRMT R3, R3, 0x5410, RZ ;  /* 0x0000541003037816 */ /* 0x000fca00000000ff */
[----:B------:R0:W-:Y:S01]  /*95e0*/  STG.E desc[UR36][R8.64], R3 ;  /* 0x0000000308007986 */ /* 0x0001e2000c101924 */
[----:B------:R-:W-:Y:S05]  /*95f0*/  BRA `(.L_x_4293) ;  /* 0x0000000800ec7947 */ /* 0x000fea0003800000 */
.L_x_4303:
[----:B------:R-:W-:Y:S02]  /*9600*/  IMAD.U32 R4, R3, 0x10000, RZ ;  /* 0x0001000003047824 */ /* 0x000fe400078e00ff */
[----:B------:R-:W-:Y:S02]  /*9610*/  IMAD.MOV.U32 R25, RZ, RZ, R23 ;  /* 0x000000ffff197224 */ /* 0x000fe400078e0017 */
[----:B------:R-:W-:-:S06]  /*9620*/  FMUL.FTZ R4, R4, 1 ;  /* 0x3f80000004047820 */ /* 0x000fcc0000410000 */
[----:B------:R-:W0:Y:S02]  /*9630*/  F2F.F64.F32 R4, R4 ;  /* 0x0000000400047310 */ /* 0x000e240000201800 */
[----:B0-----:R0:W-:Y:S01]  /*9640*/  STG.E.64 desc[UR36][R8.64], R4 ;  /* 0x0000000408007986 */ /* 0x0011e2000c101b24 */
[----:B------:R-:W-:Y:S05]  /*9650*/  BRA `(.L_x_4293) ;  /* 0x0000000800d47947 */ /* 0x000fea0003800000 */
.L_x_4294:
        /* <DEDUP_REMOVED lines=14> */
.L_x_4307:
[----:B------:R-:W-:Y:S01]  /*9740*/  IMAD.U32 R3, R3, 0x10000, RZ ;  /* 0x0001000003037824 */ /* 0x000fe200078e00ff */
[----:B------:R-:W-:Y:S01]  /*9750*/  CS2R R6, SRZ ;  /* 0x0000000000067805 */ /* 0x000fe2000001ff00 */
[----:B------:R-:W-:Y:S02]  /*9760*/  IMAD.MOV.U32 R25, RZ, RZ, R23 ;  /* 0x000000ffff197224 */ /* 0x000fe400078e0017 */
[----:B------:R-:W-:-:S04]  /*9770*/  FMUL.FTZ R3, R3, 1 ;  /* 0x3f80000003037820 */ /* 0x000fc80000410000 */
[----:B------:R-:W0:Y:S02]  /*9780*/  F2F.F64.F32 R4, R3 ;  /* 0x0000000300047310 */ /* 0x000e240000201800 */
[----:B0-----:R0:W-:Y:S01]  /*9790*/  STG.E.128 desc[UR36][R8.64], R4 ;  /* 0x0000000408007986 */ /* 0x0011e2000c101d24 */
[----:B------:R-:W-:Y:S05]  /*97a0*/  BRA `(.L_x_4293) ;  /* 0x0000000800807947 */ /* 0x000fea0003800000 */
.L_x_4306:
        /* <DEDUP_REMOVED lines=19> */
.L_x_4311:
[----:B------:R-:W-:Y:S05]  /*98e0*/  BSYNC.RECONVERGENT B0 ;  /* 0x0000000000007941 */ /* 0x000fea0003800200 */
.L_x_4310:
[----:B------:R-:W-:Y:S01]  /*98f0*/  LOP3.LUT R5, R0, 0x80, R5, 0xf8, !PT ;  /* 0x0000008000057812 */ /* 0x000fe200078ef805 */
[----:B------:R-:W-:-:S04]  /*9900*/  IMAD.MOV.U32 R25, RZ, RZ, R23 ;  /* 0x000000ffff197224 */ /* 0x000fc800078e0017 */
[----:B------:R0:W-:Y:S01]  /*9910*/  STG.E.U8 desc[UR36][R8.64], R5 ;  /* 0x0000000508007986 */ /* 0x0001e2000c101124 */
[----:B------:R-:W-:Y:S05]  /*9920*/  BRA `(.L_x_4293) ;  /* 0x0000000800207947 */ /* 0x000fea0003800000 */
.L_x_4309:
        /* <DEDUP_REMOVED lines=15> */
.L_x_4313:
[----:B------:R-:W-:Y:S05]  /*9a20*/  BSYNC.RECONVERGENT B0 ;  /* 0x0000000000007941 */ /* 0x000fea0003800200 */
.L_x_4312:
[----:B------:R-:W-:Y:S01]  /*9a30*/  LOP3.LUT R5, R0, 0x80, R5, 0xf8, !PT ;  /* 0x0000008000057812 */ /* 0x000fe200078ef805 */
[----:B------:R-:W-:-:S04]  /*9a40*/  IMAD.MOV.U32 R25, RZ, RZ, R23 ;  /* 0x000000ffff197224 */ /* 0x000fc800078e0017 */
[----:B------:R0:W-:Y:S01]  /*9a50*/  STG.E.U8 desc[UR36][R8.64], R5 ;  /* 0x0000000508007986 */ /* 0x0001e2000c101124 */
[----:B------:R-:W-:Y:S05]  /*9a60*/  BRA `(.L_x_4293) ;  /* 0x0000000400d07947 */ /* 0x000fea0003800000 */
.L_x_4308:
[----:B------:R0:W-:Y:S01]  /*9a70*/  STG.E.U16 desc[UR36][R8.64], R3 ;  /* 0x0000000308007986 */ /* 0x0001e2000c101524 */
[----:B------:R-:W-:Y:S01]  /*9a80*/  IMAD.MOV.U32 R25, RZ, RZ, R23 ;  /* 0x000000ffff197224 */ /* 0x000fe200078e0017 */
[----:B------:R-:W-:Y:S06]  /*9a90*/  BRA `(.L_x_4293) ;  /* 0x0000000400c47947 */ /* 0x000fec0003800000 */
.L_x_4305:
        /* <DEDUP_REMOVED lines=13> */
.L_x_4316:
        /* <DEDUP_REMOVED lines=13> */
.L_x_4319:
[----:B------:R-:W-:-:S04]  /*9c40*/  SHF.R.U32.HI R0, RZ, 0x14, R3 ;  /* 0x00000014ff007819 */ /* 0x000fc80000011603 */
[----:B------:R-:W-:-:S04]  /*9c50*/  LOP3.LUT R0, R0, 0x1, RZ, 0xc0, !PT ;  /* 0x0000000100007812 */ /* 0x000fc800078ec0ff */
[----:B------:R-:W-:-:S04]  /*9c60*/  IADD3 R0, PT, PT, R3, 0x487ffff, R0 ;  /* 0x0487ffff03007810 */ /* 0x000fc80007ffe000 */
[----:B------:R-:W-:-:S04]  /*9c70*/  SHF.R.U32.HI R0, RZ, 0x14, R0 ;  /* 0x00000014ff007819 */ /* 0x000fc80000011600 */
[----:B------:R-:W-:-:S07]  /*9c80*/  LOP3.LUT R0, R0, 0xff, RZ, 0xc0, !PT ;  /* 0x000000ff00007812 */ /* 0x000fce00078ec0ff */
.L_x_4320:
[----:B------:R-:W-:-:S04]  /*9c90*/  SHF.R.U32.HI R3, RZ, 0x18, R3 ;  /* 0x00000018ff037819 */ /* 0x000fc80000011603 */
[----:B------:R-:W-:-:S04]  /*9ca0*/  LOP3.LUT R0, R0, 0x80, R3, 0xf8, !PT ;  /* 0x0000008000007812 */ /* 0x000fc800078ef803 */
[----:B------:R-:W-:-:S07]  /*9cb0*/  PRMT R4, R0, 0x7610, R4 ;  /* 0x0000761000047816 */ /* 0x000fce0000000004 */
.L_x_4318:
[----:B------:R-:W-:Y:S05]  /*9cc0*/  BSYNC.RECONVERGENT B0 ;  /* 0x0000000000007941 */ /* 0x000fea0003800200 */
.L_x_4317:
[----:B------:R0:W-:Y:S01]  /*9cd0*/  STG.E.U8 desc[UR36][R8.64], R4 ;  /* 0x0000000408007986 */ /* 0x0001e2000c101124 */
[----:B------:R-:W-:Y:S01]  /*9ce0*/  IMAD.MOV.U32 R25, RZ, RZ, R23 ;  /* 0x000000ffff197224 */ /* 0x000fe200078e0017 */
[----:B------:R-:W-:Y:S06]  /*9cf0*/  BRA `(.L_x_4293) ;  /* 0x00000004002c7947 */ /* 0x000fec0003800000 */
.L_x_4315:
        /* <DEDUP_REMOVED lines=13> */
.L_x_4323:
[----:B------:R-:W-:-:S04]  /*9dd0*/  SHF.R.U32.HI R0, RZ, 0x15, R3 ;  /* 0x00000015ff007819 */ /* 0x000fc80000011603 */
[----:B------:R-:W-:-:S04]  /*9de0*/  LOP3.LUT R0, R0, 0x1, RZ, 0xc0, !PT ;  /* 0x0000000100007812 */ /* 0x000fc800078ec0ff */
[----:B------:R-:W-:-:S04]  /*9df0*/  IADD3 R0, PT, PT, R3, 0x88fffff, R0 ;  /* 0x088fffff03007810 */ /* 0x000fc80007ffe000 */
[----:B------:R-:W-:-:S04]  /*9e00*/  SHF.R.U32.HI R0, RZ, 0x15, R0 ;  /* 0x00000015ff007819 */ /* 0x000fc80000011600 */
[----:B------:R-:W-:-:S07]  /*9e10*/  LOP3.LUT R0, R0, 0xff, RZ, 0xc0, !PT ;  /* 0x000000ff00007812 */ /* 0x000fce00078ec0ff */
.L_x_4324:
[----:B------:R-:W-:-:S04]  /*9e20*/  SHF.R.U32.HI R3, RZ, 0x18, R3 ;  /* 0x00000018ff037819 */ /* 0x000fc80000011603 */
[----:B------:R-:W-:-:S04]  /*9e30*/  LOP3.LUT R0, R0, 0x80, R3, 0xf8, !PT ;  /* 0x0000008000007812 */ /* 0x000fc800078ef803 */
[----:B------:R-:W-:-:S07]  /*9e40*/  PRMT R4, R0, 0x7610, R4 ;  /* 0x0000761000047816 */ /* 0x000fce0000000004 */
.L_x_4322:
[----:B------:R-:W-:Y:S05]  /*9e50*/  BSYNC.RECONVERGENT B0 ;  /* 0x0000000000007941 */ /* 0x000fea0003800200 */
.L_x_4321:
[----:B------:R0:W-:Y:S01]  /*9e60*/  STG.E.U8 desc[UR36][R8.64], R4 ;  /* 0x0000000408007986 */ /* 0x0001e2000c101124 */
[----:B------:R-:W-:Y:S01]  /*9e70*/  IMAD.MOV.U32 R25, RZ, RZ, R23 ;  /* 0x000000ffff197224 */ /* 0x000fe200078e0017 */
[----:B------:R-:W-:Y:S06]  /*9e80*/  BRA `(.L_x_4293) ;  /* 0x0000000000c87947 */ /* 0x000fec0003800000 */
.L_x_4314:
[----:B------:R-:W-:-:S13]  /*9e90*/  ISETP.NE.AND P0, PT, R0, 0x1c, PT ;  /* 0x0000001c0000780c */ /* 0x000fda0003f05270 */
[----:B------:R-:W-:Y:S05]  /*9ea0*/  @!P0 BRA `(.L_x_4325) ;  /* 0x0000000000b08947 */ /* 0x000fea0003800000 */
[----:B------:R-:W-:-:S13]  /*9eb0*/  ISETP.NE.AND P0, PT, R0, 0x1d, PT ;  /* 0x0000001d0000780c */ /* 0x000fda0003f05270 */
[----:B------:R-:W-:Y:S05]  /*9ec0*/  @!P0 BRA `(.L_x_4326) ;  /* 0x0000000000948947 */ /* 0x000fea0003800000 */
[----:B------:R-:W-:-:S13]  /*9ed0*/  ISETP.NE.AND P0, PT, R0, 0x2c, PT ;  /* 0x0000002c0000780c */ /* 0x000fda0003f05270 */
[----:B------:R-:W-:Y:S05]  /*9ee0*/  @!P0 BRA `(.L_x_4327) ;  /* 0x0000000000488947 */ /* 0x000fea0003800000 */
.L_x_4298:
        /* <DEDUP_REMOVED lines=16> */
.L_x_4328:
[----:B------:R-:W-:Y:S01]  /*9ff0*/  IMAD.MOV.U32 R25, RZ, RZ, R23 ;  /* 0x000000ffff197224 */ /* 0x000fe200078e0017 */
[----:B------:R-:W-:Y:S06]  /*a000*/  BRA `(.L_x_4293) ;  /* 0x0000000000687947 */ /* 0x000fec0003800000 */
.L_x_4327:
        /* <DEDUP_REMOVED lines=17> */
.L_x_4326:
[----:B------:R-:W-:Y:S02]  /*a120*/  IMAD.U32 R4, R3, 0x10000, RZ ;  /* 0x0001000003047824 */ /* 0x000fe400078e00ff */
[----:B------:R-:W-:-:S04]  /*a130*/  IMAD.MOV.U32 R25, RZ, RZ, R23 ;  /* 0x000000ffff197224 */ /* 0x000fc800078e0017 */
[----:B------:R-:W0:Y:S02]  /*a140*/  F2I.U64.TRUNC R4, R4 ;  /* 0x0000000400047311 */ /* 0x000e24000020d800 */
[----:B0-----:R0:W-:Y:S01]  /*a150*/  STG.E.64 desc[UR36][R8.64], R4 ;  /* 0x0000000408007986 */ /* 0x0011e2000c101b24 */
[----:B------:R-:W-:Y:S05]  /*a160*/  BRA `(.L_x_4293) ;  /* 0x0000000000107947 */ /* 0x000fea0003800000 */
.L_x_4325:
[----:B------:R-:W-:Y:S02]  /*a170*/  IMAD.U32 R3, R3, 0x10000, RZ ;  /* 0x0001000003037824 */ /* 0x000fe400078e00ff */
[----:B------:R-:W-:-:S04]  /*a180*/  IMAD.MOV.U32 R25, RZ, RZ, R23 ;  /* 0x000000ffff197224 */ /* 0x000fc800078e0017 */
[----:B------:R-:W0:Y:S02]  /*a190*/  F2I.FTZ.U32.TRUNC.NTZ R3, R3 ;  /* 0x0000000300037305 */ /* 0x000e24000021f000 */
[----:B0-----:R0:W-:Y:S02]  /*a1a0*/  STG.E desc[UR36][R8.64], R3 ;  /* 0x0000000308007986 */ /* 0x0011e4000c101924 */
.L_x_4293:
[----:B------:R-:W-:Y:S05]  /*a1b0*/  BSYNC.RECONVERGENT B6 ;  /* 0x0000000000067941 */ /* 0x000fea0003800200 */
.L_x_4292:
        /* <DEDUP_REMOVED lines=25> */
.L_x_4334:
[----:B---3--:R-:W-:-:S06]  /*a350*/  IMAD.U32 R5, R22, 0x10000, RZ ;  /* 0x0001000016057824 */ /* 0x008fcc00078e00ff */
[----:B------:R-:W0:Y:S02]  /*a360*/  F2I.S64.TRUNC R4, R5 ;  /* 0x0000000500047311 */ /* 0x000e24000020d900 */
[----:B0-----:R0:W-:Y:S01]  /*a370*/  STG.E.U8 desc[UR36][R8.64], R4 ;  /* 0x0000000408007986 */ /* 0x0011e2000c101124 */
[----:B------:R-:W-:Y:S05]  /*a380*/  BRA `(.L_x_4336) ;  /* 0x0000000c006c7947 */ /* 0x000fea0003800000 */
.L_x_4333:
        /* <DEDUP_REMOVED lines=10> */
.L_x_4338:
[----:B---3--:R-:W-:-:S04]  /*a430*/  IMAD.U32 R22, R22, 0x10000, RZ ;  /* 0x0001000016167824 */ /* 0x008fc800078e00ff */
[----:B------:R-:W0:Y:S02]  /*a440*/  F2I.FTZ.TRUNC.NTZ R3, R22 ;  /* 0x0000001600037305 */ /* 0x000e24000021f100 */
[----:B0-----:R0:W-:Y:S01]  /*a450*/  STG.E desc[UR36][R8.64], R3 ;  /* 0x0000000308007986 */ /* 0x0011e2000c101924 */
[----:B------:R-:W-:Y:S05]  /*a460*/  BRA `(.L_x_4336) ;  /* 0x0000000c00347947 */ /* 0x000fea0003800000 */
.L_x_4337:
[----:B---3--:R-:W-:-:S04]  /*a470*/  IMAD.U32 R22, R22, 0x10000, RZ ;  /* 0x0001000016167824 */ /* 0x008fc800078e00ff */
[----:B------:R-:W0:Y:S02]  /*a480*/  F2I.FTZ.TRUNC.NTZ R3, R22 ;  /* 0x0000001600037305 */ /* 0x000e24000021f100 */
[----:B0-----:R0:W-:Y:S01]  /*a490*/  STG.E.U16 desc[UR36][R8.64], R3 ;  /* 0x0000000308007986 */ /* 0x0011e2000c101524 */
[----:B------:R-:W-:Y:S05]  /*a4a0*/  BRA `(.L_x_4336) ;  /* 0x0000000c00247947 */ /* 0x000fea0003800000 */
.L_x_4332:
        /* <DEDUP_REMOVED lines=9> */
.L_x_4340:
[----:B---3--:R-:W-:-:S05]  /*a540*/  IMAD.U32 R0, R22, 0x10000, RZ ;  /* 0x0001000016007824 */ /* 0x008fca00078e00ff */
[----:B------:R-:W-:-:S05]  /*a550*/  F2FP.F16.F32.PACK_AB R0, RZ, R0 ;  /* 0x00000000ff00723e */ /* 0x000fca00000000ff */
[----:B------:R0:W-:Y:S01]  /*a560*/  STG.E.U16 desc[UR36][R8.64], R0 ;  /* 0x0000000008007986 */ /* 0x0001e2000c101524 */
[----:B------:R-:W-:Y:S05]  /*a570*/  BRA `(.L_x_4336) ;  /* 0x0000000800f07947 */ /* 0x000fea0003800000 */
.L_x_4339:
        /* <DEDUP_REMOVED lines=10> */
.L_x_4342:
[----:B---3--:R-:W-:-:S05]  /*a620*/  IMAD.U32 R22, R22, 0x10000, RZ ;  /* 0x0001000016167824 */ /* 0x008fca00078e00ff */
[----:B------:R-:W-:-:S04]  /*a630*/  F2FP.F16.F32.PACK_AB R3, RZ, R22 ;  /* 0x00000016ff03723e */ /* 0x000fc800000000ff */
[----:B------:R-:W-:-:S05]  /*a640*/  PRMT R3, R3, 0x5410, RZ ;  /* 0x0000541003037816 */ /* 0x000fca00000000ff */
[----:B------:R2:W-:Y:S01]  /*a650*/  STG.E desc[UR36][R8.64], R3 ;  /* 0x0000000308007986 */ /* 0x0005e2000c101924 */
[----:B------:R-:W-:Y:S05]  /*a660*/  BRA `(.L_x_4336) ;  /* 0x0000000800b47947 */ /* 0x000fea0003800000 */
.L_x_4341:
[----:B---3--:R-:W-:-:S04]  /*a670*/  IMAD.U32 R4, R22, 0x10000, RZ ;  /* 0x0001000016047824 */ /* 0x008fc800078e00ff */
[----:B------:R-:W-:-:S06]  /*a680*/  FMUL.FTZ R4, R4, 1 ;  /* 0x3f80000004047820 */ /* 0x000fcc0000410000 */
[----:B------:R-:W0:Y:S02]  /*a690*/  F2F.F64.F32 R4, R4 ;  /* 0x0000000400047310 */ /* 0x000e240000201800 */
[----:B0-----:R0:W-:Y:S01]  /*a6a0*/  STG.E.64 desc[UR36][R8.64], R4 ;  /* 0x0000000408007986 */ /* 0x0011e2000c101b24 */
[----:B------:R-:W-:Y:S05]  /*a6b0*/  BRA `(.L_x_4336) ;  /* 0x0000000800a07947 */ /* 0x000fea0003800000 */
.L_x_4331:
        /* <DEDUP_REMOVED lines=14> */
.L_x_4346:
        /* <DEDUP_REMOVED lines=17> */
.L_x_4349:
[----:B------:R-:W-:-:S04]  /*a8b0*/  SHF.R.U32.HI R3, RZ, 0x18, R5 ;  /* 0x00000018ff037819 */ /* 0x000fc80000011605 */
[----:B------:R-:W-:-:S04]  /*a8c0*/  LOP3.LUT R0, R0, 0x80, R3, 0xf8, !PT ;  /* 0x0000008000007812 */ /* 0x000fc800078ef803 */
[----:B------:R-:W-:-:S07]  /*a8d0*/  PRMT R4, R0, 0x7610, R4 ;  /* 0x0000761000047816 */ /* 0x000fce0000000004 */
.L_x_4348:
[----:B------:R-:W-:Y:S05]  /*a8e0*/  BSYNC.RECONVERGENT B0 ;  /* 0x0000000000007941 */ /* 0x000fea0003800200 */
.L_x_4347:
[----:B------:R0:W-:Y:S01]  /*a8f0*/  STG.E.U8 desc[UR36][R8.64], R4 ;  /* 0x0000000408007986 */ /* 0x0001e2000c101124 */
[----:B------:R-:W-:Y:S05]  /*a900*/  BRA `(.L_x_4336) ;  /* 0x00000008000c7947 */ /* 0x000fea0003800000 */
.L_x_4345:
        /* <DEDUP_REMOVED lines=17> */
.L_x_4352:
[----:B------:R-:W-:-:S04]  /*aa20*/  SHF.R.U32.HI R3, RZ, 0x18, R5 ;  /* 0x00000018ff037819 */ /* 0x000fc80000011605 */
[----:B------:R-:W-:-:S04]  /*aa30*/  LOP3.LUT R0, R0, 0x80, R3, 0xf8, !PT ;  /* 0x0000008000007812 */ /* 0x000fc800078ef803 */
[----:B------:R-:W-:-:S07]  /*aa40*/  PRMT R4, R0, 0x7610, R4 ;  /* 0x0000761000047816 */ /* 0x000fce0000000004 */
.L_x_4351:
[----:B------:R-:W-:Y:S05]  /*aa50*/  BSYNC.RECONVERGENT B0 ;  /* 0x0000000000007941 */ /* 0x000fea0003800200 */
.L_x_4350:
[----:B------:R0:W-:Y:S01]  /*aa60*/  STG.E.U8 desc[UR36][R8.64], R4 ;  /* 0x0000000408007986 */ /* 0x0001e2000c101124 */
[----:B------:R-:W-:Y:S05]  /*aa70*/  BRA `(.L_x_4336) ;  /* 0x0000000400b07947 */ /* 0x000fea0003800000 */
.L_x_4344:
        /* <DEDUP_REMOVED lines=22> */
.L_x_4354:
[----:B---3--:R-:W-:-:S06]  /*abe0*/  IMAD.U32 R4, R22, 0x10000, RZ ;  /* 0x0001000016047824 */ /* 0x008fcc00078e00ff */
[----:B------:R-:W0:Y:S02]  /*abf0*/  F2I.U64.TRUNC R4, R4 ;  /* 0x0000000400047311 */ /* 0x000e24000020d800 */
[----:B0-----:R0:W-:Y:S01]  /*ac00*/  STG.E.64 desc[UR36][R8.64], R4 ;  /* 0x0000000408007986 */ /* 0x0011e2000c101b24 */
[----:B------:R-:W-:Y:S05]  /*ac10*/  BRA `(.L_x_4336) ;  /* 0x0000000400487947 */ /* 0x000fea0003800000 */
.L_x_4353:
[----:B---3--:R-:W-:-:S04]  /*ac20*/  IMAD.U32 R22, R22, 0x10000, RZ ;  /* 0x0001000016167824 */ /* 0x008fc800078e00ff */
[----:B------:R-:W0:Y:S02]  /*ac30*/  F2I.FTZ.U32.TRUNC.NTZ R3, R22 ;  /* 0x0000001600037305 */ /* 0x000e24000021f000 */
[----:B0-----:R0:W-:Y:S01]  /*ac40*/  STG.E desc[UR36][R8.64], R3 ;  /* 0x0000000308007986 */ /* 0x0011e2000c101924 */
[----:B------:R-:W-:Y:S05]  /*ac50*/  BRA `(.L_x_4336) ;  /* 0x0000000400387947 */ /* 0x000fea0003800000 */
.L_x_4343:
        /* <DEDUP_REMOVED lines=11> */
.L_x_4356:
[----:B---3--:R-:W-:Y:S01]  /*ad10*/  IMAD.U32 R22, R22, 0x10000, RZ ;  /* 0x0001000016167824 */ /* 0x008fe200078e00ff */
[----:B------:R-:W-:-:S03]  /*ad20*/  CS2R R6, SRZ ;  /* 0x0000000000067805 */ /* 0x000fc6000001ff00 */
[----:B------:R-:W-:-:S06]  /*ad30*/  FMUL.FTZ R4, R22, 1 ;  /* 0x3f80000016047820 */ /* 0x000fcc0000410000 */
[----:B------:R-:W0:Y:S02]  /*ad40*/  F2F.F64.F32 R4, R4 ;  /* 0x0000000400047310 */ /* 0x000e240000201800 */
[----:B0-----:R0:W-:Y:S01]  /*ad50*/  STG.E.128 desc[UR36][R8.64], R4 ;  /* 0x0000000408007986 */ /* 0x0011e2000c101d24 */
[----:B------:R-:W-:Y:S05]  /*ad60*/  BRA `(.L_x_4336) ;  /* 0x0000000000f47947 */ /* 0x000fea0003800000 */
.L_x_4355:
[----:B------:R-:W-:-:S13]  /*ad70*/  ISETP.NE.AND P0, PT, R0, 0xf, PT ;  /* 0x0000000f0000780c */ /* 0x000fda0003f05270 */
[----:B------:R-:W-:Y:S05]  /*ad80*/  @!P0 BRA `(.L_x_4357) ;  /* 0x0000000000e88947 */ /* 0x000fea0003800000 */
[----:B------:R-:W-:-:S13]  /*ad90*/  ISETP.NE.AND P0, PT, R0, 0x17, PT ;  /* 0x000000170000780c */ /* 0x000fda0003f05270 */
[----:B------:R-:W-:Y:S05]  /*ada0*/  @!P0 BRA `(.L_x_4358) ;  /* 0x0000000000908947 */ /* 0x000fea0003800000 */
[----:B------:R-:W-:-:S13]  /*adb0*/  ISETP.NE.AND P0, PT, R0, 0x18, PT ;  /* 0x000000180000780c */ /* 0x000fda0003f05270 */
[----:B------:R-:W-:Y:S05]  /*adc0*/  @!P0 BRA `(.L_x_4359) ;  /* 0x0000000000448947 */ /* 0x000fea0003800000 */
.L_x_4335:
        /* <DEDUP_REMOVED lines=16> */
.L_x_4360:
[----:B------:R-:W-:Y:S05]  /*aed0*/  BRA `(.L_x_4336) ;  /* 0x0000000000987947 */ /* 0x000fea0003800000 */
.L_x_4359:
        /* <DEDUP_REMOVED lines=13> */
.L_x_4362:
[----:B------:R-:W-:Y:S05]  /*afb0*/  BSYNC.RECONVERGENT B0 ;  /* 0x0000000000007941 */ /* 0x000fea0003800200 */
.L_x_4361:
[----:B------:R-:W-:-:S05]  /*afc0*/  LOP3.LUT R3, R0, 0x80, R3, 0xf8, !PT ;  /* 0x0000008000037812 */ /* 0x000fca00078ef803 */
[----:B------:R0:W-:Y:S01]  /*afd0*/  STG.E.U8 desc[UR36][R8.64], R3 ;  /* 0x0000000308007986 */ /* 0x0001e2000c101124 */
[----:B------:R-:W-:Y:S05]  /*afe0*/  BRA `(.L_x_4336) ;  /* 0x0000000000547947 */ /* 0x000fea0003800000 */
.L_x_4358:
        /* <DEDUP_REMOVED lines=12> */
.L_x_4364:
[----:B------:R-:W-:Y:S01]  /*b0b0*/  IMAD.MOV.U32 R0, RZ, RZ, 0x7f ;  /* 0x0000007fff007424 */ /* 0x000fe200078e00ff */
[----:B------:R-:W-:-:S04]  /*b0c0*/  ISETP.GT.U32.AND P0, PT, R4, 0x7f800000, PT ;  /* 0x7f8000000400780c */ /* 0x000fc80003f04070 */
[----:B------:R-:W-:-:S09]  /*b0d0*/  SEL R0, R0, 0x7c, P0 ;  /* 0x0000007c00007807 */ /* 0x000fd20000000000 */
.L_x_4365:
[----:B------:R-:W-:Y:S05]  /*b0e0*/  BSYNC.RECONVERGENT B0 ;  /* 0x0000000000007941 */ /* 0x000fea0003800200 */
.L_x_4363:
[----:B------:R-:W-:-:S04]  /*b0f0*/  SHF.R.U32.HI R3, RZ, 0x18, R3 ;  /* 0x00000018ff037819 */ /* 0x000fc80000011603 */
[----:B------:R-:W-:-:S05]  /*b100*/  LOP3.LUT R3, R0, 0x80, R3, 0xf8, !PT ;  /* 0x0000008000037812 */ /* 0x000fca00078ef803 */
[----:B------:R0:W-:Y:S01]  /*b110*/  STG.E.U8 desc[UR36][R8.64], R3 ;  /* 0x0000000308007986 */ /* 0x0001e2000c101124 */
[----:B------:R-:W-:Y:S05]  /*b120*/  BRA `(.L_x_4336) ;  /* 0x0000000000047947 */ /* 0x000fea0003800000 */
.L_x_4357:
[----:B---3--:R0:W-:Y:S02]  /*b130*/  STG.E.U16 desc[UR36][R8.64], R22 ;  /* 0x0000001608007986 */ /* 0x0081e4000c101524 */
.L_x_4336:
[----:B------:R-:W-:-:S05]  /*b140*/  VIADD R25, R25, 0x80 ;  /* 0x0000008019197836 */ /* 0x000fca0000000000 */
[----:B------:R-:W-:-:S13]  /*b150*/  ISETP.GE.AND P0, PT, R25, R16, PT ;  /* 0x000000101900720c */ /* 0x000fda0003f06270 */
[----:B------:R-:W-:Y:S05]  /*b160*/  @P0 BRA `(.L_x_4330) ;  /* 0x0000000c00d80947 */ /* 0x000fea0003800000 */
[----:B------:R-:W5:Y:S01]  /*b170*/  LDCU UR4, c[0x0][0x3b4] ;  /* 0x00007680ff0477ac */ /* 0x000f620008000800 */
[----:B0123--:R-:W0:Y:S01]  /*b180*/  LDC.64 R8, c[0x0][0x388] ;  /* 0x0000e200ff087b82 */ /* 0x00fe220000000a00 */
        /* <DEDUP_REMOVED lines=16> */
[----:B----4-:R-:W-:-:S04]  /*b290*/  IMAD.U32 R18, R18, 0x10000, RZ ;  /* 0x0001000012127824 */ /* 0x010fc800078e00ff */
[----:B------:R-:W0:Y:S02]  /*b2a0*/  F2I.FTZ.TRUNC.NTZ R3, R18 ;  /* 0x0000001200037305 */ /* 0x000e24000021f100 */
[----:B0-----:R0:W-:Y:S01]  /*b2b0*/  STG.E.U8 desc[UR36][R8.64], R3 ;  /* 0x0000000308007986 */ /* 0x0011e2000c101124 */
[----:B------:R-:W-:Y:S05]  /*b2c0*/  BRA `(.L_x_4371) ;  /* 0x0000000c007c7947 */ /* 0x000fea0003800000 */
.L_x_4369:
[----:B----4-:R-:W-:-:S06]  /*b2d0*/  IMAD.U32 R5, R18, 0x10000, RZ ;  /* 0x0001000012057824 */ /* 0x010fcc00078e00ff */
[----:B------:R-:W0:Y:S02]  /*b2e0*/  F2I.S64.TRUNC R4, R5 ;  /* 0x0000000500047311 */ /* 0x000e24000020d900 */
[----:B0-----:R0:W-:Y:S01]  /*b2f0*/  STG.E.U8 desc[UR36][R8.64], R4 ;  /* 0x0000000408007986 */ /* 0x0011e2000c101124 */
[----:B------:R-:W-:Y:S05]  /*b300*/  BRA `(.L_x_4371) ;  /* 0x0000000c006c7947 */ /* 0x000fea0003800000 */
.L_x_4368:
        /* <DEDUP_REMOVED lines=8> */
[----:B0-----:R0:W-:Y:S01]  /*b390*/  STG.E.64 desc[UR36][R8.64], R4 ;  /* 0x0000000408007986 */ /* 0x0011e2000c101b24 */
[----:B------:R-:W-:Y:S05]  /*b3a0*/  BRA `(.L_x_4371) ;  /* 0x0000000c00447947 */ /* 0x000fea0003800000 */
.L_x_4373:
[----:B----4-:R-:W-:-:S04]  /*b3b0*/  IMAD.U32 R18, R18, 0x10000, RZ ;  /* 0x0001000012127824 */ /* 0x010fc800078e00ff */
[----:B------:R-:W0:Y:S02]  /*b3c0*/  F2I.FTZ.TRUNC.NTZ R3, R18 ;  /* 0x0000001200037305 */ /* 0x000e24000021f100 */
[----:B0-----:R0:W-:Y:S01]  /*b3d0*/  STG.E desc[UR36][R8.64], R3 ;  /* 0x0000000308007986 */ /* 0x0011e2000c101924 */
[----:B------:R-:W-:Y:S05]  /*b3e0*/  BRA `(.L_x_4371) ;  /* 0x0000000c00347947 */ /* 0x000fea0003800000 */
.L_x_4372:
[----:B----4-:R-:W-:-:S04]  /*b3f0*/  IMAD.U32 R18, R18, 0x10000, RZ ;  /* 0x0001000012127824 */ /* 0x010fc800078e00ff */
[----:B------:R-:W0:Y:S02]  /*b400*/  F2I.FTZ.TRUNC.NTZ R3, R18 ;  /* 0x0000001200037305 */ /* 0x000e24000021f100 */
[----:B0-----:R0:W-:Y:S01]  /*b410*/  STG.E.U16 desc[UR36][R8.64], R3 ;  /* 0x0000000308007986 */ /* 0x0011e2000c101524 */
[----:B------:R-:W-:Y:S05]  /*b420*/  BRA `(.L_x_4371) ;  /* 0x0000000c00247947 */ /* 0x000fea0003800000 */
.L_x_4367:
[----:B------:R-:W-:-:S13]  /*b430*/  ISETP.GT.AND P0, PT, R0, 0x6, PT ;  /* 0x000000060000780c */ /* 0x000fda0003f04270 */
[----:B------:R-:W-:Y:S05]  /*b440*/  @P0 BRA `(.L_x_4374) ;  /* 0x00000000002c0947 */ /* 0x000fea0003800000 */
[----:B------:R-:W-:-:S13]  /*b450*/  ISETP.NE.AND P0, PT, R0, 0x5, PT ;  /* 0x000000050000780c */ /* 0x000fda0003f05270 */
[----:B------:R-:W-:Y:S05]  /*b460*/  @!P0 BRA `(.L_x_4375) ;  /* 0x0000000000148947 */ /* 0x000fea0003800000 */
[----:B------:R-:W-:-:S13]  /*b470*/  ISETP.NE.AND P0, PT, R0, 0x6, PT ;  /* 0x000000060000780c */ /* 0x000fda0003f05270 */
[----:B------:R-:W-:Y:S05]  /*b480*/  @P0 BRA `(.L_x_4370) ;  /* 0x0000000800300947 */ /* 0x000fea0003800000 */
[----:B----4-:R-:W-:-:S05]  /*b490*/  IMAD.U32 R3, R18, 0x10000, RZ ;  /* 0x0001000012037824 */ /* 0x010fca00078e00ff */
[----:B------:R0:W-:Y:S01]  /*b4a0*/  STG.E desc[UR36][R8.64], R3 ;  /* 0x0000000308007986 */ /* 0x0001e2000c101924 */
[----:B------:R-:W-:Y:S05]  /*b4b0*/  BRA `(.L_x_4371) ;  /* 0x0000000c00007947 */ /* 0x000fea0003800000 */
.L_x_4375:
[----:B----4-:R-:W-:-:S05]  /*b4c0*/  IMAD.U32 R0, R18, 0x10000, RZ ;  /* 0x0001000012007824 */ /* 0x010fca00078e00ff */
[----:B------:R-:W-:-:S05]  /*b4d0*/  F2FP.F16.F32.PACK_AB R0, RZ, R0 ;  /* 0x00000000ff00723e */ /* 0x000fca00000000ff */
[----:B------:R0:W-:Y:S01]  /*b4e0*/  STG.E.U16 desc[UR36][R8.64], R0 ;  /* 0x0000000008007986 */ /* 0x0001e2000c101524 */
[----:B------:R-:W-:Y:S05]  /*b4f0*/  BRA `(.L_x_4371) ;  /* 0x0000000800f07947 */ /* 0x000fea0003800000 */
.L_x_4374:
        /* <DEDUP_REMOVED lines=8> */
[----:B------:R0:W-:Y:S01]  /*b580*/  STG.E.64 desc[UR36][R8.64], R4 ;  /* 0x0000000408007986 */ /* 0x0001e2000c101b24 */
[----:B------:R-:W-:Y:S05]  /*b590*/  BRA `(.L_x_4371) ;  /* 0x0000000800c87947 */ /* 0x000fea0003800000 */
.L_x_4377:
[----:B----4-:R-:W-:-:S05]  /*b5a0*/  IMAD.U32 R18, R18, 0x10000, RZ ;  /* 0x0001000012127824 */ /* 0x010fca00078e00ff */
[----:B------:R-:W-:-:S04]  /*b5b0*/  F2FP.F16.F32.PACK_AB R3, RZ, R18 ;  /* 0x00000012ff03723e */ /* 0x000fc800000000ff */
[----:B------:R-:W-:-:S05]  /*b5c0*/  PRMT R3, R3, 0x5410, RZ ;  /* 0x0000541003037816 */ /* 0x000fca00000000ff */
[----:B------:R0:W-:Y:S01]  /*b5d0*/  STG.E desc[UR36][R8.64], R3 ;  /* 0x0000000308007986 */ /* 0x0001e2000c101924 */
[----:B------:R-:W-:Y:S05]  /*b5e0*/  BRA `(.L_x_4371) ;  /* 0x0000000800b47947 */ /* 0x000fea0003800000 */
.L_x_4376:
[----:B----4-:R-:W-:-:S04]  /*b5f0*/  IMAD.U32 R4, R18, 0x10000, RZ ;  /* 0x0001000012047824 */ /* 0x010fc800078e00ff */
[----:B------:R-:W-:-:S06]  /*b600*/  FMUL.FTZ R4, R4, 1 ;  /* 0x3f80000004047820 */ /* 0x000fcc0000410000 */
[----:B------:R-:W0:Y:S02]  /*b610*/  F2F.F64.F32 R4, R4 ;  /* 0x0000000400047310 */ /* 0x000e240000201800 */
[----:B0-----:R0:W-:Y:S01]  /*b620*/  STG.E.64 desc[UR36][R8.64], R4 ;  /* 0x0000000408007986 */ /* 0x0011e2000c101b24 */
[----:B------:R-:W-:Y:S05]  /*b630*/  BRA `(.L_x_4371) ;  /* 0x0000000800a07947 */ /* 0x000fea0003800000 */
.L_x_4366:
        /* <DEDUP_REMOVED lines=12> */
[----:B0-----:R0:W-:Y:S01]  /*b700*/  STG.E.U16 desc[UR36][R8.64], R3 ;  /* 0x0000000308007986 */ /* 0x0011e2000c101524 */
[----:B------:R-:W-:Y:S05]  /*b710*/  BRA `(.L_x_4371) ;  /* 0x0000000800687947 */ /* 0x000fea0003800000 */
.L_x_4381:
        /* <DEDUP_REMOVED lines=17> */
.L_x_4384:
[----:B------:R-:W-:-:S04]  /*b830*/  SHF.R.U32.HI R3, RZ, 0x18, R5 ;  /* 0x00000018ff037819 */ /* 0x000fc80000011605 */
[----:B------:R-:W-:-:S04]  /*b840*/  LOP3.LUT R0, R0, 0x80, R3, 0xf8, !PT ;  /* 0x0000008000007812 */ /* 0x000fc800078ef803 */
[----:B------:R-:W-:-:S07]  /*b850*/  PRMT R4, R0, 0x7610, R4 ;  /* 0x0000761000047816 */ /* 0x000fce0000000004 */
.L_x_4383:
[----:B------:R-:W-:Y:S05]  /*b860*/  BSYNC.RECONVERGENT B0 ;  /* 0x0000000000007941 */ /* 0x000fea0003800200 */
.L_x_4382:
[----:B------:R0:W-:Y:S01]  /*b870*/  STG.E.U8 desc[UR36][R8.64], R4 ;  /* 0x0000000408007986 */ /* 0x0001e2000c101124 */
[----:B------:R-:W-:Y:S05]  /*b880*/  BRA `(.L_x_4371) ;  /* 0x00000008000c7947 */ /* 0x000fea0003800000 */
.L_x_4380:
        /* <DEDUP_REMOVED lines=17> */
.L_x_4387:
[----:B------:R-:W-:-:S04]  /*b9a0*/  SHF.R.U32.HI R3, RZ, 0x18, R5 ;  /* 0x00000018ff037819 */ /* 0x000fc80000011605 */
[----:B------:R-:W-:-:S04]  /*b9b0*/  LOP3.LUT R0, R0, 0x80, R3, 0xf8, !PT ;  /* 0x0000008000007812 */ /* 0x000fc800078ef803 */
[----:B------:R-:W-:-:S07]  /*b9c0*/  PRMT R4, R0, 0x7610, R4 ;  /* 0x0000761000047816 */ /* 0x000fce0000000004 */
.L_x_4386:
[----:B------:R-:W-:Y:S05]  /*b9d0*/  BSYNC.RECONVERGENT B0 ;  /* 0x0000000000007941 */ /* 0x000fea0003800200 */
.L_x_4385:
[----:B------:R0:W-:Y:S01]  /*b9e0*/  STG.E.U8 desc[UR36][R8.64], R4 ;  /* 0x0000000408007986 */ /* 0x0001e2000c101124 */
[----:B------:R-:W-:Y:S05]  /*b9f0*/  BRA `(.L_x_4371) ;  /* 0x0000000400b07947 */ /* 0x000fea0003800000 */
.L_x_4379:
[----:B------:R-:W-:-:S13]  /*ba00*/  ISETP.NE.AND P0, PT, R0, 0x1c, PT ;  /* 0x0000001c0000780c */ /* 0x000fda0003f05270 */
[----:B------:R-:W-:Y:S05]  /*ba10*/  @!P0 BRA `(.L_x_4388) ;  /* 0x0000000000608947 */ /* 0x000fea0003800000 */
[----:B------:R-:W-:-:S13]  /*ba20*/  ISETP.NE.AND P0, PT, R0, 0x1d, PT ;  /* 0x0000001d0000780c */ /* 0x000fda0003f05270 */
[----:B------:R-:W-:Y:S05]  /*ba30*/  @!P0 BRA `(.L_x_4389) ;  /* 0x0000000000488947 */ /* 0x000fea0003800000 */
[----:B------:R-:W-:-:S13]  /*ba40*/  ISETP.NE.AND P0, PT, R0, 0x2c, PT ;  /* 0x0000002c0000780c */ /* 0x000fda0003f05270 */
[----:B------:R-:W-:Y:S05]  /*ba50*/  @P0 BRA `(.L_x_4370) ;  /* 0x0000000000bc0947 */ /* 0x000fea0003800000 */
[----:B----4-:R-:W-:-:S05]  /*ba60*/  IMAD.U32 R18, R18, 0x10000, RZ ;  /* 0x0001000012127824 */ /* 0x010fca00078e00ff */
        /* <DEDUP_REMOVED lines=15> */
.L_x_4389:
[----:B----4-:R-:W-:-:S06]  /*bb60*/  IMAD.U32 R4, R18, 0x10000, RZ ;  /* 0x0001000012047824 */ /* 0x010fcc00078e00ff */
[----:B------:R-:W0:Y:S02]  /*bb70*/  F2I.U64.TRUNC R4, R4 ;  /* 0x0000000400047311 */ /* 0x000e24000020d800 */
[----:B0-----:R0:W-:Y:S01]  /*bb80*/  STG.E.64 desc[UR36][R8.64], R4 ;  /* 0x0000000408007986 */ /* 0x0011e2000c101b24 */
[----:B------:R-:W-:Y:S05]  /*bb90*/  BRA `(.L_x_4371) ;  /* 0x0000000400487947 */ /* 0x000fea0003800000 */
.L_x_4388:
[----:B----4-:R-:W-:-:S04]  /*bba0*/  IMAD.U32 R18, R18, 0x10000, RZ ;  /* 0x0001000012127824 */ /* 0x010fc800078e00ff */
[----:B------:R-:W0:Y:S02]  /*bbb0*/  F2I.FTZ.U32.TRUNC.NTZ R3, R18 ;  /* 0x0000001200037305 */ /* 0x000e24000021f000 */
[----:B0-----:R0:W-:Y:S01]  /*bbc0*/  STG.E desc[UR36][R8.64], R3 ;  /* 0x0000000308007986 */ /* 0x0011e2000c101924 */
[----:B------:R-:W-:Y:S05]  /*bbd0*/  BRA `(.L_x_4371) ;  /* 0x0000000400387947 */ /* 0x000fea0003800000 */
.L_x_4378:
        /* <DEDUP_REMOVED lines=9> */
[----:B------:R4:W-:Y:S01]  /*bc70*/  STG.E.U8 desc[UR36][R8.64], R3 ;  /* 0x0000000308007986 */ /* 0x0009e2000c101124 */
[----:B------:R-:W-:Y:S05]  /*bc80*/  BRA `(.L_x_4371) ;  /* 0x00000004000c7947 */ /* 0x000fea0003800000 */
.L_x_4391:
[----:B----4-:R-:W-:Y:S01]  /*bc90*/  IMAD.U32 R18, R18, 0x10000, RZ ;  /* 0x0001000012127824 */ /* 0x010fe200078e00ff */
[----:B------:R-:W-:-:S03]  /*bca0*/  CS2R R6, SRZ ;  /* 0x0000000000067805 */ /* 0x000fc6000001ff00 */
[----:B------:R-:W-:-:S06]  /*bcb0*/  FMUL.FTZ R4, R18, 1 ;  /* 0x3f80000012047820 */ /* 0x000fcc0000410000 */
[----:B------:R-:W0:Y:S02]  /*bcc0*/  F2F.F64.F32 R4, R4 ;  /* 0x0000000400047310 */ /* 0x000e240000201800 */
[----:B0-----:R3:W-:Y:S01]  /*bcd0*/  STG.E.128 desc[UR36][R8.64], R4 ;  /* 0x0000000408007986 */ /* 0x0017e2000c101d24 */
[----:B------:R-:W-:Y:S05]  /*bce0*/  BRA `(.L_x_4371) ;  /* 0x0000000000f47947 */ /* 0x000fea0003800000 */
.L_x_4390:
[----:B------:R-:W-:-:S13]  /*bcf0*/  ISETP.NE.AND P0, PT, R0, 0xf, PT ;  /* 0x0000000f0000780c */ /* 0x000fda0003f05270 */
[----:B------:R-:W-:Y:S05]  /*bd00*/  @!P0 BRA `(.L_x_4392) ;  /* 0x0000000000e88947 */ /* 0x000fea0003800000 */
[----:B------:R-:W-:-:S13]  /*bd10*/  ISETP.NE.AND P0, PT, R0, 0x17, PT ;  /* 0x000000170000780c */ /* 0x000fda0003f05270 */
[----:B------:R-:W-:Y:S05]  /*bd20*/  @!P0 BRA `(.L_x_4393) ;  /* 0x0000000000908947 */ /* 0x000fea0003800000 */
[----:B------:R-:W-:-:S13]  /*bd30*/  ISETP.NE.AND P0, PT, R0, 0x18, PT ;  /* 0x000000180000780c */ /* 0x000fda0003f05270 */
[----:B------:R-:W-:Y:S05]  /*bd40*/  @!P0 BRA `(.L_x_4394) ;  /* 0x0000000000448947 */ /* 0x000fea0003800000 */
.L_x_4370:
        /* <DEDUP_REMOVED lines=15> */
[----:B--2-4-:R-:W-:Y:S05]  /*be40*/  CALL.ABS.NOINC R14 ;  /* 0x000000000e007343 */ /* 0x014fea0003c00000 */
.L_x_4395:
[----:B------:R-:W-:Y:S05]  /*be50*/  BRA `(.L_x_4371) ;  /* 0x0000000000987947 */ /* 0x000fea0003800000 */
.L_x_4394:
        /* <DEDUP_REMOVED lines=13> */
.L_x_4397:
[----:B------:R-:W-:Y:S05]  /*bf30*/  BSYNC.RECONVERGENT B0 ;  /* 0x0000000000007941 */ /* 0x000fea0003800200 */
.L_x_4396:
[----:B------:R-:W-:-:S05]  /*bf40*/  LOP3.LUT R3, R0, 0x80, R3, 0xf8, !PT ;  /* 0x0000008000037812 */ /* 0x000fca00078ef803 */
[----:B------:R1:W-:Y:S01]  /*bf50*/  STG.E.U8 desc[UR36][R8.64], R3 ;  /* 0x0000000308007986 */ /* 0x0003e2000c101124 */
[----:B------:R-:W-:Y:S05]  /*bf60*/  BRA `(.L_x_4371) ;  /* 0x0000000000547947 */ /* 0x000fea0003800000 */
.L_x_4393:
        /* <DEDUP_REMOVED lines=12> */
.L_x_4399:
[----:B------:R-:W-:Y:S01]  /*c030*/  IMAD.MOV.U32 R0, RZ, RZ, 0x7f ;  /* 0x0000007fff007424 */ /* 0x000fe200078e00ff */
[----:B------:R-:W-:-:S04]  /*c040*/  ISETP.GT.U32.AND P0, PT, R4, 0x7f800000, PT ;  /* 0x7f8000000400780c */ /* 0x000fc80003f04070 */
[----:B------:R-:W-:-:S09]  /*c050*/  SEL R0, R0, 0x7c, P0 ;  /* 0x0000007c00007807 */ /* 0x000fd20000000000 */
.L_x_4400:
[----:B------:R-:W-:Y:S05]  /*c060*/  BSYNC.RECONVERGENT B0 ;  /* 0x0000000000007941 */ /* 0x000fea0003800200 */
.L_x_4398:
[----:B------:R-:W-:-:S04]  /*c070*/  SHF.R.U32.HI R3, RZ, 0x18, R3 ;  /* 0x00000018ff037819 */ /* 0x000fc80000011603 */
[----:B------:R-:W-:-:S05]  /*c080*/  LOP3.LUT R3, R0, 0x80, R3, 0xf8, !PT ;  /* 0x0000008000037812 */ /* 0x000fca00078ef803 */
[----:B------:R2:W-:Y:S01]  /*c090*/  STG.E.U8 desc[UR36][R8.64], R3 ;  /* 0x0000000308007986 */ /* 0x0005e2000c101124 */
[----:B------:R-:W-:Y:S05]  /*c0a0*/  BRA `(.L_x_4371) ;  /* 0x0000000000047947 */ /* 0x000fea0003800000 */
.L_x_4392:
[----:B----4-:R0:W-:Y:S02]  /*c0b0*/  STG.E.U16 desc[UR36][R8.64], R18 ;  /* 0x0000001208007986 */ /* 0x0101e4000c101524 */
.L_x_4371:
[----:B------:R-:W-:-:S07]  /*c0c0*/  VIADD R25, R25, 0x80 ;  /* 0x0000008019197836 */ /* 0x000fce0000000000 */
.L_x_4330:
[----:B------:R-:W-:Y:S05]  /*c0d0*/  BSYNC.RECONVERGENT B6 ;  /* 0x0000000000067941 */ /* 0x000fea0003800200 */
.L_x_4329:
[----:B------:R-:W-:-:S13]  /*c0e0*/  ISETP.GE.AND P0, PT, R25, R16, PT ;  /* 0x000000101900720c */ /* 0x000fda0003f06270 */
[----:B------:R-:W-:Y:S05]  /*c0f0*/  @P0 EXIT ;  /* 0x000000000000094d */ /* 0x000fea0003800000 */
[----:B01-3--:R-:W0:Y:S01]  /*c100*/  LDC.64 R4, c[0x0][0x388] ;  /* 0x0000e200ff047b82 */ /* 0x00be220000000a00 */
[----:B------:R-:W4:Y:S01]  /*c110*/  LDCU UR4, c[0x0][0x3b4] ;  /* 0x00007680ff0477ac */ /* 0x000f220008000800 */
[----:B--2--5:R-:W-:Y:S01]  /*c120*/  PRMT R0, R17, 0x9910, RZ ;  /* 0x0000991011007816 */ /* 0x024fe200000000ff */
[----:B------:R-:W-:-:S03]  /*c130*/  IMAD R2, R2, 0x200, R25 ;  /* 0x0000020002027824 */ /* 0x000fc600078e0219 */
[----:B------:R-:W-:Y:S01]  /*c140*/  ISETP.GT.AND P1, PT, R0, 0x9, PT ;  /* 0x000000090000780c */ /* 0x000fe20003f24270 */
[----:B----4-:R-:W-:-:S05]  /*c150*/  IMAD R3, R2, UR4, RZ ;  /* 0x0000000402037c24 */ /* 0x010fca000f8e02ff */
        /* <DEDUP_REMOVED lines=11> */
[----:B------:R-:W-:-:S06]  /*c210*/  IMAD.U32 R19, R19, 0x10000, RZ ;  /* 0x0001000013137824 */ /* 0x000fcc00078e00ff */
[----:B------:R-:W0:Y:S02]  /*c220*/  F2I.FTZ.TRUNC.NTZ R19, R19 ;  /* 0x0000001300137305 */ /* 0x000e24000021f100 */
[----:B0-----:R-:W-:Y:S01]  /*c230*/  STG.E.U8 desc[UR36][R2.64], R19 ;  /* 0x0000001302007986 */ /* 0x001fe2000c101124 */
[----:B------:R-:W-:Y:S05]  /*c240*/  EXIT ;  /* 0x000000000000794d */ /* 0x000fea0003800000 */
.L_x_4404:
[----:B------:R-:W-:-:S06]  /*c250*/  IMAD.U32 R5, R19, 0x10000, RZ ;  /* 0x0001000013057824 */ /* 0x000fcc00078e00ff */
[----:B------:R-:W0:Y:S02]  /*c260*/  F2I.S64.TRUNC R4, R5 ;  /* 0x0000000500047311 */ /* 0x000e24000020d900 */
[----:B0-----:R-:W-:Y:S01]  /*c270*/  STG.E.U8 desc[UR36][R2.64], R4 ;  /* 0x0000000402007986 */ /* 0x001fe2000c101124 */
[----:B------:R-:W-:Y:S05]  /*c280*/  EXIT ;  /* 0x000000000000794d */ /* 0x000fea0003800000 */
.L_x_4403:
        /* <DEDUP_REMOVED lines=8> */
[----:B0-----:R-:W-:Y:S01]  /*c310*/  STG.E.64 desc[UR36][R2.64], R4 ;  /* 0x0000000402007986 */ /* 0x001fe2000c101b24 */
[----:B------:R-:W-:Y:S05]  /*c320*/  EXIT ;  /* 0x000000000000794d */ /* 0x000fea0003800000 */
.L_x_4407:
[----:B------:R-:W-:-:S06]  /*c330*/  IMAD.U32 R19, R19, 0x10000, RZ ;  /* 0x0001000013137824 */ /* 0x000fcc00078e00ff */
[----:B------:R-:W0:Y:S02]  /*c340*/  F2I.FTZ.TRUNC.NTZ R19, R19 ;  /* 0x0000001300137305 */ /* 0x000e24000021f100 */
[----:B0-----:R-:W-:Y:S01]  /*c350*/  STG.E desc[UR36][R2.64], R19 ;  /* 0x0000001302007986 */ /* 0x001fe2000c101924 */
[----:B------:R-:W-:Y:S05]  /*c360*/  EXIT ;  /* 0x000000000000794d */ /* 0x000fea0003800000 */
.L_x_4406:
[----:B------:R-:W-:-:S06]  /*c370*/  IMAD.U32 R19, R19, 0x10000, RZ ;  /* 0x0001000013137824 */ /* 0x000fcc00078e00ff */
[----:B------:R-:W0:Y:S02]  /*c380*/  F2I.FTZ.TRUNC.NTZ R19, R19 ;  /* 0x0000001300137305 */ /* 0x000e24000021f100 */
[----:B0-----:R-:W-:Y:S01]  /*c390*/  STG.E.U16 desc[UR36][R2.64], R19 ;  /* 0x0000001302007986 */ /* 0x001fe2000c101524 */
[----:B------:R-:W-:Y:S05]  /*c3a0*/  EXIT ;  /* 0x000000000000794d */ /* 0x000fea0003800000 */
.L_x_4402:
[----:B------:R-:W-:-:S13]  /*c3b0*/  ISETP.GT.AND P0, PT, R0, 0x6, PT ;  /* 0x000000060000780c */ /* 0x000fda0003f04270 */
[----:B------:R-:W-:Y:S05]  /*c3c0*/  @P0 BRA `(.L_x_4408) ;  /* 0x00000000002c0947 */ /* 0x000fea0003800000 */
[----:B------:R-:W-:-:S13]  /*c3d0*/  ISETP.NE.AND P0, PT, R0, 0x5, PT ;  /* 0x000000050000780c */ /* 0x000fda0003f05270 */
[----:B------:R-:W-:Y:S05]  /*c3e0*/  @!P0 BRA `(.L_x_4409) ;  /* 0x0000000000148947 */ /* 0x000fea0003800000 */
[----:B------:R-:W-:-:S13]  /*c3f0*/  ISETP.NE.AND P0, PT, R0, 0x6, PT ;  /* 0x000000060000780c */ /* 0x000fda0003f05270 */
[----:B------:R-:W-:Y:S05]  /*c400*/  @P0 BRA `(.L_x_4405) ;  /* 0x0000000800300947 */ /* 0x000fea0003800000 */
[----:B------:R-:W-:-:S05]  /*c410*/  IMAD.U32 R19, R19, 0x10000, RZ ;  /* 0x0001000013137824 */ /* 0x000fca00078e00ff */
[----:B------:R-:W-:Y:S01]  /*c420*/  STG.E desc[UR36][R2.64], R19 ;  /* 0x0000001302007986 */ /* 0x000fe2000c101924 */
[----:B------:R-:W-:Y:S05]  /*c430*/  EXIT ;  /* 0x000000000000794d */ /* 0x000fea0003800000 */
.L_x_4409:
[----:B------:R-:W-:-:S05]  /*c440*/  IMAD.U32 R0, R19, 0x10000, RZ ;  /* 0x0001000013007824 */ /* 0x000fca00078e00ff */
[----:B------:R-:W-:-:S05]  /*c450*/  F2FP.F16.F32.PACK_AB R0, RZ, R0 ;  /* 0x00000000ff00723e */ /* 0x000fca00000000ff */
[----:B------:R-:W-:Y:S01]  /*c460*/  STG.E.U16 desc[UR36][R2.64], R0 ;  /* 0x0000000002007986 */ /* 0x000fe2000c101524 */
[----:B------:R-:W-:Y:S05]  /*c470*/  EXIT ;  /* 0x000000000000794d */ /* 0x000fea0003800000 */
.L_x_4408:
        /* <DEDUP_REMOVED lines=8> */
[----:B------:R-:W-:Y:S01]  /*c500*/  STG.E.64 desc[UR36][R2.64], R4 ;  /* 0x0000000402007986 */ /* 0x000fe2000c101b24 */
[----:B------:R-:W-:Y:S05]  /*c510*/  EXIT ;  /* 0x000000000000794d */ /* 0x000fea0003800000 */
.L_x_4411:
[----:B------:R-:W-:-:S05]  /*c520*/  IMAD.U32 R19, R19, 0x10000, RZ ;  /* 0x0001000013137824 */ /* 0x000fca00078e00ff */
[----:B------:R-:W-:-:S04]  /*c530*/  F2FP.F16.F32.PACK_AB R5, RZ, R19 ;  /* 0x00000013ff05723e */ /* 0x000fc800000000ff */
[----:B------:R-:W-:-:S05]  /*c540*/  PRMT R5, R5, 0x5410, RZ ;  /* 0x0000541005057816 */ /* 0x000fca00000000ff */
[----:B------:R-:W-:Y:S01]  /*c550*/  STG.E desc[UR36][R2.64], R5 ;  /* 0x0000000502007986 */ /* 0x000fe2000c101924 */
[----:B------:R-:W-:Y:S05]  /*c560*/  EXIT ;  /* 0x000000000000794d */ /* 0x000fea0003800000 */
.L_x_4410:
[----:B------:R-:W-:-:S04]  /*c570*/  IMAD.U32 R4, R19, 0x10000, RZ ;  /* 0x0001000013047824 */ /* 0x000fc800078e00ff */
[----:B------:R-:W-:-:S06]  /*c580*/  FMUL.FTZ R4, R4, 1 ;  /* 0x3f80000004047820 */ /* 0x000fcc0000410000 */
[----:B------:R-:W0:Y:S02]  /*c590*/  F2F.F64.F32 R4, R4 ;  /* 0x0000000400047310 */ /* 0x000e240000201800 */
[----:B0-----:R-:W-:Y:S01]  /*c5a0*/  STG.E.64 desc[UR36][R2.64], R4 ;  /* 0x0000000402007986 */ /* 0x001fe2000c101b24 */
[----:B------:R-:W-:Y:S05]  /*c5b0*/  EXIT ;  /* 0x000000000000794d */ /* 0x000fea0003800000 */
.L_x_4401:
        /* <DEDUP_REMOVED lines=12> */
[----:B0-----:R-:W-:Y:S01]  /*c680*/  STG.E.U16 desc[UR36][R2.64], R5 ;  /* 0x0000000502007986 */ /* 0x001fe2000c101524 */
[----:B------:R-:W-:Y:S05]  /*c690*/  EXIT ;  /* 0x000000000000794d */ /* 0x000fea0003800000 */
.L_x_4415:
        /* <DEDUP_REMOVED lines=18> */
.L_x_4418:
[----:B------:R-:W-:-:S04]  /*c7c0*/  SHF.R.U32.HI R5, RZ, 0x18, R5 ;  /* 0x00000018ff057819 */ /* 0x000fc80000011605 */
[----:B------:R-:W-:-:S07]  /*c7d0*/  LOP3.LUT R0, R0, 0x80, R5, 0xf8, !PT ;  /* 0x0000008000007812 */ /* 0x000fce00078ef805 */
.L_x_4417:
[----:B------:R-:W-:Y:S05]  /*c7e0*/  BSYNC.RECONVERGENT B0 ;  /* 0x0000000000007941 */ /* 0x000fea0003800200 */
.L_x_4416:
[----:B------:R-:W-:Y:S01]  /*c7f0*/  STG.E.U8 desc[UR36][R2.64], R0 ;  /* 0x0000000002007986 */ /* 0x000fe2000c101124 */
[----:B------:R-:W-:Y:S05]  /*c800*/  EXIT ;  /* 0x000000000000794d */ /* 0x000fea0003800000 */
.L_x_4414:
        /* <DEDUP_REMOVED lines=18> */
.L_x_4421:
[----:B------:R-:W-:-:S04]  /*c930*/  SHF.R.U32.HI R5, RZ, 0x18, R5 ;  /* 0x00000018ff057819 */ /* 0x000fc80000011605 */
[----:B------:R-:W-:-:S07]  /*c940*/  LOP3.LUT R0, R0, 0x80, R5, 0xf8, !PT ;  /* 0x0000008000007812 */ /* 0x000fce00078ef805 */
.L_x_4420:
[----:B------:R-:W-:Y:S05]  /*c950*/  BSYNC.RECONVERGENT B0 ;  /* 0x0000000000007941 */ /* 0x000fea0003800200 */
.L_x_4419:
[----:B------:R-:W-:Y:S01]  /*c960*/  STG.E.U8 desc[UR36][R2.64], R0 ;  /* 0x0000000002007986 */ /* 0x000fe2000c101124 */
[----:B------:R-:W-:Y:S05]  /*c970*/  EXIT ;  /* 0x000000000000794d */ /* 0x000fea0003800000 */
.L_x_4413:
[----:B------:R-:W-:-:S13]  /*c980*/  ISETP.NE.AND P0, PT, R0, 0x1c, PT ;  /* 0x0000001c0000780c */ /* 0x000fda0003f05270 */
[----:B------:R-:W-:Y:S05]  /*c990*/  @!P0 BRA `(.L_x_4422) ;  /* 0x0000000000608947 */ /* 0x000fea0003800000 */
[----:B------:R-:W-:-:S13]  /*c9a0*/  ISETP.NE.AND P0, PT, R0, 0x1d, PT ;  /* 0x0000001d0000780c */ /* 0x000fda0003f05270 */
[----:B------:R-:W-:Y:S05]  /*c9b0*/  @!P0 BRA `(.L_x_4423) ;  /* 0x0000000000488947 */ /* 0x000fea0003800000 */
[----:B------:R-:W-:-:S13]  /*c9c0*/  ISETP.NE.AND P0, PT, R0, 0x2c, PT ;  /* 0x0000002c0000780c */ /* 0x000fda0003f05270 */
[----:B------:R-:W-:Y:S05]  /*c9d0*/  @P0 BRA `(.L_x_4405) ;  /* 0x0000000000bc0947 */ /* 0x000fea0003800000 */
[----:B------:R-:W-:Y:S02]  /*c9e0*/  IMAD.U32 R19, R19, 0x10000, RZ ;  /* 0x0001000013137824 */ /* 0x000fe400078e00ff */
        /* <DEDUP_REMOVED lines=15> */
.L_x_4423:
[----:B------:R-:W-:-:S06]  /*cae0*/  IMAD.U32 R4, R19, 0x10000, RZ ;  /* 0x0001000013047824 */ /* 0x000fcc00078e00ff */
[----:B------:R-:W0:Y:S02]  /*caf0*/  F2I.U64.TRUNC R4, R4 ;  /* 0x0000000400047311 */ /* 0x000e24000020d800 */
[----:B0-----:R-:W-:Y:S01]  /*cb00*/  STG.E.64 desc[UR36][R2.64], R4 ;  /* 0x0000000402007986 */ /* 0x001fe2000c101b24 */
[----:B------:R-:W-:Y:S05]  /*cb10*/  EXIT ;  /* 0x000000000000794d */ /* 0x000fea0003800000 */
.L_x_4422:
[----:B------:R-:W-:-:S06]  /*cb20*/  IMAD.U32 R19, R19, 0x10000, RZ ;  /* 0x0001000013137824 */ /* 0x000fcc00078e00ff */
[----:B------:R-:W0:Y:S02]  /*cb30*/  F2I.FTZ.U32.TRUNC.NTZ R19, R19 ;  /* 0x0000001300137305 */ /* 0x000e24000021f000 */
[----:B0-----:R-:W-:Y:S01]  /*cb40*/  STG.E desc[UR36][R2.64], R19 ;  /* 0x0000001302007986 */ /* 0x001fe2000c101924 */
[----:B------:R-:W-:Y:S05]  /*cb50*/  EXIT ;  /* 0x000000000000794d */ /* 0x000fea0003800000 */
.L_x_4412:
        /* <DEDUP_REMOVED lines=9> */
[----:B------:R-:W-:Y:S01]  /*cbf0*/  STG.E.U8 desc[UR36][R2.64], R5 ;  /* 0x0000000502007986 */ /* 0x000fe2000c101124 */
[----:B------:R-:W-:Y:S05]  /*cc00*/  EXIT ;  /* 0x000000000000794d */ /* 0x000fea0003800000 */
.L_x_4425:
[----:B------:R-:W-:Y:S01]  /*cc10*/  IMAD.U32 R19, R19, 0x10000, RZ ;  /* 0x0001000013137824 */ /* 0x000fe200078e00ff */
[----:B------:R-:W-:-:S03]  /*cc20*/  CS2R R6, SRZ ;  /* 0x0000000000067805 */ /* 0x000fc6000001ff00 */
[----:B------:R-:W-:-:S06]  /*cc30*/  FMUL.FTZ R4, R19, 1 ;  /* 0x3f80000013047820 */ /* 0x000fcc0000410000 */
[----:B------:R-:W0:Y:S02]  /*cc40*/  F2F.F64.F32 R4, R4 ;  /* 0x0000000400047310 */ /* 0x000e240000201800 */
[----:B0-----:R-:W-:Y:S01]  /*cc50*/  STG.E.128 desc[UR36][R2.64], R4 ;  /* 0x0000000402007986 */ /* 0x001fe2000c101d24 */
[----:B------:R-:W-:Y:S05]  /*cc60*/  EXIT ;  /* 0x000000000000794d */ /* 0x000fea0003800000 */
.L_x_4424:
[----:B------:R-:W-:-:S13]  /*cc70*/  ISETP.NE.AND P0, PT, R0, 0xf, PT ;  /* 0x0000000f0000780c */ /* 0x000fda0003f05270 */
[----:B------:R-:W-:Y:S05]  /*cc80*/  @!P0 BRA `(.L_x_4426) ;  /* 0x0000000000e88947 */ /* 0x000fea0003800000 */
[----:B------:R-:W-:-:S13]  /*cc90*/  ISETP.NE.AND P0, PT, R0, 0x17, PT ;  /* 0x000000170000780c */ /* 0x000fda0003f05270 */
[----:B------:R-:W-:Y:S05]  /*cca0*/  @!P0 BRA `(.L_x_4427) ;  /* 0x0000000000908947 */ /* 0x000fea0003800000 */
[----:B------:R-:W-:-:S13]  /*ccb0*/  ISETP.NE.AND P0, PT, R0, 0x18, PT ;  /* 0x000000180000780c */ /* 0x000fda0003f05270 */
[----:B------:R-:W-:Y:S05]  /*ccc0*/  @!P0 BRA `(.L_x_4428) ;  /* 0x0000000000448947 */ /* 0x000fea0003800000 */
.L_x_4405:
        /* <DEDUP_REMOVED lines=16> */
.L_x_4429:
[----:B------:R-:W-:Y:S05]  /*cdd0*/  EXIT ;  /* 0x000000000000794d */ /* 0x000fea0003800000 */
.L_x_4428:
        /* <DEDUP_REMOVED lines=13> */
.L_x_4431:
[----:B------:R-:W-:Y:S05]  /*ceb0*/  BSYNC.RECONVERGENT B0 ;  /* 0x0000000000007941 */ /* 0x000fea0003800200 */
.L_x_4430:
[----:B------:R-:W-:-:S05]  /*cec0*/  LOP3.LUT R5, R0, 0x80, R5, 0xf8, !PT ;  /* 0x0000008000057812 */ /* 0x000fca00078ef805 */
[----:B------:R-:W-:Y:S01]  /*ced0*/  STG.E.U8 desc[UR36][R2.64], R5 ;  /* 0x0000000502007986 */ /* 0x000fe2000c101124 */
[----:B------:R-:W-:Y:S05]  /*cee0*/  EXIT ;  /* 0x000000000000794d */ /* 0x000fea0003800000 */
.L_x_4427:
        /* <DEDUP_REMOVED lines=12> */
.L_x_4433:
[----:B------:R-:W-:Y:S01]  /*cfb0*/  IMAD.MOV.U32 R0, RZ, RZ, 0x7f ;  /* 0x0000007fff007424 */ /* 0x000fe200078e00ff */
[----:B------:R-:W-:-:S04]  /*cfc0*/  ISETP.GT.U32.AND P0, PT, R4, 0x7f800000, PT ;  /* 0x7f8000000400780c */ /* 0x000fc80003f04070 */
[----:B------:R-:W-:-:S09]  /*cfd0*/  SEL R0, R0, 0x7c, P0 ;  /* 0x0000007c00007807 */ /* 0x000fd20000000000 */
.L_x_4434:
[----:B------:R-:W-:Y:S05]  /*cfe0*/  BSYNC.RECONVERGENT B0 ;  /* 0x0000000000007941 */ /* 0x000fea0003800200 */
.L_x_4432:
[----:B------:R-:W-:-:S04]  /*cff0*/  SHF.R.U32.HI R5, RZ, 0x18, R5 ;  /* 0x00000018ff057819 */ /* 0x000fc80000011605 */
[----:B------:R-:W-:-:S05]  /*d000*/  LOP3.LUT R5, R0, 0x80, R5, 0xf8, !PT ;  /* 0x0000008000057812 */ /* 0x000fca00078ef805 */
[----:B------:R-:W-:Y:S01]  /*d010*/  STG.E.U8 desc[UR36][R2.64], R5 ;  /* 0x0000000502007986 */ /* 0x000fe2000c101124 */
[----:B------:R-:W-:Y:S05]  /*d020*/  EXIT ;  /* 0x000000000000794d */ /* 0x000fea0003800000 */
.L_x_4426:
[----:B------:R-:W-:Y:S01]  /*d030*/  STG.E.U16 desc[UR36][R2.64], R19 ;  /* 0x0000001302007986 */ /* 0x000fe2000c101524 */
[----:B------:R-:W-:Y:S05]  /*d040*/  EXIT ;  /* 0x000000000000794d */ /* 0x000fea0003800000 */
.L_x_4435:
        /* <DEDUP_REMOVED lines=11> */
.L_x_12387:


//--------------------- .text._ZN2at6native18elementwise_kernelILi128ELi4EZNS0_22gpu_kernel_impl_nocastIZZZNS0_26GeluBackwardCUDAKernelImplERNS_18TensorIteratorBaseENS0_8GeluTypeEENKUlvE_clEvENKUlvE2_clEvEUlN3c108BFloat16ES9_E_EEvS4_RKT_EUliE_EEviT1_ --------------------------
	.section	.text._ZN2at6native18elementwise_kernelILi128ELi4EZNS0_22gpu_kernel_impl_nocastIZZZNS0_26GeluBackwardCUDAKernelImplERNS_18TensorIteratorBaseENS0_8GeluTypeEENKUlvE_clEvENKUlvE2_clEvEUlN3c108BFloat16ES9_E_EEvS4_RKT_EUliE_EEviT1_,"ax",@progbits
	.align	128
        .global         _ZN2at6native18elementwise_kernelILi128ELi4EZNS0_22gpu_kernel_impl_nocastIZZZNS0_26GeluBackwardCUDAKernelImplERNS_18TensorIteratorBaseENS0_8GeluTypeEENKUlvE_clEvENKUlvE2_clEvEUlN3c108BFloat16ES9_E_EEvS4_RKT_EUliE_EEviT1_
        .type           _ZN2at6native18elementwise_kernelILi128ELi4EZNS0_22gpu_kernel_impl_nocastIZZZNS0_26GeluBackwardCUDAKernelImplERNS_18TensorIteratorBaseENS0_8GeluTypeEENKUlvE_clEvENKUlvE2_clEvEUlN3c108BFloat16ES9_E_EEvS4_RKT_EUliE_EEviT1_,@function
        .size           _ZN2at6native18elementwise_kernelILi128ELi4EZNS0_22gpu_kernel_impl_nocastIZZZNS0_26GeluBackwardCUDAKernelImplERNS_18TensorIteratorBaseENS0_8GeluTypeEENKUlvE_clEvENKUlvE2_clEvEUlN3c108BFloat16ES9_E_EEvS4_RKT_EUliE_EEviT1_,(.L_x_12388 - _ZN2at6native18elementwise_kernelILi128ELi4EZNS0_22gpu_kernel_impl_nocastIZZZNS0_26GeluBackwardCUDAKernelImplERNS_18TensorIteratorBaseENS0_8GeluTypeEENKUlvE_clEvENKUlvE2_clEvEUlN3c108BFloat16ES9_E_EEvS4_RKT_EUliE_EEviT1_)
        .other          _ZN2at6native18elementwise_kernelILi128ELi4EZNS0_22gpu_kernel_impl_nocastIZZZNS0_26GeluBackwardCUDAKernelImplERNS_18TensorIteratorBaseENS0_8GeluTypeEENKUlvE_clEvENKUlvE2_clEvEUlN3c108BFloat16ES9_E_EEvS4_RKT_EUliE_EEviT1_,@"STO_CUDA_ENTRY STV_DEFAULT"
_ZN2at6native18elementwise_kernelILi128ELi4EZNS0_22gpu_kernel_impl_nocastIZZZNS0_26GeluBackwardCUDAKernelImplERNS_18TensorIteratorBaseENS0_8GeluTypeEENKUlvE_clEvENKUlvE2_clEvEUlN3c108BFloat16ES9_E_EEvS4_RKT_EUliE_EEviT1_:
.text._ZN2at6native18elementwise_kernelILi128ELi4EZNS0_22gpu_kernel_impl_nocastIZZZNS0_26GeluBackwardCUDAKernelImplERNS_18TensorIteratorBaseENS0_8GeluTypeEENKUlvE_clEvENKUlvE2_clEvEUlN3c108BFloat16ES9_E_EEvS4_RKT_EUliE_EEviT1_:
        /* <DEDUP_REMOVED lines=15> */
[----:B0-----:R-:W2:Y:S06]  /*00f0*/  LDG.E.U16 R6, desc[UR6][R6.64] ;  /* 0x0000000606067981 */ /* 0x001eac000c1e1500 */
[----:B------:R-:W0:Y:S02]  /*0100*/  LDC.64 R4, c[0x0][0x5f0] ;  /* 0x00017c00ff047b82 */ /* 0x000e240000000a00 */
[----:B0-----:R0:W3:Y:S01]  /*0110*/  LDG.E.U16 R0, desc[UR6][R4.64] ;  /* 0x0000000604007981 */ /* 0x0010e2000c1e1500 */
[----:B------:R-:W-:Y:S01]  /*0120*/  HFMA2 R8, -RZ, RZ, 1.5087890625, 339.5 ;  /* 0x3e095d4eff087431 */ /* 0x000fe200000001ff */
[----:B------:R-:W-:-:S04]  /*0130*/  IADD3 R3, PT, PT, R3, 0x80, RZ ;  /* 0x0000008003037810 */ /* 0x000fc80007ffe0ff */
[----:B------:R-:W-:Y:S01]  /*0140*/  ISETP.GE.AND P0, PT, R3, UR4, PT ;  /* 0x0000000403007c0c */ /* 0x000fe2000bf06270 */
[----:B0-----:R-:W0:-:S12]  /*0150*/  LDC.64 R4, c[0x0][0x5e8] ;  /* 0x00017a00ff047b82 */ /* 0x001e180000000a00 */
[----:B------:R-:W-:Y:S05]  /*0160*/  @P0 BREAK.RELIABLE B1 ;  /* 0x0000000000010942 */ /* 0x000fea0003800100 */
[----:B--2---:R-:W-:-:S05]  /*0170*/  SHF.L.U32 R2, R6, 0x10, RZ ;  /* 0x0000001006027819 */ /* 0x004fca00000006ff */
[----:B------:R-:W-:-:S04]  /*0180*/  FMUL.FTZ R9, R2, R2 ;  /* 0x0000000202097220 */ /* 0x000fc80000410000 */
[----:B------:R-:W-:Y:S01]  /*0190*/  FMUL.FTZ R11, R2, R9 ;  /* 0x00000009020b7220 */ /* 0x000fe20000410000 */
[----:B------:R-:W-:-:S03]  /*01a0*/  FFMA.FTZ R9, R9, R8, 1 ;  /* 0x3f80000009097423 */ /* 0x000fc60000010008 */
[----:B------:R-:W-:Y:S01]  /*01b0*/  FFMA.FTZ R11, R11, 0.044714998453855514526, R2 ;  /* 0x3d3727130b0b7823 */ /* 0x000fe20000010002 */
[----:B------:R-:W-:Y:S01]  /*01c0*/  FMUL.FTZ R2, R2, 0.5 ;  /* 0x3f00000002027820 */ /* 0x000fe20000410000 */
[----:B------:R-:W-:Y:S02]  /*01d0*/  FMUL.FTZ R9, R9, 0.79788458347320556641 ;  /* 0x3f4c422a09097820 */ /* 0x000fe40000410000 */
[----:B------:R-:W-:-:S06]  /*01e0*/  FMUL.FTZ R11, R11, 0.79788458347320556641 ;  /* 0x3f4c422a0b0b7820 */ /* 0x000fcc0000410000 */
[----:B------:R-:W1:Y:S01]  /*01f0*/  MUFU.TANH R11, R11 ;  /* 0x0000000b000b7308 */ /* 0x000e620000002400 */
[----:B---3--:R-:W-:Y:S01]  /*0200*/  SHF.L.U32 R0, R0, 0x10, RZ ;  /* 0x0000001000007819 */ /* 0x008fe200000006ff */
[----:B-1----:R-:W-:-:S04]  /*0210*/  FFMA.FTZ R7, -R11, R11, 1 ;  /* 0x3f8000000b077423 */ /* 0x002fc8000001010b */
[----:B------:R-:W-:-:S04]  /*0220*/  FMUL.FTZ R2, R2, R7 ;  /* 0x0000000702027220 */ /* 0x000fc80000410000 */
[----:B------:R-:W-:Y:S01]  /*0230*/  FMUL.FTZ R9, R9, R2 ;  /* 0x0000000209097220 */ /* 0x000fe20000410000 */
[----:B------:R-:W-:-:S04]  /*0240*/  FADD.FTZ R2, R11, 1 ;  /* 0x3f8000000b027421 */ /* 0x000fc80000010000 */
[----:B------:R-:W-:-:S04]  /*0250*/  FFMA.FTZ R9, R2, 0.5, R9 ;  /* 0x3f00000002097823 */ /* 0x000fc80000010009 */
[----:B------:R-:W-:-:S05]  /*0260*/  FMUL.FTZ R0, R0, R9 ;  /* 0x0000000900007220 */ /* 0x000fca0000410000 */
[----:B------:R-:W-:-:S05]  /*0270*/  F2FP.BF16.F32.PACK_AB R0, RZ, R0 ;  /* 0x00000000ff00723e */ /* 0x000fca00000010ff */
[----:B0-----:R0:W-:Y:S01]  /*0280*/  STG.E.U16 desc[UR6][R4.64], R0 ;  /* 0x0000000004007986 */ /* 0x0011e2000c101506 */
[----:B------:R-:W-:Y:S05]  /*0290*/  @P0 BRA `(.L_x_4440) ;  /* 0x0000000000d80947 */ /* 0x000fea0003800000 */
[----:B------:R-:W1:Y:S02]  /*02a0*/  LDC.64 R6, c[0x0][0x5f8] ;  /* 0x00017e00ff067b82 */ /* 0x000e640000000a00 */
[----:B-1----:R-:W2:Y:S06]  /*02b0*/  LDG.E.U16 R6, desc[UR6][R6.64] ;  /* 0x0000000606067981 */ /* 0x002eac000c1e1500 */
[----:B0-----:R-:W0:Y:S02]  /*02c0*/  LDC.64 R4, c[0x0][0x5f0] ;  /* 0x00017c00ff047b82 */ /* 0x001e240000000a00 */
[----:B0-----:R0:W3:Y:S01]  /*02d0*/  LDG.E.U16 R0, desc[UR6][R4.64] ;  /* 0x0000000604007981 */ /* 0x0010e2000c1e1500 */
[----:B------:R-:W-:-:S02]  /*02e0*/  MOV R8, 0x3e095d4e ;  /* 0x3e095d4e00087802 */ /* 0x000fc40000000f00 */
[----:B------:R-:W-:-:S03]  /*02f0*/  IADD3 R3, PT, PT, R3, 0x80, RZ ;  /* 0x0000008003037810 */ /* 0x000fc60007ffe0ff */
[----:B0-----:R-:W0:Y:S01]  /*0300*/  LDC.64 R4, c[0x0][0x5e8] ;  /* 0x00017a00ff047b82 */ /* 0x001e220000000a00 */
        /* <DEDUP_REMOVED lines=17> */
[----:B0-----:R0:W-:Y:S02]  /*0420*/  STG.E.U16 desc[UR6][R4.64], R0 ;  /* 0x0000000004007986 */ /* 0x0011e4000c101506 */
.L_x_4439:
[----:B------:R-:W-:-:S13]  /*0430*/  ISETP.GE.AND P0, PT, R3, UR4, PT ;  /* 0x0000000403007c0c */ /* 0x000fda000bf06270 */
[----:B------:R-:W-:Y:S05]  /*0440*/  @P0 BREAK.RELIABLE B1 ;  /* 0x0000000000010942 */ /* 0x000fea0003800100 */
[----:B------:R-:W-:Y:S05]  /*0450*/  @P0 BRA `(.L_x_4440) ;  /* 0x0000000000680947 */ /* 0x000fea0003800000 */
[----:B------:R-:W-:Y:S05]  /*0460*/  BSYNC.RELIABLE B1 ;  /* 0x0000000000017941 */ /* 0x000fea0003800100 */
.L_x_4438:
[----:B------:R-:W1:Y:S02]  /*0470*/  LDC.64 R6, c[0x0][0x5f8] ;  /* 0x00017e00ff067b82 */ /* 0x000e640000000a00 */
[----:B-1----:R-:W2:Y:S06]  /*0480*/  LDG.E.U16 R6, desc[UR6][R6.64] ;  /* 0x0000000606067981 */ /* 0x002eac000c1e1500 */
[----:B0-----:R-:W0:Y:S02]  /*0490*/  LDC.64 R4, c[0x0][0x5f0] ;  /* 0x00017c00ff047b82 */ /* 0x001e240000000a00 */
[----:B0-----:R0:W3:Y:S01]  /*04a0*/  LDG.E.U16 R0, desc[UR6][R4.64] ;  /* 0x0000000604007981 */ /* 0x0010e2000c1e1500 */
[----:B------:R-:W-:Y:S01]  /*04b0*/  HFMA2 R8, -RZ, RZ, 1.5087890625, 339.5 ;  /* 0x3e095d4eff087431 */ /* 0x000fe200000001ff */
[----:B------:R-:W-:-:S04]  /*04c0*/  IADD3 R3, PT, PT, R3, 0x80, RZ ;  /* 0x0000008003037810 */ /* 0x000fc80007ffe0ff */
        /* <DEDUP_REMOVED lines=19> */
.L_x_4440:
[----:B------:R-:W-:Y:S05]  /*0600*/  BSYNC.RECONVERGENT B0 ;  /* 0x0000000000007941 */ /* 0x000fea0003800200 */
.L_x_4437:
[----:B------:R-:W-:Y:S05]  /*0610*/  WARPSYNC.ALL ;  /* 0x0000000000007948 */ /* 0x000fea0003800000 */
[----:B------:R-:W-:-:S13]  /*0620*/  ISETP.GE.AND P0, PT, R3, UR4, PT ;  /* 0x0000000403007c0c */ /* 0x000fda000bf06270 */
[----:B------:R-:W-:Y:S05]  /*0630*/  @P0 EXIT ;  /* 0x000000000000094d */ /* 0x000fea0003800000 */
[----:B01----:R-:W0:Y:S02]  /*0640*/  LDC.64 R4, c[0x0][0x5f8] ;  /* 0x00017e00ff047b82 */ /* 0x003e240000000a00 */
[----:B0-----:R-:W2:Y:S06]  /*0650*/  LDG.E.U16 R4, desc[UR6][R4.64] ;  /* 0x0000000604047981 */ /* 0x001eac000c1e1500 */
[----:B------:R-:W0:Y:S02]  /*0660*/  LDC.64 R2, c[0x0][0x5f0] ;  /* 0x00017c00ff027b82 */ /* 0x000e240000000a00 */
[----:B0-----:R0:W3:Y:S01]  /*0670*/  LDG.E.U16 R0, desc[UR6][R2.64] ;  /* 0x0000000602007981 */ /* 0x0010e2000c1e1500 */
[----:B------:R-:W-:-:S05]  /*0680*/  HFMA2 R8, -RZ, RZ, 1.5087890625, 339.5 ;  /* 0x3e095d4eff087431 */ /* 0x000fca00000001ff */
        /* <DEDUP_REMOVED lines=11> */
[C---:B-1----:R-:W-:Y:S01]  /*0740*/  FFMA.FTZ R5, -R9.reuse, R9, 1 ;  /* 0x3f80000009057423 */ /* 0x042fe20000010109 */
[----:B------:R-:W-:-:S03]  /*0750*/  FADD.FTZ R4, R9, 1 ;  /* 0x3f80000009047421 */ /* 0x000fc60000010000 */
[----:B------:R-:W-:-:S04]  /*0760*/  FMUL.FTZ R6, R6, R5 ;  /* 0x0000000506067220 */ /* 0x000fc80000410000 */
[----:B------:R-:W-:-:S04]  /*0770*/  FMUL.FTZ R7, R7, R6 ;  /* 0x0000000607077220 */ /* 0x000fc80000410000 */
[----:B------:R-:W-:-:S04]  /*0780*/  FFMA.FTZ R7, R4, 0.5, R7 ;  /* 0x3f00000004077823 */ /* 0x000fc80000010007 */
[----:B------:R-:W-:-:S05]  /*0790*/  FMUL.FTZ R0, R0, R7 ;  /* 0x0000000700007220 */ /* 0x000fca0000410000 */
[----:B------:R-:W-:-:S05]  /*07a0*/  F2FP.BF16.F32.PACK_AB R0, RZ, R0 ;  /* 0x00000000ff00723e */ /* 0x000fca00000010ff */
[----:B0-----:R-:W-:Y:S01]  /*07b0*/  STG.E.U16 desc[UR6][R2.64], R0 ;  /* 0x0000000002007986 */ /* 0x001fe2000c101506 */
[----:B------:R-:W-:Y:S05]  /*07c0*/  EXIT ;  /* 0x000000000000794d */ /* 0x000fea0003800000 */
.L_x_4436:
        /* <DEDUP_REMOVED lines=356> */
.L_x_4444:
[----:B------:R-:W0:Y:S02]  /*1e10*/  LDCU.128 UR8, c[0x0][0x5f0] ;  /* 0x0000be00ff0877ac */ /* 0x000e240008000c00 */
[----:B0-----:R-:W-:-:S04]  /*1e20*/  IADD3 R8, P0, PT, R6, UR10, RZ ;  /* 0x0000000a06087c10 */ /* 0x001fc8000ff1e0ff */
[----:B------:R-:W-:-:S05]  /*1e30*/  IADD3.X R9, PT, PT, RZ, UR11, RZ, P0, !PT ;  /* 0x0000000bff097c10 */ /* 0x000fca00087fe4ff */
[----:B------:R-:W2:Y:S01]  /*1e40*/  LDG.E.U16 R8, desc[UR6][R8.64] ;  /* 0x0000000608087981 */ /* 0x000ea2000c1e1500 */
[----:B------:R-:W-:-:S04]  /*1e50*/  IADD3 R6, P0, PT, R4, UR8, RZ ;  /* 0x0000000804067c10 */ /* 0x000fc8000ff1e0ff */
[----:B------:R-:W-:Y:S01]  /*1e60*/  IADD3.X R7, PT, PT, RZ, UR9, RZ, P0, !PT ;  /* 0x00000009ff077c10 */ /* 0x000fe200087fe4ff */
[----:B------:R-:W0:Y:S04]  /*1e70*/  LDCU.64 UR8, c[0x0][0x5e8] ;  /* 0x0000bd00ff0877ac */ /* 0x000e280008000a00 */
[----:B------:R-:W3:Y:S01]  /*1e80*/  LDG.E.U16 R6, desc[UR6][R6.64] ;  /* 0x0000000606067981 */ /* 0x000ee2000c1e1500 */
[----:B------:R-:W-:Y:S02]  /*1e90*/  MOV R10, 0x3e095d4e ;  /* 0x3e095d4e000a7802 */ /* 0x000fe40000000f00 */
[----:B------:R-:W-:Y:S02]  /*1ea0*/  IADD3 R3, PT, PT, R3, 0x80, RZ ;  /* 0x0000008003037810 */ /* 0x000fe40007ffe0ff */
[----:B--2---:R-:W-:-:S05]  /*1eb0*/  SHF.L.U32 R4, R8, 0x10, RZ ;  /* 0x0000001008047819 */ /* 0x004fca00000006ff */
[----:B------:R-:W-:-:S04]  /*1ec0*/  FMUL.FTZ R11, R4, R4 ;  /* 0x00000004040b7220 */ /* 0x000fc80000410000 */
[----:B------:R-:W-:Y:S01]  /*1ed0*/  FMUL.FTZ R13, R4, R11 ;  /* 0x0000000b040d7220 */ /* 0x000fe20000410000 */
[----:B------:R-:W-:Y:S01]  /*1ee0*/  FFMA.FTZ R11, R11, R10, 1 ;  /* 0x3f8000000b0b7423 */ /* 0x000fe2000001000a */
[----:B---3--:R-:W-:Y:S02]  /*1ef0*/  SHF.L.U32 R6, R6, 0x10, RZ ;  /* 0x0000001006067819 */ /* 0x008fe400000006ff */
[----:B------:R-:W-:Y:S01]  /*1f00*/  FFMA.FTZ R13, R13, 0.044714998453855514526, R4 ;  /* 0x3d3727130d0d7823 */ /* 0x000fe20000010004 */
[----:B------:R-:W-:Y:S01]  /*1f10*/  FMUL.FTZ R4, R4, 0.5 ;  /* 0x3f00000004047820 */ /* 0x000fe20000410000 */
[----:B------:R-:W-:Y:S02]  /*1f20*/  FMUL.FTZ R11, R11, 0.79788458347320556641 ;  /* 0x3f4c422a0b0b7820 */ /* 0x000fe40000410000 */
[----:B------:R-:W-:-:S06]  /*1f30*/  FMUL.FTZ R13, R13, 0.79788458347320556641 ;  /* 0x3f4c422a0d0d7820 */ /* 0x000fcc0000410000 */
[----:B------:R-:W1:Y:S02]  /*1f40*/  MUFU.TANH R13, R13 ;  /* 0x0000000d000d7308 */ /* 0x000e640000002400 */
[----:B-1----:R-:W-:-:S04]  /*1f50*/  FFMA.FTZ R9, -R13, R13, 1 ;  /* 0x3f8000000d097423 */ /* 0x002fc8000001010d */
[----:B------:R-:W-:-:S04]  /*1f60*/  FMUL.FTZ R4, R4, R9 ;  /* 0x0000000904047220 */ /* 0x000fc80000410000 */
[----:B------:R-:W-:Y:S01]  /*1f70*/  FMUL.FTZ R11, R11, R4 ;  /* 0x000000040b0b7220 */ /* 0x000fe20000410000 */
[----:B------:R-:W-:-:S04]  /*1f80*/  FADD.FTZ R4, R13, 1 ;  /* 0x3f8000000d047421 */ /* 0x000fc80000010000 */
[----:B------:R-:W-:Y:S01]  /*1f90*/  FFMA.FTZ R11, R4, 0.5, R11 ;  /* 0x3f000000040b7823 */ /* 0x000fe2000001000b */
[----:B0-----:R-:W-:-:S03]  /*1fa0*/  IADD3 R4, P0, PT, R5, UR8, RZ ;  /* 0x0000000805047c10 */ /* 0x001fc6000ff1e0ff */
[----:B------:R-:W-:Y:S01]  /*1fb0*/  FMUL.FTZ R6, R6, R11 ;  /* 0x0000000b06067220 */ /* 0x000fe20000410000 */
[----:B------:R-:W-:Y:S02]  /*1fc0*/  IADD3.X R5, PT, PT, RZ, UR9, RZ, P0, !PT ;  /* 0x00000009ff057c10 */ /* 0x000fe400087fe4ff */
[----:B------:R-:W-:Y:S02]  /*1fd0*/  ISETP.GE.AND P0, PT, R3, UR4, PT ;  /* 0x0000000403007c0c */ /* 0x000fe4000bf06270 */
[----:B------:R-:W-:-:S05]  /*1fe0*/  F2FP.BF16.F32.PACK_AB R6, RZ, R6 ;  /* 0x00000006ff06723e */ /* 0x000fca00000010ff */
[----:B------:R0:W-:Y:S06]  /*1ff0*/  STG.E.U16 desc[UR6][R4.64], R6 ;  /* 0x0000000604007986 */ /* 0x0001ec000c101506 */
        /* <DEDUP_REMOVED lines=350> */
.L_x_4446:
        /* <DEDUP_REMOVED lines=27> */
[----:B------:R-:W-:-:S04]  /*3790*/  IADD3.X R5, PT, PT, RZ, UR9, RZ, P0, !PT ;  /* 0x00000009ff057c10 */ /* 0x000fc800087fe4ff */
[----:B------:R-:W-:-:S05]  /*37a0*/  F2FP.BF16.F32.PACK_AB R6, RZ, R6 ;  /* 0x00000006ff06723e */ /* 0x000fca00000010ff */
[----:B------:R0:W-:Y:S02]  /*37b0*/  STG.E.U16 desc[UR6][R4.64], R6 ;  /* 0x0000000604007986 */ /* 0x0001e4000c101506 */
.L_x_4443:
[----:B------:R-:W-:-:S13]  /*37c0*/  ISETP.GE.AND P0, PT, R3, UR4, PT ;  /* 0x0000000403007c0c */ /* 0x000fda000bf06270 */
[----:B------:R-:W-:Y:S05]  /*37d0*/  @P0 BREAK.RELIABLE B1 ;  /* 0x0000000000010942 */ /* 0x000fea0003800100 */
[----:B------:R-:W-:Y:S05]  /*37e0*/  @P0 BRA `(.L_x_4445) ;  /* 0x0000001400ec0947 */ /* 0x000fea0003800000 */
[----:B------:R-:W-:Y:S05]  /*37f0*/  BSYNC.RELIABLE B1 ;  /* 0x0000000000017941 */ /* 0x000fea0003800100 */
.L_x_4442:
        /* <DEDUP_REMOVED lines=348> */
.L_x_4447:
        /* <DEDUP_REMOVED lines=30> */
.L_x_4445:
[----:B------:R-:W-:Y:S05]  /*4fa0*/  BSYNC.RECONVERGENT B0 ;  /* 0x0000000000007941 */ /* 0x000fea0003800200 */
.L_x_4441:
        /* <DEDUP_REMOVED lines=351> */
.L_x_4448:
[----:B------:R-:W0:Y:S01]  /*65a0*/  LDCU.128 UR8, c[0x0][0x5f0] ;  /* 0x0000be00ff0877ac */ /* 0x000e220008000c00 */
[----:B------:R-:W1:Y:S01]  /*65b0*/  LDCU.64 UR4, c[0x0][0x5e8] ;  /* 0x0000bd00ff0477ac */ /* 0x000e620008000a00 */
[----:B0-----:R-:W-:-:S04]  /*65c0*/  IADD3 R6, P0, PT, R4, UR10, RZ ;  /* 0x0000000a04067c10 */ /* 0x001fc8000ff1e0ff */
[----:B------:R-:W-:-:S05]  /*65d0*/  IADD3.X R7, PT, PT, RZ, UR11, RZ, P0, !PT ;  /* 0x0000000bff077c10 */ /* 0x000fca00087fe4ff */
[----:B------:R-:W2:Y:S01]  /*65e0*/  LDG.E.U16 R6, desc[UR6][R6.64] ;  /* 0x0000000606067981 */ /* 0x000ea2000c1e1500 */
[----:B------:R-:W-:-:S04]  /*65f0*/  IADD3 R4, P0, PT, R2, UR8, RZ ;  /* 0x0000000802047c10 */ /* 0x000fc8000ff1e0ff */
[----:B------:R-:W-:-:S05]  /*6600*/  IADD3.X R5, PT, PT, RZ, UR9, RZ, P0, !PT ;  /* 0x00000009ff057c10 */ /* 0x000fca00087fe4ff */
[----:B------:R-:W3:Y:S01]  /*6610*/  LDG.E.U16 R4, desc[UR6][R4.64] ;  /* 0x0000000604047981 */ /* 0x000ee2000c1e1500 */
[----:B------:R-:W-:Y:S02]  /*6620*/  MOV R2, 0x3e095d4e ;  /* 0x3e095d4e00027802 */ /* 0x000fe40000000f00 */
[----:B--2---:R-:W-:-:S05]  /*6630*/  SHF.L.U32 R0, R6, 0x10, RZ ;  /* 0x0000001006007819 */ /* 0x004fca00000006ff */
[----:B------:R-:W-:-:S04]  /*6640*/  FMUL.FTZ R9, R0, R0 ;  /* 0x0000000000097220 */ /* 0x000fc80000410000 */
[----:B------:R-:W-:Y:S01]  /*6650*/  FMUL.FTZ R11, R0, R9 ;  /* 0x00000009000b7220 */ /* 0x000fe20000410000 */
[----:B------:R-:W-:Y:S01]  /*6660*/  FFMA.FTZ R9, R9, R2, 1 ;  /* 0x3f80000009097423 */ /* 0x000fe20000010002 */
[----:B---3--:R-:W-:Y:S02]  /*6670*/  SHF.L.U32 R4, R4, 0x10, RZ ;  /* 0x0000001004047819 */ /* 0x008fe400000006ff */
[----:B------:R-:W-:Y:S01]  /*6680*/  FFMA.FTZ R11, R11, 0.044714998453855514526, R0 ;  /* 0x3d3727130b0b7823 */ /* 0x000fe20000010000 */
[----:B------:R-:W-:Y:S01]  /*6690*/  FMUL.FTZ R0, R0, 0.5 ;  /* 0x3f00000000007820 */ /* 0x000fe20000410000 */
[----:B------:R-:W-:Y:S01]  /*66a0*/  FMUL.FTZ R9, R9, 0.79788458347320556641 ;  /* 0x3f4c422a09097820 */ /* 0x000fe20000410000 */
[----:B-1----:R-:W-:Y:S01]  /*66b0*/  IADD3 R2, P0, PT, R3, UR4, RZ ;  /* 0x0000000403027c10 */ /* 0x002fe2000ff1e0ff */
[----:B------:R-:W-:-:S03]  /*66c0*/  FMUL.FTZ R11, R11, 0.79788458347320556641 ;  /* 0x3f4c422a0b0b7820 */ /* 0x000fc60000410000 */
[----:B------:R-:W-:-:S03]  /*66d0*/  IADD3.X R3, PT, PT, RZ, UR5, RZ, P0, !PT ;  /* 0x00000005ff037c10 */ /* 0x000fc600087fe4ff */
[----:B------:R-:W0:Y:S02]  /*66e0*/  MUFU.TANH R11, R11 ;  /* 0x0000000b000b7308 */ /* 0x000e240000002400 */
[----:B0-----:R-:W-:-:S04]  /*66f0*/  FFMA.FTZ R7, -R11, R11, 1 ;  /* 0x3f8000000b077423 */ /* 0x001fc8000001010b */
[----:B------:R-:W-:-:S04]  /*6700*/  FMUL.FTZ R0, R0, R7 ;  /* 0x0000000700007220 */ /* 0x000fc80000410000 */
[----:B------:R-:W-:Y:S01]  /*6710*/  FMUL.FTZ R9, R9, R0 ;  /* 0x0000000009097220 */ /* 0x000fe20000410000 */
[----:B------:R-:W-:-:S04]  /*6720*/  FADD.FTZ R0, R11, 1 ;  /* 0x3f8000000b007421 */ /* 0x000fc80000010000 */
[----:B------:R-:W-:-:S04]  /*6730*/  FFMA.FTZ R9, R0, 0.5, R9 ;  /* 0x3f00000000097823 */ /* 0x000fc80000010009 */
[----:B------:R-:W-:-:S05]  /*6740*/  FMUL.FTZ R4, R4, R9 ;  /* 0x0000000904047220 */ /* 0x000fca0000410000 */
[----:B------:R-:W-:-:S05]  /*6750*/  F2FP.BF16.F32.PACK_AB R4, RZ, R4 ;  /* 0x00000004ff04723e */ /* 0x000fca00000010ff */
[----:B------:R-:W-:Y:S01]  /*6760*/  STG.E.U16 desc[UR6][R2.64], R4 ;  /* 0x0000000402007986 */ /* 0x000fe2000c101506 */
[----:B------:R-:W-:Y:S05]  /*6770*/  EXIT ;  /* 0x000000000000794d */ /* 0x000fea0003800000 */
.L_x_4449:
        /* <DEDUP_REMOVED lines=16> */
.L_x_12388:


//--------------------- .text._ZN2at6native27unrolled_elementwise_kernelIZZZNS0_26GeluBackwardCUDAKernelImplERNS_18TensorIteratorBaseENS0_8GeluTypeEENKUlvE_clEvENKUlvE2_clEvEUlN3c108BFloat16ES8_E_St5arrayIPcLm3EELi4E23TrivialOffsetCalculatorILi2EjESD_ILi1EjENS0_6memory15LoadWithoutCastENSG_16StoreWithoutCastEEEviT_T0_T2_T3_T4_T5_ --------------------------
	.section	.text._ZN2at6native27unrolled_elementwise_kernelIZZZNS0_26GeluBackwardCUDAKernelImplERNS_18TensorIteratorBaseENS0_8GeluTypeEENKUlvE_clEvENKUlvE2_clEvEUlN3c108BFloat16ES8_E_St5arrayIPcLm3EELi4E23TrivialOffsetCalculatorILi2EjESD_ILi1EjENS0_6memory15LoadWithoutCastENSG_16StoreWithoutCastEEEviT_T0_T2_T3_T4_T5_,"ax",@progbits
	.align	128
        .global         _ZN2at6native27unrolled_elementwise_kernelIZZZNS0_26GeluBackwardCUDAKernelImplERNS_18TensorIteratorBaseENS0_8GeluTypeEENKUlvE_clEvENKUlvE2_clEvEUlN3c108BFloat16ES8_E_St5arrayIPcLm3EELi4E23TrivialOffsetCalculatorILi2EjESD_ILi1EjENS0_6memory15LoadWithoutCastENSG_16StoreWithoutCastEEEviT_T0_T2_T3_T4_T5_
        .type           _ZN2at6native27unrolled_elementwise_kernelIZZZNS0_26GeluBackwardCUDAKernelImplERNS_18TensorIteratorBaseENS0_8GeluTypeEENKUlvE_clEvENKUlvE2_clEvEUlN3c108BFloat16ES8_E_St5arrayIPcLm3EELi4E23TrivialOffsetCalculatorILi2EjESD_ILi1EjENS0_6memory15LoadWithoutCastENSG_16StoreWithoutCastEEEviT_T0_T2_T3_T4_T5_,@function
        .size           _ZN2at6native27unrolled_elementwise_kernelIZZZNS0_26GeluBackwardCUDAKernelImplERNS_18TensorIteratorBaseENS0_8GeluTypeEENKUlvE_clEvENKUlvE2_clEvEUlN3c108BFloat16ES8_E_St5arrayIPcLm3EELi4E23TrivialOffsetCalculatorILi2EjESD_ILi1EjENS0_6memory15LoadWithoutCastENSG_16StoreWithoutCastEEEviT_T0_T2_T3_T4_T5_,(.L_x_12389 - _ZN2at6native27unrolled_elementwise_kernelIZZZNS0_26GeluBackwardCUDAKernelImplERNS_18TensorIteratorBaseENS0_8GeluTypeEENKUlvE_clEvENKUlvE2_clEvEUlN3c108BFloat16ES8_E_St5arrayIPcLm3EELi4E23TrivialOffsetCalculatorILi2EjESD_ILi1EjENS0_6memory15LoadWithoutCastENSG_16StoreWithoutCastEEEviT_T0_T2_T3_T4_T5_)
        .other          _ZN2at6native27unrolled_elementwise_kernelIZZZNS0_26GeluBackwardCUDAKernelImplERNS_18TensorIteratorBaseENS0_8GeluTypeEENKUlvE_clEvENKUlvE2_clEvEUlN3c108BFloat16ES8_E_St5arrayIPcLm3EELi4E23TrivialOffsetCalculatorILi2EjESD_ILi1EjENS0_6memory15LoadWithoutCastENSG_16StoreWithoutCastEEEviT_T0_T2_T3_T4_T5_,@"STO_CUDA_ENTRY STV_DEFAULT"
_ZN2at6native27unrolled_elementwise_kernelIZZZNS0_26GeluBackwardCUDAKernelImplERNS_18TensorIteratorBaseENS0_8GeluTypeEENKUlvE_clEvENKUlvE2_clEvEUlN3c108BFloat16ES8_E_St5arrayIPcLm3EELi4E23TrivialOffsetCalculatorILi2EjESD_ILi1EjENS0_6memory15LoadWithoutCastENSG_16StoreWithoutCastEEEviT_T0_T2_T3_T4_T5_:
.text._ZN2at6native27unrolled_elementwise_kernelIZZZNS0_26GeluBackwardCUDAKernelImplERNS_18TensorIteratorBaseENS0_8GeluTypeEENKUlvE_clEvENKUlvE2_clEvEUlN3c108BFloat16ES8_E_St5arrayIPcLm3EELi4E23TrivialOffsetCalculatorILi2EjESD_ILi1EjENS0_6memory15LoadWithoutCastENSG_16StoreWithoutCastEEEviT_T0_T2_T3_T4_T5_:
        /* <DEDUP_REMOVED lines=43> */
[----:B------:R-:W-:-:S04]  /*02b0*/  @!P2 IMAD.WIDE.U32 R16, R25, 0x2, R16 ;  /* 0x000000021910a825 */ /* 0x000fc800078e0010 */
[--C-:B------:R-:W-:Y:S01]  /*02c0*/  @!P2 IMAD.WIDE.U32 R24, R25, 0x2, R12.reuse ;  /* 0x000000021918a825 */ /* 0x100fe200078e000c */
[----:B------:R-:W-:Y:S01]  /*02d0*/  PRMT R13, RZ, 0x7610, R13 ;  /* 0x00007610ff0d7816 */ /* 0x000fe2000000000d */
[----:B------:R1:W5:Y:S01]  /*02e0*/  @!P2 LDG.E.U16 R10, desc[UR4][R16.64] ;  /* 0x00000004100aa981 */ /* 0x000362000c1e1500 */
[----:B------:R-:W-:Y:S02]  /*02f0*/  PRMT R12, RZ, 0x7610, R12 ;  /* 0x00007610ff0c7816 */ /* 0x000fe4000000000c */
[----:B------:R-:W-:Y:S02]  /*0300*/  PRMT R14, RZ, 0x7610, R14 ;  /* 0x00007610ff0e7816 */ /* 0x000fe4000000000e */
[----:B------:R2:W5:Y:S01]  /*0310*/  @!P3 LDG.E.U16 R13, desc[UR4][R4.64] ;  /* 0x00000004040db981 */ /* 0x000562000c1e1500 */
[----:B------:R-:W-:Y:S03]  /*0320*/  BSSY.RECONVERGENT B0, `(.L_x_4450) ;  /* 0x0000020000007945 */ /* 0x000fe60003800200 */
[----:B------:R3:W5:Y:S01]  /*0330*/  @!P3 LDG.E.U16 R12, desc[UR4][R6.64] ;  /* 0x00000004060cb981 */ /* 0x000762000c1e1500 */
[----:B-1----:R-:W-:-:S03]  /*0340*/  IADD3 R16, PT, PT, R8, 0x80, RZ ;  /* 0x0000008008107810 */ /* 0x002fc60007ffe0ff */
[----:B------:R1:W5:Y:S01]  /*0350*/  @!P2 LDG.E.U16 R14, desc[UR4][R24.64] ;  /* 0x00000004180ea981 */ /* 0x000362000c1e1500 */
[C---:B--2---:R-:W-:Y:S02]  /*0360*/  IADD3 R4, PT, PT, R8.reuse, 0x100, RZ ;  /* 0x0000010008047810 */ /* 0x044fe40007ffe0ff */
[----:B------:R-:W-:Y:S02]  /*0370*/  @!P0 LEA R5, R11, R8, 0x9 ;  /* 0x000000080b058211 */ /* 0x000fe400078e48ff */
[----:B---3--:R-:W-:Y:S02]  /*0380*/  IADD3 R6, PT, PT, R8, 0x180, RZ ;  /* 0x0000018008067810 */ /* 0x008fe40007ffe0ff */
[----:B------:R-:W-:Y:S01]  /*0390*/  @!P0 MOV R8, R16 ;  /* 0x0000001000088202 */ /* 0x000fe20000000f00 */
[----:B0-----:R-:W-:Y:S01]  /*03a0*/  @!P0 IMAD.WIDE.U32 R2, R5, 0x2, R2 ;  /* 0x0000000205028825 */ /* 0x001fe200078e0002 */
[-C--:B------:R-:W-:Y:S02]  /*03b0*/  ISETP.GE.AND P1, PT, R16, R9.reuse, PT ;  /* 0x000000091000720c */ /* 0x080fe40003f26270 */
[----:B------:R-:W-:-:S02]  /*03c0*/  ISETP.GE.AND P2, PT, R4, R9, PT ;  /* 0x000000090400720c */ /* 0x000fc40003f46270 */
[-C--:B------:R-:W-:Y:S02]  /*03d0*/  ISETP.GE.AND P3, PT, R6, R9.reuse, PT ;  /* 0x000000090600720c */ /* 0x080fe40003f66270 */
[----:B------:R-:W-:Y:S01]  /*03e0*/  ISETP.GE.AND P4, PT, R8, R9, PT ;  /* 0x000000090800720c */ /* 0x000fe20003f86270 */
[----:B-1----:R-:W-:-:S12]  /*03f0*/  @P0 BRA `(.L_x_4451) ;  /* 0x0000000000480947 */ /* 0x002fd80003800000 */
[----:B-----5:R-:W-:Y:S01]  /*0400*/  SHF.L.U32 R21, R21, 0x10, RZ ;  /* 0x0000001015157819 */ /* 0x020fe200000006ff */
[----:B------:R-:W-:Y:S01]  /*0410*/  HFMA2 R5, -RZ, RZ, 1.5087890625, 339.5 ;  /* 0x3e095d4eff057431 */ /* 0x000fe200000001ff */
[----:B------:R-:W-:-:S03]  /*0420*/  SHF.L.U32 R20, R20, 0x10, RZ ;  /* 0x0000001014147819 */ /* 0x000fc600000006ff */
[----:B------:R-:W-:-:S04]  /*0430*/  FMUL.FTZ R4, R21, R21 ;  /* 0x0000001515047220 */ /* 0x000fc80000410000 */
        /* <DEDUP_REMOVED lines=12> */
[----:B------:R-:W-:-:S05]  /*0500*/  FMUL.FTZ R4, R20, R5 ;  /* 0x0000000514047220 */ /* 0x000fca0000410000 */
[----:B------:R-:W-:-:S07]  /*0510*/  F2FP.BF16.F32.PACK_AB R4, RZ, R4 ;  /* 0x00000004ff04723e */ /* 0x000fce00000010ff */
.L_x_4451:
[----:B------:R-:W-:Y:S05]  /*0520*/  BSYNC.RECONVERGENT B0 ;  /* 0x0000000000007941 */ /* 0x000fea0003800200 */
.L_x_4450:
[----:B------:R-:W-:Y:S04]  /*0530*/  BSSY.RECONVERGENT B0, `(.L_x_4452) ;  /* 0x0000014000007945 */ /* 0x000fe80003800200 */
[----:B------:R-:W-:Y:S05]  /*0540*/  @P1 BRA `(.L_x_4453) ;  /* 0x0000000000481947 */ /* 0x000fea0003800000 */
[----:B-----5:R-:W-:Y:S02]  /*0550*/  SHF.L.U32 R15, R15, 0x10, RZ ;  /* 0x000000100f0f7819 */ /* 0x020fe400000006ff */
[----:B------:R-:W-:Y:S02]  /*0560*/  MOV R5, 0x3e095d4e ;  /* 0x3e095d4e00057802 */ /* 0x000fe40000000f00 */
[----:B------:R-:W-:Y:S01]  /*0570*/  SHF.L.U32 R0, R0, 0x10, RZ ;  /* 0x0000001000007819 */ /* 0x000fe200000006ff */
        /* <DEDUP_REMOVED lines=8> */
[C---:B0-----:R-:W-:Y:S01]  /*0600*/  FFMA.FTZ R6, -R16.reuse, R16, 1 ;  /* 0x3f80000010067423 */ /* 0x041fe20000010110 */
[----:B------:R-:W-:-:S03]  /*0610*/  FADD.FTZ R5, R16, 1 ;  /* 0x3f80000010057421 */ /* 0x000fc60000010000 */
[----:B------:R-:W-:-:S04]  /*0620*/  FMUL.FTZ R6, R15, R6 ;  /* 0x000000060f067220 */ /* 0x000fc80000410000 */
[----:B------:R-:W-:-:S04]  /*0630*/  FMUL.FTZ R6, R7, R6 ;  /* 0x0000000607067220 */ /* 0x000fc80000410000 */
[----:B------:R-:W-:-:S04]  /*0640*/  FFMA.FTZ R5, R5, 0.5, R6 ;  /* 0x3f00000005057823 */ /* 0x000fc80000010006 */
[----:B------:R-:W-:-:S05]  /*0650*/  FMUL.FTZ R0, R0, R5 ;  /* 0x0000000500007220 */ /* 0x000fca0000410000 */
[----:B------:R-:W-:-:S07]  /*0660*/  F2FP.BF16.F32.PACK_AB R0, RZ, R0 ;  /* 0x00000000ff00723e */ /* 0x000fce00000010ff */
.L_x_4453:
[----:B------:R-:W-:Y:S05]  /*0670*/  BSYNC.RECONVERGENT B0 ;  /* 0x0000000000007941 */ /* 0x000fea0003800200 */
.L_x_4452:
[----:B------:R-:W-:Y:S04]  /*0680*/  BSSY.RECONVERGENT B0, `(.L_x_4454) ;  /* 0x0000014000007945 */ /* 0x000fe80003800200 */
[----:B------:R-:W-:Y:S05]  /*0690*/  @P2 BRA `(.L_x_4455) ;  /* 0x0000000000482947 */ /* 0x000fea0003800000 */
        /* <DEDUP_REMOVED lines=18> */
.L_x_4455:
[----:B------:R-:W-:Y:S05]  /*07c0*/  BSYNC.RECONVERGENT B0 ;  /* 0x0000000000007941 */ /* 0x000fea0003800200 */
.L_x_4454:
        /* <DEDUP_REMOVED lines=20> */
.L_x_4457:
[----:B------:R-:W-:Y:S05]  /*0910*/  BSYNC.RECONVERGENT B0 ;  /* 0x0000000000007941 */ /* 0x000fea0003800200 */
.L_x_4456:
        /* <DEDUP_REMOVED lines=13> */
.L_x_4459:
[----:B------:R-:W-:Y:S05]  /*09f0*/  BSYNC.RECONVERGENT B0 ;  /* 0x0000000000007941 */ /* 0x000fea0003800200 */
.L_x_4458:
[----:B------:R-:W-:-:S13]  /*0a00*/  ISETP.GE.AND P0, PT, R8, R9, PT ;  /* 0x000000090800720c */ /* 0x000fda0003f06270 */
[----:B------:R-:W-:Y:S05]  /*0a10*/  @P0 EXIT ;  /* 0x000000000000094d */ /* 0x000fea0003800000 */
[----:B01----:R-:W0:Y:S01]  /*0a20*/  LDC.64 R2, c[0x0][0x388] ;  /* 0x0000e200ff027b82 */ /* 0x003e220000000a00 */
[----:B------:R-:W-:-:S05]  /*0a30*/  LEA R11, R11, R8, 0x9 ;  /* 0x000000080b0b7211 */ /* 0x000fca00078e48ff */
[----:B0-----:R-:W-:-:S05]  /*0a40*/  IMAD.WIDE.U32 R2, R11, 0x2, R2 ;  /* 0x000000020b027825 */ /* 0x001fca00078e0002 */
[----:B-----5:R-:W-:Y:S01]  /*0a50*/  STG.E.U16 desc[UR4][R2.64], R10 ;  /* 0x0000000a02007986 */ /* 0x020fe2000c101504 */
[----:B------:R-:W-:Y:S05]  /*0a60*/  EXIT ;  /* 0x000000000000794d */ /* 0x000fea0003800000 */
.L_x_4460:
        /* <DEDUP_REMOVED lines=9> */
.L_x_12389:


//--------------------- .text._ZN2at6native29vectorized_elementwise_kernelILi2EZZZNS0_26GeluBackwardCUDAKernelImplERNS_18TensorIteratorBaseENS0_8GeluTypeEENKUlvE_clEvENKUlvE2_clEvEUlN3c108BFloat16ES8_E_St5arrayIPcLm3EEEEviT0_T1_ --------------------------
	.section	.text._ZN2at6native29vectorized_elementwise_kernelILi2EZZZNS0_26GeluBackwardCUDAKernelImplERNS_18TensorIteratorBaseENS0_8GeluTypeEENKUlvE_clEvENKUlvE2_clEvEUlN3c108BFloat16ES8_E_St5arrayIPcLm3EEEEviT0_T1_,"ax",@progbits
	.align	128
        .global         _ZN2at6native29vectorized_elementwise_kernelILi2EZZZNS0_26GeluBackwardCUDAKernelImplERNS_18TensorIteratorBaseENS0_8GeluTypeEENKUlvE_clEvENKUlvE2_clEvEUlN3c108BFloat16ES8_E_St5arrayIPcLm3EEEEviT0_T1_
        .type           _ZN2at6native29vectorized_elementwise_kernelILi2EZZZNS0_26GeluBackwardCUDAKernelImplERNS_18TensorIteratorBaseENS0_8GeluTypeEENKUlvE_clEvENKUlvE2_clEvEUlN3c108BFloat16ES8_E_St5arrayIPcLm3EEEEviT0_T1_,@function
        .size           _ZN2at6native29vectorized_elementwise_kernelILi2EZZZNS0_26GeluBackwardCUDAKernelImplERNS_18TensorIteratorBaseENS0_8GeluTypeEENKUlvE_clEvENKUlvE2_clEvEUlN3c108BFloat16ES8_E_St5arrayIPcLm3EEEEviT0_T1_,(.L_x_12390 - _ZN2at6native29vectorized_elementwise_kernelILi2EZZZNS0_26GeluBackwardCUDAKernelImplERNS_18TensorIteratorBaseENS0_8GeluTypeEENKUlvE_clEvENKUlvE2_clEvEUlN3c108BFloat16ES8_E_St5arrayIPcLm3EEEEviT0_T1_)
        .other          _ZN2at6native29vectorized_elementwise_kernelILi2EZZZNS0_26GeluBackwardCUDAKernelImplERNS_18TensorIteratorBaseENS0_8GeluTypeEENKUlvE_clEvENKUlvE2_clEvEUlN3c108BFloat16ES8_E_St5arrayIPcLm3EEEEviT0_T1_,@"STO_CUDA_ENTRY STV_DEFAULT"
_ZN2at6native29vectorized_elementwise_kernelILi2EZZZNS0_26GeluBackwardCUDAKernelImplERNS_18TensorIteratorBaseENS0_8GeluTypeEENKUlvE_clEvENKUlvE2_clEvEUlN3c108BFloat16ES8_E_St5arrayIPcLm3EEEEviT0_T1_:
.text._ZN2at6native29vectorized_elementwise_kernelILi2EZZZNS0_26GeluBackwardCUDAKernelImplERNS_18TensorIteratorBaseENS0_8GeluTypeEENKUlvE_clEvENKUlvE2_clEvEUlN3c108BFloat16ES8_E_St5arrayIPcLm3EEEEviT0_T1_:
        /* <DEDUP_REMOVED lines=118> */
.L_x_4463:
[----:B------:R-:W-:Y:S05]  /*0760*/  BSYNC.RECONVERGENT B0 ;  /* 0x0000000000007941 */ /* 0x000fea0003800200 */
.L_x_4462:
[----:B------:R-:W-:Y:S01]  /*0770*/  IADD3 R13, PT, PT, R3, 0x80, RZ ;  /* 0x00000080030d7810 */ /* 0x000fe20007ffe0ff */
[----:B------:R-:W-:Y:S03]  /*0780*/  BSSY.RECONVERGENT B0, `(.L_x_4464) ;  /* 0x0000015000007945 */ /* 0x000fe60003800200 */
[----:B------:R-:W-:-:S13]  /*0790*/  ISETP.GE.U32.AND P1, PT, R13, R2, PT ;  /* 0x000000020d00720c */ /* 0x000fda0003f26070 */
        /* <DEDUP_REMOVED lines=19> */
.L_x_4465:
[----:B------:R-:W-:Y:S05]  /*08d0*/  BSYNC.RECONVERGENT B0 ;  /* 0x0000000000007941 */ /* 0x000fea0003800200 */
.L_x_4464:
        /* <DEDUP_REMOVED lines=35> */
.L_x_4467:
[----:B------:R-:W-:Y:S05]  /*0b10*/  BSYNC.RECONVERGENT B0 ;  /* 0x0000000000007941 */ /* 0x000fea0003800200 */
.L_x_4466:
[----:B------:R-:W-:Y:S04]  /*0b20*/  BSSY.RECONVERGENT B0, `(.L_x_4468) ;  /* 0x0000014000007945 */ /* 0x000fe80003800200 */
[----:B------:R-:W-:Y:S05]  /*0b30*/  @P2 BRA `(.L_x_4469) ;  /* 0x0000000000482947 */ /* 0x000fea0003800000 */
[----:B------:R-:W-:Y:S02]  /*0b40*/  SHF.L.U32 R9, R9, 0x10, RZ ;  /* 0x0000001009097819 */ /* 0x000fe400000006ff */
        /* <DEDUP_REMOVED lines=17> */
.L_x_4469:
[----:B------:R-:W-:Y:S05]  /*0c60*/  BSYNC.RECONVERGENT B0 ;  /* 0x0000000000007941 */ /* 0x000fea0003800200 */
.L_x_4468:
[----:B------:R-:W-:Y:S04]  /*0c70*/  BSSY.RECONVERGENT B0, `(.L_x_4470) ;  /* 0x0000014000007945 */ /* 0x000fe80003800200 */
[----:B------:R-:W-:Y:S05]  /*0c80*/  @P3 BRA `(.L_x_4471) ;  /* 0x0000000000483947 */ /* 0x000fea0003800000 */
        /* <DEDUP_REMOVED lines=18> */
.L_x_4471:
[----:B------:R-:W-:Y:S05]  /*0db0*/  BSYNC.RECONVERGENT B0 ;  /* 0x0000000000007941 */ /* 0x000fea0003800200 */
.L_x_4470:
        /* <DEDUP_REMOVED lines=20> */
.L_x_4473:
[----:B------:R-:W-:Y:S05]  /*0f00*/  BSYNC.RECONVERGENT B0 ;  /* 0x0000000000007941 */ /* 0x000fea0003800200 */
.L_x_4472:
        /* <DEDUP_REMOVED lines=20> */
.L_x_4475:
[----:B------:R-:W-:Y:S05]  /*1050*/  BSYNC.RECONVERGENT B0 ;  /* 0x0000000000007941 */ /* 0x000fea0003800200 */
.L_x_4474:
        /* <DEDUP_REMOVED lines=20> */
.L_x_4477:
[----:B------:R-:W-:Y:S05]  /*11a0*/  BSYNC.RECONVERGENT B0 ;  /* 0x0000000000007941 */ /* 0x000fea0003800200 */
.L_x_4476:
        /* <DEDUP_REMOVED lines=18> */
.L_x_4480:
[----:B------:R-:W-:-:S13]  /*12d0*/  ISETP.GE.U32.AND P0, PT, R3, R2, PT ;  /* 0x000000020300720c */ /* 0x000fda0003f06070 */
[----:B------:R-:W-:Y:S05]  /*12e0*/  @P0 BRA `(.L_x_4482) ;  /* 0x0000000000300947 */ /* 0x000fea0003800000 */
[----:B0-----:R-:W0:Y:S01]  /*12f0*/  LDC.64 R4, c[0x0][0x388] ;  /* 0x0000e200ff047b82 */ /* 0x001e220000000a00 */
[----:B------:R-:W-:Y:S02]  /*1300*/  IADD3 R13, PT, PT, R0, R3, RZ ;  /* 0x00000003000d7210 */ /* 0x000fe40007ffe0ff */
[----:B------:R-:W-:-:S03]  /*1310*/  IADD3 R3, PT, PT, R3, 0x80, RZ ;  /* 0x0000008003037810 */ /* 0x000fc60007ffe0ff */
[----:B0-----:R-:W-:-:S05]  /*1320*/  IMAD.WIDE.U32 R4, R13, 0x2, R4 ;  /* 0x000000020d047825 */ /* 0x001fca00078e0004 */
[----:B------:R1:W-:Y:S02]  /*1330*/  STG.E.U16 desc[UR4][R4.64], R7 ;  /* 0x0000000704007986 */ /* 0x0003e4000c101504 */
.L_x_4481:
[----:B------:R-:W-:-:S13]  /*1340*/  ISETP.GE.U32.AND P0, PT, R3, R2, PT ;  /* 0x000000020300720c */ /* 0x000fda0003f06070 */
[----:B------:R-:W-:Y:S05]  /*1350*/  @P0 BRA `(.L_x_4483) ;  /* 0x0000000000340947 */ /* 0x000fea0003800000 */
[----:B01----:R-:W0:Y:S01]  /*1360*/  LDC.64 R4, c[0x0][0x388] ;  /* 0x0000e200ff047b82 */ /* 0x003e220000000a00 */
[----:B------:R-:W-:Y:S02]  /*1370*/  IADD3 R7, PT, PT, R0, R3, RZ ;  /* 0x0000000300077210 */ /* 0x000fe40007ffe0ff */
[----:B------:R-:W-:-:S03]  /*1380*/  IADD3 R3, PT, PT, R3, 0x80, RZ ;  /* 0x0000008003037810 */ /* 0x000fc60007ffe0ff */
[----:B0-----:R-:W-:-:S05]  /*1390*/  IMAD.WIDE.U32 R4, R7, 0x2, R4 ;  /* 0x0000000207047825 */ /* 0x001fca00078e0004 */
[----:B------:R1:W-:Y:S02]  /*13a0*/  STG.E.U16 desc[UR4][R4.64], R8 ;  /* 0x0000000804007986 */ /* 0x0003e4000c101504 */
.L_x_4482:
        /* <DEDUP_REMOVED lines=8> */
.L_x_4483:
[----:B------:R-:W-:Y:S05]  /*1430*/  BSYNC.RELIABLE B1 ;  /* 0x0000000000017941 */ /* 0x000fea0003800100 */
.L_x_4479:
[----:B------:R-:W-:-:S13]  /*1440*/  ISETP.GE.U32.AND P0, PT, R3, R2, PT ;  /* 0x000000020300720c */ /* 0x000fda0003f06070 */
[----:B012---:R-:W0:Y:S01]  /*1450*/  @!P0 LDC.64 R4, c[0x0][0x388] ;  /* 0x0000e200ff048b82 */ /* 0x007e220000000a00 */
[----:B------:R-:W-:Y:S02]  /*1460*/  @!P0 IADD3 R7, PT, PT, R0, R3, RZ ;  /* 0x0000000300078210 */ /* 0x000fe40007ffe0ff */
[----:B------:R-:W-:-:S03]  /*1470*/  @!P0 IADD3 R3, PT, PT, R3, 0x80, RZ ;  /* 0x0000008003038810 */ /* 0x000fc60007ffe0ff */
[----:B0-----:R-:W-:-:S05]  /*1480*/  @!P0 IMAD.WIDE.U32 R4, R7, 0x2, R4 ;  /* 0x0000000207048825 */ /* 0x001fca00078e0004 */
[----:B------:R2:W-:Y:S02]  /*1490*/  @!P0 STG.E.U16 desc[UR4][R4.64], R10 ;  /* 0x0000000a04008986 */ /* 0x0005e4000c101504 */
.L_x_4484:
[----:B------:R-:W-:Y:S05]  /*14a0*/  BSYNC.RECONVERGENT B0 ;  /* 0x0000000000007941 */ /* 0x000fea0003800200 */
.L_x_4478:
        /* <DEDUP_REMOVED lines=8> */
.L_x_4461:
[----:B------:R-:W0:Y:S01]  /*1530*/  S2R R5, SR_TID.X ;  /* 0x0000000000057919 */ /* 0x000e220000002100 */
[----:B------:R-:W1:Y:S02]  /*1540*/  LDC.64 R2, c[0x0][0x398] ;  /* 0x0000e600ff027b82 */ /* 0x000e640000000a00 */
[----:B-1----:R-:W-:-:S04]  /*1550*/  IMAD.WIDE.U32 R2, R0, 0x2, R2 ;  /* 0x0000000200027825 */ /* 0x002fc800078e0002 */
[----:B0-----:R-:W-:Y:S02]  /*1560*/  IMAD.WIDE.U32 R20, R5, 0x4, R2 ;  /* 0x0000000405147825 */ /* 0x001fe400078e0002 */
[----:B------:R-:W0:Y:S03]  /*1570*/  LDC.64 R2, c[0x0][0x390] ;  /* 0x0000e400ff027b82 */ /* 0x000e260000000a00 */
[----:B------:R-:W2:Y:S04]  /*1580*/  LDG.E R7, desc[UR4][R20.64] ;  /* 0x0000000414077981 */ /* 0x000ea8000c1e1900 */
[----:B------:R-:W3:Y:S04]  /*1590*/  LDG.E R11, desc[UR4][R20.64+0x200] ;  /* 0x00020004140b7981 */ /* 0x000ee8000c1e1900 */
[----:B------:R-:W4:Y:S01]  /*15a0*/  LDG.E R10, desc[UR4][R20.64+0x400] ;  /* 0x00040004140a7981 */ /* 0x000f22000c1e1900 */
[----:B0-----:R-:W-:-:S04]  /*15b0*/  IMAD.WIDE.U32 R2, R0, 0x2, R2 ;  /* 0x0000000200027825 */ /* 0x001fc800078e0002 */
[----:B------:R-:W-:Y:S02]  /*15c0*/  IMAD.WIDE.U32 R18, R5, 0x4, R2 ;  /* 0x0000000405127825 */ /* 0x000fe400078e0002 */
[----:B------:R0:W5:Y:S04]  /*15d0*/  LDG.E R2, desc[UR4][R20.64+0x600] ;  /* 0x0006000414027981 */ /* 0x000168000c1e1900 */
[----:B------:R-:W5:Y:S04]  /*15e0*/  LDG.E R3, desc[UR4][R18.64] ;  /* 0x0000000412037981 */ /* 0x000f68000c1e1900 */
[----:B------:R-:W5:Y:S04]  /*15f0*/  LDG.E R8, desc[UR4][R18.64+0x200] ;  /* 0x0002000412087981 */ /* 0x000f68000c1e1900 */
[----:B------:R-:W5:Y:S04]  /*1600*/  LDG.E R4, desc[UR4][R18.64+0x400] ;  /* 0x0004000412047981 */ /* 0x000f68000c1e1900 */
[----:B------:R1:W5:Y:S01]  /*1610*/  LDG.E R6, desc[UR4][R18.64+0x600] ;  /* 0x0006000412067981 */ /* 0x000362000c1e1900 */
[----:B--2---:R-:W-:-:S02]  /*1620*/  SHF.L.U32 R15, R7, 0x10, RZ ;  /* 0x00000010070f7819 */ /* 0x004fc400000006ff */
[----:B------:R-:W-:-:S03]  /*1630*/  PRMT R9, R7, 0x7632, R9 ;  /* 0x0000763207097816 */ /* 0x000fc60000000009 */
[----:B------:R-:W-:Y:S01]  /*1640*/  FMUL.FTZ R16, R15, R15 ;  /* 0x0000000f0f107220 */ /* 0x000fe20000410000 */
[----:B------:R-:W-:-:S03]  /*1650*/  SHF.L.U32 R9, R9, 0x10, RZ ;  /* 0x0000001009097819 */ /* 0x000fc600000006ff */
[----:B------:R-:W-:Y:S02]  /*1660*/  FMUL.FTZ R14, R15, R16 ;  /* 0x000000100f0e7220 */ /* 0x000fe40000410000 */
[----:B------:R-:W-:Y:S02]  /*1670*/  FMUL.FTZ R12, R9, R9 ;  /* 0x00000009090c7220 */ /* 0x000fe40000410000 */
[----:B------:R-:W-:Y:S01]  /*1680*/  FFMA.FTZ R14, R14, 0.044714998453855514526, R15 ;  /* 0x3d3727130e0e7823 */ /* 0x000fe2000001000f */
[----:B---3--:R-:W-:Y:S01]  /*1690*/  PRMT R17, R11, 0x7632, R17 ;  /* 0x000076320b117816 */ /* 0x008fe20000000011 */
[----:B0-----:R-:W-:Y:S02]  /*16a0*/  FMUL.FTZ R20, R9, R12 ;  /* 0x0000000c09147220 */ /* 0x001fe40000410000 */
[----:B------:R-:W-:Y:S01]  /*16b0*/  FMUL.FTZ R21, R14, 0.79788458347320556641 ;  /* 0x3f4c422a0e157820 */ /* 0x000fe20000410000 */
[----:B------:R-:W-:Y:S01]  /*16c0*/  SHF.L.U32 R13, R11, 0x10, RZ ;  /* 0x000000100b0d7819 */ /* 0x000fe200000006ff */
[----:B------:R-:W-:-:S02]  /*16d0*/  FFMA.FTZ R20, R20, 0.044714998453855514526, R9 ;  /* 0x3d37271314147823 */ /* 0x000fc40000010009 */
[----:B-1----:R-:W0:Y:S01]  /*16e0*/  MUFU.TANH R18, R21 ;  /* 0x0000001500127308 */ /* 0x002e220000002400 */
[----:B------:R-:W-:Y:S01]  /*16f0*/  SHF.L.U32 R17, R17, 0x10, RZ ;  /* 0x0000001011117819 */ /* 0x000fe200000006ff */
[----:B------:R-:W-:Y:S01]  /*1700*/  FMUL.FTZ R14, R13, R13 ;  /* 0x0000000d0d0e7220 */ /* 0x000fe20000410000 */
[----:B------:R-:W-:-:S03]  /*1710*/  FMUL.FTZ R19, R20, 0.79788458347320556641 ;  /* 0x3f4c422a14137820 */ /* 0x000fc60000410000 */
[----:B------:R-:W-:Y:S01]  /*1720*/  FMUL.FTZ R20, R17, R17 ;  /* 0x0000001111147220 */ /* 0x000fe20000410000 */
[----:B------:R-:W-:-:S03]  /*1730*/  FMUL.FTZ R22, R13, R14 ;  /* 0x0000000e0d167220 */ /* 0x000fc60000410000 */
[----:B------:R-:W-:Y:S01]  /*1740*/  FMUL.FTZ R24, R17, R20 ;  /* 0x0000001411187220 */ /* 0x000fe20000410000 */
[----:B------:R-:W-:Y:S01]  /*1750*/  FFMA.FTZ R22, R22, 0.044714998453855514526, R13 ;  /* 0x3d37271316167823 */ /* 0x000fe2000001000d */
[----:B------:R-:W1:Y:S02]  /*1760*/  MUFU.TANH R19, R19 ;  /* 0x0000001300137308 */ /* 0x000e640000002400 */
[----:B------:R-:W-:Y:S01]  /*1770*/  FFMA.FTZ R24, R24, 0.044714998453855514526, R17 ;  /* 0x3d37271318187823 */ /* 0x000fe20000010011 */
[----:B------:R-:W-:Y:S01]  /*1780*/  FMUL.FTZ R11, R22, 0.79788458347320556641 ;  /* 0x3f4c422a160b7820 */ /* 0x000fe20000410000 */
[----:B------:R-:W-:Y:S01]  /*1790*/  FMUL.FTZ R15, R15, 0.5 ;  /* 0x3f0000000f0f7820 */ /* 0x000fe20000410000 */
[----:B------:R-:W-:Y:S02]  /*17a0*/  HFMA2 R7, -RZ, RZ, 1.5087890625, 339.5 ;  /* 0x3e095d4eff077431 */ /* 0x000fe400000001ff */
[----:B0-----:R-:W-:Y:S01]  /*17b0*/  FFMA.FTZ R22, -R18, R18, 1 ;  /* 0x3f80000012167423 */ /* 0x001fe20000010112 */
[----:B------:R-:W-:-:S03]  /*17c0*/  FMUL.FTZ R24, R24, 0.79788458347320556641 ;  /* 0x3f4c422a18187820 */ /* 0x000fc60000410000 */
[----:B------:R-:W-:Y:S01]  /*17d0*/  FMUL.FTZ R21, R15, R22 ;  /* 0x000000160f157220 */ /* 0x000fe20000410000 */
[----:B------:R-:W-:Y:S01]  /*17e0*/  FFMA.FTZ R16, R16, R7, 1 ;  /* 0x3f80000010107423 */ /* 0x000fe20000010007 */
[----:B------:R-:W0:Y:S03]  /*17f0*/  MUFU.TANH R15, R24 ;  /* 0x00000018000f7308 */ /* 0x000e260000002400 */
[----:B------:R-:W-:-:S05]  /*1800*/  FMUL.FTZ R16, R16, 0.79788458347320556641 ;  /* 0x3f4c422a10107820 */ /* 0x000fca0000410000 */
[----:B------:R-:W2:Y:S01]  /*1810*/  MUFU.TANH R11, R11 ;  /* 0x0000000b000b7308 */ /* 0x000ea20000002400 */
[----:B------:R-:W-:Y:S01]  /*1820*/  FMUL.FTZ R21, R16, R21 ;  /* 0x0000001510157220 */ /* 0x000fe20000410000 */
[----:B------:R-:W-:Y:S01]  /*1830*/  FMUL.FTZ R9, R9, 0.5 ;  /* 0x3f00000009097820 */ /* 0x000fe20000410000 */
[----:B-1----:R-:W-:Y:S01]  /*1840*/  FFMA.FTZ R22, -R19, R19, 1 ;  /* 0x3f80000013167423 */ /* 0x002fe20000010113 */
[----:B------:R-:W-:-:S03]  /*1850*/  FFMA.FTZ R16, R12, R7, 1 ;  /* 0x3f8000000c107423 */ /* 0x000fc60000010007 */
[----:B------:R-:W-:Y:S01]  /*1860*/  FMUL.FTZ R9, R9, R22 ;  /* 0x0000001609097220 */ /* 0x000fe20000410000 */
[----:B------:R-:W-:Y:S01]  /*1870*/  FMUL.FTZ R16, R16, 0.79788458347320556641 ;  /* 0x3f4c422a10107820 */ /* 0x000fe20000410000 */
[----:B------:R-:W-:Y:S01]  /*1880*/  FADD.FTZ R12, R18, 1 ;  /* 0x3f800000120c7421 */ /* 0x000fe20000010000 */
[----:B------:R-:W-:Y:S01]  /*1890*/  FMUL.FTZ R17, R17, 0.5 ;  /* 0x3f00000011117820 */ /* 0x000fe20000410000 */
[----:B------:R-:W-:Y:S01]  /*18a0*/  FFMA.FTZ R20, R20, R7, 1 ;  /* 0x3f80000014147423 */ /* 0x000fe20000010007 */
[----:B------:R-:W-:Y:S01]  /*18b0*/  FMUL.FTZ R9, R16, R9 ;  /* 0x0000000910097220 */ /* 0x000fe20000410000 */
[----:B0-----:R-:W-:Y:S01]  /*18c0*/  FFMA.FTZ R16, -R15, R15, 1 ;  /* 0x3f8000000f107423 */ /* 0x001fe2000001010f */
[----:B------:R-:W-:Y:S01]  /*18d0*/  FMUL.FTZ R13, R13, 0.5 ;  /* 0x3f0000000d0d7820 */ /* 0x000fe20000410000 */
[----:B------:R-:W-:Y:S01]  /*18e0*/  FFMA.FTZ R14, R14, R7, 1 ;  /* 0x3f8000000e0e7423 */ /* 0x000fe20000010007 */
[----:B------:R-:W-:Y:S01]  /*18f0*/  FADD.FTZ R24, R19, 1 ;  /* 0x3f80000013187421 */ /* 0x000fe20000010000 */
[----:B--2---:R-:W-:Y:S01]  /*1900*/  FFMA.FTZ R18, -R11, R11, 1 ;  /* 0x3f8000000b127423 */ /* 0x004fe2000001010b */
[----:B------:R-:W-:Y:S01]  /*1910*/  FMUL.FTZ R17, R17, R16 ;  /* 0x0000001011117220 */ /* 0x000fe20000410000 */
[----:B------:R-:W-:Y:S01]  /*1920*/  FMUL.FTZ R20, R20, 0.79788458347320556641 ;  /* 0x3f4c422a14147820 */ /* 0x000fe20000410000 */
[----:B------:R-:W-:Y:S01]  /*1930*/  FMUL.FTZ R14, R14, 0.79788458347320556641 ;  /* 0x3f4c422a0e0e7820 */ /* 0x000fe20000410000 */
[----:B------:R-:W-:Y:S01]  /*1940*/  FMUL.FTZ R13, R13, R18 ;  /* 0x000000120d0d7220 */ /* 0x000fe20000410000 */
[----:B------:R-:W-:Y:S01]  /*1950*/  FFMA.FTZ R24, R24, 0.5, R9 ;  /* 0x3f00000018187823 */ /* 0x000fe20000010009 */
[----:B----4-:R-:W-:Y:S01]  /*1960*/  SHF.L.U32 R9, R10, 0x10, RZ ;  /* 0x000000100a097819 */ /* 0x010fe200000006ff */
[----:B------:R-:W-:Y:S01]  /*1970*/  FMUL.FTZ R17, R20, R17 ;  /* 0x0000001114117220 */ /* 0x000fe20000410000 */
[----:B------:R-:W-:Y:S01]  /*1980*/  PRMT R10, R10, 0x7632, R10 ;  /* 0x000076320a0a7816 */ /* 0x000fe2000000000a */
[----:B------:R-:W-:Y:S01]  /*1990*/  FMUL.FTZ R14, R14, R13 ;  /* 0x0000000d0e0e7220 */ /* 0x000fe20000410000 */
[----:B------:R-:W-:Y:S01]  /*19a0*/  FADD.FTZ R20, R15, 1 ;  /* 0x3f8000000f147421 */ /* 0x000fe20000010000 */
[----:B-----5:R-:W-:Y:S01]  /*19b0*/  SHF.L.U32 R13, R3, 0x10, RZ ;  /* 0x00000010030d7819 */ /* 0x020fe200000006ff */
[----:B------:R-:W-:Y:S01]  /*19c0*/  FFMA.FTZ R12, R12, 0.5, R21 ;  /* 0x3f0000000c0c7823 */ /* 0x000fe20000010015 */
[----:B------:R-:W-:Y:S01]  /*19d0*/  FADD.FTZ R19, R11, 1 ;  /* 0x3f8000000b137421 */ /* 0x000fe20000010000 */
[----:B------:R-:W-:Y:S01]  /*19e0*/  FMUL.FTZ R22, R9, R9 ;  /* 0x0000000909167220 */ /* 0x000fe20000410000 */
[----:B------:R-:W-:Y:S01]  /*19f0*/  SHF.L.U32 R10, R10, 0x10, RZ ;  /* 0x000000100a0a7819 */ /* 0x000fe200000006ff */
[--C-:B------:R-:W-:Y:S01]  /*1a00*/  FFMA.FTZ R20, R20, 0.5, R17.reuse ;  /* 0x3f00000014147823 */ /* 0x100fe20000010011 */
[C---:B------:R-:W-:Y:S01]  /*1a10*/  PRMT R17, R2.reuse, 0x7632, R17 ;  /* 0x0000763202117816 */ /* 0x040fe20000000011 */
[----:B------:R-:W-:Y:S01]  /*1a20*/  FFMA.FTZ R19, R19, 0.5, R14 ;  /* 0x3f00000013137823 */ /* 0x000fe2000001000e */
[----:B------:R-:W-:Y:S01]  /*1a30*/  FMUL.FTZ R11, R13, R12 ;  /* 0x0000000c0d0b7220 */ /* 0x000fe20000410000 */
[----:B------:R-:W-:Y:S01]  /*1a40*/  FMUL.FTZ R14, R9, R22 ;  /* 0x00000016090e7220 */ /* 0x000fe20000410000 */
[----:B------:R-:W-:Y:S01]  /*1a50*/  SHF.L.U32 R12, R2, 0x10, RZ ;  /* 0x00000010020c7819 */ /* 0x000fe200000006ff */
[----:B------:R-:W-:Y:S01]  /*1a60*/  FMUL.FTZ R13, R10, R10 ;  /* 0x0000000a0a0d7220 */ /* 0x000fe20000410000 */
[----:B------:R-:W-:Y:S01]  /*1a70*/  SHF.L.U32 R17, R17, 0x10, RZ ;  /* 0x0000001011117819 */ /* 0x000fe200000006ff */
[----:B------:R-:W-:-:S02]  /*1a80*/  FFMA.FTZ R14, R14, 0.044714998453855514526, R9 ;  /* 0x3d3727130e0e7823 */ /* 0x000fc40000010009 */
[----:B------:R-:W-:Y:S01]  /*1a90*/  FMUL.FTZ R21, R10, R13 ;  /* 0x0000000d0a157220 */ /* 0x000fe20000410000 */
[----:B------:R-:W-:Y:S01]  /*1aa0*/  FMUL.FTZ R15, R12, R12 ;  /* 0x0000000c0c0f7220 */ /* 0x000fe20000410000 */
[----:B------:R-:W-:Y:S01]  /*1ab0*/  PRMT R3, R3, 0x7632, R3 ;  /* 0x0000763203037816 */ /* 0x000fe20000000003 */
[----:B------:R-:W-:Y:S01]  /*1ac0*/  FMUL.FTZ R18, R17, R17 ;  /* 0x0000001111127220 */ /* 0x000fe20000410000 */
[----:B------:R-:W-:Y:S01]  /*1ad0*/  FMUL.FTZ R14, R14, 0.79788458347320556641 ;  /* 0x3f4c422a0e0e7820 */ /* 0x000fe20000410000 */
[----:B------:R-:W-:Y:S01]  /*1ae0*/  FFMA.FTZ R2, R21, 0.044714998453855514526, R10 ;  /* 0x3d37271315027823 */ /* 0x000fe2000001000a */
[----:B------:R-:W-:Y:S01]  /*1af0*/  FMUL.FTZ R23, R12, R15 ;  /* 0x0000000f0c177220 */ /* 0x000fe20000410000 */
[----:B------:R-:W-:Y:S01]  /*1b00*/  SHF.L.U32 R21, R3, 0x10, RZ ;  /* 0x0000001003157819 */ /* 0x000fe200000006ff */
[----:B------:R-:W-:Y:S01]  /*1b10*/  FMUL.FTZ R28, R17, R18 ;  /* 0x00000012111c7220 */ /* 0x000fe20000410000 */
[----:B------:R-:W-:Y:S01]  /*1b20*/  FMUL.FTZ R16, R2, 0.79788458347320556641 ;  /* 0x3f4c422a02107820 */ /* 0x000fe20000410000 */
[----:B------:R-:W-:Y:S01]  /*1b30*/  FFMA.FTZ R23, R23, 0.044714998453855514526, R12 ;  /* 0x3d37271317177823 */ /* 0x000fe2000001000c */
[----:B------:R-:W0:Y:S01]  /*1b40*/  MUFU.TANH R14, R14 ;  /* 0x0000000e000e7308 */ /* 0x000e220000002400 */
[----:B------:R-:W1:Y:S01]  /*1b50*/  LDC.64 R2, c[0x0][0x388] ;  /* 0x0000e200ff027b82 */ /* 0x000e620000000a00 */
[----:B------:R-:W-:Y:S01]  /*1b60*/  FFMA.FTZ R28, R28, 0.044714998453855514526, R17 ;  /* 0x3d3727131c1c7823 */ /* 0x000fe20000010011 */
[----:B------:R-:W-:Y:S01]  /*1b70*/  FMUL.FTZ R24, R21, R24 ;  /* 0x0000001815187220 */ /* 0x000fe20000410000 */
[C---:B------:R-:W-:Y:S01]  /*1b80*/  SHF.L.U32 R26, R8.reuse, 0x10, RZ ;  /* 0x00000010081a7819 */ /* 0x040fe200000006ff */
[----:B------:R-:W-:Y:S01]  /*1b90*/  FMUL.FTZ R21, R23, 0.79788458347320556641 ;  /* 0x3f4c422a17157820 */ /* 0x000fe20000410000 */
[----:B------:R-:W-:Y:S01]  /*1ba0*/  PRMT R8, R8, 0x7632, R8 ;  /* 0x0000763208087816 */ /* 0x000fe20000000008 */
[----:B------:R-:W-:Y:S01]  /*1bb0*/  FMUL.FTZ R28, R28, 0.79788458347320556641 ;  /* 0x3f4c422a1c1c7820 */ /* 0x000fe20000410000 */
[----:B------:R-:W2:Y:S01]  /*1bc0*/  MUFU.TANH R16, R16 ;  /* 0x0000001000107308 */ /* 0x000ea20000002400 */
[----:B------:R-:W-:Y:S01]  /*1bd0*/  FMUL.FTZ R23, R9, 0.5 ;  /* 0x3f00000009177820 */ /* 0x000fe20000410000 */
[----:B------:R-:W-:-:S06]  /*1be0*/  SHF.L.U32 R9, R8, 0x10, RZ ;  /* 0x0000001008097819 */ /* 0x000fcc00000006ff */
[----:B------:R-:W3:Y:S08]  /*1bf0*/  MUFU.TANH R21, R21 ;  /* 0x0000001500157308 */ /* 0x000ef00000002400 */
[----:B------:R-:W4:Y:S01]  /*1c00*/  MUFU.TANH R8, R28 ;  /* 0x0000001c00087308 */ /* 0x000f220000002400 */
[----:B------:R-:W-:Y:S01]  /*1c10*/  FMUL.FTZ R19, R26, R19 ;  /* 0x000000131a137220 */ /* 0x000fe20000410000 */
[----:B0-----:R-:W-:Y:S01]  /*1c20*/  FFMA.FTZ R26, -R14, R14, 1 ;  /* 0x3f8000000e1a7423 */ /* 0x001fe2000001010e */
[-C--:B------:R-:W-:Y:S01]  /*1c30*/  FFMA.FTZ R22, R22, R7.reuse, 1 ;  /* 0x3f80000016167423 */ /* 0x080fe20000010007 */
[----:B------:R-:W-:Y:S01]  /*1c40*/  FMUL.FTZ R20, R9, R20 ;  /* 0x0000001409147220 */ /* 0x000fe20000410000 */
[----:B------:R-:W-:Y:S01]  /*1c50*/  FMUL.FTZ R10, R10, 0.5 ;  /* 0x3f0000000a0a7820 */ /* 0x000fe20000410000 */
[----:B------:R-:W-:Y:S01]  /*1c60*/  FMUL.FTZ R23, R23, R26 ;  /* 0x0000001a17177220 */ /* 0x000fe20000410000 */
[----:B------:R-:W-:Y:S01]  /*1c70*/  FMUL.FTZ R22, R22, 0.79788458347320556641 ;  /* 0x3f4c422a16167820 */ /* 0x000fe20000410000 */
[----:B--2---:R-:W-:Y:S01]  /*1c80*/  FFMA.FTZ R9, -R16, R16, 1 ;  /* 0x3f80000010097423 */ /* 0x004fe20000010110 */
[----:B------:R-:W-:Y:S01]  /*1c90*/  FFMA.FTZ R13, R13, R7, 1 ;  /* 0x3f8000000d0d7423 */ /* 0x000fe20000010007 */
[----:B-1----:R-:W-:-:S04]  /*1ca0*/  IMAD.WIDE.U32 R2, R0, 0x2, R2 ;  /* 0x0000000200027825 */ /* 0x002fc800078e0002 */
[----:B------:R-:W-:Y:S01]  /*1cb0*/  FMUL.FTZ R0, R22, R23 ;  /* 0x0000001716007220 */ /* 0x000fe20000410000 */
[----:B------:R-:W-:Y:S01]  /*1cc0*/  FMUL.FTZ R12, R12, 0.5 ;  /* 0x3f0000000c0c7820 */ /* 0x000fe20000410000 */
[----:B---3--:R-:W-:Y:S01]  /*1cd0*/  FFMA.FTZ R23, -R21, R21, 1 ;  /* 0x3f80000015177423 */ /* 0x008fe20000010115 */
[----:B------:R-:W-:Y:S01]  /*1ce0*/  FMUL.FTZ R10, R10, R9 ;  /* 0x000000090a0a7220 */ /* 0x000fe20000410000 */
[-C--:B------:R-:W-:Y:S01]  /*1cf0*/  FFMA.FTZ R15, R15, R7.reuse, 1 ;  /* 0x3f8000000f0f7423 */ /* 0x080fe20000010007 */
[----:B------:R-:W-:Y:S01]  /*1d00*/  FMUL.FTZ R13, R13, 0.79788458347320556641 ;  /* 0x3f4c422a0d0d7820 */ /* 0x000fe20000410000 */
[----:B------:R-:W-:Y:S01]  /*1d10*/  FMUL.FTZ R17, R17, 0.5 ;  /* 0x3f00000011117820 */ /* 0x000fe20000410000 */
[----:B----4-:R-:W-:Y:S01]  /*1d20*/  FFMA.FTZ R22, -R8, R8, 1 ;  /* 0x3f80000008167423 */ /* 0x010fe20000010108 */
[----:B------:R-:W-:Y:S01]  /*1d30*/  FFMA.FTZ R18, R18, R7, 1 ;  /* 0x3f80000012127423 */ /* 0x000fe20000010007 */
[----:B------:R-:W-:Y:S01]  /*1d40*/  FADD.FTZ R7, R14, 1 ;  /* 0x3f8000000e077421 */ /* 0x000fe20000010000 */
[----:B------:R-:W-:Y:S01]  /*1d50*/  FMUL.FTZ R12, R12, R23 ;  /* 0x000000170c0c7220 */ /* 0x000fe20000410000 */
[----:B------:R-:W-:Y:S01]  /*1d60*/  FMUL.FTZ R15, R15, 0.79788458347320556641 ;  /* 0x3f4c422a0f0f7820 */ /* 0x000fe20000410000 */
[----:B------:R-:W-:Y:S01]  /*1d70*/  FMUL.FTZ R13, R13, R10 ;  /* 0x0000000a0d0d7220 */ /* 0x000fe20000410000 */
[----:B------:R-:W-:Y:S01]  /*1d80*/  FMUL.FTZ R17, R17, R22 ;  /* 0x0000001611117220 */ /* 0x000fe20000410000 */
[----:B------:R-:W-:Y:S01]  /*1d90*/  FMUL.FTZ R18, R18, 0.79788458347320556641 ;  /* 0x3f4c422a12127820 */ /* 0x000fe20000410000 */
[--C-:B------:R-:W-:Y:S01]  /*1da0*/  FFMA.FTZ R10, R7, 0.5, R0.reuse ;  /* 0x3f000000070a7823 */ /* 0x100fe20000010000 */
[----:B------:R-:W-:-:S02]  /*1db0*/  PRMT R0, R4, 0x7632, R0 ;  /* 0x0000763204007816 */ /* 0x000fc40000000000 */
[----:B------:R-:W-:Y:S01]  /*1dc0*/  SHF.L.U32 R7, R4, 0x10, RZ ;  /* 0x0000001004077819 */ /* 0x000fe200000006ff */
[----:B------:R-:W-:Y:S01]  /*1dd0*/  FMUL.FTZ R12, R15, R12 ;  /* 0x0000000c0f0c7220 */ /* 0x000fe20000410000 */
[----:B------:R-:W-:Y:S01]  /*1de0*/  PRMT R4, R6, 0x7632, R4 ;  /* 0x0000763206047816 */ /* 0x000fe20000000004 */
[----:B------:R-:W-:Y:S01]  /*1df0*/  FADD.FTZ R16, R16, 1 ;  /* 0x3f80000010107421 */ /* 0x000fe20000010000 */
[----:B------:R-:W-:Y:S01]  /*1e00*/  FADD.FTZ R21, R21, 1 ;  /* 0x3f80000015157421 */ /* 0x000fe20000010000 */
[----:B------:R-:W-:Y:S01]  /*1e10*/  FMUL.FTZ R17, R18, R17 ;  /* 0x0000001112117220 */ /* 0x000fe20000410000 */
[----:B------:R-:W-:Y:S01]  /*1e20*/  FADD.FTZ R8, R8, 1 ;  /* 0x3f80000008087421 */ /* 0x000fe20000010000 */
[----:B------:R-:W-:Y:S01]  /*1e30*/  SHF.L.U32 R0, R0, 0x10, RZ ;  /* 0x0000001000007819 */ /* 0x000fe200000006ff */
[----:B------:R-:W-:Y:S01]  /*1e40*/  FFMA.FTZ R13, R16, 0.5, R13 ;  /* 0x3f000000100d7823 */ /* 0x000fe2000001000d */
[----:B------:R-:W-:Y:S01]  /*1e50*/  SHF.L.U32 R6, R6, 0x10, RZ ;  /* 0x0000001006067819 */ /* 0x000fe200000006ff */
[----:B------:R-:W-:Y:S01]  /*1e60*/  FFMA.FTZ R21, R21, 0.5, R12 ;  /* 0x3f00000015157823 */ /* 0x000fe2000001000c */
[----:B------:R-:W-:Y:S01]  /*1e70*/  SHF.L.U32 R4, R4, 0x10, RZ ;  /* 0x0000001004047819 */ /* 0x000fe200000006ff */
[----:B------:R-:W-:Y:S01]  /*1e80*/  FFMA.FTZ R17, R8, 0.5, R17 ;  /* 0x3f00000008117823 */ /* 0x000fe20000010011 */
[----:B------:R-:W-:Y:S01]  /*1e90*/  FMUL.FTZ R7, R7, R10 ;  /* 0x0000000a07077220 */ /* 0x000fe20000410000 */
[----:B------:R-:W-:Y:S01]  /*1ea0*/  FMUL.FTZ R0, R0, R13 ;  /* 0x0000000d00007220 */ /* 0x000fe20000410000 */
[----:B------:R-:W-:Y:S01]  /*1eb0*/  FMUL.FTZ R6, R6, R21 ;  /* 0x0000001506067220 */ /* 0x000fe20000410000 */
[----:B------:R-:W-:Y:S01]  /*1ec0*/  FMUL.FTZ R17, R4, R17 ;  /* 0x0000001104117220 */ /* 0x000fe20000410000 */
[----:B------:R-:W-:Y:S01]  /*1ed0*/  F2FP.BF16.F32.PACK_AB R11, R24, R11 ;  /* 0x0000000b180b723e */ /* 0x000fe200000010ff */
[----:B------:R-:W-:Y:S01]  /*1ee0*/  IMAD.WIDE.U32 R2, R5, 0x4, R2 ;  /* 0x0000000405027825 */ /* 0x000fe200078e0002 */
[----:B------:R-:W-:-:S02]  /*1ef0*/  F2FP.BF16.F32.PACK_AB R19, R20, R19 ;  /* 0x000000131413723e */ /* 0x000fc400000010ff */
[----:B------:R-:W-:Y:S02]  /*1f00*/  F2FP.BF16.F32.PACK_AB R7, R0, R7 ;  /* 0x000000070007723e */ /* 0x000fe400000010ff */
[----:B------:R-:W-:Y:S01]  /*1f10*/  F2FP.BF16.F32.PACK_AB R17, R17, R6 ;  /* 0x000000061111723e */ /* 0x000fe200000010ff */
[----:B------:R-:W-:Y:S04]  /*1f20*/  STG.E desc[UR4][R2.64], R11 ;  /* 0x0000000b02007986 */ /* 0x000fe8000c101904 */
[----:B------:R-:W-:Y:S04]  /*1f30*/  STG.E desc[UR4][R2.64+0x200], R19 ;  /* 0x0002001302007986 */ /* 0x000fe8000c101904 */
[----:B------:R-:W-:Y:S04]  /*1f40*/  STG.E desc[UR4][R2.64+0x400], R7 ;  /* 0x0004000702007986 */ /* 0x000fe8000c101904 */
[----:B------:R-:W-:Y:S01]  /*1f50*/  STG.E desc[UR4][R2.64+0x600], R17 ;  /* 0x0006001102007986 */ /* 0x000fe2000c101904 */
[----:B------:R-:W-:Y:S05]  /*1f60*/  EXIT ;  /* 0x000000000000794d */ /* 0x000fea0003800000 */
.L_x_4485:
        /* <DEDUP_REMOVED lines=9> */
.L_x_12390:


//--------------------- .text._ZN2at6native29vectorized_elementwise_kernelILi4EZZZNS0_26GeluBackwardCUDAKernelImplERNS_18TensorIteratorBaseENS0_8GeluTypeEENKUlvE_clEvENKUlvE2_clEvEUlN3c108BFloat16ES8_E_St5arrayIPcLm3EEEEviT0_T1_ --------------------------
	.section	.text._ZN2at6native29vectorized_elementwise_kernelILi4EZZZNS0_26GeluBackwardCUDAKernelImplERNS_18TensorIteratorBaseENS0_8GeluTypeEENKUlvE_clEvENKUlvE2_clEvEUlN3c108BFloat16ES8_E_St5arrayIPcLm3EEEEviT0_T1_,"ax",@progbits
	.align	128
        .global         _ZN2at6native29vectorized_elementwise_kernelILi4EZZZNS0_26GeluBackwardCUDAKernelImplERNS_18TensorIteratorBaseENS0_8GeluTypeEENKUlvE_clEvENKUlvE2_clEvEUlN3c108BFloat16ES8_E_St5arrayIPcLm3EEEEviT0_T1_
        .type           _ZN2at6native29vectorized_elementwise_kernelILi4EZZZNS0_26GeluBackwardCUDAKernelImplERNS_18TensorIteratorBaseENS0_8GeluTypeEENKUlvE_clEvENKUlvE2_clEvEUlN3c108BFloat16ES8_E_St5arrayIPcLm3EEEEviT0_T1_,@function
        .size           _ZN2at6native29vectorized_elementwise_kernelILi4EZZZNS0_26GeluBackwardCUDAKernelImplERNS_18TensorIteratorBaseENS0_8GeluTypeEENKUlvE_clEvENKUlvE2_clEvEUlN3c108BFloat16ES8_E_St5arrayIPcLm3EEEEviT0_T1_,(.L_x_12391 - _ZN2at6native29vectorized_elementwise_kernelILi4EZZZNS0_26GeluBackwardCUDAKernelImplERNS_18TensorIteratorBaseENS0_8GeluTypeEENKUlvE_clEvENKUlvE2_clEvEUlN3c108BFloat16ES8_E_St5arrayIPcLm3EEEEviT0_T1_)
        .other          _ZN2at6native29vectorized_elementwise_kernelILi4EZZZNS0_26GeluBackwardCUDAKernelImplERNS_18TensorIteratorBaseENS0_8GeluTypeEENKUlvE_clEvENKUlvE2_clEvEUlN3c108BFloat16ES8_E_St5arrayIPcLm3EEEEviT0_T1_,@"STO_CUDA_ENTRY STV_DEFAULT"
_ZN2at6native29vectorized_elementwise_kernelILi4EZZZNS0_26GeluBackwardCUDAKernelImplERNS_18TensorIteratorBaseENS0_8GeluTypeEENKUlvE_clEvENKUlvE2_clEvEUlN3c108BFloat16ES8_E_St5arrayIPcLm3EEEEviT0_T1_:
.text._ZN2at6native29vectorized_elementwise_kernelILi4EZZZNS0_26GeluBackwardCUDAKernelImplERNS_18TensorIteratorBaseENS0_8GeluTypeEENKUlvE_clEvENKUlvE2_clEvEUlN3c108BFloat16ES8_E_St5arrayIPcLm3EEEEviT0_T1_:
        /* <DEDUP_REMOVED lines=118> */
.L_x_4488:
[----:B------:R-:W-:Y:S05]  /*0760*/  BSYNC.RECONVERGENT B0 ;  /* 0x0000000000007941 */ /* 0x000fea0003800200 */
.L_x_4487:
        /* <DEDUP_REMOVED lines=22> */
.L_x_4490:
[----:B------:R-:W-:Y:S05]  /*08d0*/  BSYNC.RECONVERGENT B0 ;  /* 0x0000000000007941 */ /* 0x000fea0003800200 */
.L_x_4489:
        /* <DEDUP_REMOVED lines=35> */
.L_x_4492:
[----:B------:R-:W-:Y:S05]  /*0b10*/  BSYNC.RECONVERGENT B0 ;  /* 0x0000000000007941 */ /* 0x000fea0003800200 */
.L_x_4491:
        /* <DEDUP_REMOVED lines=20> */
.L_x_4494:
[----:B------:R-:W-:Y:S05]  /*0c60*/  BSYNC.RECONVERGENT B0 ;  /* 0x0000000000007941 */ /* 0x000fea0003800200 */
.L_x_4493:
        /* <DEDUP_REMOVED lines=20> */
.L_x_4496:
[----:B------:R-:W-:Y:S05]  /*0db0*/  BSYNC.RECONVERGENT B0 ;  /* 0x0000000000007941 */ /* 0x000fea0003800200 */
.L_x_4495:
        /* <DEDUP_REMOVED lines=20> */
.L_x_4498:
[----:B------:R-:W-:Y:S05]  /*0f00*/  BSYNC.RECONVERGENT B0 ;  /* 0x0000000000007941 */ /* 0x000fea0003800200 */
.L_x_4497:
        /* <DEDUP_REMOVED lines=20> */
.L_x_4500:
[----:B------:R-:W-:Y:S05]  /*1050*/  BSYNC.RECONVERGENT B0 ;  /* 0x0000000000007941 */ /* 0x000fea0003800200 */
.L_x_4499:
        /* <DEDUP_REMOVED lines=20> */
.L_x_4502:
[----:B------:R-:W-:Y:S05]  /*11a0*/  BSYNC.RECONVERGENT B0 ;  /* 0x0000000000007941 */ /* 0x000fea0003800200 */
.L_x_4501:
        /* <DEDUP_REMOVED lines=18> */
.L_x_4505:
[----:B------:R-:W-:-:S13]  /*12d0*/  ISETP.GE.U32.AND P0, PT, R3, R2, PT ;  /* 0x000000020300720c */ /* 0x000fda0003f06070 */
[----:B------:R-:W-:Y:S05]  /*12e0*/  @P0 BRA `(.L_x_4507) ;  /* 0x0000000000300947 */ /* 0x000fea0003800000 */
[----:B0-----:R-:W0:Y:S01]  /*12f0*/  LDC.64 R4, c[0x0][0x388] ;  /* 0x0000e200ff047b82 */ /* 0x001e220000000a00 */
[----:B------:R-:W-:Y:S02]  /*1300*/  IADD3 R13, PT, PT, R0, R3, RZ ;  /* 0x00000003000d7210 */ /* 0x000fe40007ffe0ff */
[----:B------:R-:W-:-:S03]  /*1310*/  IADD3 R3, PT, PT, R3, 0x80, RZ ;  /* 0x0000008003037810 */ /* 0x000fc60007ffe0ff */
[----:B0-----:R-:W-:-:S05]  /*1320*/  IMAD.WIDE.U32 R4, R13, 0x2, R4 ;  /* 0x000000020d047825 */ /* 0x001fca00078e0004 */
[----:B------:R1:W-:Y:S02]  /*1330*/  STG.E.U16 desc[UR4][R4.64], R7 ;  /* 0x0000000704007986 */ /* 0x0003e4000c101504 */
.L_x_4506:
[----:B------:R-:W-:-:S13]  /*1340*/  ISETP.GE.U32.AND P0, PT, R3, R2, PT ;  /* 0x000000020300720c */ /* 0x000fda0003f06070 */
[----:B------:R-:W-:Y:S05]  /*1350*/  @P0 BRA `(.L_x_4508) ;  /* 0x0000000000340947 */ /* 0x000fea0003800000 */
[----:B01----:R-:W0:Y:S01]  /*1360*/  LDC.64 R4, c[0x0][0x388] ;  /* 0x0000e200ff047b82 */ /* 0x003e220000000a00 */
[----:B------:R-:W-:Y:S02]  /*1370*/  IADD3 R7, PT, PT, R0, R3, RZ ;  /* 0x0000000300077210 */ /* 0x000fe40007ffe0ff */
[----:B------:R-:W-:-:S03]  /*1380*/  IADD3 R3, PT, PT, R3, 0x80, RZ ;  /* 0x0000008003037810 */ /* 0x000fc60007ffe0ff */
[----:B0-----:R-:W-:-:S05]  /*1390*/  IMAD.WIDE.U32 R4, R7, 0x2, R4 ;  /* 0x0000000207047825 */ /* 0x001fca00078e0004 */
[----:B------:R1:W-:Y:S02]  /*13a0*/  STG.E.U16 desc[UR4][R4.64], R8 ;  /* 0x0000000804007986 */ /* 0x0003e4000c101504 */
.L_x_4507:
        /* <DEDUP_REMOVED lines=8> */
.L_x_4508:
[----:B------:R-:W-:Y:S05]  /*1430*/  BSYNC.RELIABLE B1 ;  /* 0x0000000000017941 */ /* 0x000fea0003800100 */
.L_x_4504:
[----:B------:R-:W-:-:S13]  /*1440*/  ISETP.GE.U32.AND P0, PT, R3, R2, PT ;  /* 0x000000020300720c */ /* 0x000fda0003f06070 */
[----:B012---:R-:W0:Y:S01]  /*1450*/  @!P0 LDC.64 R4, c[0x0][0x388] ;  /* 0x0000e200ff048b82 */ /* 0x007e220000000a00 */
[----:B------:R-:W-:Y:S02]  /*1460*/  @!P0 IADD3 R7, PT, PT, R0, R3, RZ ;  /* 0x0000000300078210 */ /* 0x000fe40007ffe0ff */
[----:B------:R-:W-:-:S03]  /*1470*/  @!P0 IADD3 R3, PT, PT, R3, 0x80, RZ ;  /* 0x0000008003038810 */ /* 0x000fc60007ffe0ff */
[----:B0-----:R-:W-:-:S05]  /*1480*/  @!P0 IMAD.WIDE.U32 R4, R7, 0x2, R4 ;  /* 0x0000000207048825 */ /* 0x001fca00078e0004 */
[----:B------:R2:W-:Y:S02]  /*1490*/  @!P0 STG.E.U16 desc[UR4][R4.64], R10 ;  /* 0x0000000a04008986 */ /* 0x0005e4000c101504 */
.L_x_4509:
[----:B------:R-:W-:Y:S05]  /*14a0*/  BSYNC.RECONVERGENT B0 ;  /* 0x0000000000007941 */ /* 0x000fea0003800200 */
.L_x_4503:
        /* <DEDUP_REMOVED lines=8> */
.L_x_4486:
[----:B------:R-:W0:Y:S01]  /*1530*/  S2R R9, SR_TID.X ;  /* 0x0000000000097919 */ /* 0x000e220000002100 */
[----:B------:R-:W1:Y:S02]  /*1540*/  LDC.64 R2, c[0x0][0x398] ;  /* 0x0000e600ff027b82 */ /* 0x000e640000000a00 */
[----:B-1----:R-:W-:-:S04]  /*1550*/  IMAD.WIDE.U32 R2, R0, 0x2, R2 ;  /* 0x0000000200027825 */ /* 0x002fc800078e0002 */
[----:B0-----:R-:W-:Y:S02]  /*1560*/  IMAD.WIDE.U32 R16, R9, 0x8, R2 ;  /* 0x0000000809107825 */ /* 0x001fe400078e0002 */
[----:B------:R-:W0:Y:S03]  /*1570*/  LDC.64 R2, c[0x0][0x390] ;  /* 0x0000e400ff027b82 */ /* 0x000e260000000a00 */
[----:B------:R-:W2:Y:S04]  /*1580*/  LDG.E.64 R10, desc[UR4][R16.64] ;  /* 0x00000004100a7981 */ /* 0x000ea8000c1e1b00 */
[----:B------:R1:W3:Y:S01]  /*1590*/  LDG.E.64 R6, desc[UR4][R16.64+0x400] ;  /* 0x0004000410067981 */ /* 0x0002e2000c1e1b00 */
[----:B0-----:R-:W-:-:S04]  /*15a0*/  IMAD.WIDE.U32 R2, R0, 0x2, R2 ;  /* 0x0000000200027825 */ /* 0x001fc800078e0002 */
[----:B------:R-:W-:-:S05]  /*15b0*/  IMAD.WIDE.U32 R14, R9, 0x8, R2 ;  /* 0x00000008090e7825 */ /* 0x000fca00078e0002 */
[----:B------:R-:W4:Y:S04]  /*15c0*/  LDG.E.64 R4, desc[UR4][R14.64] ;  /* 0x000000040e047981 */ /* 0x000f28000c1e1b00 */
[----:B------:R0:W5:Y:S01]  /*15d0*/  LDG.E.64 R2, desc[UR4][R14.64+0x400] ;  /* 0x000400040e027981 */ /* 0x000162000c1e1b00 */
[C---:B--2---:R-:W-:Y:S02]  /*15e0*/  SHF.L.U32 R20, R10.reuse, 0x10, RZ ;  /* 0x000000100a147819 */ /* 0x044fe400000006ff */
[C---:B------:R-:W-:Y:S02]  /*15f0*/  SHF.L.U32 R8, R11.reuse, 0x10, RZ ;  /* 0x000000100b087819 */ /* 0x040fe400000006ff */
[----:B------:R-:W-:Y:S01]  /*1600*/  PRMT R12, R10, 0x7632, R12 ;  /* 0x000076320a0c7816 */ /* 0x000fe2000000000c */
[----:B------:R-:W-:Y:S01]  /*1610*/  FMUL.FTZ R13, R20, R20 ;  /* 0x00000014140d7220 */ /* 0x000fe20000410000 */
[----:B------:R-:W-:Y:S01]  /*1620*/  PRMT R18, R11, 0x7632, R18 ;  /* 0x000076320b127816 */ /* 0x000fe20000000012 */
[----:B------:R-:W-:Y:S01]  /*1630*/  FMUL.FTZ R19, R8, R8 ;  /* 0x0000000808137220 */ /* 0x000fe20000410000 */
[----:B------:R-:W-:Y:S01]  /*1640*/  SHF.L.U32 R12, R12, 0x10, RZ ;  /* 0x000000100c0c7819 */ /* 0x000fe200000006ff */
[----:B------:R-:W-:Y:S01]  /*1650*/  FMUL.FTZ R21, R20, R13 ;  /* 0x0000000d14157220 */ /* 0x000fe20000410000 */
[----:B------:R-:W-:Y:S01]  /*1660*/  SHF.L.U32 R18, R18, 0x10, RZ ;  /* 0x0000001012127819 */ /* 0x000fe200000006ff */
[C---:B------:R-:W-:Y:S01]  /*1670*/  FMUL.FTZ R11, R8.reuse, R19 ;  /* 0x00000013080b7220 */ /* 0x040fe20000410000 */
[----:B------:R-:W-:Y:S01]  /*1680*/  FMUL.FTZ R22, R8, 0.5 ;  /* 0x3f00000008167820 */ /* 0x000fe20000410000 */
[----:B-1----:R-:W-:Y:S01]  /*1690*/  FMUL.FTZ R17, R12, R12 ;  /* 0x0000000c0c117220 */ /* 0x002fe20000410000 */
[----:B------:R-:W-:Y:S01]  /*16a0*/  FFMA.FTZ R21, R21, 0.044714998453855514526, R20 ;  /* 0x3d37271315157823 */ /* 0x000fe20000010014 */
[----:B------:R-:W-:Y:S01]  /*16b0*/  FFMA.FTZ R10, R11, 0.044714998453855514526, R8 ;  /* 0x3d3727130b0a7823 */ /* 0x000fe20000010008 */
[----:B0-----:R-:W-:Y:S01]  /*16c0*/  FMUL.FTZ R15, R18, R18 ;  /* 0x00000012120f7220 */ /* 0x001fe20000410000 */
[----:B------:R-:W-:Y:S01]  /*16d0*/  FMUL.FTZ R11, R12, R17 ;  /* 0x000000110c0b7220 */ /* 0x000fe20000410000 */
[----:B------:R-:W-:Y:S01]  /*16e0*/  FMUL.FTZ R21, R21, 0.79788458347320556641 ;  /* 0x3f4c422a15157820 */ /* 0x000fe20000410000 */
[----:B------:R-:W-:Y:S01]  /*16f0*/  FMUL.FTZ R16, R10, 0.79788458347320556641 ;  /* 0x3f4c422a0a107820 */ /* 0x000fe20000410000 */
[----:B------:R-:W-:Y:S01]  /*1700*/  FMUL.FTZ R23, R18, R15 ;  /* 0x0000000f12177220 */ /* 0x000fe20000410000 */
[----:B------:R-:W-:Y:S01]  /*1710*/  FFMA.FTZ R11, R11, 0.044714998453855514526, R12 ;  /* 0x3d3727130b0b7823 */ /* 0x000fe2000001000c */
[----:B------:R-:W-:-:S02]  /*1720*/  HFMA2 R10, -RZ, RZ, 1.5087890625, 339.5 ;  /* 0x3e095d4eff0a7431 */ /* 0x000fc400000001ff */
[----:B------:R-:W-:Y:S01]  /*1730*/  FMUL.FTZ R20, R20, 0.5 ;  /* 0x3f00000014147820 */ /* 0x000fe20000410000 */
[----:B------:R-:W0:Y:S01]  /*1740*/  MUFU.TANH R21, R21 ;  /* 0x0000001500157308 */ /* 0x000e220000002400 */
[----:B------:R-:W-:Y:S01]  /*1750*/  FMUL.FTZ R14, R11, 0.79788458347320556641 ;  /* 0x3f4c422a0b0e7820 */ /* 0x000fe20000410000 */
[----:B------:R-:W-:Y:S01]  /*1760*/  FFMA.FTZ R23, R23, 0.044714998453855514526, R18 ;  /* 0x3d37271317177823 */ /* 0x000fe20000010012 */
[-C--:B------:R-:W-:Y:S01]  /*1770*/  FFMA.FTZ R13, R13, R10.reuse, 1 ;  /* 0x3f8000000d0d7423 */ /* 0x080fe2000001000a */
[----:B------:R-:W-:Y:S01]  /*1780*/  FMUL.FTZ R12, R12, 0.5 ;  /* 0x3f0000000c0c7820 */ /* 0x000fe20000410000 */
[-C--:B------:R-:W-:Y:S01]  /*1790*/  FFMA.FTZ R19, R19, R10.reuse, 1 ;  /* 0x3f80000013137423 */ /* 0x080fe2000001000a */
[----:B------:R-:W-:Y:S01]  /*17a0*/  FMUL.FTZ R11, R23, 0.79788458347320556641 ;  /* 0x3f4c422a170b7820 */ /* 0x000fe20000410000 */
[----:B------:R-:W-:Y:S01]  /*17b0*/  FMUL.FTZ R13, R13, 0.79788458347320556641 ;  /* 0x3f4c422a0d0d7820 */ /* 0x000fe20000410000 */
[----:B------:R-:W1:Y:S01]  /*17c0*/  MUFU.TANH R14, R14 ;  /* 0x0000000e000e7308 */ /* 0x000e620000002400 */
[----:B------:R-:W-:Y:S01]  /*17d0*/  FMUL.FTZ R19, R19, 0.79788458347320556641 ;  /* 0x3f4c422a13137820 */ /* 0x000fe20000410000 */
[----:B------:R-:W-:Y:S01]  /*17e0*/  FMUL.FTZ R18, R18, 0.5 ;  /* 0x3f00000012127820 */ /* 0x000fe20000410000 */
[----:B------:R-:W-:-:S05]  /*17f0*/  FFMA.FTZ R17, R17, R10, 1 ;  /* 0x3f80000011117423 */ /* 0x000fca000001000a */
[----:B------:R-:W2:Y:S01]  /*1800*/  MUFU.TANH R16, R16 ;  /* 0x0000001000107308 */ /* 0x000ea20000002400 */
[C---:B0-----:R-:W-:Y:S01]  /*1810*/  FFMA.FTZ R23, -R21.reuse, R21, 1 ;  /* 0x3f80000015177423 */ /* 0x041fe20000010115 */
[----:B------:R-:W-:Y:S01]  /*1820*/  FADD.FTZ R8, R21, 1 ;  /* 0x3f80000015087421 */ /* 0x000fe20000010000 */
[----:B------:R-:W-:Y:S02]  /*1830*/  FMUL.FTZ R21, R17, 0.79788458347320556641 ;  /* 0x3f4c422a11157820 */ /* 0x000fe40000410000 */
[----:B------:R-:W-:-:S03]  /*1840*/  FMUL.FTZ R20, R20, R23 ;  /* 0x0000001714147220 */ /* 0x000fc60000410000 */
[----:B------:R-:W0:Y:S01]  /*1850*/  MUFU.TANH R11, R11 ;  /* 0x0000000b000b7308 */ /* 0x000e220000002400 */
[----:B-1----:R-:W-:Y:S01]  /*1860*/  FFMA.FTZ R23, -R14, R14, 1 ;  /* 0x3f8000000e177423 */ /* 0x002fe2000001010e */
[----:B------:R-:W-:-:S03]  /*1870*/  FMUL.FTZ R13, R13, R20 ;  /* 0x000000140d0d7220 */ /* 0x000fc60000410000 */
[----:B------:R-:W-:Y:S01]  /*1880*/  FMUL.FTZ R20, R12, R23 ;  /* 0x000000170c147220 */ /* 0x000fe20000410000 */
[----:B---3--:R-:W-:Y:S01]  /*1890*/  SHF.L.U32 R12, R6, 0x10, RZ ;  /* 0x00000010060c7819 */ /* 0x008fe200000006ff */
[----:B------:R-:W-:Y:S01]  /*18a0*/  FFMA.FTZ R8, R8, 0.5, R13 ;  /* 0x3f00000008087823 */ /* 0x000fe2000001000d */
[----:B--2---:R-:W-:Y:S01]  /*18b0*/  FFMA.FTZ R25, -R16, R16, 1 ;  /* 0x3f80000010197423 */ /* 0x004fe20000010110 */
[----:B------:R-:W-:Y:S02]  /*18c0*/  FMUL.FTZ R24, R21, R20 ;  /* 0x0000001415187220 */ /* 0x000fe40000410000 */
[----:B------:R-:W-:Y:S01]  /*18d0*/  FMUL.FTZ R13, R12, R12 ;  /* 0x0000000c0c0d7220 */ /* 0x000fe20000410000 */
[----:B------:R-:W-:Y:S01]  /*18e0*/  FMUL.FTZ R22, R22, R25 ;  /* 0x0000001916167220 */ /* 0x000fe20000410000 */
[----:B0-----:R-:W-:-:S03]  /*18f0*/  FFMA.FTZ R23, -R11, R11, 1 ;  /* 0x3f8000000b177423 */ /* 0x001fc6000001010b */
[----:B------:R-:W-:Y:S01]  /*1900*/  FMUL.FTZ R22, R19, R22 ;  /* 0x0000001613167220 */ /* 0x000fe20000410000 */
[----:B------:R-:W-:Y:S01]  /*1910*/  PRMT R19, R6, 0x7632, R19 ;  /* 0x0000763206137816 */ /* 0x000fe20000000013 */
[----:B------:R-:W-:Y:S01]  /*1920*/  FMUL.FTZ R18, R18, R23 ;  /* 0x0000001712127220 */ /* 0x000fe20000410000 */
[C---:B------:R-:W-:Y:S01]  /*1930*/  SHF.L.U32 R6, R7.reuse, 0x10, RZ ;  /* 0x0000001007067819 */ /* 0x040fe200000006ff */
[----:B------:R-:W-:Y:S01]  /*1940*/  FMUL.FTZ R23, R12, R13 ;  /* 0x0000000d0c177220 */ /* 0x000fe20000410000 */
[----:B------:R-:W-:Y:S01]  /*1950*/  PRMT R7, R7, 0x7632, R7 ;  /* 0x0000763207077816 */ /* 0x000fe20000000007 */
[----:B------:R-:W-:Y:S01]  /*1960*/  FFMA.FTZ R13, R13, R10, 1 ;  /* 0x3f8000000d0d7423 */ /* 0x000fe2000001000a */
[----:B------:R-:W-:Y:S01]  /*1970*/  SHF.L.U32 R17, R19, 0x10, RZ ;  /* 0x0000001013117819 */ /* 0x000fe200000006ff */
[----:B------:R-:W-:Y:S01]  /*1980*/  FFMA.FTZ R23, R23, 0.044714998453855514526, R12 ;  /* 0x3d37271317177823 */ /* 0x000fe2000001000c */
[----:B------:R-:W-:Y:S01]  /*1990*/  FMUL.FTZ R19, R6, R6 ;  /* 0x0000000606137220 */ /* 0x000fe20000410000 */
[----:B------:R-:W-:-:S02]  /*19a0*/  SHF.L.U32 R20, R7, 0x10, RZ ;  /* 0x0000001007147819 */ /* 0x000fc400000006ff */
[----:B------:R-:W-:Y:S01]  /*19b0*/  FMUL.FTZ R7, R23, 0.79788458347320556641 ;  /* 0x3f4c422a17077820 */ /* 0x000fe20000410000 */
[----:B------:R-:W-:Y:S01]  /*19c0*/  FMUL.FTZ R25, R6, R19 ;  /* 0x0000001306197220 */ /* 0x000fe20000410000 */
[----:B------:R-:W-:Y:S01]  /*19d0*/  FADD.FTZ R23, R16, 1 ;  /* 0x3f80000010177421 */ /* 0x000fe20000010000 */
[----:B------:R-:W-:Y:S01]  /*19e0*/  FMUL.FTZ R21, R17, R17 ;  /* 0x0000001111157220 */ /* 0x000fe20000410000 */
[----:B------:R-:W-:Y:S01]  /*19f0*/  FFMA.FTZ R16, R15, R10, 1 ;  /* 0x3f8000000f107423 */ /* 0x000fe2000001000a */
[----:B------:R-:W-:Y:S01]  /*1a00*/  FFMA.FTZ R25, R25, 0.044714998453855514526, R6 ;  /* 0x3d37271319197823 */ /* 0x000fe20000010006 */
[----:B------:R-:W0:Y:S01]  /*1a10*/  MUFU.TANH R7, R7 ;  /* 0x0000000700077308 */ /* 0x000e220000002400 */
[----:B------:R-:W-:Y:S01]  /*1a20*/  FFMA.FTZ R15, R23, 0.5, R22 ;  /* 0x3f000000170f7823 */ /* 0x000fe20000010016 */
[----:B------:R-:W-:Y:S01]  /*1a30*/  FMUL.FTZ R22, R17, R21 ;  /* 0x0000001511167220 */ /* 0x000fe20000410000 */
[----:B------:R-:W-:Y:S01]  /*1a40*/  FMUL.FTZ R23, R20, R20 ;  /* 0x0000001414177220 */ /* 0x000fe20000410000 */
[----:B------:R-:W-:Y:S01]  /*1a50*/  FMUL.FTZ R26, R25, 0.79788458347320556641 ;  /* 0x3f4c422a191a7820 */ /* 0x000fe20000410000 */
[----:B------:R-:W-:Y:S01]  /*1a60*/  FMUL.FTZ R25, R16, 0.79788458347320556641 ;  /* 0x3f4c422a10197820 */ /* 0x000fe20000410000 */
[----:B------:R-:W-:Y:S01]  /*1a70*/  FFMA.FTZ R16, R22, 0.044714998453855514526, R17 ;  /* 0x3d37271316107823 */ /* 0x000fe20000010011 */
[----:B------:R-:W-:Y:S01]  /*1a80*/  FMUL.FTZ R27, R20, R23 ;  /* 0x00000017141b7220 */ /* 0x000fe20000410000 */
[----:B------:R-:W1:Y:S01]  /*1a90*/  MUFU.TANH R22, R26 ;  /* 0x0000001a00167308 */ /* 0x000e620000002400 */
[----:B------:R-:W-:Y:S01]  /*1aa0*/  FMUL.FTZ R25, R25, R18 ;  /* 0x0000001219197220 */ /* 0x000fe20000410000 */
[----:B------:R-:W-:Y:S01]  /*1ab0*/  FMUL.FTZ R16, R16, 0.79788458347320556641 ;  /* 0x3f4c422a10107820 */ /* 0x000fe20000410000 */
[----:B------:R-:W-:Y:S01]  /*1ac0*/  FFMA.FTZ R18, R27, 0.044714998453855514526, R20 ;  /* 0x3d3727131b127823 */ /* 0x000fe20000010014 */
[----:B------:R-:W-:Y:S01]  /*1ad0*/  FADD.FTZ R27, R14, 1 ;  /* 0x3f8000000e1b7421 */ /* 0x000fe20000010000 */
[-C--:B------:R-:W-:Y:S01]  /*1ae0*/  FFMA.FTZ R19, R19, R10.reuse, 1 ;  /* 0x3f80000013137423 */ /* 0x080fe2000001000a */
[-C--:B------:R-:W-:Y:S01]  /*1af0*/  FFMA.FTZ R21, R21, R10.reuse, 1 ;  /* 0x3f80000015157423 */ /* 0x080fe2000001000a */
[----:B------:R-:W-:Y:S01]  /*1b00*/  FMUL.FTZ R18, R18, 0.79788458347320556641 ;  /* 0x3f4c422a12127820 */ /* 0x000fe20000410000 */
[----:B------:R-:W2:Y:S01]  /*1b10*/  MUFU.TANH R16, R16 ;  /* 0x0000001000107308 */ /* 0x000ea20000002400 */
[----:B------:R-:W-:Y:S01]  /*1b20*/  FFMA.FTZ R14, R27, 0.5, R24 ;  /* 0x3f0000001b0e7823 */ /* 0x000fe20000010018 */
[----:B------:R-:W-:Y:S01]  /*1b30*/  FMUL.FTZ R24, R12, 0.5 ;  /* 0x3f0000000c187820 */ /* 0x000fe20000410000 */
[----:B------:R-:W-:Y:S01]  /*1b40*/  FADD.FTZ R12, R11, 1 ;  /* 0x3f8000000b0c7421 */ /* 0x000fe20000010000 */
[----:B0-----:R-:W-:Y:S01]  /*1b50*/  FFMA.FTZ R11, -R7, R7, 1 ;  /* 0x3f800000070b7423 */ /* 0x001fe20000010107 */
[----:B------:R-:W-:Y:S01]  /*1b60*/  FFMA.FTZ R23, R23, R10, 1 ;  /* 0x3f80000017177423 */ /* 0x000fe2000001000a */
[----:B------:R-:W-:Y:S01]  /*1b70*/  FMUL.FTZ R17, R17, 0.5 ;  /* 0x3f00000011117820 */ /* 0x000fe20000410000 */
[----:B------:R-:W-:Y:S01]  /*1b80*/  FFMA.FTZ R12, R12, 0.5, R25 ;  /* 0x3f0000000c0c7823 */ /* 0x000fe20000010019 */
[----:B------:R-:W-:Y:S01]  /*1b90*/  FMUL.FTZ R11, R24, R11 ;  /* 0x0000000b180b7220 */ /* 0x000fe20000410000 */
[----:B------:R-:W-:Y:S01]  /*1ba0*/  FMUL.FTZ R24, R6, 0.5 ;  /* 0x3f00000006187820 */ /* 0x000fe20000410000 */
[----:B------:R-:W-:Y:S01]  /*1bb0*/  FMUL.FTZ R6, R13, 0.79788458347320556641 ;  /* 0x3f4c422a0d067820 */ /* 0x000fe20000410000 */
[----:B-1----:R-:W-:Y:S01]  /*1bc0*/  FFMA.FTZ R25, -R22, R22, 1 ;  /* 0x3f80000016197423 */ /* 0x002fe20000010116 */
[----:B------:R-:W0:Y:S01]  /*1bd0*/  MUFU.TANH R18, R18 ;  /* 0x0000001200127308 */ /* 0x000e220000002400 */
[----:B------:R-:W-:Y:S01]  /*1be0*/  FADD.FTZ R7, R7, 1 ;  /* 0x3f80000007077421 */ /* 0x000fe20000010000 */
[----:B------:R-:W-:Y:S01]  /*1bf0*/  FMUL.FTZ R6, R6, R11 ;  /* 0x0000000b06067220 */ /* 0x000fe20000410000 */
[----:B------:R-:W-:Y:S01]  /*1c00*/  FMUL.FTZ R13, R24, R25 ;  /* 0x00000019180d7220 */ /* 0x000fe20000410000 */
[----:B------:R-:W1:Y:S01]  /*1c10*/  LDC.64 R10, c[0x0][0x388] ;  /* 0x0000e200ff0a7b82 */ /* 0x000e620000000a00 */
[----:B------:R-:W-:Y:S01]  /*1c20*/  FMUL.FTZ R25, R20, 0.5 ;  /* 0x3f00000014197820 */ /* 0x000fe20000410000 */
[----:B--2---:R-:W-:Y:S01]  /*1c30*/  FFMA.FTZ R20, -R16, R16, 1 ;  /* 0x3f80000010147423 */ /* 0x004fe20000010110 */
[----:B------:R-:W-:Y:S01]  /*1c40*/  FMUL.FTZ R24, R19, 0.79788458347320556641 ;  /* 0x3f4c422a13187820 */ /* 0x000fe20000410000 */
[----:B------:R-:W-:Y:S01]  /*1c50*/  FADD.FTZ R22, R22, 1 ;  /* 0x3f80000016167421 */ /* 0x000fe20000010000 */
[----:B------:R-:W-:Y:S01]  /*1c60*/  FFMA.FTZ R6, R7, 0.5, R6 ;  /* 0x3f00000007067823 */ /* 0x000fe20000010006 */
[----:B------:R-:W-:Y:S01]  /*1c70*/  FMUL.FTZ R17, R17, R20 ;  /* 0x0000001411117220 */ /* 0x000fe20000410000 */
[----:B------:R-:W-:Y:S01]  /*1c80*/  FMUL.FTZ R20, R21, 0.79788458347320556641 ;  /* 0x3f4c422a15147820 */ /* 0x000fe20000410000 */
[----:B------:R-:W-:Y:S01]  /*1c90*/  FMUL.FTZ R13, R24, R13 ;  /* 0x0000000d180d7220 */ /* 0x000fe20000410000 */
[----:B------:R-:W-:-:S02]  /*1ca0*/  FMUL.FTZ R23, R23, 0.79788458347320556641 ;  /* 0x3f4c422a17177820 */ /* 0x000fc40000410000 */
[----:B------:R-:W-:Y:S01]  /*1cb0*/  FMUL.FTZ R20, R20, R17 ;  /* 0x0000001114147220 */ /* 0x000fe20000410000 */
[----:B----4-:R-:W-:Y:S01]  /*1cc0*/  SHF.L.U32 R17, R4, 0x10, RZ ;  /* 0x0000001004117819 */ /* 0x010fe200000006ff */
[----:B------:R-:W-:Y:S01]  /*1cd0*/  FFMA.FTZ R7, R22, 0.5, R13 ;  /* 0x3f00000016077823 */ /* 0x000fe2000001000d */
[----:B------:R-:W-:Y:S01]  /*1ce0*/  PRMT R4, R4, 0x7632, R4 ;  /* 0x0000763204047816 */ /* 0x000fe20000000004 */
[----:B0-----:R-:W-:Y:S01]  /*1cf0*/  FFMA.FTZ R26, -R18, R18, 1 ;  /* 0x3f800000121a7423 */ /* 0x001fe20000010112 */
[----:B------:R-:W-:Y:S01]  /*1d00*/  FADD.FTZ R13, R16, 1 ;  /* 0x3f800000100d7421 */ /* 0x000fe20000010000 */
[----:B------:R-:W-:Y:S01]  /*1d10*/  FMUL.FTZ R8, R17, R8 ;  /* 0x0000000811087220 */ /* 0x000fe20000410000 */
[----:B------:R-:W-:Y:S01]  /*1d20*/  SHF.L.U32 R19, R4, 0x10, RZ ;  /* 0x0000001004137819 */ /* 0x000fe200000006ff */
[----:B------:R-:W-:Y:S01]  /*1d30*/  FMUL.FTZ R26, R25, R26 ;  /* 0x0000001a191a7220 */ /* 0x000fe20000410000 */
[C---:B------:R-:W-:Y:S01]  /*1d40*/  SHF.L.U32 R16, R5.reuse, 0x10, RZ ;  /* 0x0000001005107819 */ /* 0x040fe200000006ff */
[----:B------:R-:W-:Y:S01]  /*1d50*/  FADD.FTZ R18, R18, 1 ;  /* 0x3f80000012127421 */ /* 0x000fe20000010000 */
[----:B------:R-:W-:Y:S01]  /*1d60*/  PRMT R5, R5, 0x7632, R5 ;  /* 0x0000763205057816 */ /* 0x000fe20000000005 */
[----:B------:R-:W-:Y:S01]  /*1d70*/  FMUL.FTZ R17, R19, R14 ;  /* 0x0000000e13117220 */ /* 0x000fe20000410000 */
[----:B-1----:R-:W-:Y:S01]  /*1d80*/  IMAD.WIDE.U32 R10, R0, 0x2, R10 ;  /* 0x00000002000a7825 */ /* 0x002fe200078e000a */
[----:B-----5:R-:W-:-:S03]  /*1d90*/  PRMT R0, R2, 0x7632, R0 ;  /* 0x0000763202007816 */ /* 0x020fc60000000000 */
[----:B------:R-:W-:Y:S01]  /*1da0*/  FMUL.FTZ R23, R23, R26 ;  /* 0x0000001a17177220 */ /* 0x000fe20000410000 */
[----:B------:R-:W-:Y:S01]  /*1db0*/  PRMT R14, R3, 0x7632, R14 ;  /* 0x00007632030e7816 */ /* 0x000fe2000000000e */
[----:B------:R-:W-:Y:S01]  /*1dc0*/  FFMA.FTZ R13, R13, 0.5, R20 ;  /* 0x3f0000000d0d7823 */ /* 0x000fe20000010014 */
[----:B------:R-:W-:Y:S01]  /*1dd0*/  SHF.L.U32 R19, R2, 0x10, RZ ;  /* 0x0000001002137819 */ /* 0x000fe200000006ff */
[----:B------:R-:W-:Y:S01]  /*1de0*/  FFMA.FTZ R4, R18, 0.5, R23 ;  /* 0x3f00000012047823 */ /* 0x000fe20000010017 */
[----:B------:R-:W-:Y:S01]  /*1df0*/  SHF.L.U32 R2, R3, 0x10, RZ ;  /* 0x0000001003027819 */ /* 0x000fe200000006ff */
[----:B------:R-:W-:Y:S01]  /*1e00*/  FMUL.FTZ R15, R16, R15 ;  /* 0x0000000f100f7220 */ /* 0x000fe20000410000 */
[----:B------:R-:W-:Y:S01]  /*1e10*/  SHF.L.U32 R5, R5, 0x10, RZ ;  /* 0x0000001005057819 */ /* 0x000fe200000006ff */
[----:B------:R-:W-:Y:S01]  /*1e20*/  FMUL.FTZ R6, R19, R6 ;  /* 0x0000000613067220 */ /* 0x000fe20000410000 */
[----:B------:R-:W-:Y:S01]  /*1e30*/  SHF.L.U32 R0, R0, 0x10, RZ ;  /* 0x0000001000007819 */ /* 0x000fe200000006ff */
[----:B------:R-:W-:Y:S01]  /*1e40*/  FMUL.FTZ R2, R2, R7 ;  /* 0x0000000702027220 */ /* 0x000fe20000410000 */
[----:B------:R-:W-:Y:S01]  /*1e50*/  SHF.L.U32 R3, R14, 0x10, RZ ;  /* 0x000000100e037819 */ /* 0x000fe200000006ff */
[----:B------:R-:W-:Y:S01]  /*1e60*/  FMUL.FTZ R12, R5, R12 ;  /* 0x0000000c050c7220 */ /* 0x000fe20000410000 */
[----:B------:R-:W-:-:S04]  /*1e70*/  IMAD.WIDE.U32 R10, R9, 0x8, R10 ;  /* 0x00000008090a7825 */ /* 0x000fc800078e000a */
[----:B------:R-:W-:Y:S01]  /*1e80*/  FMUL.FTZ R13, R0, R13 ;  /* 0x0000000d000d7220 */ /* 0x000fe20000410000 */
[----:B------:R-:W-:Y:S01]  /*1e90*/  F2FP.BF16.F32.PACK_AB R8, R17, R8 ;  /* 0x000000081108723e */ /* 0x000fe200000010ff */
[----:B------:R-:W-:Y:S01]  /*1ea0*/  FMUL.FTZ R3, R3, R4 ;  /* 0x0000000403037220 */ /* 0x000fe20000410000 */
[----:B------:R-:W-:Y:S02]  /*1eb0*/  F2FP.BF16.F32.PACK_AB R9, R12, R15 ;  /* 0x0000000f0c09723e */ /* 0x000fe400000010ff */
[----:B------:R-:W-:Y:S02]  /*1ec0*/  F2FP.BF16.F32.PACK_AB R6, R13, R6 ;  /* 0x000000060d06723e */ /* 0x000fe400000010ff */
[----:B------:R-:W-:Y:S01]  /*1ed0*/  F2FP.BF16.F32.PACK_AB R7, R3, R2 ;  /* 0x000000020307723e */ /* 0x000fe200000010ff */
[----:B------:R-:W-:Y:S04]  /*1ee0*/  STG.E.64 desc[UR4][R10.64], R8 ;  /* 0x000000080a007986 */ /* 0x000fe8000c101b04 */
[----:B------:R-:W-:Y:S01]  /*1ef0*/  STG.E.64 desc[UR4][R10.64+0x400], R6 ;  /* 0x000400060a007986 */ /* 0x000fe2000c101b04 */
[----:B------:R-:W-:Y:S05]  /*1f00*/  EXIT ;  /* 0x000000000000794d */ /* 0x000fea0003800000 */
.L_x_4510:
        /* <DEDUP_REMOVED lines=15> */
.L_x_12391:


//--------------------- .text._ZN2at6native29vectorized_elementwise_kernelILi8EZZZNS0_26GeluBackwardCUDAKernelImplERNS_18TensorIteratorBaseENS0_8GeluTypeEENKUlvE_clEvENKUlvE2_clEvEUlN3c108BFloat16ES8_E_St5arrayIPcLm3EEEEviT0_T1_ --------------------------
	.section	.text._ZN2at6native29vectorized_elementwise_kernelILi8EZZZNS0_26GeluBackwardCUDAKernelImplERNS_18TensorIteratorBaseENS0_8GeluTypeEENKUlvE_clEvENKUlvE2_clEvEUlN3c108BFloat16ES8_E_St5arrayIPcLm3EEEEviT0_T1_,"ax",@progbits
	.align	128
        .global         _ZN2at6native29vectorized_elementwise_kernelILi8EZZZNS0_26GeluBackwardCUDAKernelImplERNS_18TensorIteratorBaseENS0_8GeluTypeEENKUlvE_clEvENKUlvE2_clEvEUlN3c108BFloat16ES8_E_St5arrayIPcLm3EEEEviT0_T1_
        .type           _ZN2at6native29vectorized_elementwise_kernelILi8EZZZNS0_26GeluBackwardCUDAKernelImplERNS_18TensorIteratorBaseENS0_8GeluTypeEENKUlvE_clEvENKUlvE2_clEvEUlN3c108BFloat16ES8_E_St5arrayIPcLm3EEEEviT0_T1_,@function
        .size           _ZN2at6native29vectorized_elementwise_kernelILi8EZZZNS0_26GeluBackwardCUDAKernelImplERNS_18TensorIteratorBaseENS0_8GeluTypeEENKUlvE_clEvENKUlvE2_clEvEUlN3c108BFloat16ES8_E_St5arrayIPcLm3EEEEviT0_T1_,(.L_x_12392 - _ZN2at6native29vectorized_elementwise_kernelILi8EZZZNS0_26GeluBackwardCUDAKernelImplERNS_18TensorIteratorBaseENS0_8GeluTypeEENKUlvE_clEvENKUlvE2_clEvEUlN3c108BFloat16ES8_E_St5arrayIPcLm3EEEEviT0_T1_)
        .other          _ZN2at6native29vectorized_elementwise_kernelILi8EZZZNS0_26GeluBackwardCUDAKernelImplERNS_18TensorIteratorBaseENS0_8GeluTypeEENKUlvE_clEvENKUlvE2_clEvEUlN3c108BFloat16ES8_E_St5arrayIPcLm3EEEEviT0_T1_,@"STO_CUDA_ENTRY STV_DEFAULT"
_ZN2at6native29vectorized_elementwise_kernelILi8EZZZNS0_26GeluBackwardCUDAKernelImplERNS_18TensorIteratorBaseENS0_8GeluTypeEENKUlvE_clEvENKUlvE2_clEvEUlN3c108BFloat16ES8_E_St5arrayIPcLm3EEEEviT0_T1_:
.text._ZN2at6native29vectorized_elementwise_kernelILi8EZZZNS0_26GeluBackwardCUDAKernelImplERNS_18TensorIteratorBaseENS0_8GeluTypeEENKUlvE_clEvENKUlvE2_clEvEUlN3c108BFloat16ES8_E_St5arrayIPcLm3EEEEviT0_T1_:
[----:B------:R-:W-:Y:S01]  /*0000*/  LDC R1, c[0x0][0x37c] ;  /* 0x0000df00ff017b82 */ /* 0x000fe20000000800 */
[----:B------:R-:W-:Y:S05]  /*0010*/  EXIT ;  /* 0x000000000000794d */ /* 0x000fea0003800000 */
.L_x_4511:
        /* <DEDUP_REMOVED lines=14> */
.L_x_12392:


//--------------------- .text._ZN2at6native18elementwise_kernelILi128ELi4EZNS0_15gpu_kernel_implIZZZNS0_26GeluBackwardCUDAKernelImplERNS_18TensorIteratorBaseENS0_8GeluTypeEENKUlvE_clEvENKUlvE1_clEvEUlN3c104HalfES9_E_EEvS4_RKT_EUliE_EEviT1_ --------------------------
	.section	.text._ZN2at6native18elementwise_kernelILi128ELi4EZNS0_15gpu_kernel_implIZZZNS0_26GeluBackwardCUDAKernelImplERNS_18TensorIteratorBaseENS0_8GeluTypeEENKUlvE_clEvENKUlvE1_clEvEUlN3c104HalfES9_E_EEvS4_RKT_EUliE_EEviT1_,"ax",@progbits
	.align	128
        .global         _ZN2at6native18elementwise_kernelILi128ELi4EZNS0_15gpu_kernel_implIZZZNS0_26GeluBackwardCUDAKernelImplERNS_18TensorIteratorBaseENS0_8GeluTypeEENKUlvE_clEvENKUlvE1_clEvEUlN3c104HalfES9_E_EEvS4_RKT_EUliE_EEviT1_
        .type           _ZN2at6native18elementwise_kernelILi128ELi4EZNS0_15gpu_kernel_implIZZZNS0_26GeluBackwardCUDAKernelImplERNS_18TensorIteratorBaseENS0_8GeluTypeEENKUlvE_clEvENKUlvE1_clEvEUlN3c104HalfES9_E_EEvS4_RKT_EUliE_EEviT1_,@function
        .size           _ZN2at6native18elementwise_kernelILi128ELi4EZNS0_15gpu_kernel_implIZZZNS0_26GeluBackwardCUDAKernelImplERNS_18TensorIteratorBaseENS0_8GeluTypeEENKUlvE_clEvENKUlvE1_clEvEUlN3c104HalfES9_E_EEvS4_RKT_EUliE_EEviT1_,(.L_x_12393 - _ZN2at6native18elementwise_kernelILi128ELi4EZNS0_15gpu_kernel_implIZZZNS0_26GeluBackwardCUDAKernelImplERNS_18TensorIteratorBaseENS0_8GeluTypeEENKUlvE_clEvENKUlvE1_clEvEUlN3c104HalfES9_E_EEvS4_RKT_EUliE_EEviT1_)
        .other          _ZN2at6native18elementwise_kernelILi128ELi4EZNS0_15gpu_kernel_implIZZZNS0_26GeluBackwardCUDAKernelImplERNS_18TensorIteratorBaseENS0_8GeluTypeEENKUlvE_clEvENKUlvE1_clEvEUlN3c104HalfES9_E_EEvS4_RKT_EUliE_EEviT1_,@"STO_CUDA_ENTRY STV_DEFAULT"
_ZN2at6native18elementwise_kernelILi128ELi4EZNS0_15gpu_kernel_implIZZZNS0_26GeluBackwardCUDAKernelImplERNS_18TensorIteratorBaseENS0_8GeluTypeEENKUlvE_clEvENKUlvE1_clEvEUlN3c104HalfES9_E_EEvS4_RKT_EUliE_EEviT1_:
.text._ZN2at6native18elementwise_kernelILi128ELi4EZNS0_15gpu_kernel_implIZZZNS0_26GeluBackwardCUDAKernelImplERNS_18TensorIteratorBaseENS0_8GeluTypeEENKUlvE_clEvENKUlvE1_clEvEUlN3c104HalfES9_E_EEvS4_RKT_EUliE_EEviT1_:
        /* <DEDUP_REMOVED lines=371> */
.L_x_4514:
        /* <DEDUP_REMOVED lines=19> */
.L_x_4518:
[----:B------:R-:W2:Y:S02]  /*1860*/  LDG.E.U8 R2, desc[UR36][R2.64] ;  /* 0x0000002402027981 */ /* 0x000ea4000c1e1100 */
[----:B--2---:R-:W-:-:S04]  /*1870*/  I2FP.F32.U32 R0, R2 ;  /* 0x0000000200007245 */ /* 0x004fc80000201000 */
[----:B------:R-:W-:-:S04]  /*1880*/  F2FP.F16.F32.PACK_AB R0, RZ, R0 ;  /* 0x00000000ff00723e */ /* 0x000fc800000000ff */
[----:B------:R-:W-:Y:S01]  /*1890*/  PRMT R19, R0, 0x7610, R19 ;  /* 0x0000761000137816 */ /* 0x000fe20000000013 */
[----:B------:R-:W-:Y:S06]  /*18a0*/  BRA `(.L_x_4520) ;  /* 0x0000000c00d47947 */ /* 0x000fec0003800000 */
.L_x_4517:
        /* <DEDUP_REMOVED lines=11> */
.L_x_4522:
[----:B------:R-:W2:Y:S02]  /*1960*/  LDG.E R2, desc[UR36][R2.64] ;  /* 0x0000002402027981 */ /* 0x000ea4000c1e1900 */
[----:B--2---:R-:W-:-:S04]  /*1970*/  I2FP.F32.S32 R0, R2 ;  /* 0x0000000200007245 */ /* 0x004fc80000201400 */
[----:B------:R-:W-:-:S04]  /*1980*/  F2FP.F16.F32.PACK_AB R0, RZ, R0 ;  /* 0x00000000ff00723e */ /* 0x000fc800000000ff */
[----:B------:R-:W-:Y:S01]  /*1990*/  PRMT R19, R0, 0x7610, R19 ;  /* 0x0000761000137816 */ /* 0x000fe20000000013 */
[----:B------:R-:W-:Y:S06]  /*19a0*/  BRA `(.L_x_4520) ;  /* 0x0000000c00947947 */ /* 0x000fec0003800000 */
.L_x_4521:
[----:B------:R-:W2:Y:S02]  /*19b0*/  LDG.E.U16 R2, desc[UR36][R2.64] ;  /* 0x0000002402027981 */ /* 0x000ea4000c1e1500 */
[----:B--2---:R-:W0:Y:S02]  /*19c0*/  I2F.S16 R0, R2 ;  /* 0x0000000200007306 */ /* 0x004e240000101400 */
[----:B0-----:R-:W-:-:S04]  /*19d0*/  F2FP.F16.F32.PACK_AB R0, RZ, R0 ;  /* 0x00000000ff00723e */ /* 0x001fc800000000ff */
[----:B------:R-:W-:Y:S01]  /*19e0*/  PRMT R19, R0, 0x7610, R19 ;  /* 0x0000761000137816 */ /* 0x000fe20000000013 */
[----:B------:R-:W-:Y:S06]  /*19f0*/  BRA `(.L_x_4520) ;  /* 0x0000000c00807947 */ /* 0x000fec0003800000 */
.L_x_4516:
        /* <DEDUP_REMOVED lines=9> */
.L_x_4524:
[----:B------:R0:W5:Y:S01]  /*1a90*/  LDG.E.U16 R19, desc[UR36][R2.64] ;  /* 0x0000002402137981 */ /* 0x000162000c1e1500 */
[----:B------:R-:W-:Y:S05]  /*1aa0*/  BRA `(.L_x_4520) ;  /* 0x0000000c00547947 */ /* 0x000fea0003800000 */
.L_x_4523:
        /* <DEDUP_REMOVED lines=9> */
.L_x_4526:
[----:B------:R1:W5:Y:S01]  /*1b40*/  LDG.E.U16 R19, desc[UR36][R2.64] ;  /* 0x0000002402137981 */ /* 0x000362000c1e1500 */
[----:B------:R-:W-:Y:S05]  /*1b50*/  BRA `(.L_x_4520) ;  /* 0x0000000c00287947 */ /* 0x000fea0003800000 */
.L_x_4525:
        /* <DEDUP_REMOVED lines=13> */
.L_x_4515:
        /* <DEDUP_REMOVED lines=14> */
.L_x_4529:
        /* <DEDUP_REMOVED lines=13> */
.L_x_4528:
        /* <DEDUP_REMOVED lines=27> */
.L_x_4531:
        /* <DEDUP_REMOVED lines=14> */
.L_x_4530:
[----:B------:R-:W2:Y:S02]  /*2070*/  LDG.E.U16 R0, desc[UR36][R2.64] ;  /* 0x0000002402007981 */ /* 0x000ea4000c1e1500 */
[----:B--2---:R-:W-:-:S05]  /*2080*/  IMAD.U32 R0, R0, 0x10000, RZ ;  /* 0x0001000000007824 */ /* 0x004fca00078e00ff */
[----:B------:R-:W-:-:S04]  /*2090*/  F2FP.F16.F32.PACK_AB R0, RZ, R0 ;  /* 0x00000000ff00723e */ /* 0x000fc800000000ff */
[----:B------:R-:W-:Y:S01]  /*20a0*/  PRMT R19, R0, 0x7610, R19 ;  /* 0x0000761000137816 */ /* 0x000fe20000000013 */
[----:B------:R-:W-:Y:S06]  /*20b0*/  BRA `(.L_x_4520) ;  /* 0x0000000400d07947 */ /* 0x000fec0003800000 */
.L_x_4527:
        /* <DEDUP_REMOVED lines=13> */
.L_x_4534:
        /* <DEDUP_REMOVED lines=21> */
.L_x_4538:
[----:B------:R-:W-:Y:S05]  /*22e0*/  BSYNC.RECONVERGENT B1 ;  /* 0x0000000000017941 */ /* 0x000fea0003800200 */
.L_x_4537:
[----:B------:R-:W-:Y:S01]  /*22f0*/  IMAD.SHL.U32 R0, R0, 0x100000, RZ ;  /* 0x0010000000007824 */ /* 0x000fe200078e00ff */
[----:B------:R-:W-:-:S04]  /*2300*/  LEA R2, R2, 0x3b800000, 0x17 ;  /* 0x3b80000002027811 */ /* 0x000fc800078eb8ff */
[----:B------:R-:W-:-:S07]  /*2310*/  LOP3.LUT R0, R2, R0, R7, 0xfe, !PT ;  /* 0x0000000002007212 */ /* 0x000fce00078efe07 */
.L_x_4536:
[----:B------:R-:W-:Y:S05]  /*2320*/  BSYNC.RECONVERGENT B0 ;  /* 0x0000000000007941 */ /* 0x000fea0003800200 */
.L_x_4535:
[----:B------:R-:W-:-:S04]  /*2330*/  F2FP.F16.F32.PACK_AB R0, RZ, R0 ;  /* 0x00000000ff00723e */ /* 0x000fc800000000ff */
[----:B------:R-:W-:Y:S01]  /*2340*/  PRMT R19, R0, 0x7610, R19 ;  /* 0x0000761000137816 */ /* 0x000fe20000000013 */
[----:B------:R-:W-:Y:S06]  /*2350*/  BRA `(.L_x_4520) ;  /* 0x0000000400287947 */ /* 0x000fec0003800000 */
.L_x_4533:
        /* <DEDUP_REMOVED lines=21> */
.L_x_4542:
[----:B------:R-:W-:Y:S05]  /*24b0*/  BSYNC.RECONVERGENT B1 ;  /* 0x0000000000017941 */ /* 0x000fea0003800200 */
.L_x_4541:
[----:B------:R-:W-:Y:S01]  /*24c0*/  IMAD.SHL.U32 R0, R0, 0x200000, RZ ;  /* 0x0020000000007824 */ /* 0x000fe200078e00ff */
[----:B------:R-:W-:-:S04]  /*24d0*/  LEA R2, R2, 0x37800000, 0x17 ;  /* 0x3780000002027811 */ /* 0x000fc800078eb8ff */
[----:B------:R-:W-:-:S07]  /*24e0*/  LOP3.LUT R0, R2, R0, R7, 0xfe, !PT ;  /* 0x0000000002007212 */ /* 0x000fce00078efe07 */
.L_x_4540:
[----:B------:R-:W-:Y:S05]  /*24f0*/  BSYNC.RECONVERGENT B0 ;  /* 0x0000000000007941 */ /* 0x000fea0003800200 */
.L_x_4539:
[----:B------:R-:W-:-:S04]  /*2500*/  F2FP.F16.F32.PACK_AB R0, RZ, R0 ;  /* 0x00000000ff00723e */ /* 0x000fc800000000ff */
[----:B------:R-:W-:Y:S01]  /*2510*/  PRMT R19, R0, 0x7610, R19 ;  /* 0x0000761000137816 */ /* 0x000fe20000000013 */
[----:B------:R-:W-:Y:S06]  /*2520*/  BRA `(.L_x_4520) ;  /* 0x0000000000b47947 */ /* 0x000fec0003800000 */
.L_x_4532:
[----:B------:R-:W-:-:S09]  /*2530*/  UISETP.NE.AND UP0, UPT, UR4, 0x1c, UPT ;  /* 0x0000001c0400788c */ /* 0x000fd2000bf05270 */
[----:B------:R-:W-:Y:S05]  /*2540*/  BRA.U !UP0, `(.L_x_4543) ;  /* 0x00000001089c7547 */ /* 0x000fea000b800000 */
[----:B------:R-:W-:-:S09]  /*2550*/  UISETP.NE.AND UP0, UPT, UR4, 0x1d, UPT ;  /* 0x0000001d0400788c */ /* 0x000fd2000bf05270 */
[----:B------:R-:W-:Y:S05]  /*2560*/  BRA.U !UP0, `(.L_x_4544) ;  /* 0x0000000108807547 */ /* 0x000fea000b800000 */
[----:B------:R-:W-:-:S09]  /*2570*/  UISETP.NE.AND UP0, UPT, UR4, 0x2c, UPT ;  /* 0x0000002c0400788c */ /* 0x000fd2000bf05270 */
[----:B------:R-:W-:Y:S05]  /*2580*/  BRA.U !UP0, `(.L_x_4545) ;  /* 0x0000000108487547 */ /* 0x000fea000b800000 */
.L_x_4519:
        /* <DEDUP_REMOVED lines=16> */
.L_x_4546:
[----:B------:R-:W-:Y:S01]  /*2690*/  PRMT R19, RZ, 0x7610, R19 ;  /* 0x00007610ff137816 */ /* 0x000fe20000000013 */
[----:B------:R-:W-:Y:S06]  /*26a0*/  BRA `(.L_x_4520) ;  /* 0x0000000000547947 */ /* 0x000fec0003800000 */
.L_x_4545:
        /* <DEDUP_REMOVED lines=8> */
.L_x_4548:
[----:B------:R-:W-:Y:S05]  /*2730*/  BSYNC.RECONVERGENT B0 ;  /* 0x0000000000007941 */ /* 0x000fea0003800200 */
.L_x_4547:
[----:B------:R-:W-:-:S04]  /*2740*/  F2FP.F16.F32.PACK_AB R0, RZ, R0 ;  /* 0x00000000ff00723e */ /* 0x000fc800000000ff */
[----:B------:R-:W-:Y:S01]  /*2750*/  PRMT R19, R0, 0x7610, R19 ;  /* 0x0000761000137816 */ /* 0x000fe20000000013 */
[----:B------:R-:W-:Y:S06]  /*2760*/  BRA `(.L_x_4520) ;  /* 0x0000000000247947 */ /* 0x000fec0003800000 */
.L_x_4544:
[----:B------:R-:W2:Y:S02]  /*2770*/  LDG.E.64 R2, desc[UR36][R2.64] ;  /* 0x0000002402027981 */ /* 0x000ea4000c1e1b00 */
[----:B--2---:R-:W0:Y:S02]  /*2780*/  I2F.U64 R0, R2 ;  /* 0x0000000200007312 */ /* 0x004e240000301000 */
[----:B0-----:R-:W-:-:S04]  /*2790*/  F2FP.F16.F32.PACK_AB R0, RZ, R0 ;  /* 0x00000000ff00723e */ /* 0x001fc800000000ff */
[----:B------:R-:W-:Y:S01]  /*27a0*/  PRMT R19, R0, 0x7610, R19 ;  /* 0x0000761000137816 */ /* 0x000fe20000000013 */
[----:B------:R-:W-:Y:S06]  /*27b0*/  BRA `(.L_x_4520) ;  /* 0x0000000000107947 */ /* 0x000fec0003800000 */
.L_x_4543:
[----:B------:R-:W2:Y:S02]  /*27c0*/  LDG.E R2, desc[UR36][R2.64] ;  /* 0x0000002402027981 */ /* 0x000ea4000c1e1900 */
[----:B--2---:R-:W-:-:S04]  /*27d0*/  I2FP.F32.U32 R0, R2 ;  /* 0x0000000200007245 */ /* 0x004fc80000201000 */
[----:B------:R-:W-:-:S04]  /*27e0*/  F2FP.F16.F32.PACK_AB R0, RZ, R0 ;  /* 0x00000000ff00723e */ /* 0x000fc800000000ff */
[----:B------:R-:W-:-:S07]  /*27f0*/  PRMT R19, R0, 0x7610, R19 ;  /* 0x0000761000137816 */ /* 0x000fce0000000013 */
.L_x_4520:
        /* <DEDUP_REMOVED lines=18> */
.L_x_4552:
[----:B------:R-:W2:Y:S02]  /*2920*/  LDG.E.U8 R2, desc[UR36][R2.64] ;  /* 0x0000002402027981 */ /* 0x000ea4000c1e1100 */
[----:B--2---:R-:W-:-:S04]  /*2930*/  I2FP.F32.U32 R0, R2 ;  /* 0x0000000200007245 */ /* 0x004fc80000201000 */
[----:B------:R-:W-:Y:S01]  /*2940*/  F2FP.F16.F32.PACK_AB R0, RZ, R0 ;  /* 0x00000000ff00723e */ /* 0x000fe200000000ff */
[----:B------:R-:W-:Y:S06]  /*2950*/  BRA `(.L_x_4554) ;  /* 0x0000000c009c7947 */ /* 0x000fec0003800000 */
.L_x_4551:
        /* <DEDUP_REMOVED lines=10> */
.L_x_4556:
[----:B------:R-:W2:Y:S02]  /*2a00*/  LDG.E R2, desc[UR36][R2.64] ;  /* 0x0000002402027981 */ /* 0x000ea4000c1e1900 */
[----:B--2---:R-:W-:-:S04]  /*2a10*/  I2FP.F32.S32 R0, R2 ;  /* 0x0000000200007245 */ /* 0x004fc80000201400 */
[----:B------:R-:W-:Y:S01]  /*2a20*/  F2FP.F16.F32.PACK_AB R0, RZ, R0 ;  /* 0x00000000ff00723e */ /* 0x000fe200000000ff */
[----:B------:R-:W-:Y:S06]  /*2a30*/  BRA `(.L_x_4554) ;  /* 0x0000000c00647947 */ /* 0x000fec0003800000 */
.L_x_4555:
[----:B------:R-:W2:Y:S02]  /*2a40*/  LDG.E.U16 R2, desc[UR36][R2.64] ;  /* 0x0000002402027981 */ /* 0x000ea4000c1e1500 */
[----:B--2---:R-:W0:Y:S02]  /*2a50*/  I2F.S16 R0, R2 ;  /* 0x0000000200007306 */ /* 0x004e240000101400 */
[----:B0-----:R-:W-:Y:S01]  /*2a60*/  F2FP.F16.F32.PACK_AB R0, RZ, R0 ;  /* 0x00000000ff00723e */ /* 0x001fe200000000ff */
[----:B------:R-:W-:Y:S06]  /*2a70*/  BRA `(.L_x_4554) ;  /* 0x0000000c00547947 */ /* 0x000fec0003800000 */
.L_x_4550:
        /* <DEDUP_REMOVED lines=9> */
.L_x_4558:
[----:B------:R1:W5:Y:S01]  /*2b10*/  LDG.E.U16 R0, desc[UR36][R2.64] ;  /* 0x0000002402007981 */ /* 0x000362000c1e1500 */
[----:B------:R-:W-:Y:S05]  /*2b20*/  BRA `(.L_x_4554) ;  /* 0x0000000c00287947 */ /* 0x000fea0003800000 */
.L_x_4557:
        /* <DEDUP_REMOVED lines=9> */
.L_x_4560:
[----:B------:R0:W5:Y:S01]  /*2bc0*/  LDG.E.U16 R0, desc[UR36][R2.64] ;  /* 0x0000002402007981 */ /* 0x000162000c1e1500 */
[----:B------:R-:W-:Y:S05]  /*2bd0*/  BRA `(.L_x_4554) ;  /* 0x0000000800fc7947 */ /* 0x000fea0003800000 */
.L_x_4559:
        /* <DEDUP_REMOVED lines=12> */
.L_x_4549:
        /* <DEDUP_REMOVED lines=13> */
.L_x_4563:
        /* <DEDUP_REMOVED lines=12> */
.L_x_4562:
        /* <DEDUP_REMOVED lines=27> */
.L_x_4565:
        /* <DEDUP_REMOVED lines=13> */
.L_x_4564:
[----:B------:R-:W2:Y:S02]  /*30b0*/  LDG.E.U16 R0, desc[UR36][R2.64] ;  /* 0x0000002402007981 */ /* 0x000ea4000c1e1500 */
[----:B--2---:R-:W-:-:S05]  /*30c0*/  IMAD.U32 R0, R0, 0x10000, RZ ;  /* 0x0001000000007824 */ /* 0x004fca00078e00ff */
[----:B------:R-:W-:Y:S01]  /*30d0*/  F2FP.F16.F32.PACK_AB R0, RZ, R0 ;  /* 0x00000000ff00723e */ /* 0x000fe200000000ff */
[----:B------:R-:W-:Y:S06]  /*30e0*/  BRA `(.L_x_4554) ;  /* 0x0000000400b87947 */ /* 0x000fec0003800000 */
.L_x_4561:
        /* <DEDUP_REMOVED lines=12> */
.L_x_4568:
        /* <DEDUP_REMOVED lines=21> */
.L_x_4572:
[----:B------:R-:W-:Y:S05]  /*3300*/  BSYNC.RECONVERGENT B1 ;  /* 0x0000000000017941 */ /* 0x000fea0003800200 */
.L_x_4571:
[----:B------:R-:W-:Y:S01]  /*3310*/  IMAD.SHL.U32 R0, R0, 0x100000, RZ ;  /* 0x0010000000007824 */ /* 0x000fe200078e00ff */
[----:B------:R-:W-:-:S04]  /*3320*/  LEA R2, R2, 0x3b800000, 0x17 ;  /* 0x3b80000002027811 */ /* 0x000fc800078eb8ff */
[----:B------:R-:W-:-:S07]  /*3330*/  LOP3.LUT R0, R2, R0, R7, 0xfe, !PT ;  /* 0x0000000002007212 */ /* 0x000fce00078efe07 */
.L_x_4570:
[----:B------:R-:W-:Y:S05]  /*3340*/  BSYNC.RECONVERGENT B0 ;  /* 0x0000000000007941 */ /* 0x000fea0003800200 */
.L_x_4569:
[----:B------:R-:W-:Y:S01]  /*3350*/  F2FP.F16.F32.PACK_AB R0, RZ, R0 ;  /* 0x00000000ff00723e */ /* 0x000fe200000000ff */
[----:B------:R-:W-:Y:S06]  /*3360*/  BRA `(.L_x_4554) ;  /* 0x0000000400187947 */ /* 0x000fec0003800000 */
.L_x_4567:
        /* <DEDUP_REMOVED lines=21> */
.L_x_4576:
[----:B------:R-:W-:Y:S05]  /*34c0*/  BSYNC.RECONVERGENT B1 ;  /* 0x0000000000017941 */ /* 0x000fea0003800200 */
.L_x_4575:
[----:B------:R-:W-:Y:S01]  /*34d0*/  IMAD.SHL.U32 R0, R0, 0x200000, RZ ;  /* 0x0020000000007824 */ /* 0x000fe200078e00ff */
[----:B------:R-:W-:-:S04]  /*34e0*/  LEA R2, R2, 0x37800000, 0x17 ;  /* 0x3780000002027811 */ /* 0x000fc800078eb8ff */
[----:B------:R-:W-:-:S07]  /*34f0*/  LOP3.LUT R0, R2, R0, R7, 0xfe, !PT ;  /* 0x0000000002007212 */ /* 0x000fce00078efe07 */
.L_x_4574:
[----:B------:R-:W-:Y:S05]  /*3500*/  BSYNC.RECONVERGENT B0 ;  /* 0x0000000000007941 */ /* 0x000fea0003800200 */
.L_x_4573:
[----:B------:R-:W-:Y:S01]  /*3510*/  F2FP.F16.F32.PACK_AB R0, RZ, R0 ;  /* 0x00000000ff00723e */ /* 0x000fe200000000ff */
[----:B------:R-:W-:Y:S06]  /*3520*/  BRA `(.L_x_4554) ;  /* 0x0000000000a87947 */ /* 0x000fec0003800000 */
.L_x_4566:
[----:B------:R-:W-:-:S09]  /*3530*/  UISETP.NE.AND UP0, UPT, UR4, 0x1c, UPT ;  /* 0x0000001c0400788c */ /* 0x000fd2000bf05270 */
[----:B------:R-:W-:Y:S05]  /*3540*/  BRA.U !UP0, `(.L_x_4577) ;  /* 0x0000000108947547 */ /* 0x000fea000b800000 */
[----:B------:R-:W-:-:S09]  /*3550*/  UISETP.NE.AND UP0, UPT, UR4, 0x1d, UPT ;  /* 0x0000001d0400788c */ /* 0x000fd2000bf05270 */
[----:B------:R-:W-:Y:S05]  /*3560*/  BRA.U !UP0, `(.L_x_4578) ;  /* 0x00000001087c7547 */ /* 0x000fea000b800000 */
[----:B------:R-:W-:-:S09]  /*3570*/  UISETP.NE.AND UP0, UPT, UR4, 0x2c, UPT ;  /* 0x0000002c0400788c */ /* 0x000fd2000bf05270 */
[----:B------:R-:W-:Y:S05]  /*3580*/  BRA.U !UP0, `(.L_x_4579) ;  /* 0x0000000108487547 */ /* 0x000fea000b800000 */
.L_x_4553:
        /* <DEDUP_REMOVED lines=16> */
.L_x_4580:
[----:B------:R-:W-:Y:S01]  /*3690*/  PRMT R0, RZ, 0x7610, R0 ;  /* 0x00007610ff007816 */ /* 0x000fe20000000000 */
[----:B------:R-:W-:Y:S06]  /*36a0*/  BRA `(.L_x_4554) ;  /* 0x0000000000487947 */ /* 0x000fec0003800000 */
.L_x_4579:
        /* <DEDUP_REMOVED lines=8> */
.L_x_4582:
[----:B------:R-:W-:Y:S05]  /*3730*/  BSYNC.RECONVERGENT B0 ;  /* 0x0000000000007941 */ /* 0x000fea0003800200 */
.L_x_4581:
[----:B------:R-:W-:Y:S01]  /*3740*/  F2FP.F16.F32.PACK_AB R0, RZ, R0 ;  /* 0x00000000ff00723e */ /* 0x000fe200000000ff */
[----:B------:R-:W-:Y:S06]  /*3750*/  BRA `(.L_x_4554) ;  /* 0x00000000001c7947 */ /* 0x000fec0003800000 */
.L_x_4578:
[----:B------:R-:W2:Y:S02]  /*3760*/  LDG.E.64 R2, desc[UR36][R2.64] ;  /* 0x0000002402027981 */ /* 0x000ea4000c1e1b00 */
[----:B--2---:R-:W0:Y:S02]  /*3770*/  I2F.U64 R0, R2 ;  /* 0x0000000200007312 */ /* 0x004e240000301000 */
[----:B0-----:R-:W-:Y:S01]  /*3780*/  F2FP.F16.F32.PACK_AB R0, RZ, R0 ;  /* 0x00000000ff00723e */ /* 0x001fe200000000ff */
[----:B------:R-:W-:Y:S06]  /*3790*/  BRA `(.L_x_4554) ;  /* 0x00000000000c7947 */ /* 0x000fec0003800000 */
.L_x_4577:
[----:B------:R-:W2:Y:S02]  /*37a0*/  LDG.E R2, desc[UR36][R2.64] ;  /* 0x0000002402027981 */ /* 0x000ea4000c1e1900 */
[----:B--2---:R-:W-:-:S04]  /*37b0*/  I2FP.F32.U32 R0, R2 ;  /* 0x0000000200007245 */ /* 0x004fc80000201000 */
[----:B------:R-:W-:-:S07]  /*37c0*/  F2FP.F16.F32.PACK_AB R0, RZ, R0 ;  /* 0x00000000ff00723e */ /* 0x000fce00000000ff */
.L_x_4554:
[----:B-----5:R-:W-:Y:S01]  /*37d0*/  HADD2.F32 R0, -RZ, R0.H0_H0 ;  /* 0x20000000ff007230 */ /* 0x020fe20000004100 */
[----:B01----:R-:W-:Y:S01]  /*37e0*/  MOV R2, 0x3e095d4e ;  /* 0x3e095d4e00027802 */ /* 0x003fe20000000f00 */
[----:B------:R-:W0:Y:S01]  /*37f0*/  LDCU.64 UR6, c[0x0][0x5e8] ;  /* 0x0000bd00ff0677ac */ /* 0x000e220008000a00 */
[----:B------:R-:W-:Y:S02]  /*3800*/  HADD2.F32 R19, -RZ, R19.H0_H0 ;  /* 0x20000013ff137230 */ /* 0x000fe40000004100 */
        /* <DEDUP_REMOVED lines=32> */
.L_x_4586:
[----:B------:R-:W-:-:S06]  /*3a10*/  HADD2.F32 R5, -RZ, R0.H0_H0 ;  /* 0x20000000ff057230 */ /* 0x000fcc0000004100 */
[----:B------:R-:W0:Y:S02]  /*3a20*/  F2I.S64.TRUNC R4, R5 ;  /* 0x0000000500047311 */ /* 0x000e24000020d900 */
[----:B0-----:R1:W-:Y:S01]  /*3a30*/  STG.E.U8 desc[UR36][R2.64], R4 ;  /* 0x0000000402007986 */ /* 0x0013e2000c101124 */
[----:B------:R-:W-:Y:S05]  /*3a40*/  BRA `(.L_x_4588) ;  /* 0x0000000c00707947 */ /* 0x000fea0003800000 */
.L_x_4585:
        /* <DEDUP_REMOVED lines=10> */
.L_x_4590:
[----:B------:R-:W-:-:S04]  /*3af0*/  HADD2.F32 R0, -RZ, R0.H0_H0 ;  /* 0x20000000ff007230 */ /* 0x000fc80000004100 */
[----:B------:R-:W0:Y:S02]  /*3b00*/  F2I.FTZ.TRUNC.NTZ R5, R0 ;  /* 0x0000000000057305 */ /* 0x000e24000021f100 */
[----:B0-----:R3:W-:Y:S01]  /*3b10*/  STG.E desc[UR36][R2.64], R5 ;  /* 0x0000000502007986 */ /* 0x0017e2000c101924 */
[----:B------:R-:W-:Y:S05]  /*3b20*/  BRA `(.L_x_4588) ;  /* 0x0000000c00387947 */ /* 0x000fea0003800000 */
.L_x_4589:
[----:B------:R-:W-:-:S04]  /*3b30*/  HADD2.F32 R0, -RZ, R0.H0_H0 ;  /* 0x20000000ff007230 */ /* 0x000fc80000004100 */
[----:B------:R-:W0:Y:S02]  /*3b40*/  F2I.FTZ.TRUNC.NTZ R5, R0 ;  /* 0x0000000000057305 */ /* 0x000e24000021f100 */
[----:B0-----:R2:W-:Y:S01]  /*3b50*/  STG.E.U16 desc[UR36][R2.64], R5 ;  /* 0x0000000502007986 */ /* 0x0015e2000c101524 */
[----:B------:R-:W-:Y:S05]  /*3b60*/  BRA `(.L_x_4588) ;  /* 0x0000000c00287947 */ /* 0x000fea0003800000 */
.L_x_4584:
        /* <DEDUP_REMOVED lines=9> */
.L_x_4592:
[----:B------:R0:W-:Y:S01]  /*3c00*/  STG.E.U16 desc[UR36][R2.64], R0 ;  /* 0x0000000002007986 */ /* 0x0001e2000c101524 */
[----:B------:R-:W-:Y:S05]  /*3c10*/  BRA `(.L_x_4588) ;  /* 0x0000000800fc7947 */ /* 0x000fea0003800000 */
.L_x_4591:
        /* <DEDUP_REMOVED lines=10> */
.L_x_4594:
[----:B------:R-:W-:-:S05]  /*3cc0*/  HADD2.F32 R0, -RZ, R0.H0_H0 ;  /* 0x20000000ff007230 */ /* 0x000fca0000004100 */
[----:B------:R-:W-:-:S04]  /*3cd0*/  F2FP.F16.F32.PACK_AB R0, RZ, R0 ;  /* 0x00000000ff00723e */ /* 0x000fc800000000ff */
[----:B------:R-:W-:-:S05]  /*3ce0*/  PRMT R0, R0, 0x5410, RZ ;  /* 0x0000541000007816 */ /* 0x000fca00000000ff */
[----:B------:R0:W-:Y:S01]  /*3cf0*/  STG.E desc[UR36][R2.64], R0 ;  /* 0x0000000002007986 */ /* 0x0001e2000c101924 */
[----:B------:R-:W-:Y:S05]  /*3d00*/  BRA `(.L_x_4588) ;  /* 0x0000000800c07947 */ /* 0x000fea0003800000 */
.L_x_4593:
[----:B------:R-:W-:-:S05]  /*3d10*/  HADD2.F32 R4, -RZ, R0.H0_H0 ;  /* 0x20000000ff047230 */ /* 0x000fca0000004100 */
[----:B------:R-:W-:-:S06]  /*3d20*/  FMUL.FTZ R4, R4, 1 ;  /* 0x3f80000004047820 */ /* 0x000fcc0000410000 */
[----:B------:R-:W0:Y:S02]  /*3d30*/  F2F.F64.F32 R4, R4 ;  /* 0x0000000400047310 */ /* 0x000e240000201800 */
[----:B0-----:R0:W-:Y:S01]  /*3d40*/  STG.E.64 desc[UR36][R2.64], R4 ;  /* 0x0000000402007986 */ /* 0x0011e2000c101b24 */
[----:B------:R-:W-:Y:S05]  /*3d50*/  BRA `(.L_x_4588) ;  /* 0x0000000800ac7947 */ /* 0x000fea0003800000 */
.L_x_4583:
        /* <DEDUP_REMOVED lines=13> */
.L_x_4597:
[----:B------:R-:W-:Y:S01]  /*3e30*/  HADD2.F32 R0, -RZ, R0.H0_H0 ;  /* 0x20000000ff007230 */ /* 0x000fe20000004100 */
[----:B------:R-:W-:-:S04]  /*3e40*/  CS2R R6, SRZ ;  /* 0x0000000000067805 */ /* 0x000fc8000001ff00 */
[----:B------:R-:W-:-:S04]  /*3e50*/  FMUL.FTZ R0, R0, 1 ;  /* 0x3f80000000007820 */ /* 0x000fc80000410000 */
[----:B------:R-:W0:Y:S02]  /*3e60*/  F2F.F64.F32 R4, R0 ;  /* 0x0000000000047310 */ /* 0x000e240000201800 */
[----:B0-----:R0:W-:Y:S01]  /*3e70*/  STG.E.128 desc[UR36][R2.64], R4 ;  /* 0x0000000402007986 */ /* 0x0011e2000c101d24 */
[----:B------:R-:W-:Y:S05]  /*3e80*/  BRA `(.L_x_4588) ;  /* 0x0000000800607947 */ /* 0x000fea0003800000 */
.L_x_4596:
        /* <DEDUP_REMOVED lines=19> */
.L_x_4601:
[----:B------:R-:W-:Y:S05]  /*3fc0*/  BSYNC.RECONVERGENT B0 ;  /* 0x0000000000007941 */ /* 0x000fea0003800200 */
.L_x_4600:
[----:B------:R-:W-:-:S05]  /*3fd0*/  LOP3.LUT R5, R0, 0x80, R5, 0xf8, !PT ;  /* 0x0000008000057812 */ /* 0x000fca00078ef805 */
[----:B------:R0:W-:Y:S01]  /*3fe0*/  STG.E.U8 desc[UR36][R2.64], R5 ;  /* 0x0000000502007986 */ /* 0x0001e2000c101124 */
[----:B------:R-:W-:Y:S05]  /*3ff0*/  BRA `(.L_x_4588) ;  /* 0x0000000800047947 */ /* 0x000fea0003800000 */
.L_x_4599:
        /* <DEDUP_REMOVED lines=15> */
.L_x_4603:
[----:B------:R-:W-:Y:S05]  /*40f0*/  BSYNC.RECONVERGENT B0 ;  /* 0x0000000000007941 */ /* 0x000fea0003800200 */
.L_x_4602:
[----:B------:R-:W-:-:S05]  /*4100*/  LOP3.LUT R5, R0, 0x80, R5, 0xf8, !PT ;  /* 0x0000008000057812 */ /* 0x000fca00078ef805 */
[----:B------:R0:W-:Y:S01]  /*4110*/  STG.E.U8 desc[UR36][R2.64], R5 ;  /* 0x0000000502007986 */ /* 0x0001e2000c101124 */
[----:B------:R-:W-:Y:S05]  /*4120*/  BRA `(.L_x_4588) ;  /* 0x0000000400b87947 */ /* 0x000fea0003800000 */
.L_x_4598:
[----:B------:R-:W-:-:S05]  /*4130*/  HADD2.F32 R0, -RZ, R0.H0_H0 ;  /* 0x20000000ff007230 */ /* 0x000fca0000004100 */
[----:B------:R-:W-:-:S05]  /*4140*/  F2FP.BF16.F32.PACK_AB R0, RZ, R0 ;  /* 0x00000000ff00723e */ /* 0x000fca00000010ff */
[----:B------:R0:W-:Y:S01]  /*4150*/  STG.E.U16 desc[UR36][R2.64], R0 ;  /* 0x0000000002007986 */ /* 0x0001e2000c101524 */
[----:B------:R-:W-:Y:S05]  /*4160*/  BRA `(.L_x_4588) ;  /* 0x0000000400a87947 */ /* 0x000fea0003800000 */
.L_x_4595:
        /* <DEDUP_REMOVED lines=12> */
.L_x_4606:
[----:B------:R-:W-:Y:S01]  /*4230*/  HADD2.F32 R5, -RZ, R0.H0_H0 ;  /* 0x20000000ff057230 */ /* 0x000fe20000004100 */
[----:B------:R-:W-:Y:S01]  /*4240*/  BSSY.RECONVERGENT B0, `(.L_x_4607) ;  /* 0x0000014000007945 */ /* 0x000fe20003800200 */
[----:B------:R-:W-:-:S03]  /*4250*/  MOV R0, 0x80 ;  /* 0x0000008000007802 */ /* 0x000fc60000000f00 */
        /* <DEDUP_REMOVED lines=10> */
.L_x_4609:
[----:B------:R-:W-:-:S04]  /*4300*/  SHF.R.U32.HI R0, RZ, 0x14, R5 ;  /* 0x00000014ff007819 */ /* 0x000fc80000011605 */
[----:B------:R-:W-:-:S04]  /*4310*/  LOP3.LUT R0, R0, 0x1, RZ, 0xc0, !PT ;  /* 0x0000000100007812 */ /* 0x000fc800078ec0ff */
[----:B------:R-:W-:-:S04]  /*4320*/  IADD3 R0, PT, PT, R5, 0x487ffff, R0 ;  /* 0x0487ffff05007810 */ /* 0x000fc80007ffe000 */
[----:B------:R-:W-:-:S04]  /*4330*/  SHF.R.U32.HI R0, RZ, 0x14, R0 ;  /* 0x00000014ff007819 */ /* 0x000fc80000011600 */
[----:B------:R-:W-:-:S07]  /*4340*/  LOP3.LUT R4, R0, 0xff, RZ, 0xc0, !PT ;  /* 0x000000ff00047812 */ /* 0x000fce00078ec0ff */
.L_x_4610:
[----:B------:R-:W-:-:S04]  /*4350*/  SHF.R.U32.HI R5, RZ, 0x18, R5 ;  /* 0x00000018ff057819 */ /* 0x000fc80000011605 */
[----:B------:R-:W-:-:S04]  /*4360*/  LOP3.LUT R4, R4, 0x80, R5, 0xf8, !PT ;  /* 0x0000008004047812 */ /* 0x000fc800078ef805 */
[----:B------:R-:W-:-:S07]  /*4370*/  PRMT R0, R4, 0x7610, R0 ;  /* 0x0000761004007816 */ /* 0x000fce0000000000 */
.L_x_4608:
[----:B------:R-:W-:Y:S05]  /*4380*/  BSYNC.RECONVERGENT B0 ;  /* 0x0000000000007941 */ /* 0x000fea0003800200 */
.L_x_4607:
[----:B------:R0:W-:Y:S01]  /*4390*/  STG.E.U8 desc[UR36][R2.64], R0 ;  /* 0x0000000002007986 */ /* 0x0001e2000c101124 */
[----:B------:R-:W-:Y:S05]  /*43a0*/  BRA `(.L_x_4588) ;  /* 0x0000000400187947 */ /* 0x000fea0003800000 */
.L_x_4605:
        /* <DEDUP_REMOVED lines=13> */
.L_x_4613:
[----:B------:R-:W-:-:S04]  /*4480*/  SHF.R.U32.HI R0, RZ, 0x15, R5 ;  /* 0x00000015ff007819 */ /* 0x000fc80000011605 */
[----:B------:R-:W-:-:S04]  /*4490*/  LOP3.LUT R0, R0, 0x1, RZ, 0xc0, !PT ;  /* 0x0000000100007812 */ /* 0x000fc800078ec0ff */
[----:B------:R-:W-:-:S04]  /*44a0*/  IADD3 R0, PT, PT, R5, 0x88fffff, R0 ;  /* 0x088fffff05007810 */ /* 0x000fc80007ffe000 */
[----:B------:R-:W-:-:S04]  /*44b0*/  SHF.R.U32.HI R0, RZ, 0x15, R0 ;  /* 0x00000015ff007819 */ /* 0x000fc80000011600 */
[----:B------:R-:W-:-:S07]  /*44c0*/  LOP3.LUT R4, R0, 0xff, RZ, 0xc0, !PT ;  /* 0x000000ff00047812 */ /* 0x000fce00078ec0ff */
.L_x_4614:
[----:B------:R-:W-:-:S04]  /*44d0*/  SHF.R.U32.HI R5, RZ, 0x18, R5 ;  /* 0x00000018ff057819 */ /* 0x000fc80000011605 */
[----:B------:R-:W-:-:S04]  /*44e0*/  LOP3.LUT R4, R4, 0x80, R5, 0xf8, !PT ;  /* 0x0000008004047812 */ /* 0x000fc800078ef805 */
[----:B------:R-:W-:-:S07]  /*44f0*/  PRMT R0, R4, 0x7610, R0 ;  /* 0x0000761004007816 */ /* 0x000fce0000000000 */
.L_x_4612:
[----:B------:R-:W-:Y:S05]  /*4500*/  BSYNC.RECONVERGENT B0 ;  /* 0x0000000000007941 */ /* 0x000fea0003800200 */
.L_x_4611:
[----:B------:R0:W-:Y:S01]  /*4510*/  STG.E.U8 desc[UR36][R2.64], R0 ;  /* 0x0000000002007986 */ /* 0x0001e2000c101124 */
[----:B------:R-:W-:Y:S05]  /*4520*/  BRA `(.L_x_4588) ;  /* 0x0000000000b87947 */ /* 0x000fea0003800000 */
.L_x_4604:
[----:B------:R-:W-:-:S09]  /*4530*/  UISETP.NE.AND UP0, UPT, UR4, 0x1c, UPT ;  /* 0x0000001c0400788c */ /* 0x000fd2000bf05270 */
[----:B------:R-:W-:Y:S05]  /*4540*/  BRA.U !UP0, `(.L_x_4615) ;  /* 0x0000000108a47547 */ /* 0x000fea000b800000 */
[----:B------:R-:W-:-:S09]  /*4550*/  UISETP.NE.AND UP0, UPT, UR4, 0x1d, UPT ;  /* 0x0000001d0400788c */ /* 0x000fd2000bf05270 */
[----:B------:R-:W-:Y:S05]  /*4560*/  BRA.U !UP0, `(.L_x_4616) ;  /* 0x00000001088c7547 */ /* 0x000fea000b800000 */
[----:B------:R-:W-:-:S09]  /*4570*/  UISETP.NE.AND UP0, UPT, UR4, 0x2c, UPT ;  /* 0x0000002c0400788c */ /* 0x000fd2000bf05270 */
[----:B------:R-:W-:Y:S05]  /*4580*/  BRA.U !UP0, `(.L_x_4617) ;  /* 0x0000000108447547 */ /* 0x000fea000b800000 */
.L_x_4587:
        /* <DEDUP_REMOVED lines=16> */
.L_x_4618:
[----:B------:R-:W-:Y:S05]  /*4690*/  BRA `(.L_x_4588) ;  /* 0x00000000005c7947 */ /* 0x000fea0003800000 */
.L_x_4617:
        /* <DEDUP_REMOVED lines=16> */
.L_x_4616:
[----:B------:R-:W-:-:S06]  /*47a0*/  HADD2.F32 R4, -RZ, R0.H0_H0 ;  /* 0x20000000ff047230 */ /* 0x000fcc0000004100 */
[----:B------:R-:W0:Y:S02]  /*47b0*/  F2I.U64.TRUNC R4, R4 ;  /* 0x0000000400047311 */ /* 0x000e24000020d800 */
[----:B0-----:R0:W-:Y:S01]  /*47c0*/  STG.E.64 desc[UR36][R2.64], R4 ;  /* 0x0000000402007986 */ /* 0x0011e2000c101b24 */
[----:B------:R-:W-:Y:S05]  /*47d0*/  BRA `(.L_x_4588) ;  /* 0x00000000000c7947 */ /* 0x000fea0003800000 */
.L_x_4615:
[----:B------:R-:W-:-:S04]  /*47e0*/  HADD2.F32 R0, -RZ, R0.H0_H0 ;  /* 0x20000000ff007230 */ /* 0x000fc80000004100 */
[----:B------:R-:W0:Y:S02]  /*47f0*/  F2I.FTZ.U32.TRUNC.NTZ R5, R0 ;  /* 0x0000000000057305 */ /* 0x000e24000021f000 */
[----:B0-----:R0:W-:Y:S02]  /*4800*/  STG.E desc[UR36][R2.64], R5 ;  /* 0x0000000502007986 */ /* 0x0011e4000c101924 */
.L_x_4588:
[----:B------:R-:W-:-:S07]  /*4810*/  VIADD R17, R17, 0x80 ;  /* 0x0000008011117836 */ /* 0x000fce0000000000 */
.L_x_4513:
[----:B------:R-:W-:Y:S05]  /*4820*/  BSYNC.RECONVERGENT B6 ;  /* 0x0000000000067941 */ /* 0x000fea0003800200 */
.L_x_4512:
        /* <DEDUP_REMOVED lines=358> */
.L_x_4621:
        /* <DEDUP_REMOVED lines=19> */
.L_x_4625:
[----:B------:R-:W2:Y:S02]  /*5fc0*/  LDG.E.U8 R2, desc[UR36][R2.64] ;  /* 0x0000002402027981 */ /* 0x000ea4000c1e1100 */
[----:B--2---:R-:W-:-:S04]  /*5fd0*/  I2FP.F32.U32 R0, R2 ;  /* 0x0000000200007245 */ /* 0x004fc80000201000 */
[----:B------:R-:W-:-:S04]  /*5fe0*/  F2FP.F16.F32.PACK_AB R0, RZ, R0 ;  /* 0x00000000ff00723e */ /* 0x000fc800000000ff */
[----:B------:R-:W-:Y:S01]  /*5ff0*/  PRMT R19, R0, 0x7610, R19 ;  /* 0x0000761000137816 */ /* 0x000fe20000000013 */
[----:B------:R-:W-:Y:S06]  /*6000*/  BRA `(.L_x_4627) ;  /* 0x0000000c00d47947 */ /* 0x000fec0003800000 */
.L_x_4624:
        /* <DEDUP_REMOVED lines=11> */
.L_x_4629:
[----:B------:R-:W2:Y:S02]  /*60c0*/  LDG.E R2, desc[UR36][R2.64] ;  /* 0x0000002402027981 */ /* 0x000ea4000c1e1900 */
[----:B--2---:R-:W-:-:S04]  /*60d0*/  I2FP.F32.S32 R0, R2 ;  /* 0x0000000200007245 */ /* 0x004fc80000201400 */
[----:B------:R-:W-:-:S04]  /*60e0*/  F2FP.F16.F32.PACK_AB R0, RZ, R0 ;  /* 0x00000000ff00723e */ /* 0x000fc800000000ff */
[----:B------:R-:W-:Y:S01]  /*60f0*/  PRMT R19, R0, 0x7610, R19 ;  /* 0x0000761000137816 */ /* 0x000fe20000000013 */
[----:B------:R-:W-:Y:S06]  /*6100*/  BRA `(.L_x_4627) ;  /* 0x0000000c00947947 */ /* 0x000fec0003800000 */
.L_x_4628:
[----:B------:R-:W2:Y:S02]  /*6110*/  LDG.E.U16 R2, desc[UR36][R2.64] ;  /* 0x0000002402027981 */ /* 0x000ea4000c1e1500 */
[----:B--2---:R-:W0:Y:S02]  /*6120*/  I2F.S16 R0, R2 ;  /* 0x0000000200007306 */ /* 0x004e240000101400 */
[----:B0-----:R-:W-:-:S04]  /*6130*/  F2FP.F16.F32.PACK_AB R0, RZ, R0 ;  /* 0x00000000ff00723e */ /* 0x001fc800000000ff */
[----:B------:R-:W-:Y:S01]  /*6140*/  PRMT R19, R0, 0x7610, R19 ;  /* 0x0000761000137816 */ /* 0x000fe20000000013 */
[----:B------:R-:W-:Y:S06]  /*6150*/  BRA `(.L_x_4627) ;  /* 0x0000000c00807947 */ /* 0x000fec0003800000 */
.L_x_4623:
        /* <DEDUP_REMOVED lines=9> */
.L_x_4631:
[----:B------:R1:W5:Y:S01]  /*61f0*/  LDG.E.U16 R19, desc[UR36][R2.64] ;  /* 0x0000002402137981 */ /* 0x000362000c1e1500 */
[----:B------:R-:W-:Y:S05]  /*6200*/  BRA `(.L_x_4627) ;  /* 0x0000000c00547947 */ /* 0x000fea0003800000 */
.L_x_4630:
        /* <DEDUP_REMOVED lines=9> */
.L_x_4633:
[----:B------:R0:W5:Y:S01]  /*62a0*/  LDG.E.U16 R19, desc[UR36][R2.64] ;  /* 0x0000002402137981 */ /* 0x000162000c1e1500 */
[----:B------:R-:W-:Y:S05]  /*62b0*/  BRA `(.L_x_4627) ;  /* 0x0000000c00287947 */ /* 0x000fea0003800000 */
.L_x_4632:
        /* <DEDUP_REMOVED lines=13> */
.L_x_4622:
        /* <DEDUP_REMOVED lines=14> */
.L_x_4636:
        /* <DEDUP_REMOVED lines=13> */
.L_x_4635:
        /* <DEDUP_REMOVED lines=27> */
.L_x_4638:
        /* <DEDUP_REMOVED lines=14> */
.L_x_4637:
[----:B------:R-:W2:Y:S02]  /*67d0*/  LDG.E.U16 R0, desc[UR36][R2.64] ;  /* 0x0000002402007981 */ /* 0x000ea4000c1e1500 */
[----:B--2---:R-:W-:-:S05]  /*67e0*/  IMAD.U32 R0, R0, 0x10000, RZ ;  /* 0x0001000000007824 */ /* 0x004fca00078e00ff */
[----:B------:R-:W-:-:S04]  /*67f0*/  F2FP.F16.F32.PACK_AB R0, RZ, R0 ;  /* 0x00000000ff00723e */ /* 0x000fc800000000ff */
[----:B------:R-:W-:Y:S01]  /*6800*/  PRMT R19, R0, 0x7610, R19 ;  /* 0x0000761000137816 */ /* 0x000fe20000000013 */
[----:B------:R-:W-:Y:S06]  /*6810*/  BRA `(.L_x_4627) ;  /* 0x0000000400d07947 */ /* 0x000fec0003800000 */
.L_x_4634:
        /* <DEDUP_REMOVED lines=13> */
.L_x_4641:
        /* <DEDUP_REMOVED lines=21> */
.L_x_4645:
[----:B------:R-:W-:Y:S05]  /*6a40*/  BSYNC.RECONVERGENT B1 ;  /* 0x0000000000017941 */ /* 0x000fea0003800200 */
.L_x_4644:
[----:B------:R-:W-:Y:S02]  /*6a50*/  SHF.L.U32 R0, R0, 0x14, RZ ;  /* 0x0000001400007819 */ /* 0x000fe400000006ff */
[----:B------:R-:W-:-:S04]  /*6a60*/  LEA R2, R2, 0x3b800000, 0x17 ;  /* 0x3b80000002027811 */ /* 0x000fc800078eb8ff */
[----:B------:R-:W-:-:S07]  /*6a70*/  LOP3.LUT R0, R2, R0, R7, 0xfe, !PT ;  /* 0x0000000002007212 */ /* 0x000fce00078efe07 */
.L_x_4643:
[----:B------:R-:W-:Y:S05]  /*6a80*/  BSYNC.RECONVERGENT B0 ;  /* 0x0000000000007941 */ /* 0x000fea0003800200 */
.L_x_4642:
[----:B------:R-:W-:-:S04]  /*6a90*/  F2FP.F16.F32.PACK_AB R0, RZ, R0 ;  /* 0x00000000ff00723e */ /* 0x000fc800000000ff */
[----:B------:R-:W-:Y:S01]  /*6aa0*/  PRMT R19, R0, 0x7610, R19 ;  /* 0x0000761000137816 */ /* 0x000fe20000000013 */
[----:B------:R-:W-:Y:S06]  /*6ab0*/  BRA `(.L_x_4627) ;  /* 0x0000000400287947 */ /* 0x000fec0003800000 */
.L_x_4640:
        /* <DEDUP_REMOVED lines=21> */
.L_x_4649:
[----:B------:R-:W-:Y:S05]  /*6c10*/  BSYNC.RECONVERGENT B1 ;  /* 0x0000000000017941 */ /* 0x000fea0003800200 */
.L_x_4648:
[----:B------:R-:W-:Y:S01]  /*6c20*/  IMAD.SHL.U32 R0, R0, 0x200000, RZ ;  /* 0x0020000000007824 */ /* 0x000fe200078e00ff */
[----:B------:R-:W-:-:S04]  /*6c30*/  LEA R2, R2, 0x37800000, 0x17 ;  /* 0x3780000002027811 */ /* 0x000fc800078eb8ff */
[----:B------:R-:W-:-:S07]  /*6c40*/  LOP3.LUT R0, R2, R0, R7, 0xfe, !PT ;  /* 0x0000000002007212 */ /* 0x000fce00078efe07 */
.L_x_4647:
[----:B------:R-:W-:Y:S05]  /*6c50*/  BSYNC.RECONVERGENT B0 ;  /* 0x0000000000007941 */ /* 0x000fea0003800200 */
.L_x_4646:
[----:B------:R-:W-:-:S04]  /*6c60*/  F2FP.F16.F32.PACK_AB R0, RZ, R0 ;  /* 0x00000000ff00723e */ /* 0x000fc800000000ff */
[----:B------:R-:W-:Y:S01]  /*6c70*/  PRMT R19, R0, 0x7610, R19 ;  /* 0x0000761000137816 */ /* 0x000fe20000000013 */
[----:B------:R-:W-:Y:S06]  /*6c80*/  BRA `(.L_x_4627) ;  /* 0x0000000000b47947 */ /* 0x000fec0003800000 */
.L_x_4639:
        /* <DEDUP_REMOVED lines=14> */
.L_x_4653:
[----:B------:R-:W-:Y:S05]  /*6d70*/  BSYNC.RECONVERGENT B0 ;  /* 0x0000000000007941 */ /* 0x000fea0003800200 */
.L_x_4652:
[----:B------:R-:W-:-:S04]  /*6d80*/  F2FP.F16.F32.PACK_AB R0, RZ, R0 ;  /* 0x00000000ff00723e */ /* 0x000fc800000000ff */
[----:B------:R-:W-:Y:S01]  /*6d90*/  PRMT R19, R0, 0x7610, R19 ;  /* 0x0000761000137816 */ /* 0x000fe20000000013 */
[----:B------:R-:W-:Y:S06]  /*6da0*/  BRA `(.L_x_4627) ;  /* 0x00000000006c7947 */ /* 0x000fec0003800000 */
.L_x_4626:
        /* <DEDUP_REMOVED lines=16> */
.L_x_4654:
[----:B------:R-:W-:Y:S01]  /*6eb0*/  PRMT R19, RZ, 0x7610, R19 ;  /* 0x00007610ff137816 */ /* 0x000fe20000000013 */
[----:B------:R-:W-:Y:S06]  /*6ec0*/  BRA `(.L_x_4627) ;  /* 0x0000000000247947 */ /* 0x000fec0003800000 */
.L_x_4651:
[----:B------:R-:W2:Y:S02]  /*6ed0*/  LDG.E.64 R2, desc[UR36][R2.64] ;  /* 0x0000002402027981 */ /* 0x000ea4000c1e1b00 */
[----:B--2---:R-:W0:Y:S02]  /*6ee0*/  I2F.U64 R0, R2 ;  /* 0x0000000200007312 */ /* 0x004e240000301000 */
[----:B0-----:R-:W-:-:S04]  /*6ef0*/  F2FP.F16.F32.PACK_AB R0, RZ, R0 ;  /* 0x00000000ff00723e */ /* 0x001fc800000000ff */
[----:B------:R-:W-:Y:S01]  /*6f00*/  PRMT R19, R0, 0x7610, R19 ;  /* 0x0000761000137816 */ /* 0x000fe20000000013 */
[----:B------:R-:W-:Y:S06]  /*6f10*/  BRA `(.L_x_4627) ;  /* 0x0000000000107947 */ /* 0x000fec0003800000 */
.L_x_4650:
[----:B------:R-:W2:Y:S02]  /*6f20*/  LDG.E R2, desc[UR36][R2.64] ;  /* 0x0000002402027981 */ /* 0x000ea4000c1e1900 */
[----:B--2---:R-:W-:-:S04]  /*6f30*/  I2FP.F32.U32 R0, R2 ;  /* 0x0000000200007245 */ /* 0x004fc80000201000 */
[----:B------:R-:W-:-:S04]  /*6f40*/  F2FP.F16.F32.PACK_AB R0, RZ, R0 ;  /* 0x00000000ff00723e */ /* 0x000fc800000000ff */
[----:B------:R-:W-:-:S07]  /*6f50*/  PRMT R19, R0, 0x7610, R19 ;  /* 0x0000761000137816 */ /* 0x000fce0000000013 */
.L_x_4627:
        /* <DEDUP_REMOVED lines=18> */
.L_x_4658:
[----:B------:R-:W2:Y:S02]  /*7080*/  LDG.E.U8 R2, desc[UR36][R2.64] ;  /* 0x0000002402027981 */ /* 0x000ea4000c1e1100 */
[----:B--2---:R-:W-:-:S04]  /*7090*/  I2FP.F32.U32 R0, R2 ;  /* 0x0000000200007245 */ /* 0x004fc80000201000 */
[----:B------:R-:W-:Y:S01]  /*70a0*/  F2FP.F16.F32.PACK_AB R0, RZ, R0 ;  /* 0x00000000ff00723e */ /* 0x000fe200000000ff */
[----:B------:R-:W-:Y:S06]  /*70b0*/  BRA `(.L_x_4660) ;  /* 0x0000000c009c7947 */ /* 0x000fec0003800000 */
.L_x_4657:
        /* <DEDUP_REMOVED lines=10> */
.L_x_4662:
[----:B------:R-:W2:Y:S02]  /*7160*/  LDG.E R2, desc[UR36][R2.64] ;  /* 0x0000002402027981 */ /* 0x000ea4000c1e1900 */
[----:B--2---:R-:W-:-:S04]  /*7170*/  I2FP.F32.S32 R0, R2 ;  /* 0x0000000200007245 */ /* 0x004fc80000201400 */
[----:B------:R-:W-:Y:S01]  /*7180*/  F2FP.F16.F32.PACK_AB R0, RZ, R0 ;  /* 0x00000000ff00723e */ /* 0x000fe200000000ff */
[----:B------:R-:W-:Y:S06]  /*7190*/  BRA `(.L_x_4660) ;  /* 0x0000000c00647947 */ /* 0x000fec0003800000 */
.L_x_4661:
[----:B------:R-:W2:Y:S02]  /*71a0*/  LDG.E.U16 R2, desc[UR36][R2.64] ;  /* 0x0000002402027981 */ /* 0x000ea4000c1e1500 */
[----:B--2---:R-:W0:Y:S02]  /*71b0*/  I2F.S16 R0, R2 ;  /* 0x0000000200007306 */ /* 0x004e240000101400 */
[----:B0-----:R-:W-:Y:S01]  /*71c0*/  F2FP.F16.F32.PACK_AB R0, RZ, R0 ;  /* 0x00000000ff00723e */ /* 0x001fe200000000ff */
[----:B------:R-:W-:Y:S06]  /*71d0*/  BRA `(.L_x_4660) ;  /* 0x0000000c00547947 */ /* 0x000fec0003800000 */
.L_x_4656:
        /* <DEDUP_REMOVED lines=9> */
.L_x_4664:
[----:B------:R0:W5:Y:S01]  /*7270*/  LDG.E.U16 R0, desc[UR36][R2.64] ;  /* 0x0000002402007981 */ /* 0x000162000c1e1500 */
[----:B------:R-:W-:Y:S05]  /*7280*/  BRA `(.L_x_4660) ;  /* 0x0000000c00287947 */ /* 0x000fea0003800000 */
.L_x_4663:
        /* <DEDUP_REMOVED lines=9> */
.L_x_4666:
[----:B------:R1:W5:Y:S01]  /*7320*/  LDG.E.U16 R0, desc[UR36][R2.64] ;  /* 0x0000002402007981 */ /* 0x000362000c1e1500 */
[----:B------:R-:W-:Y:S05]  /*7330*/  BRA `(.L_x_4660) ;  /* 0x0000000800fc7947 */ /* 0x000fea0003800000 */
.L_x_4665:
        /* <DEDUP_REMOVED lines=12> */
.L_x_4655:
        /* <DEDUP_REMOVED lines=13> */
.L_x_4669:
        /* <DEDUP_REMOVED lines=12> */
.L_x_4668:
        /* <DEDUP_REMOVED lines=27> */
.L_x_4671:
        /* <DEDUP_REMOVED lines=13> */
.L_x_4670:
[----:B------:R-:W2:Y:S02]  /*7810*/  LDG.E.U16 R0, desc[UR36][R2.64] ;  /* 0x0000002402007981 */ /* 0x000ea4000c1e1500 */
[----:B--2---:R-:W-:-:S04]  /*7820*/  SHF.L.U32 R0, R0, 0x10, RZ ;  /* 0x0000001000007819 */ /* 0x004fc800000006ff */
[----:B------:R-:W-:Y:S01]  /*7830*/  F2FP.F16.F32.PACK_AB R0, RZ, R0 ;  /* 0x00000000ff00723e */ /* 0x000fe200000000ff */
[----:B------:R-:W-:Y:S06]  /*7840*/  BRA `(.L_x_4660) ;  /* 0x0000000400b87947 */ /* 0x000fec0003800000 */
.L_x_4667:
        /* <DEDUP_REMOVED lines=12> */
.L_x_4674:
        /* <DEDUP_REMOVED lines=21> */
.L_x_4678:
[----:B------:R-:W-:Y:S05]  /*7a60*/  BSYNC.RECONVERGENT B1 ;  /* 0x0000000000017941 */ /* 0x000fea0003800200 */
.L_x_4677:
[----:B------:R-:W-:Y:S01]  /*7a70*/  IMAD.SHL.U32 R0, R0, 0x100000, RZ ;  /* 0x0010000000007824 */ /* 0x000fe200078e00ff */
[----:B------:R-:W-:-:S04]  /*7a80*/  LEA R2, R2, 0x3b800000, 0x17 ;  /* 0x3b80000002027811 */ /* 0x000fc800078eb8ff */
[----:B------:R-:W-:-:S07]  /*7a90*/  LOP3.LUT R0, R2, R0, R7, 0xfe, !PT ;  /* 0x0000000002007212 */ /* 0x000fce00078efe07 */
.L_x_4676:
[----:B------:R-:W-:Y:S05]  /*7aa0*/  BSYNC.RECONVERGENT B0 ;  /* 0x0000000000007941 */ /* 0x000fea0003800200 */
.L_x_4675:
[----:B------:R-:W-:Y:S01]  /*7ab0*/  F2FP.F16.F32.PACK_AB R0, RZ, R0 ;  /* 0x00000000ff00723e */ /* 0x000fe200000000ff */
[----:B------:R-:W-:Y:S06]  /*7ac0*/  BRA `(.L_x_4660) ;  /* 0x0000000400187947 */ /* 0x000fec0003800000 */
.L_x_4673:
        /* <DEDUP_REMOVED lines=21> */
.L_x_4682:
[----:B------:R-:W-:Y:S05]  /*7c20*/  BSYNC.RECONVERGENT B1 ;  /* 0x0000000000017941 */ /* 0x000fea0003800200 */
.L_x_4681:
[----:B------:R-:W-:Y:S01]  /*7c30*/  IMAD.SHL.U32 R0, R0, 0x200000, RZ ;  /* 0x0020000000007824 */ /* 0x000fe200078e00ff */
[----:B------:R-:W-:-:S04]  /*7c40*/  LEA R2, R2, 0x37800000, 0x17 ;  /* 0x3780000002027811 */ /* 0x000fc800078eb8ff */
[----:B------:R-:W-:-:S07]  /*7c50*/  LOP3.LUT R0, R2, R0, R7, 0xfe, !PT ;  /* 0x0000000002007212 */ /* 0x000fce00078efe07 */
.L_x_4680:
[----:B------:R-:W-:Y:S05]  /*7c60*/  BSYNC.RECONVERGENT B0 ;  /* 0x0000000000007941 */ /* 0x000fea0003800200 */
.L_x_4679:
[----:B------:R-:W-:Y:S01]  /*7c70*/  F2FP.F16.F32.PACK_AB R0, RZ, R0 ;  /* 0x00000000ff00723e */ /* 0x000fe200000000ff */
[----:B------:R-:W-:Y:S06]  /*7c80*/  BRA `(.L_x_4660) ;  /* 0x0000000000a87947 */ /* 0x000fec0003800000 */
.L_x_4672:
        /* <DEDUP_REMOVED lines=14> */
.L_x_4686:
[----:B------:R-:W-:Y:S05]  /*7d70*/  BSYNC.RECONVERGENT B0 ;  /* 0x0000000000007941 */ /* 0x000fea0003800200 */
.L_x_4685:
[----:B------:R-:W-:Y:S01]  /*7d80*/  F2FP.F16.F32.PACK_AB R0, RZ, R0 ;  /* 0x00000000ff00723e */ /* 0x000fe200000000ff */
[----:B------:R-:W-:Y:S06]  /*7d90*/  BRA `(.L_x_4660) ;  /* 0x0000000000647947 */ /* 0x000fec0003800000 */
.L_x_4659:
        /* <DEDUP_REMOVED lines=16> */
.L_x_4687:
[----:B------:R-:W-:Y:S01]  /*7ea0*/  PRMT R0, RZ, 0x7610, R0 ;  /* 0x00007610ff007816 */ /* 0x000fe20000000000 */
[----:B------:R-:W-:Y:S06]  /*7eb0*/  BRA `(.L_x_4660) ;  /* 0x00000000001c7947 */ /* 0x000fec0003800000 */
.L_x_4684:
[----:B------:R-:W2:Y:S02]  /*7ec0*/  LDG.E.64 R2, desc[UR36][R2.64] ;  /* 0x0000002402027981 */ /* 0x000ea4000c1e1b00 */
[----:B--2---:R-:W0:Y:S02]  /*7ed0*/  I2F.U64 R0, R2 ;  /* 0x0000000200007312 */ /* 0x004e240000301000 */
[----:B0-----:R-:W-:Y:S01]  /*7ee0*/  F2FP.F16.F32.PACK_AB R0, RZ, R0 ;  /* 0x00000000ff00723e */ /* 0x001fe200000000ff */
[----:B------:R-:W-:Y:S06]  /*7ef0*/  BRA `(.L_x_4660) ;  /* 0x00000000000c7947 */ /* 0x000fec0003800000 */
.L_x_4683:
[----:B------:R-:W2:Y:S02]  /*7f00*/  LDG.E R2, desc[UR36][R2.64] ;  /* 0x0000002402027981 */ /* 0x000ea4000c1e1900 */
[----:B--2---:R-:W-:-:S04]  /*7f10*/  I2FP.F32.U32 R0, R2 ;  /* 0x0000000200007245 */ /* 0x004fc80000201000 */
[----:B------:R-:W-:-:S07]  /*7f20*/  F2FP.F16.F32.PACK_AB R0, RZ, R0 ;  /* 0x00000000ff00723e */ /* 0x000fce00000000ff */
.L_x_4660:
[----:B-----5:R-:W-:Y:S01]  /*7f30*/  HADD2.F32 R0, -RZ, R0.H0_H0 ;  /* 0x20000000ff007230 */ /* 0x020fe20000004100 */
[----:B------:R-:W2:Y:S01]  /*7f40*/  LDCU.64 UR6, c[0x0][0x5e8] ;  /* 0x0000bd00ff0677ac */ /* 0x000ea20008000a00 */
[----:B01----:R-:W-:Y:S02]  /*7f50*/  IMAD.MOV.U32 R2, RZ, RZ, 0x3e095d4e ;  /* 0x3e095d4eff027424 */ /* 0x003fe400078e00ff */
        /* <DEDUP_REMOVED lines=15> */
[----:B--2---:R-:W-:-:S03]  /*8050*/  IADD3 R2, P0, PT, R16, UR6, RZ ;  /* 0x0000000610027c10 */ /* 0x004fc6000ff1e0ff */
[----:B------:R-:W-:Y:S01]  /*8060*/  FFMA.FTZ R0, R0, 0.5, R3 ;  /* 0x3f00000000007823 */ /* 0x000fe20000010003 */
[----:B------:R-:W-:-:S03]  /*8070*/  IADD3.X R3, PT, PT, RZ, UR7, RZ, P0, !PT ;  /* 0x00000007ff037c10 */ /* 0x000fc600087fe4ff */
        /* <DEDUP_REMOVED lines=15> */
.L_x_4691:
[----:B------:R-:W-:-:S06]  /*8170*/  HADD2.F32 R5, -RZ, R0.H0_H0 ;  /* 0x20000000ff057230 */ /* 0x000fcc0000004100 */
[----:B------:R-:W0:Y:S02]  /*8180*/  F2I.S64.TRUNC R4, R5 ;  /* 0x0000000500047311 */ /* 0x000e24000020d900 */
[----:B0-----:R0:W-:Y:S01]  /*8190*/  STG.E.U8 desc[UR36][R2.64], R4 ;  /* 0x0000000402007986 */ /* 0x0011e2000c101124 */
[----:B------:R-:W-:Y:S05]  /*81a0*/  BRA `(.L_x_4693) ;  /* 0x0000000c006c7947 */ /* 0x000fea0003800000 */
.L_x_4690:
        /* <DEDUP_REMOVED lines=10> */
.L_x_4695:
[----:B------:R-:W-:-:S04]  /*8250*/  HADD2.F32 R0, -RZ, R0.H0_H0 ;  /* 0x20000000ff007230 */ /* 0x000fc80000004100 */
[----:B------:R-:W0:Y:S02]  /*8260*/  F2I.FTZ.TRUNC.NTZ R5, R0 ;  /* 0x0000000000057305 */ /* 0x000e24000021f100 */
[----:B0-----:R0:W-:Y:S01]  /*8270*/  STG.E desc[UR36][R2.64], R5 ;  /* 0x0000000502007986 */ /* 0x0011e2000c101924 */
[----:B------:R-:W-:Y:S05]  /*8280*/  BRA `(.L_x_4693) ;  /* 0x0000000c00347947 */ /* 0x000fea0003800000 */
.L_x_4694:
[----:B------:R-:W-:-:S04]  /*8290*/  HADD2.F32 R0, -RZ, R0.H0_H0 ;  /* 0x20000000ff007230 */ /* 0x000fc80000004100 */
[----:B------:R-:W0:Y:S02]  /*82a0*/  F2I.FTZ.TRUNC.NTZ R5, R0 ;  /* 0x0000000000057305 */ /* 0x000e24000021f100 */
[----:B0-----:R0:W-:Y:S01]  /*82b0*/  STG.E.U16 desc[UR36][R2.64], R5 ;  /* 0x0000000502007986 */ /* 0x0011e2000c101524 */
[----:B------:R-:W-:Y:S05]  /*82c0*/  BRA `(.L_x_4693) ;  /* 0x0000000c00247947 */ /* 0x000fea0003800000 */
.L_x_4689:
        /* <DEDUP_REMOVED lines=9> */
.L_x_4697:
[----:B------:R0:W-:Y:S01]  /*8360*/  STG.E.U16 desc[UR36][R2.64], R0 ;  /* 0x0000000002007986 */ /* 0x0001e2000c101524 */
[----:B------:R-:W-:Y:S05]  /*8370*/  BRA `(.L_x_4693) ;  /* 0x0000000800f87947 */ /* 0x000fea0003800000 */
.L_x_4696:
        /* <DEDUP_REMOVED lines=10> */
.L_x_4699:
[----:B------:R-:W-:-:S05]  /*8420*/  HADD2.F32 R0, -RZ, R0.H0_H0 ;  /* 0x20000000ff007230 */ /* 0x000fca0000004100 */
[----:B------:R-:W-:-:S04]  /*8430*/  F2FP.F16.F32.PACK_AB R0, RZ, R0 ;  /* 0x00000000ff00723e */ /* 0x000fc800000000ff */
[----:B------:R-:W-:-:S05]  /*8440*/  PRMT R0, R0, 0x5410, RZ ;  /* 0x0000541000007816 */ /* 0x000fca00000000ff */
[----:B------:R0:W-:Y:S01]  /*8450*/  STG.E desc[UR36][R2.64], R0 ;  /* 0x0000000002007986 */ /* 0x0001e2000c101924 */
[----:B------:R-:W-:Y:S05]  /*8460*/  BRA `(.L_x_4693) ;  /* 0x0000000800bc7947 */ /* 0x000fea0003800000 */
.L_x_4698:
[----:B------:R-:W-:-:S05]  /*8470*/  HADD2.F32 R4, -RZ, R0.H0_H0 ;  /* 0x20000000ff047230 */ /* 0x000fca0000004100 */
[----:B------:R-:W-:-:S06]  /*8480*/  FMUL.FTZ R4, R4, 1 ;  /* 0x3f80000004047820 */ /* 0x000fcc0000410000 */
[----:B------:R-:W0:Y:S02]  /*8490*/  F2F.F64.F32 R4, R4 ;  /* 0x0000000400047310 */ /* 0x000e240000201800 */
[----:B0-----:R0:W-:Y:S01]  /*84a0*/  STG.E.64 desc[UR36][R2.64], R4 ;  /* 0x0000000402007986 */ /* 0x0011e2000c101b24 */
[----:B------:R-:W-:Y:S05]  /*84b0*/  BRA `(.L_x_4693) ;  /* 0x0000000800a87947 */ /* 0x000fea0003800000 */
.L_x_4688:
        /* <DEDUP_REMOVED lines=14> */
.L_x_4703:
        /* <DEDUP_REMOVED lines=18> */
.L_x_4706:
[----:B------:R-:W-:-:S04]  /*86c0*/  SHF.R.U32.HI R5, RZ, 0x18, R5 ;  /* 0x00000018ff057819 */ /* 0x000fc80000011605 */
[----:B------:R-:W-:-:S07]  /*86d0*/  LOP3.LUT R0, R0, 0x80, R5, 0xf8, !PT ;  /* 0x0000008000007812 */ /* 0x000fce00078ef805 */
.L_x_4705:
[----:B------:R-:W-:Y:S05]  /*86e0*/  BSYNC.RECONVERGENT B0 ;  /* 0x0000000000007941 */ /* 0x000fea0003800200 */
.L_x_4704:
[----:B------:R3:W-:Y:S01]  /*86f0*/  STG.E.U8 desc[UR36][R2.64], R0 ;  /* 0x0000000002007986 */ /* 0x0007e2000c101124 */
[----:B------:R-:W-:Y:S05]  /*8700*/  BRA `(.L_x_4693) ;  /* 0x0000000800147947 */ /* 0x000fea0003800000 */
.L_x_4702:
        /* <DEDUP_REMOVED lines=18> */
.L_x_4709:
[----:B------:R-:W-:-:S04]  /*8830*/  SHF.R.U32.HI R5, RZ, 0x18, R5 ;  /* 0x00000018ff057819 */ /* 0x000fc80000011605 */
[----:B------:R-:W-:-:S07]  /*8840*/  LOP3.LUT R0, R0, 0x80, R5, 0xf8, !PT ;  /* 0x0000008000007812 */ /* 0x000fce00078ef805 */
.L_x_4708:
[----:B------:R-:W-:Y:S05]  /*8850*/  BSYNC.RECONVERGENT B0 ;  /* 0x0000000000007941 */ /* 0x000fea0003800200 */
.L_x_4707:
[----:B------:R0:W-:Y:S01]  /*8860*/  STG.E.U8 desc[UR36][R2.64], R0 ;  /* 0x0000000002007986 */ /* 0x0001e2000c101124 */
[----:B------:R-:W-:Y:S05]  /*8870*/  BRA `(.L_x_4693) ;  /* 0x0000000400b87947 */ /* 0x000fea0003800000 */
.L_x_4701:
        /* <DEDUP_REMOVED lines=22> */
.L_x_4711:
[----:B------:R-:W-:-:S06]  /*89e0*/  HADD2.F32 R4, -RZ, R0.H0_H0 ;  /* 0x20000000ff047230 */ /* 0x000fcc0000004100 */
[----:B------:R-:W0:Y:S02]  /*89f0*/  F2I.U64.TRUNC R4, R4 ;  /* 0x0000000400047311 */ /* 0x000e24000020d800 */
[----:B0-----:R1:W-:Y:S01]  /*8a00*/  STG.E.64 desc[UR36][R2.64], R4 ;  /* 0x0000000402007986 */ /* 0x0013e2000c101b24 */
[----:B------:R-:W-:Y:S05]  /*8a10*/  BRA `(.L_x_4693) ;  /* 0x0000000400507947 */ /* 0x000fea0003800000 */
.L_x_4710:
[----:B------:R-:W-:-:S04]  /*8a20*/  HADD2.F32 R0, -RZ, R0.H0_H0 ;  /* 0x20000000ff007230 */ /* 0x000fc80000004100 */
[----:B------:R-:W0:Y:S02]  /*8a30*/  F2I.FTZ.U32.TRUNC.NTZ R5, R0 ;  /* 0x0000000000057305 */ /* 0x000e24000021f000 */
[----:B0-----:R0:W-:Y:S01]  /*8a40*/  STG.E desc[UR36][R2.64], R5 ;  /* 0x0000000502007986 */ /* 0x0011e2000c101924 */
[----:B------:R-:W-:Y:S05]  /*8a50*/  BRA `(.L_x_4693) ;  /* 0x0000000400407947 */ /* 0x000fea0003800000 */
.L_x_4700:
        /* <DEDUP_REMOVED lines=11> */
.L_x_4713:
[----:B------:R-:W-:Y:S01]  /*8b10*/  HADD2.F32 R0, -RZ, R0.H0_H0 ;  /* 0x20000000ff007230 */ /* 0x000fe20000004100 */
[----:B------:R-:W-:-:S04]  /*8b20*/  CS2R R6, SRZ ;  /* 0x0000000000067805 */ /* 0x000fc8000001ff00 */
[----:B------:R-:W-:-:S04]  /*8b30*/  FMUL.FTZ R0, R0, 1 ;  /* 0x3f80000000007820 */ /* 0x000fc80000410000 */
[----:B------:R-:W0:Y:S02]  /*8b40*/  F2F.F64.F32 R4, R0 ;  /* 0x0000000000047310 */ /* 0x000e240000201800 */
[----:B0-----:R0:W-:Y:S01]  /*8b50*/  STG.E.128 desc[UR36][R2.64], R4 ;  /* 0x0000000402007986 */ /* 0x0011e2000c101d24 */
[----:B------:R-:W-:Y:S05]  /*8b60*/  BRA `(.L_x_4693) ;  /* 0x0000000000fc7947 */ /* 0x000fea0003800000 */
.L_x_4712:
[----:B------:R-:W-:-:S09]  /*8b70*/  UISETP.NE.AND UP0, UPT, UR4, 0xf, UPT ;  /* 0x0000000f0400788c */ /* 0x000fd2000bf05270 */
[----:B------:R-:W-:Y:S05]  /*8b80*/  BRA.U !UP0, `(.L_x_4714) ;  /* 0x0000000108e87547 */ /* 0x000fea000b800000 */
[----:B------:R-:W-:-:S09]  /*8b90*/  UISETP.NE.AND UP0, UPT, UR4, 0x17, UPT ;  /* 0x000000170400788c */ /* 0x000fd2000bf05270 */
[----:B------:R-:W-:Y:S05]  /*8ba0*/  BRA.U !UP0, `(.L_x_4715) ;  /* 0x0000000108907547 */ /* 0x000fea000b800000 */
[----:B------:R-:W-:-:S09]  /*8bb0*/  UISETP.NE.AND UP0, UPT, UR4, 0x18, UPT ;  /* 0x000000180400788c */ /* 0x000fd2000bf05270 */
[----:B------:R-:W-:Y:S05]  /*8bc0*/  BRA.U !UP0, `(.L_x_4716) ;  /* 0x0000000108447547 */ /* 0x000fea000b800000 */
.L_x_4692:
        /* <DEDUP_REMOVED lines=16> */
.L_x_4717:
[----:B------:R-:W-:Y:S05]  /*8cd0*/  BRA `(.L_x_4693) ;  /* 0x0000000000a07947 */ /* 0x000fea0003800000 */
.L_x_4716:
        /* <DEDUP_REMOVED lines=13> */
.L_x_4719:
[----:B------:R-:W-:Y:S05]  /*8db0*/  BSYNC.RECONVERGENT B0 ;  /* 0x0000000000007941 */ /* 0x000fea0003800200 */
.L_x_4718:
[----:B------:R-:W-:-:S05]  /*8dc0*/  LOP3.LUT R5, R0, 0x80, R5, 0xf8, !PT ;  /* 0x0000008000057812 */ /* 0x000fca00078ef805 */
[----:B------:R0:W-:Y:S01]  /*8dd0*/  STG.E.U8 desc[UR36][R2.64], R5 ;  /* 0x0000000502007986 */ /* 0x0001e2000c101124 */
[----:B------:R-:W-:Y:S05]  /*8de0*/  BRA `(.L_x_4693) ;  /* 0x00000000005c7947 */ /* 0x000fea0003800000 */
.L_x_4715:
        /* <DEDUP_REMOVED lines=12> */
.L_x_4721:
[----:B------:R-:W-:Y:S02]  /*8eb0*/  ISETP.GT.U32.AND P0, PT, R4, 0x7f800000, PT ;  /* 0x7f8000000400780c */ /* 0x000fe40003f04070 */
[----:B------:R-:W-:-:S04]  /*8ec0*/  MOV R0, 0x7f ;  /* 0x0000007f00007802 */ /* 0x000fc80000000f00 */
[----:B------:R-:W-:-:S07]  /*8ed0*/  SEL R0, R0, 0x7c, P0 ;  /* 0x0000007c00007807 */ /* 0x000fce0000000000 */
.L_x_4722:
[----:B------:R-:W-:Y:S05]  /*8ee0*/  BSYNC.RECONVERGENT B0 ;  /* 0x0000000000007941 */ /* 0x000fea0003800200 */
.L_x_4720:
[----:B------:R-:W-:-:S04]  /*8ef0*/  SHF.R.U32.HI R5, RZ, 0x18, R5 ;  /* 0x00000018ff057819 */ /* 0x000fc80000011605 */
[----:B------:R-:W-:-:S05]  /*8f00*/  LOP3.LUT R5, R0, 0x80, R5, 0xf8, !PT ;  /* 0x0000008000057812 */ /* 0x000fca00078ef805 */
[----:B------:R0:W-:Y:S01]  /*8f10*/  STG.E.U8 desc[UR36][R2.64], R5 ;  /* 0x0000000502007986 */ /* 0x0001e2000c101124 */
[----:B------:R-:W-:Y:S05]  /*8f20*/  BRA `(.L_x_4693) ;  /* 0x00000000000c7947 */ /* 0x000fea0003800000 */
.L_x_4714:
[----:B------:R-:W-:-:S05]  /*8f30*/  HADD2.F32 R0, -RZ, R0.H0_H0 ;  /* 0x20000000ff007230 */ /* 0x000fca0000004100 */
[----:B------:R-:W-:-:S05]  /*8f40*/  F2FP.BF16.F32.PACK_AB R0, RZ, R0 ;  /* 0x00000000ff00723e */ /* 0x000fca00000010ff */
[----:B------:R0:W-:Y:S02]  /*8f50*/  STG.E.U16 desc[UR36][R2.64], R0 ;  /* 0x0000000002007986 */ /* 0x0001e4000c101524 */
.L_x_4693:
[----:B------:R-:W-:-:S07]  /*8f60*/  VIADD R17, R17, 0x80 ;  /* 0x0000008011117836 */ /* 0x000fce0000000000 */
.L_x_4620:
[----:B------:R-:W-:Y:S05]  /*8f70*/  BSYNC.RECONVERGENT B6 ;  /* 0x0000000000067941 */ /* 0x000fea0003800200 */
.L_x_4619:
        /* <DEDUP_REMOVED lines=358> */
.L_x_4725:
        /* <DEDUP_REMOVED lines=19> */
.L_x_4729:
[----:B------:R-:W2:Y:S02]  /*a710*/  LDG.E.U8 R2, desc[UR36][R2.64] ;  /* 0x0000002402027981 */ /* 0x000ea4000c1e1100 */
[----:B--2---:R-:W-:-:S04]  /*a720*/  I2FP.F32.U32 R0, R2 ;  /* 0x0000000200007245 */ /* 0x004fc80000201000 */
[----:B------:R-:W-:-:S04]  /*a730*/  F2FP.F16.F32.PACK_AB R0, RZ, R0 ;  /* 0x00000000ff00723e */ /* 0x000fc800000000ff */
[----:B------:R-:W-:Y:S01]  /*a740*/  PRMT R19, R0, 0x7610, R19 ;  /* 0x0000761000137816 */ /* 0x000fe20000000013 */
[----:B------:R-:W-:Y:S06]  /*a750*/  BRA `(.L_x_4731) ;  /* 0x0000000c00d47947 */ /* 0x000fec0003800000 */
.L_x_4728:
        /* <DEDUP_REMOVED lines=11> */
.L_x_4733:
[----:B------:R-:W2:Y:S02]  /*a810*/  LDG.E R2, desc[UR36][R2.64] ;  /* 0x0000002402027981 */ /* 0x000ea4000c1e1900 */
[----:B--2---:R-:W-:-:S04]  /*a820*/  I2FP.F32.S32 R0, R2 ;  /* 0x0000000200007245 */ /* 0x004fc80000201400 */
[----:B------:R-:W-:-:S04]  /*a830*/  F2FP.F16.F32.PACK_AB R0, RZ, R0 ;  /* 0x00000000ff00723e */ /* 0x000fc800000000ff */
[----:B------:R-:W-:Y:S01]  /*a840*/  PRMT R19, R0, 0x7610, R19 ;  /* 0x0000761000137816 */ /* 0x000fe20000000013 */
[----:B------:R-:W-:Y:S06]  /*a850*/  BRA `(.L_x_4731) ;  /* 0x0000000c00947947 */ /* 0x000fec0003800000 */
.L_x_4732:
[----:B------:R-:W2:Y:S02]  /*a860*/  LDG.E.U16 R2, desc[UR36][R2.64] ;  /* 0x0000002402027981 */ /* 0x000ea4000c1e1500 */
[----:B--2---:R-:W0:Y:S02]  /*a870*/  I2F.S16 R0, R2 ;  /* 0x0000000200007306 */ /* 0x004e240000101400 */
[----:B0-----:R-:W-:-:S04]  /*a880*/  F2FP.F16.F32.PACK_AB R0, RZ, R0 ;  /* 0x00000000ff00723e */ /* 0x001fc800000000ff */
[----:B------:R-:W-:Y:S01]  /*a890*/  PRMT R19, R0, 0x7610, R19 ;  /* 0x0000761000137816 */ /* 0x000fe20000000013 */
[----:B------:R-:W-:Y:S06]  /*a8a0*/  BRA `(.L_x_4731) ;  /* 0x0000000c00807947 */ /* 0x000fec0003800000 */
.L_x_4727:
        /* <DEDUP_REMOVED lines=9> */
.L_x_4735:
[----:B------:R1:W5:Y:S01]  /*a940*/  LDG.E.U16 R19, desc[UR36][R2.64] ;  /* 0x0000002402137981 */ /* 0x000362000c1e1500 */
[----:B------:R-:W-:Y:S05]  /*a950*/  BRA `(.L_x_4731) ;  /* 0x0000000c00547947 */ /* 0x000fea0003800000 */
.L_x_4734:
        /* <DEDUP_REMOVED lines=9> */
.L_x_4737:
[----:B------:R0:W5:Y:S01]  /*a9f0*/  LDG.E.U16 R19, desc[UR36][R2.64] ;  /* 0x0000002402137981 */ /* 0x000162000c1e1500 */
[----:B------:R-:W-:Y:S05]  /*aa00*/  BRA `(.L_x_4731) ;  /* 0x0000000c00287947 */ /* 0x000fea0003800000 */
.L_x_4736:
        /* <DEDUP_REMOVED lines=13> */
.L_x_4726:
        /* <DEDUP_REMOVED lines=14> */
.L_x_4740:
        /* <DEDUP_REMOVED lines=13> */
.L_x_4739:
        /* <DEDUP_REMOVED lines=27> */
.L_x_4742:
        /* <DEDUP_REMOVED lines=14> */
.L_x_4741:
[----:B------:R-:W2:Y:S02]  /*af20*/  LDG.E.U16 R0, desc[UR36][R2.64] ;  /* 0x0000002402007981 */ /* 0x000ea4000c1e1500 */
[----:B--2---:R-:W-:-:S05]  /*af30*/  IMAD.U32 R0, R0, 0x10000, RZ ;  /* 0x0001000000007824 */ /* 0x004fca00078e00ff */
[----:B------:R-:W-:-:S04]  /*af40*/  F2FP.F16.F32.PACK_AB R0, RZ, R0 ;  /* 0x00000000ff00723e */ /* 0x000fc800000000ff */
[----:B------:R-:W-:Y:S01]  /*af50*/  PRMT R19, R0, 0x7610, R19 ;  /* 0x0000761000137816 */ /* 0x000fe20000000013 */
[----:B------:R-:W-:Y:S06]  /*af60*/  BRA `(.L_x_4731) ;  /* 0x0000000400d07947 */ /* 0x000fec0003800000 */
.L_x_4738:
        /* <DEDUP_REMOVED lines=13> */
.L_x_4745:
        /* <DEDUP_REMOVED lines=21> */
.L_x_4749:
[----:B------:R-:W-:Y:S05]  /*b190*/  BSYNC.RECONVERGENT B1 ;  /* 0x0000000000017941 */ /* 0x000fea0003800200 */
.L_x_4748:
[----:B------:R-:W-:Y:S01]  /*b1a0*/  IMAD.SHL.U32 R0, R0, 0x100000, RZ ;  /* 0x0010000000007824 */ /* 0x000fe200078e00ff */
[----:B------:R-:W-:-:S04]  /*b1b0*/  LEA R2, R2, 0x3b800000, 0x17 ;  /* 0x3b80000002027811 */ /* 0x000fc800078eb8ff */
[----:B------:R-:W-:-:S07]  /*b1c0*/  LOP3.LUT R0, R2, R0, R7, 0xfe, !PT ;  /* 0x0000000002007212 */ /* 0x000fce00078efe07 */
.L_x_4747:
[----:B------:R-:W-:Y:S05]  /*b1d0*/  BSYNC.RECONVERGENT B0 ;  /* 0x0000000000007941 */ /* 0x000fea0003800200 */
.L_x_4746:
[----:B------:R-:W-:-:S04]  /*b1e0*/  F2FP.F16.F32.PACK_AB R0, RZ, R0 ;  /* 0x00000000ff00723e */ /* 0x000fc800000000ff */
[----:B------:R-:W-:Y:S01]  /*b1f0*/  PRMT R19, R0, 0x7610, R19 ;  /* 0x0000761000137816 */ /* 0x000fe20000000013 */
[----:B------:R-:W-:Y:S06]  /*b200*/  BRA `(.L_x_4731) ;  /* 0x0000000400287947 */ /* 0x000fec0003800000 */
.L_x_4744:
        /* <DEDUP_REMOVED lines=21> */
.L_x_4753:
[----:B------:R-:W-:Y:S05]  /*b360*/  BSYNC.RECONVERGENT B1 ;  /* 0x0000000000017941 */ /* 0x000fea0003800200 */
.L_x_4752:
[----:B------:R-:W-:Y:S01]  /*b370*/  IMAD.SHL.U32 R0, R0, 0x200000, RZ ;  /* 0x0020000000007824 */ /* 0x000fe200078e00ff */
[----:B------:R-:W-:-:S04]  /*b380*/  LEA R2, R2, 0x37800000, 0x17 ;  /* 0x3780000002027811 */ /* 0x000fc800078eb8ff */
[----:B------:R-:W-:-:S07]  /*b390*/  LOP3.LUT R0, R2, R0, R7, 0xfe, !PT ;  /* 0x0000000002007212 */ /* 0x000fce00078efe07 */
.L_x_4751:
[----:B------:R-:W-:Y:S05]  /*b3a0*/  BSYNC.RECONVERGENT B0 ;  /* 0x0000000000007941 */ /* 0x000fea0003800200 */
.L_x_4750:
[----:B------:R-:W-:-:S04]  /*b3b0*/  F2FP.F16.F32.PACK_AB R0, RZ, R0 ;  /* 0x00000000ff00723e */ /* 0x000fc800000000ff */
[----:B------:R-:W-:Y:S01]  /*b3c0*/  PRMT R19, R0, 0x7610, R19 ;  /* 0x0000761000137816 */ /* 0x000fe20000000013 */
[----:B------:R-:W-:Y:S06]  /*b3d0*/  BRA `(.L_x_4731) ;  /* 0x0000000000b47947 */ /* 0x000fec0003800000 */
.L_x_4743:
        /* <DEDUP_REMOVED lines=14> */
.L_x_4757:
[----:B------:R-:W-:Y:S05]  /*b4c0*/  BSYNC.RECONVERGENT B0 ;  /* 0x0000000000007941 */ /* 0x000fea0003800200 */
.L_x_4756:
[----:B------:R-:W-:-:S04]  /*b4d0*/  F2FP.F16.F32.PACK_AB R0, RZ, R0 ;  /* 0x00000000ff00723e */ /* 0x000fc800000000ff */
[----:B------:R-:W-:Y:S01]  /*b4e0*/  PRMT R19, R0, 0x7610, R19 ;  /* 0x0000761000137816 */ /* 0x000fe20000000013 */
[----:B------:R-:W-:Y:S06]  /*b4f0*/  BRA `(.L_x_4731) ;  /* 0x00000000006c7947 */ /* 0x000fec0003800000 */
.L_x_4730:
        /* <DEDUP_REMOVED lines=16> */
.L_x_4758:
[----:B------:R-:W-:Y:S01]  /*b600*/  PRMT R19, RZ, 0x7610, R19 ;  /* 0x00007610ff137816 */ /* 0x000fe20000000013 */
[----:B------:R-:W-:Y:S06]  /*b610*/  BRA `(.L_x_4731) ;  /* 0x0000000000247947 */ /* 0x000fec0003800000 */
.L_x_4755:
[----:B------:R-:W2:Y:S02]  /*b620*/  LDG.E.64 R2, desc[UR36][R2.64] ;  /* 0x0000002402027981 */ /* 0x000ea4000c1e1b00 */
[----:B--2---:R-:W0:Y:S02]  /*b630*/  I2F.U64 R0, R2 ;  /* 0x0000000200007312 */ /* 0x004e240000301000 */
[----:B0-----:R-:W-:-:S04]  /*b640*/  F2FP.F16.F32.PACK_AB R0, RZ, R0 ;  /* 0x00000000ff00723e */ /* 0x001fc800000000ff */
[----:B------:R-:W-:Y:S01]  /*b650*/  PRMT R19, R0, 0x7610, R19 ;  /* 0x0000761000137816 */ /* 0x000fe20000000013 */
[----:B------:R-:W-:Y:S06]  /*b660*/  BRA `(.L_x_4731) ;  /* 0x0000000000107947 */ /* 0x000fec0003800000 */
.L_x_4754:
[----:B------:R-:W2:Y:S02]  /*b670*/  LDG.E R2, desc[UR36][R2.64] ;  /* 0x0000002402027981 */ /* 0x000ea4000c1e1900 */
[----:B--2---:R-:W-:-:S04]  /*b680*/  I2FP.F32.U32 R0, R2 ;  /* 0x0000000200007245 */ /* 0x004fc80000201000 */
[----:B------:R-:W-:-:S04]  /*b690*/  F2FP.F16.F32.PACK_AB R0, RZ, R0 ;  /* 0x00000000ff00723e */ /* 0x000fc800000000ff */
[----:B------:R-:W-:-:S07]  /*b6a0*/  PRMT R19, R0, 0x7610, R19 ;  /* 0x0000761000137816 */ /* 0x000fce0000000013 */
.L_x_4731:
        /* <DEDUP_REMOVED lines=18> */
.L_x_4762:
[----:B------:R-:W2:Y:S02]  /*b7d0*/  LDG.E.U8 R2, desc[UR36][R2.64] ;  /* 0x0000002402027981 */ /* 0x000ea4000c1e1100 */
[----:B--2---:R-:W-:-:S04]  /*b7e0*/  I2FP.F32.U32 R0, R2 ;  /* 0x0000000200007245 */ /* 0x004fc80000201000 */
[----:B------:R-:W-:Y:S01]  /*b7f0*/  F2FP.F16.F32.PACK_AB R0, RZ, R0 ;  /* 0x00000000ff00723e */ /* 0x000fe200000000ff */
[----:B------:R-:W-:Y:S06]  /*b800*/  BRA `(.L_x_4764) ;  /* 0x0000000c009c7947 */ /* 0x000fec0003800000 */
.L_x_4761:
        /* <DEDUP_REMOVED lines=10> */
.L_x_4766:
[----:B------:R-:W2:Y:S02]  /*b8b0*/  LDG.E R2, desc[UR36][R2.64] ;  /* 0x0000002402027981 */ /* 0x000ea4000c1e1900 */
[----:B--2---:R-:W-:-:S04]  /*b8c0*/  I2FP.F32.S32 R0, R2 ;  /* 0x0000000200007245 */ /* 0x004fc80000201400 */
[----:B------:R-:W-:Y:S01]  /*b8d0*/  F2FP.F16.F32.PACK_AB R0, RZ, R0 ;  /* 0x00000000ff00723e */ /* 0x000fe200000000ff */
[----:B------:R-:W-:Y:S06]  /*b8e0*/  BRA `(.L_x_4764) ;  /* 0x0000000c00647947 */ /* 0x000fec0003800000 */
.L_x_4765:
[----:B------:R-:W2:Y:S02]  /*b8f0*/  LDG.E.U16 R2, desc[UR36][R2.64] ;  /* 0x0000002402027981 */ /* 0x000ea4000c1e1500 */
[----:B--2---:R-:W0:Y:S02]  /*b900*/  I2F.S16 R0, R2 ;  /* 0x0000000200007306 */ /* 0x004e240000101400 */
[----:B0-----:R-:W-:Y:S01]  /*b910*/  F2FP.F16.F32.PACK_AB R0, RZ, R0 ;  /* 0x00000000ff00723e */ /* 0x001fe200000000ff */
[----:B------:R-:W-:Y:S06]  /*b920*/  BRA `(.L_x_4764) ;  /* 0x0000000c00547947 */ /* 0x000fec0003800000 */
.L_x_4760:
        /* <DEDUP_REMOVED lines=9> */
.L_x_4768:
[----:B------:R0:W5:Y:S01]  /*b9c0*/  LDG.E.U16 R0, desc[UR36][R2.64] ;  /* 0x0000002402007981 */ /* 0x000162000c1e1500 */
[----:B------:R-:W-:Y:S05]  /*b9d0*/  BRA `(.L_x_4764) ;  /* 0x0000000c00287947 */ /* 0x000fea0003800000 */
.L_x_4767:
        /* <DEDUP_REMOVED lines=9> */
.L_x_4770:
[----:B------:R1:W5:Y:S01]  /*ba70*/  LDG.E.U16 R0, desc[UR36][R2.64] ;  /* 0x0000002402007981 */ /* 0x000362000c1e1500 */
[----:B------:R-:W-:Y:S05]  /*ba80*/  BRA `(.L_x_4764) ;  /* 0x0000000800fc7947 */ /* 0x000fea0003800000 */
.L_x_4769:
        /* <DEDUP_REMOVED lines=12> */
.L_x_4759:
        /* <DEDUP_REMOVED lines=13> */
.L_x_4773:
        /* <DEDUP_REMOVED lines=12> */
.L_x_4772:
        /* <DEDUP_REMOVED lines=27> */
.L_x_4775:
        /* <DEDUP_REMOVED lines=13> */
.L_x_4774:
[----:B------:R-:W2:Y:S02]  /*bf60*/  LDG.E.U16 R0, desc[UR36][R2.64] ;  /* 0x0000002402007981 */ /* 0x000ea4000c1e1500 */
[----:B--2---:R-:W-:-:S05]  /*bf70*/  IMAD.U32 R0, R0, 0x10000, RZ ;  /* 0x0001000000007824 */ /* 0x004fca00078e00ff */
[----:B------:R-:W-:Y:S01]  /*bf80*/  F2FP.F16.F32.PACK_AB R0, RZ, R0 ;  /* 0x00000000ff00723e */ /* 0x000fe200000000ff */
[----:B------:R-:W-:Y:S06]  /*bf90*/  BRA `(.L_x_4764) ;  /* 0x0000000400b87947 */ /* 0x000fec0003800000 */
.L_x_4771:
        /* <DEDUP_REMOVED lines=12> */
.L_x_4778:
        /* <DEDUP_REMOVED lines=21> */
.L_x_4782:
[----:B------:R-:W-:Y:S05]  /*c1b0*/  BSYNC.RECONVERGENT B1 ;  /* 0x0000000000017941 */ /* 0x000fea0003800200 */
.L_x_4781:
[----:B------:R-:W-:Y:S01]  /*c1c0*/  IMAD.SHL.U32 R0, R0, 0x100000, RZ ;  /* 0x0010000000007824 */ /* 0x000fe200078e00ff */
[----:B------:R-:W-:-:S04]  /*c1d0*/  LEA R2, R2, 0x3b800000, 0x17 ;  /* 0x3b80000002027811 */ /* 0x000fc800078eb8ff */
[----:B------:R-:W-:-:S07]  /*c1e0*/  LOP3.LUT R0, R2, R0, R7, 0xfe, !PT ;  /* 0x0000000002007212 */ /* 0x000fce00078efe07 */
.L_x_4780:
[----:B------:R-:W-:Y:S05]  /*c1f0*/  BSYNC.RECONVERGENT B0 ;  /* 0x0000000000007941 */ /* 0x000fea0003800200 */
.L_x_4779:
[----:B------:R-:W-:Y:S01]  /*c200*/  F2FP.F16.F32.PACK_AB R0, RZ, R0 ;  /* 0x00000000ff00723e */ /* 0x000fe200000000ff */
[----:B------:R-:W-:Y:S06]  /*c210*/  BRA `(.L_x_4764) ;  /* 0x0000000400187947 */ /* 0x000fec0003800000 */
.L_x_4777:
        /* <DEDUP_REMOVED lines=21> */
.L_x_4786:
[----:B------:R-:W-:Y:S05]  /*c370*/  BSYNC.RECONVERGENT B1 ;  /* 0x0000000000017941 */ /* 0x000fea0003800200 */
.L_x_4785:
[----:B------:R-:W-:Y:S02]  /*c380*/  SHF.L.U32 R0, R0, 0x15, RZ ;  /* 0x0000001500007819 */ /* 0x000fe400000006ff */
[----:B------:R-:W-:-:S04]  /*c390*/  LEA R2, R2, 0x37800000, 0x17 ;  /* 0x3780000002027811 */ /* 0x000fc800078eb8ff */
[----:B------:R-:W-:-:S07]  /*c3a0*/  LOP3.LUT R0, R2, R0, R7, 0xfe, !PT ;  /* 0x0000000002007212 */ /* 0x000fce00078efe07 */
.L_x_4784:
[----:B------:R-:W-:Y:S05]  /*c3b0*/  BSYNC.RECONVERGENT B0 ;  /* 0x0000000000007941 */ /* 0x000fea0003800200 */
.L_x_4783:
[----:B------:R-:W-:Y:S01]  /*c3c0*/  F2FP.F16.F32.PACK_AB R0, RZ, R0 ;  /* 0x00000000ff00723e */ /* 0x000fe200000000ff */
[----:B------:R-:W-:Y:S06]  /*c3d0*/  BRA `(.L_x_4764) ;  /* 0x0000000000a87947 */ /* 0x000fec0003800000 */
.L_x_4776:
        /* <DEDUP_REMOVED lines=14> */
.L_x_4790:
[----:B------:R-:W-:Y:S05]  /*c4c0*/  BSYNC.RECONVERGENT B0 ;  /* 0x0000000000007941 */ /* 0x000fea0003800200 */
.L_x_4789:
[----:B------:R-:W-:Y:S01]  /*c4d0*/  F2FP.F16.F32.PACK_AB R0, RZ, R0 ;  /* 0x00000000ff00723e */ /* 0x000fe200000000ff */
[----:B------:R-:W-:Y:S06]  /*c4e0*/  BRA `(.L_x_4764) ;  /* 0x0000000000647947 */ /* 0x000fec0003800000 */
.L_x_4763:
        /* <DEDUP_REMOVED lines=16> */
.L_x_4791:
[----:B------:R-:W-:Y:S01]  /*c5f0*/  PRMT R0, RZ, 0x7610, R0 ;  /* 0x00007610ff007816 */ /* 0x000fe20000000000 */
[----:B------:R-:W-:Y:S06]  /*c600*/  BRA `(.L_x_4764) ;  /* 0x00000000001c7947 */ /* 0x000fec0003800000 */
.L_x_4788:
[----:B------:R-:W2:Y:S02]  /*c610*/  LDG.E.64 R2, desc[UR36][R2.64] ;  /* 0x0000002402027981 */ /* 0x000ea4000c1e1b00 */
[----:B--2---:R-:W0:Y:S02]  /*c620*/  I2F.U64 R0, R2 ;  /* 0x0000000200007312 */ /* 0x004e240000301000 */
[----:B0-----:R-:W-:Y:S01]  /*c630*/  F2FP.F16.F32.PACK_AB R0, RZ, R0 ;  /* 0x00000000ff00723e */ /* 0x001fe200000000ff */
[----:B------:R-:W-:Y:S06]  /*c640*/  BRA `(.L_x_4764) ;  /* 0x00000000000c7947 */ /* 0x000fec0003800000 */
.L_x_4787:
[----:B------:R-:W2:Y:S02]  /*c650*/  LDG.E R2, desc[UR36][R2.64] ;  /* 0x0000002402027981 */ /* 0x000ea4000c1e1900 */
[----:B--2---:R-:W-:-:S04]  /*c660*/  I2FP.F32.U32 R0, R2 ;  /* 0x0000000200007245 */ /* 0x004fc80000201000 */
[----:B------:R-:W-:-:S07]  /*c670*/  F2FP.F16.F32.PACK_AB R0, RZ, R0 ;  /* 0x00000000ff00723e */ /* 0x000fce00000000ff */
.L_x_4764:
        /* <DEDUP_REMOVED lines=36> */
.L_x_4795:
[----:B------:R-:W-:-:S06]  /*c8c0*/  HADD2.F32 R5, -RZ, R0.H0_H0 ;  /* 0x20000000ff057230 */ /* 0x000fcc0000004100 */
[----:B------:R-:W0:Y:S02]  /*c8d0*/  F2I.S64.TRUNC R4, R5 ;  /* 0x0000000500047311 */ /* 0x000e24000020d900 */
[----:B0-----:R0:W-:Y:S01]  /*c8e0*/  STG.E.U8 desc[UR36][R2.64], R4 ;  /* 0x0000000402007986 */ /* 0x0011e2000c101124 */
[----:B------:R-:W-:Y:S05]  /*c8f0*/  BRA `(.L_x_4797) ;  /* 0x0000000c006c7947 */ /* 0x000fea0003800000 */
.L_x_4794:
        /* <DEDUP_REMOVED lines=10> */
.L_x_4799:
[----:B------:R-:W-:-:S04]  /*c9a0*/  HADD2.F32 R0, -RZ, R0.H0_H0 ;  /* 0x20000000ff007230 */ /* 0x000fc80000004100 */
[----:B------:R-:W0:Y:S02]  /*c9b0*/  F2I.FTZ.TRUNC.NTZ R5, R0 ;  /* 0x0000000000057305 */ /* 0x000e24000021f100 */
[----:B0-----:R0:W-:Y:S01]  /*c9c0*/  STG.E desc[UR36][R2.64], R5 ;  /* 0x0000000502007986 */ /* 0x0011e2000c101924 */
[----:B------:R-:W-:Y:S05]  /*c9d0*/  BRA `(.L_x_4797) ;  /* 0x0000000c00347947 */ /* 0x000fea0003800000 */
.L_x_4798:
[----:B------:R-:W-:-:S04]  /*c9e0*/  HADD2.F32 R0, -RZ, R0.H0_H0 ;  /* 0x20000000ff007230 */ /* 0x000fc80000004100 */
[----:B------:R-:W0:Y:S02]  /*c9f0*/  F2I.FTZ.TRUNC.NTZ R5, R0 ;  /* 0x0000000000057305 */ /* 0x000e24000021f100 */
[----:B0-----:R0:W-:Y:S01]  /*ca00*/  STG.E.U16 desc[UR36][R2.64], R5 ;  /* 0x0000000502007986 */ /* 0x0011e2000c101524 */
[----:B------:R-:W-:Y:S05]  /*ca10*/  BRA `(.L_x_4797) ;  /* 0x0000000c00247947 */ /* 0x000fea0003800000 */
.L_x_4793:
        /* <DEDUP_REMOVED lines=9> */
.L_x_4801:
[----:B------:R0:W-:Y:S01]  /*cab0*/  STG.E.U16 desc[UR36][R2.64], R0 ;  /* 0x0000000002007986 */ /* 0x0001e2000c101524 */
[----:B------:R-:W-:Y:S05]  /*cac0*/  BRA `(.L_x_4797) ;  /* 0x0000000800f87947 */ /* 0x000fea0003800000 */
.L_x_4800:
        /* <DEDUP_REMOVED lines=10> */
.L_x_4803:
[----:B------:R-:W-:-:S05]  /*cb70*/  HADD2.F32 R0, -RZ, R0.H0_H0 ;  /* 0x20000000ff007230 */ /* 0x000fca0000004100 */
[----:B------:R-:W-:-:S04]  /*cb80*/  F2FP.F16.F32.PACK_AB R0, RZ, R0 ;  /* 0x00000000ff00723e */ /* 0x000fc800000000ff */
[----:B------:R-:W-:-:S05]  /*cb90*/  PRMT R0, R0, 0x5410, RZ ;  /* 0x0000541000007816 */ /* 0x000fca00000000ff */
[----:B------:R0:W-:Y:S01]  /*cba0*/  STG.E desc[UR36][R2.64], R0 ;  /* 0x0000000002007986 */ /* 0x0001e2000c101924 */
[----:B------:R-:W-:Y:S05]  /*cbb0*/  BRA `(.L_x_4797) ;  /* 0x0000000800bc7947 */ /* 0x000fea0003800000 */
.L_x_4802:
[----:B------:R-:W-:-:S05]  /*cbc0*/  HADD2.F32 R4, -RZ, R0.H0_H0 ;  /* 0x20000000ff047230 */ /* 0x000fca0000004100 */
[----:B------:R-:W-:-:S06]  /*cbd0*/  FMUL.FTZ R4, R4, 1 ;  /* 0x3f80000004047820 */ /* 0x000fcc0000410000 */
[----:B------:R-:W0:Y:S02]  /*cbe0*/  F2F.F64.F32 R4, R4 ;  /* 0x0000000400047310 */ /* 0x000e240000201800 */
[----:B0-----:R0:W-:Y:S01]  /*cbf0*/  STG.E.64 desc[UR36][R2.64], R4 ;  /* 0x0000000402007986 */ /* 0x0011e2000c101b24 */
[----:B------:R-:W-:Y:S05]  /*cc00*/  BRA `(.L_x_4797) ;  /* 0x0000000800a87947 */ /* 0x000fea0003800000 */
.L_x_4792:
        /* <DEDUP_REMOVED lines=14> */
.L_x_4807:
        /* <DEDUP_REMOVED lines=18> */
.L_x_4810:
[----:B------:R-:W-:-:S04]  /*ce10*/  SHF.R.U32.HI R5, RZ, 0x18, R5 ;  /* 0x00000018ff057819 */ /* 0x000fc80000011605 */
[----:B------:R-:W-:-:S07]  /*ce20*/  LOP3.LUT R0, R0, 0x80, R5, 0xf8, !PT ;  /* 0x0000008000007812 */ /* 0x000fce00078ef805 */
.L_x_4809:
[----:B------:R-:W-:Y:S05]  /*ce30*/  BSYNC.RECONVERGENT B0 ;  /* 0x0000000000007941 */ /* 0x000fea0003800200 */
.L_x_4808:
[----:B------:R0:W-:Y:S01]  /*ce40*/  STG.E.U8 desc[UR36][R2.64], R0 ;  /* 0x0000000002007986 */ /* 0x0001e2000c101124 */
[----:B------:R-:W-:Y:S05]  /*ce50*/  BRA `(.L_x_4797) ;  /* 0x0000000800147947 */ /* 0x000fea0003800000 */
.L_x_4806:
        /* <DEDUP_REMOVED lines=18> */
.L_x_4813:
[----:B------:R-:W-:-:S04]  /*cf80*/  SHF.R.U32.HI R5, RZ, 0x18, R5 ;  /* 0x00000018ff057819 */ /* 0x000fc80000011605 */
[----:B------:R-:W-:-:S07]  /*cf90*/  LOP3.LUT R0, R0, 0x80, R5, 0xf8, !PT ;  /* 0x0000008000007812 */ /* 0x000fce00078ef805 */
.L_x_4812:
[----:B------:R-:W-:Y:S05]  /*cfa0*/  BSYNC.RECONVERGENT B0 ;  /* 0x0000000000007941 */ /* 0x000fea0003800200 */
.L_x_4811:
[----:B------:R0:W-:Y:S01]  /*cfb0*/  STG.E.U8 desc[UR36][R2.64], R0 ;  /* 0x0000000002007986 */ /* 0x0001e2000c101124 */
[----:B------:R-:W-:Y:S05]  /*cfc0*/  BRA `(.L_x_4797) ;  /* 0x0000000400b87947 */ /* 0x000fea0003800000 */
.L_x_4805:
        /* <DEDUP_REMOVED lines=22> */
.L_x_4815:
[----:B------:R-:W-:-:S06]  /*d130*/  HADD2.F32 R4, -RZ, R0.H0_H0 ;  /* 0x20000000ff047230 */ /* 0x000fcc0000004100 */
[----:B------:R-:W0:Y:S02]  /*d140*/  F2I.U64.TRUNC R4, R4 ;  /* 0x0000000400047311 */ /* 0x000e24000020d800 */
[----:B0-----:R0:W-:Y:S01]  /*d150*/  STG.E.64 desc[UR36][R2.64], R4 ;  /* 0x0000000402007986 */ /* 0x0011e2000c101b24 */
[----:B------:R-:W-:Y:S05]  /*d160*/  BRA `(.L_x_4797) ;  /* 0x0000000400507947 */ /* 0x000fea0003800000 */
.L_x_4814:
[----:B------:R-:W-:-:S04]  /*d170*/  HADD2.F32 R0, -RZ, R0.H0_H0 ;  /* 0x20000000ff007230 */ /* 0x000fc80000004100 */
[----:B------:R-:W0:Y:S02]  /*d180*/  F2I.FTZ.U32.TRUNC.NTZ R5, R0 ;  /* 0x0000000000057305 */ /* 0x000e24000021f000 */
[----:B0-----:R0:W-:Y:S01]  /*d190*/  STG.E desc[UR36][R2.64], R5 ;  /* 0x0000000502007986 */ /* 0x0011e2000c101924 */
[----:B------:R-:W-:Y:S05]  /*d1a0*/  BRA `(.L_x_4797) ;  /* 0x0000000400407947 */ /* 0x000fea0003800000 */
.L_x_4804:
        /* <DEDUP_REMOVED lines=11> */
.L_x_4817:
[----:B------:R-:W-:Y:S01]  /*d260*/  HADD2.F32 R0, -RZ, R0.H0_H0 ;  /* 0x20000000ff007230 */ /* 0x000fe20000004100 */
[----:B------:R-:W-:-:S04]  /*d270*/  CS2R R6, SRZ ;  /* 0x0000000000067805 */ /* 0x000fc8000001ff00 */
[----:B------:R-:W-:-:S04]  /*d280*/  FMUL.FTZ R0, R0, 1 ;  /* 0x3f80000000007820 */ /* 0x000fc80000410000 */
[----:B------:R-:W0:Y:S02]  /*d290*/  F2F.F64.F32 R4, R0 ;  /* 0x0000000000047310 */ /* 0x000e240000201800 */
[----:B0-----:R0:W-:Y:S01]  /*d2a0*/  STG.E.128 desc[UR36][R2.64], R4 ;  /* 0x0000000402007986 */ /* 0x0011e2000c101d24 */
[----:B------:R-:W-:Y:S05]  /*d2b0*/  BRA `(.L_x_4797) ;  /* 0x0000000000fc7947 */ /* 0x000fea0003800000 */
.L_x_4816:
[----:B------:R-:W-:-:S09]  /*d2c0*/  UISETP.NE.AND UP0, UPT, UR4, 0xf, UPT ;  /* 0x0000000f0400788c */ /* 0x000fd2000bf05270 */
[----:B------:R-:W-:Y:S05]  /*d2d0*/  BRA.U !UP0, `(.L_x_4818) ;  /* 0x0000000108e87547 */ /* 0x000fea000b800000 */
[----:B------:R-:W-:-:S09]  /*d2e0*/  UISETP.NE.AND UP0, UPT, UR4, 0x17, UPT ;  /* 0x000000170400788c */ /* 0x000fd2000bf05270 */
[----:B------:R-:W-:Y:S05]  /*d2f0*/  BRA.U !UP0, `(.L_x_4819) ;  /* 0x0000000108907547 */ /* 0x000fea000b800000 */
[----:B------:R-:W-:-:S09]  /*d300*/  UISETP.NE.AND UP0, UPT, UR4, 0x18, UPT ;  /* 0x000000180400788c */ /* 0x000fd2000bf05270 */
[----:B------:R-:W-:Y:S05]  /*d310*/  BRA.U !UP0, `(.L_x_4820) ;  /* 0x0000000108447547 */ /* 0x000fea000b800000 */
.L_x_4796:
        /* <DEDUP_REMOVED lines=16> */
.L_x_4821:
[----:B------:R-:W-:Y:S05]  /*d420*/  BRA `(.L_x_4797) ;  /* 0x0000000000a07947 */ /* 0x000fea0003800000 */
.L_x_4820:
        /* <DEDUP_REMOVED lines=13> */
.L_x_4823:
[----:B------:R-:W-:Y:S05]  /*d500*/  BSYNC.RECONVERGENT B0 ;  /* 0x0000000000007941 */ /* 0x000fea0003800200 */
.L_x_4822:
[----:B------:R-:W-:-:S05]  /*d510*/  LOP3.LUT R5, R0, 0x80, R5, 0xf8, !PT ;  /* 0x0000008000057812 */ /* 0x000fca00078ef805 */
[----:B------:R3:W-:Y:S01]  /*d520*/  STG.E.U8 desc[UR36][R2.64], R5 ;  /* 0x0000000502007986 */ /* 0x0007e2000c101124 */
[----:B------:R-:W-:Y:S05]  /*d530*/  BRA `(.L_x_4797) ;  /* 0x00000000005c7947 */ /* 0x000fea0003800000 */
.L_x_4819:
        /* <DEDUP_REMOVED lines=12> */
.L_x_4825:
[----:B------:R-:W-:Y:S01]  /*d600*/  IMAD.MOV.U32 R0, RZ, RZ, 0x7f ;  /* 0x0000007fff007424 */ /* 0x000fe200078e00ff */
[----:B------:R-:W-:-:S04]  /*d610*/  ISETP.GT.U32.AND P0, PT, R4, 0x7f800000, PT ;  /* 0x7f8000000400780c */ /* 0x000fc80003f04070 */
[----:B------:R-:W-:-:S09]  /*d620*/  SEL R0, R0, 0x7c, P0 ;  /* 0x0000007c00007807 */ /* 0x000fd20000000000 */
.L_x_4826:
[----:B------:R-:W-:Y:S05]  /*d630*/  BSYNC.RECONVERGENT B0 ;  /* 0x0000000000007941 */ /* 0x000fea0003800200 */
.L_x_4824:
[----:B------:R-:W-:-:S04]  /*d640*/  SHF.R.U32.HI R5, RZ, 0x18, R5 ;  /* 0x00000018ff057819 */ /* 0x000fc80000011605 */
[----:B------:R-:W-:-:S05]  /*d650*/  LOP3.LUT R5, R0, 0x80, R5, 0xf8, !PT ;  /* 0x0000008000057812 */ /* 0x000fca00078ef805 */
[----:B------:R2:W-:Y:S01]  /*d660*/  STG.E.U8 desc[UR36][R2.64], R5 ;  /* 0x0000000502007986 */ /* 0x0005e2000c101124 */
[----:B------:R-:W-:Y:S05]  /*d670*/  BRA `(.L_x_4797) ;  /* 0x00000000000c7947 */ /* 0x000fea0003800000 */
.L_x_4818:
[----:B------:R-:W-:-:S05]  /*d680*/  HADD2.F32 R0, -RZ, R0.H0_H0 ;  /* 0x20000000ff007230 */ /* 0x000fca0000004100 */
[----:B------:R-:W-:-:S05]  /*d690*/  F2FP.BF16.F32.PACK_AB R0, RZ, R0 ;  /* 0x00000000ff00723e */ /* 0x000fca00000010ff */
[----:B------:R4:W-:Y:S02]  /*d6a0*/  STG.E.U16 desc[UR36][R2.64], R0 ;  /* 0x0000000002007986 */ /* 0x0009e4000c101524 */
.L_x_4797:
[----:B------:R-:W-:-:S07]  /*d6b0*/  VIADD R17, R17, 0x80 ;  /* 0x0000008011117836 */ /* 0x000fce0000000000 */
.L_x_4724:
[----:B------:R-:W-:Y:S05]  /*d6c0*/  BSYNC.RECONVERGENT B6 ;  /* 0x0000000000067941 */ /* 0x000fea0003800200 */
.L_x_4723:
[----:B------:R-:W5:Y:S02]  /*d6d0*/  LDCU UR4, c[0x0][0x380] ;  /* 0x00007000ff0477ac */ /* 0x000f640008000800 */
[----:B-----5:R-:W-:-:S13]  /*d6e0*/  ISETP.GE.AND P0, PT, R17, UR4, PT ;  /* 0x0000000411007c0c */ /* 0x020fda000bf06270 */
[----:B------:R-:W-:Y:S05]  /*d6f0*/  @P0 EXIT ;  /* 0x000000000000094d */ /* 0x000fea0003800000 */
[----:B------:R-:W5:Y:S01]  /*d700*/  LDCU UR4, c[0x0][0x388] ;  /* 0x00007100ff0477ac */ /* 0x000f620008000800 */
[----:B------:R-:W-:Y:S01]  /*d710*/  MOV R18, RZ ;  /* 0x000000ff00127202 */ /* 0x000fe20000000f00 */
[----:B0--34-:R-:W-:Y:S02]  /*d720*/  IMAD.MOV.U32 R0, RZ, RZ, RZ ;  /* 0x000000ffff007224 */ /* 0x019fe400078e00ff */
[----:B------:R-:W-:Y:S01]  /*d730*/  IMAD.MOV.U32 R16, RZ, RZ, RZ ;  /* 0x000000ffff107224 */ /* 0x000fe200078e00ff */
        /* <DEDUP_REMOVED lines=9> */
[----:B------:R-:W-:-:S04]  /*d7d0*/  SHF.R.U32.HI R3, RZ, UR5, R2 ;  /* 0x00000005ff037c19 */ /* 0x000fc80008011602 */
[----:B------:R-:W-:-:S05]  /*d7e0*/  IADD3 R0, PT, PT, -R3, RZ, RZ ;  /* 0x000000ff03007210 */ /* 0x000fca0007ffe1ff */
        /* <DEDUP_REMOVED lines=339> */
.L_x_4827:
[----:B------:R-:W0:Y:S01]  /*ed20*/  LDCU.64 UR6, c[0x0][0x5e8] ;  /* 0x0000bd00ff0677ac */ /* 0x000e220008000a00 */
[----:B------:R-:W1:Y:S01]  /*ed30*/  LDCU.64 UR8, c[0x0][0x5f0] ;  /* 0x0000be00ff0877ac */ /* 0x000e620008000a00 */
[----:B------:R-:W-:-:S04]  /*ed40*/  UPRMT UR4, UR39, 0x9910, URZ ;  /* 0x0000991027047896 */ /* 0x000fc800080000ff */
[----:B------:R-:W-:Y:S01]  /*ed50*/  UISETP.GT.AND UP0, UPT, UR4, 0x9, UPT ;  /* 0x000000090400788c */ /* 0x000fe2000bf04270 */
[----:B0-----:R-:W-:Y:S02]  /*ed60*/  IADD3 R16, P0, PT, R16, UR6, RZ ;  /* 0x0000000610107c10 */ /* 0x001fe4000ff1e0ff */
[----:B-12---:R-:W-:-:S03]  /*ed70*/  IADD3 R2, P1, PT, R0, UR8, RZ ;  /* 0x0000000800027c10 */ /* 0x006fc6000ff3e0ff */
        /* <DEDUP_REMOVED lines=16> */
.L_x_4831:
[----:B------:R-:W2:Y:S02]  /*ee80*/  LDG.E.U8 R2, desc[UR36][R2.64] ;  /* 0x0000002402027981 */ /* 0x000ea4000c1e1100 */
[----:B--2---:R-:W-:-:S04]  /*ee90*/  I2FP.F32.U32 R0, R2 ;  /* 0x0000000200007245 */ /* 0x004fc80000201000 */
[----:B------:R-:W-:-:S04]  /*eea0*/  F2FP.F16.F32.PACK_AB R0, RZ, R0 ;  /* 0x00000000ff00723e */ /* 0x000fc800000000ff */
[----:B------:R-:W-:Y:S01]  /*eeb0*/  PRMT R19, R0, 0x7610, R19 ;  /* 0x0000761000137816 */ /* 0x000fe20000000013 */
[----:B------:R-:W-:Y:S06]  /*eec0*/  BRA `(.L_x_4833) ;  /* 0x0000000c00d47947 */ /* 0x000fec0003800000 */
.L_x_4830:
        /* <DEDUP_REMOVED lines=11> */
.L_x_4835:
[----:B------:R-:W2:Y:S02]  /*ef80*/  LDG.E R2, desc[UR36][R2.64] ;  /* 0x0000002402027981 */ /* 0x000ea4000c1e1900 */
[----:B--2---:R-:W-:-:S04]  /*ef90*/  I2FP.F32.S32 R0, R2 ;  /* 0x0000000200007245 */ /* 0x004fc80000201400 */
[----:B------:R-:W-:-:S04]  /*efa0*/  F2FP.F16.F32.PACK_AB R0, RZ, R0 ;  /* 0x00000000ff00723e */ /* 0x000fc800000000ff */
[----:B------:R-:W-:Y:S01]  /*efb0*/  PRMT R19, R0, 0x7610, R19 ;  /* 0x0000761000137816 */ /* 0x000fe20000000013 */
[----:B------:R-:W-:Y:S06]  /*efc0*/  BRA `(.L_x_4833) ;  /* 0x0000000c00947947 */ /* 0x000fec0003800000 */
.L_x_4834:
[----:B------:R-:W2:Y:S02]  /*efd0*/  LDG.E.U16 R2, desc[UR36][R2.64] ;  /* 0x0000002402027981 */ /* 0x000ea4000c1e1500 */
[----:B--2---:R-:W0:Y:S02]  /*efe0*/  I2F.S16 R0, R2 ;  /* 0x0000000200007306 */ /* 0x004e240000101400 */
[----:B0-----:R-:W-:-:S04]  /*eff0*/  F2FP.F16.F32.PACK_AB R0, RZ, R0 ;  /* 0x00000000ff00723e */ /* 0x001fc800000000ff */
[----:B------:R-:W-:Y:S01]  /*f000*/  PRMT R19, R0, 0x7610, R19 ;  /* 0x0000761000137816 */ /* 0x000fe20000000013 */
[----:B------:R-:W-:Y:S06]  /*f010*/  BRA `(.L_x_4833) ;  /* 0x0000000c00807947 */ /* 0x000fec0003800000 */
.L_x_4829:
        /* <DEDUP_REMOVED lines=9> */
.L_x_4837:
[----:B------:R0:W5:Y:S01]  /*f0b0*/  LDG.E.U16 R19, desc[UR36][R2.64] ;  /* 0x0000002402137981 */ /* 0x000162000c1e1500 */
[----:B------:R-:W-:Y:S05]  /*f0c0*/  BRA `(.L_x_4833) ;  /* 0x0000000c00547947 */ /* 0x000fea0003800000 */
.L_x_4836:
        /* <DEDUP_REMOVED lines=9> */
.L_x_4839:
[----:B------:R1:W5:Y:S01]  /*f160*/  LDG.E.U16 R19, desc[UR36][R2.64] ;  /* 0x0000002402137981 */ /* 0x000362000c1e1500 */
[----:B------:R-:W-:Y:S05]  /*f170*/  BRA `(.L_x_4833) ;  /* 0x0000000c00287947 */ /* 0x000fea0003800000 */
.L_x_4838:
        /* <DEDUP_REMOVED lines=13> */
.L_x_4828:
        /* <DEDUP_REMOVED lines=14> */
.L_x_4842:
        /* <DEDUP_REMOVED lines=13> */
.L_x_4841:
        /* <DEDUP_REMOVED lines=27> */
.L_x_4844:
        /* <DEDUP_REMOVED lines=14> */
.L_x_4843:
[----:B------:R-:W2:Y:S02]  /*f690*/  LDG.E.U16 R0, desc[UR36][R2.64] ;  /* 0x0000002402007981 */ /* 0x000ea4000c1e1500 */
[----:B--2---:R-:W-:-:S04]  /*f6a0*/  SHF.L.U32 R0, R0, 0x10, RZ ;  /* 0x0000001000007819 */ /* 0x004fc800000006ff */
[----:B------:R-:W-:-:S04]  /*f6b0*/  F2FP.F16.F32.PACK_AB R0, RZ, R0 ;  /* 0x00000000ff00723e */ /* 0x000fc800000000ff */
[----:B------:R-:W-:Y:S01]  /*f6c0*/  PRMT R19, R0, 0x7610, R19 ;  /* 0x0000761000137816 */ /* 0x000fe20000000013 */
[----:B------:R-:W-:Y:S06]  /*f6d0*/  BRA `(.L_x_4833) ;  /* 0x0000000400d07947 */ /* 0x000fec0003800000 */
.L_x_4840:
        /* <DEDUP_REMOVED lines=13> */
.L_x_4847:
        /* <DEDUP_REMOVED lines=21> */
.L_x_4851:
[----:B------:R-:W-:Y:S05]  /*f900*/  BSYNC.RECONVERGENT B1 ;  /* 0x0000000000017941 */ /* 0x000fea0003800200 */
.L_x_4850:
[----:B------:R-:W-:Y:S01]  /*f910*/  IMAD.SHL.U32 R0, R0, 0x100000, RZ ;  /* 0x0010000000007824 */ /* 0x000fe200078e00ff */
[----:B------:R-:W-:-:S04]  /*f920*/  LEA R2, R2, 0x3b800000, 0x17 ;  /* 0x3b80000002027811 */ /* 0x000fc800078eb8ff */
[----:B------:R-:W-:-:S07]  /*f930*/  LOP3.LUT R0, R2, R0, R7, 0xfe, !PT ;  /* 0x0000000002007212 */ /* 0x000fce00078efe07 */
.L_x_4849:
[----:B------:R-:W-:Y:S05]  /*f940*/  BSYNC.RECONVERGENT B0 ;  /* 0x0000000000007941 */ /* 0x000fea0003800200 */
.L_x_4848:
[----:B------:R-:W-:-:S04]  /*f950*/  F2FP.F16.F32.PACK_AB R0, RZ, R0 ;  /* 0x00000000ff00723e */ /* 0x000fc800000000ff */
[----:B------:R-:W-:Y:S01]  /*f960*/  PRMT R19, R0, 0x7610, R19 ;  /* 0x0000761000137816 */ /* 0x000fe20000000013 */
[----:B------:R-:W-:Y:S06]  /*f970*/  BRA `(.L_x_4833) ;  /* 0x0000000400287947 */ /* 0x000fec0003800000 */
.L_x_4846:
        /* <DEDUP_REMOVED lines=21> */
.L_x_4855:
[----:B------:R-:W-:Y:S05]  /*fad0*/  BSYNC.RECONVERGENT B1 ;  /* 0x0000000000017941 */ /* 0x000fea0003800200 */
.L_x_4854:
[----:B------:R-:W-:Y:S01]  /*fae0*/  IMAD.SHL.U32 R0, R0, 0x200000, RZ ;  /* 0x0020000000007824 */ /* 0x000fe200078e00ff */
[----:B------:R-:W-:-:S04]  /*faf0*/  LEA R2, R2, 0x37800000, 0x17 ;  /* 0x3780000002027811 */ /* 0x000fc800078eb8ff */
[----:B------:R-:W-:-:S07]  /*fb00*/  LOP3.LUT R0, R2, R0, R7, 0xfe, !PT ;  /* 0x0000000002007212 */ /* 0x000fce00078efe07 */
.L_x_4853:
[----:B------:R-:W-:Y:S05]  /*fb10*/  BSYNC.RECONVERGENT B0 ;  /* 0x0000000000007941 */ /* 0x000fea0003800200 */
.L_x_4852:
[----:B------:R-:W-:-:S04]  /*fb20*/  F2FP.F16.F32.PACK_AB R0, RZ, R0 ;  /* 0x00000000ff00723e */ /* 0x000fc800000000ff */
[----:B------:R-:W-:Y:S01]  /*fb30*/  PRMT R19, R0, 0x7610, R19 ;  /* 0x0000761000137816 */ /* 0x000fe20000000013 */
[----:B------:R-:W-:Y:S06]  /*fb40*/  BRA `(.L_x_4833) ;  /* 0x0000000000b47947 */ /* 0x000fec0003800000 */
.L_x_4845:
        /* <DEDUP_REMOVED lines=14> */
.L_x_4859:
[----:B------:R-:W-:Y:S05]  /*fc30*/  BSYNC.RECONVERGENT B0 ;  /* 0x0000000000007941 */ /* 0x000fea0003800200 */
.L_x_4858:
[----:B------:R-:W-:-:S04]  /*fc40*/  F2FP.F16.F32.PACK_AB R0, RZ, R0 ;  /* 0x00000000ff00723e */ /* 0x000fc800000000ff */
[----:B------:R-:W-:Y:S01]  /*fc50*/  PRMT R19, R0, 0x7610, R19 ;  /* 0x0000761000137816 */ /* 0x000fe20000000013 */
[----:B------:R-:W-:Y:S06]  /*fc60*/  BRA `(.L_x_4833) ;  /* 0x00000000006c7947 */ /* 0x000fec0003800000 */
.L_x_4832:
        /* <DEDUP_REMOVED lines=16> */
.L_x_4860:
[----:B------:R-:W-:Y:S01]  /*fd70*/  PRMT R19, RZ, 0x7610, R19 ;  /* 0x00007610ff137816 */ /* 0x000fe20000000013 */
[----:B------:R-:W-:Y:S06]  /*fd80*/  BRA `(.L_x_4833) ;  /* 0x0000000000247947 */ /* 0x000fec0003800000 */
.L_x_4857:
[----:B------:R-:W2:Y:S02]  /*fd90*/  LDG.E.64 R2, desc[UR36][R2.64] ;  /* 0x0000002402027981 */ /* 0x000ea4000c1e1b00 */
[----:B--2---:R-:W0:Y:S02]  /*fda0*/  I2F.U64 R0, R2 ;  /* 0x0000000200007312 */ /* 0x004e240000301000 */
[----:B0-----:R-:W-:-:S04]  /*fdb0*/  F2FP.F16.F32.PACK_AB R0, RZ, R0 ;  /* 0x00000000ff00723e */ /* 0x001fc800000000ff */
[----:B------:R-:W-:Y:S01]  /*fdc0*/  PRMT R19, R0, 0x7610, R19 ;  /* 0x0000761000137816 */ /* 0x000fe20000000013 */
[----:B------:R-:W-:Y:S06]  /*fdd0*/  BRA `(.L_x_4833) ;  /* 0x0000000000107947 */ /* 0x000fec0003800000 */
.L_x_4856:
[----:B------:R-:W2:Y:S02]  /*fde0*/  LDG.E R2, desc[UR36][R2.64] ;  /* 0x0000002402027981 */ /* 0x000ea4000c1e1900 */
[----:B--2---:R-:W-:-:S04]  /*fdf0*/  I2FP.F32.U32 R0, R2 ;  /* 0x0000000200007245 */ /* 0x004fc80000201000 */
[----:B------:R-:W-:-:S04]  /*fe00*/  F2FP.F16.F32.PACK_AB R0, RZ, R0 ;  /* 0x00000000ff00723e */ /* 0x000fc800000000ff */
[----:B------:R-:W-:-:S07]  /*fe10*/  PRMT R19, R0, 0x7610, R19 ;  /* 0x0000761000137816 */ /* 0x000fce0000000013 */
.L_x_4833:
        /* <DEDUP_REMOVED lines=18> */
.L_x_4864:
[----:B------:R-:W2:Y:S02]  /*ff40*/  LDG.E.U8 R2, desc[UR36][R2.64] ;  /* 0x0000002402027981 */ /* 0x000ea4000c1e1100 */
[----:B--2---:R-:W-:-:S04]  /*ff50*/  I2FP.F32.U32 R0, R2 ;  /* 0x0000000200007245 */ /* 0x004fc80000201000 */
[----:B------:R-:W-:Y:S01]  /*ff60*/  F2FP.F16.F32.PACK_AB R0, RZ, R0 ;  /* 0x00000000ff00723e */ /* 0x000fe200000000ff */
[----:B------:R-:W-:Y:S06]  /*ff70*/  BRA `(.L_x_4866) ;  /* 0x0000000c009c7947 */ /* 0x000fec0003800000 */
.L_x_4863:
        /* <DEDUP_REMOVED lines=10> */
.L_x_4868:
[----:B------:R-:W2:Y:S02]  /*10020*/  LDG.E R2, desc[UR36][R2.64] ;  /* 0x0000002402027981 */ /* 0x000ea4000c1e1900 */
[----:B--2---:R-:W-:-:S04]  /*10030*/  I2FP.F32.S32 R0, R2 ;  /* 0x0000000200007245 */ /* 0x004fc80000201400 */
[----:B------:R-:W-:Y:S01]  /*10040*/  F2FP.F16.F32.PACK_AB R0, RZ, R0 ;  /* 0x00000000ff00723e */ /* 0x000fe200000000ff */
[----:B------:R-:W-:Y:S06]  /*10050*/  BRA `(.L_x_4866) ;  /* 0x0000000c00647947 */ /* 0x000fec0003800000 */
.L_x_4867:
[----:B------:R-:W2:Y:S02]  /*10060*/  LDG.E.U16 R2, desc[UR36][R2.64] ;  /* 0x0000002402027981 */ /* 0x000ea4000c1e1500 */
[----:B--2---:R-:W0:Y:S02]  /*10070*/  I2F.S16 R0, R2 ;  /* 0x0000000200007306 */ /* 0x004e240000101400 */
[----:B0-----:R-:W-:Y:S01]  /*10080*/  F2FP.F16.F32.PACK_AB R0, RZ, R0 ;  /* 0x00000000ff00723e */ /* 0x001fe200000000ff */
[----:B------:R-:W-:Y:S06]  /*10090*/  BRA `(.L_x_4866) ;  /* 0x0000000c00547947 */ /* 0x000fec0003800000 */
.L_x_4862:
        /* <DEDUP_REMOVED lines=9> */
.L_x_4870:
[----:B------:R1:W5:Y:S01]  /*10130*/  LDG.E.U16 R0, desc[UR36][R2.64] ;  /* 0x0000002402007981 */ /* 0x000362000c1e1500 */
[----:B------:R-:W-:Y:S05]  /*10140*/  BRA `(.L_x_4866) ;  /* 0x0000000c00287947 */ /* 0x000fea0003800000 */
.L_x_4869:
        /* <DEDUP_REMOVED lines=9> */
.L_x_4872:
[----:B------:R0:W5:Y:S01]  /*101e0*/  LDG.E.U16 R0, desc[UR36][R2.64] ;  /* 0x0000002402007981 */ /* 0x000162000c1e1500 */
[----:B------:R-:W-:Y:S05]  /*101f0*/  BRA `(.L_x_4866) ;  /* 0x0000000800fc7947 */ /* 0x000fea0003800000 */
.L_x_4871:
        /* <DEDUP_REMOVED lines=12> */
.L_x_4861:
        /* <DEDUP_REMOVED lines=13> */
.L_x_4875:
        /* <DEDUP_REMOVED lines=12> */
.L_x_4874:
        /* <DEDUP_REMOVED lines=27> */
.L_x_4877:
        /* <DEDUP_REMOVED lines=13> */
.L_x_4876:
[----:B------:R-:W2:Y:S02]  /*106d0*/  LDG.E.U16 R0, desc[UR36][R2.64] ;  /* 0x0000002402007981 */ /* 0x000ea4000c1e1500 */
[----:B--2---:R-:W-:-:S05]  /*106e0*/  IMAD.U32 R0, R0, 0x10000, RZ ;  /* 0x0001000000007824 */ /* 0x004fca00078e00ff */
[----:B------:R-:W-:Y:S01]  /*106f0*/  F2FP.F16.F32.PACK_AB R0, RZ, R0 ;  /* 0x00000000ff00723e */ /* 0x000fe200000000ff */
[----:B------:R-:W-:Y:S06]  /*10700*/  BRA `(.L_x_4866) ;  /* 0x0000000400b87947 */ /* 0x000fec0003800000 */
.L_x_4873:
        /* <DEDUP_REMOVED lines=12> */
.L_x_4880:
        /* <DEDUP_REMOVED lines=21> */
.L_x_4884:
[----:B------:R-:W-:Y:S05]  /*10920*/  BSYNC.RECONVERGENT B1 ;  /* 0x0000000000017941 */ /* 0x000fea0003800200 */
.L_x_4883:
[----:B------:R-:W-:Y:S01]  /*10930*/  IMAD.SHL.U32 R0, R0, 0x100000, RZ ;  /* 0x0010000000007824 */ /* 0x000fe200078e00ff */
[----:B------:R-:W-:-:S04]  /*10940*/  LEA R2, R2, 0x3b800000, 0x17 ;  /* 0x3b80000002027811 */ /* 0x000fc800078eb8ff */
[----:B------:R-:W-:-:S07]  /*10950*/  LOP3.LUT R0, R2, R0, R7, 0xfe, !PT ;  /* 0x0000000002007212 */ /* 0x000fce00078efe07 */
.L_x_4882:
[----:B------:R-:W-:Y:S05]  /*10960*/  BSYNC.RECONVERGENT B0 ;  /* 0x0000000000007941 */ /* 0x000fea0003800200 */
.L_x_4881:
[----:B------:R-:W-:Y:S01]  /*10970*/  F2FP.F16.F32.PACK_AB R0, RZ, R0 ;  /* 0x00000000ff00723e */ /* 0x000fe200000000ff */
[----:B------:R-:W-:Y:S06]  /*10980*/  BRA `(.L_x_4866) ;  /* 0x0000000400187947 */ /* 0x000fec0003800000 */
.L_x_4879:
        /* <DEDUP_REMOVED lines=21> */
.L_x_4888:
[----:B------:R-:W-:Y:S05]  /*10ae0*/  BSYNC.RECONVERGENT B1 ;  /* 0x0000000000017941 */ /* 0x000fea0003800200 */
.L_x_4887:
[----:B------:R-:W-:Y:S01]  /*10af0*/  IMAD.SHL.U32 R0, R0, 0x200000, RZ ;  /* 0x0020000000007824 */ /* 0x000fe200078e00ff */
[----:B------:R-:W-:-:S04]  /*10b00*/  LEA R2, R2, 0x37800000, 0x17 ;  /* 0x3780000002027811 */ /* 0x000fc800078eb8ff */
[----:B------:R-:W-:-:S07]  /*10b10*/  LOP3.LUT R0, R2, R0, R7, 0xfe, !PT ;  /* 0x0000000002007212 */ /* 0x000fce00078efe07 */
.L_x_4886:
[----:B------:R-:W-:Y:S05]  /*10b20*/  BSYNC.RECONVERGENT B0 ;  /* 0x0000000000007941 */ /* 0x000fea0003800200 */
.L_x_4885:
[----:B------:R-:W-:Y:S01]  /*10b30*/  F2FP.F16.F32.PACK_AB R0, RZ, R0 ;  /* 0x00000000ff00723e */ /* 0x000fe200000000ff */
[----:B------:R-:W-:Y:S06]  /*10b40*/  BRA `(.L_x_4866) ;  /* 0x0000000000a87947 */ /* 0x000fec0003800000 */
.L_x_4878:
        /* <DEDUP_REMOVED lines=14> */
.L_x_4892:
[----:B------:R-:W-:Y:S05]  /*10c30*/  BSYNC.RECONVERGENT B0 ;  /* 0x0000000000007941 */ /* 0x000fea0003800200 */
.L_x_4891:
[----:B------:R-:W-:Y:S01]  /*10c40*/  F2FP.F16.F32.PACK_AB R0, RZ, R0 ;  /* 0x00000000ff00723e */ /* 0x000fe200000000ff */
[----:B------:R-:W-:Y:S06]  /*10c50*/  BRA `(.L_x_4866) ;  /* 0x0000000000647947 */ /* 0x000fec0003800000 */
.L_x_4865:
        /* <DEDUP_REMOVED lines=16> */
.L_x_4893:
[----:B------:R-:W-:Y:S01]  /*10d60*/  PRMT R0, RZ, 0x7610, R0 ;  /* 0x00007610ff007816 */ /* 0x000fe20000000000 */
[----:B------:R-:W-:Y:S06]  /*10d70*/  BRA `(.L_x_4866) ;  /* 0x00000000001c7947 */ /* 0x000fec0003800000 */
.L_x_4890:
[----:B------:R-:W2:Y:S02]  /*10d80*/  LDG.E.64 R2, desc[UR36][R2.64] ;  /* 0x0000002402027981 */ /* 0x000ea4000c1e1b00 */
[----:B--2---:R-:W0:Y:S02]  /*10d90*/  I2F.U64 R0, R2 ;  /* 0x0000000200007312 */ /* 0x004e240000301000 */
[----:B0-----:R-:W-:Y:S01]  /*10da0*/  F2FP.F16.F32.PACK_AB R0, RZ, R0 ;  /* 0x00000000ff00723e */ /* 0x001fe200000000ff */
[----:B------:R-:W-:Y:S06]  /*10db0*/  BRA `(.L_x_4866) ;  /* 0x00000000000c7947 */ /* 0x000fec0003800000 */
.L_x_4889:
[----:B------:R-:W2:Y:S02]  /*10dc0*/  LDG.E R2, desc[UR36][R2.64] ;  /* 0x0000002402027981 */ /* 0x000ea4000c1e1900 */
[----:B--2---:R-:W-:-:S04]  /*10dd0*/  I2FP.F32.U32 R0, R2 ;  /* 0x0000000200007245 */ /* 0x004fc80000201000 */
[----:B------:R-:W-:-:S07]  /*10de0*/  F2FP.F16.F32.PACK_AB R0, RZ, R0 ;  /* 0x00000000ff00723e */ /* 0x000fce00000000ff */
.L_x_4866:
[----:B-----5:R-:W-:Y:S01]  /*10df0*/  HADD2.F32 R0, -RZ, R0.H0_H0 ;  /* 0x20000000ff007230 */ /* 0x020fe20000004100 */
[----:B01----:R-:W-:Y:S01]  /*10e00*/  MOV R2, 0x3e095d4e ;  /* 0x3e095d4e00027802 */ /* 0x003fe20000000f00 */
[----:B------:R-:W-:Y:S01]  /*10e10*/  UPRMT UR4, UR43, 0x9910, URZ ;  /* 0x000099102b047896 */ /* 0x000fe200080000ff */
[----:B------:R-:W-:Y:S02]  /*10e20*/  HADD2.F32 R19, -RZ, R19.H0_H0 ;  /* 0x20000013ff137230 */ /* 0x000fe40000004100 */
[----:B------:R-:W-:Y:S01]  /*10e30*/  FMUL.FTZ R3, R0, R0 ;  /* 0x0000000000037220 */ /* 0x000fe20000410000 */
[----:B------:R-:W-:-:S03]  /*10e40*/  UISETP.GT.AND UP0, UPT, UR4, 0x9, UPT ;  /* 0x000000090400788c */ /* 0x000fc6000bf04270 */
        /* <DEDUP_REMOVED lines=27> */
.L_x_4897:
[----:B------:R-:W-:-:S06]  /*11000*/  HADD2.F32 R3, -RZ, R0.H0_H0 ;  /* 0x20000000ff037230 */ /* 0x000fcc0000004100 */
[----:B------:R-:W0:Y:S02]  /*11010*/  F2I.S64.TRUNC R2, R3 ;  /* 0x0000000300027311 */ /* 0x000e24000020d900 */
[----:B0-----:R-:W-:Y:S01]  /*11020*/  STG.E.U8 desc[UR36][R16.64], R2 ;  /* 0x0000000210007986 */ /* 0x001fe2000c101124 */
[----:B------:R-:W-:Y:S05]  /*11030*/  EXIT ;  /* 0x000000000000794d */ /* 0x000fea0003800000 */
.L_x_4896:
        /* <DEDUP_REMOVED lines=10> */
.L_x_4900:
[----:B------:R-:W-:-:S04]  /*110e0*/  HADD2.F32 R0, -RZ, R0.H0_H0 ;  /* 0x20000000ff007230 */ /* 0x000fc80000004100 */
[----:B------:R-:W0:Y:S02]  /*110f0*/  F2I.FTZ.TRUNC.NTZ R3, R0 ;  /* 0x0000000000037305 */ /* 0x000e24000021f100 */
[----:B0-----:R-:W-:Y:S01]  /*11100*/  STG.E desc[UR36][R16.64], R3 ;  /* 0x0000000310007986 */ /* 0x001fe2000c101924 */
[----:B------:R-:W-:Y:S05]  /*11110*/  EXIT ;  /* 0x000000000000794d */ /* 0x000fea0003800000 */
.L_x_4899:
[----:B------:R-:W-:-:S04]  /*11120*/  HADD2.F32 R0, -RZ, R0.H0_H0 ;  /* 0x20000000ff007230 */ /* 0x000fc80000004100 */
[----:B------:R-:W0:Y:S02]  /*11130*/  F2I.FTZ.TRUNC.NTZ R3, R0 ;  /* 0x0000000000037305 */ /* 0x000e24000021f100 */
[----:B0-----:R-:W-:Y:S01]  /*11140*/  STG.E.U16 desc[UR36][R16.64], R3 ;  /* 0x0000000310007986 */ /* 0x001fe2000c101524 */
[----:B------:R-:W-:Y:S05]  /*11150*/  EXIT ;  /* 0x000000000000794d */ /* 0x000fea0003800000 */
.L_x_4895:
        /* <DEDUP_REMOVED lines=9> */
.L_x_4902:
[----:B------:R-:W-:Y:S01]  /*111f0*/  STG.E.U16 desc[UR36][R16.64], R0 ;  /* 0x0000000010007986 */ /* 0x000fe2000c101524 */
[----:B------:R-:W-:Y:S05]  /*11200*/  EXIT ;  /* 0x000000000000794d */ /* 0x000fea0003800000 */
.L_x_4901:
        /* <DEDUP_REMOVED lines=10> */
.L_x_4904:
[----:B------:R-:W-:-:S05]  /*112b0*/  HADD2.F32 R0, -RZ, R0.H0_H0 ;  /* 0x20000000ff007230 */ /* 0x000fca0000004100 */
[----:B------:R-:W-:-:S04]  /*112c0*/  F2FP.F16.F32.PACK_AB R0, RZ, R0 ;  /* 0x00000000ff00723e */ /* 0x000fc800000000ff */
[----:B------:R-:W-:-:S05]  /*112d0*/  PRMT R0, R0, 0x5410, RZ ;  /* 0x0000541000007816 */ /* 0x000fca00000000ff */
[----:B------:R-:W-:Y:S01]  /*112e0*/  STG.E desc[UR36][R16.64], R0 ;  /* 0x0000000010007986 */ /* 0x000fe2000c101924 */
[----:B------:R-:W-:Y:S05]  /*112f0*/  EXIT ;  /* 0x000000000000794d */ /* 0x000fea0003800000 */
.L_x_4903:
[----:B------:R-:W-:-:S05]  /*11300*/  HADD2.F32 R2, -RZ, R0.H0_H0 ;  /* 0x20000000ff027230 */ /* 0x000fca0000004100 */
[----:B------:R-:W-:-:S06]  /*11310*/  FMUL.FTZ R2, R2, 1 ;  /* 0x3f80000002027820 */ /* 0x000fcc0000410000 */
[----:B------:R-:W0:Y:S02]  /*11320*/  F2F.F64.F32 R2, R2 ;  /* 0x0000000200027310 */ /* 0x000e240000201800 */
[----:B0-----:R-:W-:Y:S01]  /*11330*/  STG.E.64 desc[UR36][R16.64], R2 ;  /* 0x0000000210007986 */ /* 0x001fe2000c101b24 */
[----:B------:R-:W-:Y:S05]  /*11340*/  EXIT ;  /* 0x000000000000794d */ /* 0x000fea0003800000 */
.L_x_4894:
        /* <DEDUP_REMOVED lines=14> */
.L_x_4908:
        /* <DEDUP_REMOVED lines=17> */
.L_x_4911:
[----:B------:R-:W-:-:S04]  /*11540*/  SHF.R.U32.HI R3, RZ, 0x18, R3 ;  /* 0x00000018ff037819 */ /* 0x000fc80000011603 */
[----:B------:R-:W-:-:S04]  /*11550*/  LOP3.LUT R0, R0, 0x80, R3, 0xf8, !PT ;  /* 0x0000008000007812 */ /* 0x000fc800078ef803 */
[----:B------:R-:W-:-:S07]  /*11560*/  PRMT R8, R0, 0x7610, R8 ;  /* 0x0000761000087816 */ /* 0x000fce0000000008 */
.L_x_4910:
[----:B------:R-:W-:Y:S05]  /*11570*/  BSYNC.RECONVERGENT B0 ;  /* 0x0000000000007941 */ /* 0x000fea0003800200 */
.L_x_4909:
[----:B------:R-:W-:Y:S01]  /*11580*/  STG.E.U8 desc[UR36][R16.64], R8 ;  /* 0x0000000810007986 */ /* 0x000fe2000c101124 */
[----:B------:R-:W-:Y:S05]  /*11590*/  EXIT ;  /* 0x000000000000794d */ /* 0x000fea0003800000 */
.L_x_4907:
        /* <DEDUP_REMOVED lines=17> */
.L_x_4914:
[----:B------:R-:W-:-:S04]  /*116b0*/  SHF.R.U32.HI R3, RZ, 0x18, R3 ;  /* 0x00000018ff037819 */ /* 0x000fc80000011603 */
[----:B------:R-:W-:-:S04]  /*116c0*/  LOP3.LUT R0, R0, 0x80, R3, 0xf8, !PT ;  /* 0x0000008000007812 */ /* 0x000fc800078ef803 */
[----:B------:R-:W-:-:S07]  /*116d0*/  PRMT R8, R0, 0x7610, R8 ;  /* 0x0000761000087816 */ /* 0x000fce0000000008 */
.L_x_4913:
[----:B------:R-:W-:Y:S05]  /*116e0*/  BSYNC.RECONVERGENT B0 ;  /* 0x0000000000007941 */ /* 0x000fea0003800200 */
.L_x_4912:
[----:B------:R-:W-:Y:S01]  /*116f0*/  STG.E.U8 desc[UR36][R16.64], R8 ;  /* 0x0000000810007986 */ /* 0x000fe2000c101124 */
[----:B------:R-:W-:Y:S05]  /*11700*/  EXIT ;  /* 0x000000000000794d */ /* 0x000fea0003800000 */
.L_x_4906:
        /* <DEDUP_REMOVED lines=22> */
.L_x_4916:
[----:B------:R-:W-:-:S06]  /*11870*/  HADD2.F32 R2, -RZ, R0.H0_H0 ;  /* 0x20000000ff027230 */ /* 0x000fcc0000004100 */
[----:B------:R-:W0:Y:S02]  /*11880*/  F2I.U64.TRUNC R2, R2 ;  /* 0x0000000200027311 */ /* 0x000e24000020d800 */
[----:B0-----:R-:W-:Y:S01]  /*11890*/  STG.E.64 desc[UR36][R16.64], R2 ;  /* 0x0000000210007986 */ /* 0x001fe2000c101b24 */
[----:B------:R-:W-:Y:S05]  /*118a0*/  EXIT ;  /* 0x000000000000794d */ /* 0x000fea0003800000 */
.L_x_4915:
[----:B------:R-:W-:-:S04]  /*118b0*/  HADD2.F32 R0, -RZ, R0.H0_H0 ;  /* 0x20000000ff007230 */ /* 0x000fc80000004100 */
[----:B------:R-:W0:Y:S02]  /*118c0*/  F2I.FTZ.U32.TRUNC.NTZ R3, R0 ;  /* 0x0000000000037305 */ /* 0x000e24000021f000 */
[----:B0-----:R-:W-:Y:S01]  /*118d0*/  STG.E desc[UR36][R16.64], R3 ;  /* 0x0000000310007986 */ /* 0x001fe2000c101924 */
[----:B------:R-:W-:Y:S05]  /*118e0*/  EXIT ;  /* 0x000000000000794d */ /* 0x000fea0003800000 */
.L_x_4905:
        /* <DEDUP_REMOVED lines=11> */
.L_x_4918:
[----:B------:R-:W-:Y:S01]  /*119a0*/  HADD2.F32 R0, -RZ, R0.H0_H0 ;  /* 0x20000000ff007230 */ /* 0x000fe20000004100 */
[----:B------:R-:W-:-:S04]  /*119b0*/  CS2R R6, SRZ ;  /* 0x0000000000067805 */ /* 0x000fc8000001ff00 */
[----:B------:R-:W-:-:S04]  /*119c0*/  FMUL.FTZ R0, R0, 1 ;  /* 0x3f80000000007820 */ /* 0x000fc80000410000 */
[----:B------:R-:W0:Y:S02]  /*119d0*/  F2F.F64.F32 R4, R0 ;  /* 0x0000000000047310 */ /* 0x000e240000201800 */
[----:B0-----:R-:W-:Y:S01]  /*119e0*/  STG.E.128 desc[UR36][R16.64], R4 ;  /* 0x0000000410007986 */ /* 0x001fe2000c101d24 */
[----:B------:R-:W-:Y:S05]  /*119f0*/  EXIT ;  /* 0x000000000000794d */ /* 0x000fea0003800000 */
.L_x_4917:
[----:B------:R-:W-:-:S09]  /*11a00*/  UISETP.NE.AND UP0, UPT, UR4, 0xf, UPT ;  /* 0x0000000f0400788c */ /* 0x000fd2000bf05270 */
[----:B------:R-:W-:Y:S05]  /*11a10*/  BRA.U !UP0, `(.L_x_4919) ;  /* 0x0000000108e87547 */ /* 0x000fea000b800000 */
[----:B------:R-:W-:-:S09]  /*11a20*/  UISETP.NE.AND UP0, UPT, UR4, 0x17, UPT ;  /* 0x000000170400788c */ /* 0x000fd2000bf05270 */
[----:B------:R-:W-:Y:S05]  /*11a30*/  BRA.U !UP0, `(.L_x_4920) ;  /* 0x0000000108907547 */ /* 0x000fea000b800000 */
[----:B------:R-:W-:-:S09]  /*11a40*/  UISETP.NE.AND UP0, UPT, UR4, 0x18, UPT ;  /* 0x000000180400788c */ /* 0x000fd2000bf05270 */
[----:B------:R-:W-:Y:S05]  /*11a50*/  BRA.U !UP0, `(.L_x_4921) ;  /* 0x0000000108447547 */ /* 0x000fea000b800000 */
.L_x_4898:
        /* <DEDUP_REMOVED lines=16> */
.L_x_4922:
[----:B------:R-:W-:Y:S05]  /*11b60*/  EXIT ;  /* 0x000000000000794d */ /* 0x000fea0003800000 */
.L_x_4921:
        /* <DEDUP_REMOVED lines=13> */
.L_x_4924:
[----:B------:R-:W-:Y:S05]  /*11c40*/  BSYNC.RECONVERGENT B0 ;  /* 0x0000000000007941 */ /* 0x000fea0003800200 */
.L_x_4923:
[----:B------:R-:W-:-:S05]  /*11c50*/  LOP3.LUT R3, R0, 0x80, R3, 0xf8, !PT ;  /* 0x0000008000037812 */ /* 0x000fca00078ef803 */
[----:B------:R-:W-:Y:S01]  /*11c60*/  STG.E.U8 desc[UR36][R16.64], R3 ;  /* 0x0000000310007986 */ /* 0x000fe2000c101124 */
[----:B------:R-:W-:Y:S05]  /*11c70*/  EXIT ;  /* 0x000000000000794d */ /* 0x000fea0003800000 */
.L_x_4920:
        /* <DEDUP_REMOVED lines=12> */
.L_x_4926:
[----:B------:R-:W-:Y:S01]  /*11d40*/  IMAD.MOV.U32 R0, RZ, RZ, 0x7f ;  /* 0x0000007fff007424 */ /* 0x000fe200078e00ff */
[----:B------:R-:W-:-:S04]  /*11d50*/  ISETP.GT.U32.AND P0, PT, R2, 0x7f800000, PT ;  /* 0x7f8000000200780c */ /* 0x000fc80003f04070 */
[----:B------:R-:W-:-:S09]  /*11d60*/  SEL R0, R0, 0x7c, P0 ;  /* 0x0000007c00007807 */ /* 0x000fd20000000000 */
.L_x_4927:
[----:B------:R-:W-:Y:S05]  /*11d70*/  BSYNC.RECONVERGENT B0 ;  /* 0x0000000000007941 */ /* 0x000fea0003800200 */
.L_x_4925:
[----:B------:R-:W-:-:S04]  /*11d80*/  SHF.R.U32.HI R3, RZ, 0x18, R3 ;  /* 0x00000018ff037819 */ /* 0x000fc80000011603 */
[----:B------:R-:W-:-:S05]  /*11d90*/  LOP3.LUT R3, R0, 0x80, R3, 0xf8, !PT ;  /* 0x0000008000037812 */ /* 0x000fca00078ef803 */
[----:B------:R-:W-:Y:S01]  /*11da0*/  STG.E.U8 desc[UR36][R16.64], R3 ;  /* 0x0000000310007986 */ /* 0x000fe2000c101124 */
[----:B------:R-:W-:Y:S05]  /*11db0*/  EXIT ;  /* 0x000000000000794d */ /* 0x000fea0003800000 */
.L_x_4919:
[----:B------:R-:W-:-:S05]  /*11dc0*/  HADD2.F32 R0, -RZ, R0.H0_H0 ;  /* 0x20000000ff007230 */ /* 0x000fca0000004100 */
[----:B------:R-:W-:-:S05]  /*11dd0*/  F2FP.BF16.F32.PACK_AB R0, RZ, R0 ;  /* 0x00000000ff00723e */ /* 0x000fca00000010ff */
[----:B------:R-:W-:Y:S01]  /*11de0*/  STG.E.U16 desc[UR36][R16.64], R0 ;  /* 0x0000000010007986 */ /* 0x000fe2000c101524 */
[----:B------:R-:W-:Y:S05]  /*11df0*/  EXIT ;  /* 0x000000000000794d */ /* 0x000fea0003800000 */
.L_x_4928:
        /* <DEDUP_REMOVED lines=16> */
.L_x_12393:


//--------------------- .text._ZN2at6native27unrolled_elementwise_kernelIZZZNS0_26GeluBackwardCUDAKernelImplERNS_18TensorIteratorBaseENS0_8GeluTypeEENKUlvE_clEvENKUlvE1_clEvEUlN3c104HalfES8_E_St5arrayIPcLm3EELi4E23TrivialOffsetCalculatorILi2EjESD_ILi1EjENS0_6memory12LoadWithCastILi2EEENSG_13StoreWithCastILi1EEEEEviT_T0_T2_T3_T4_T5_ --------------------------
	.section	.text._ZN2at6native27unrolled_elementwise_kernelIZZZNS0_26GeluBackwardCUDAKernelImplERNS_18TensorIteratorBaseENS0_8GeluTypeEENKUlvE_clEvENKUlvE1_clEvEUlN3c104HalfES8_E_St5arrayIPcLm3EELi4E23TrivialOffsetCalculatorILi2EjESD_ILi1EjENS0_6memory12LoadWithCastILi2EEENSG_13StoreWithCastILi1EEEEEviT_T0_T2_T3_T4_T5_,"ax",@progbits
	.align	128
        .global         _ZN2at6native27unrolled_elementwise_kernelIZZZNS0_26GeluBackwardCUDAKernelImplERNS_18TensorIteratorBaseENS0_8GeluTypeEENKUlvE_clEvENKUlvE1_clEvEUlN3c104HalfES8_E_St5arrayIPcLm3EELi4E23TrivialOffsetCalculatorILi2EjESD_ILi1EjENS0_6memory12LoadWithCastILi2EEENSG_13StoreWithCastILi1EEEEEviT_T0_T2_T3_T4_T5_
        .type           _ZN2at6native27unrolled_elementwise_kernelIZZZNS0_26GeluBackwardCUDAKernelImplERNS_18TensorIteratorBaseENS0_8GeluTypeEENKUlvE_clEvENKUlvE1_clEvEUlN3c104HalfES8_E_St5arrayIPcLm3EELi4E23TrivialOffsetCalculatorILi2EjESD_ILi1EjENS0_6memory12LoadWithCastILi2EEENSG_13StoreWithCastILi1EEEEEviT_T0_T2_T3_T4_T5_,@function
        .size           _ZN2at6native27unrolled_elementwise_kernelIZZZNS0_26GeluBackwardCUDAKernelImplERNS_18TensorIteratorBaseENS0_8GeluTypeEENKUlvE_clEvENKUlvE1_clEvEUlN3c104HalfES8_E_St5arrayIPcLm3EELi4E23TrivialOffsetCalculatorILi2EjESD_ILi1EjENS0_6memory12LoadWithCastILi2EEENSG_13StoreWithCastILi1EEEEEviT_T0_T2_T3_T4_T5_,(.L_x_12394 - _ZN2at6native27unrolled_elementwise_kernelIZZZNS0_26GeluBackwardCUDAKernelImplERNS_18TensorIteratorBaseENS0_8GeluTypeEENKUlvE_clEvENKUlvE1_clEvEUlN3c104HalfES8_E_St5arrayIPcLm3EELi4E23TrivialOffsetCalculatorILi2EjESD_ILi1EjENS0_6memory12LoadWithCastILi2EEENSG_13StoreWithCastILi1EEEEEviT_T0_T2_T3_T4_T5_)
        .other          _ZN2at6native27unrolled_elementwise_kernelIZZZNS0_26GeluBackwardCUDAKernelImplERNS_18TensorIteratorBaseENS0_8GeluTypeEENKUlvE_clEvENKUlvE1_clEvEUlN3c104HalfES8_E_St5arrayIPcLm3EELi4E23TrivialOffsetCalculatorILi2EjESD_ILi1EjENS0_6memory12LoadWithCastILi2EEENSG_13StoreWithCastILi1EEEEEviT_T0_T2_T3_T4_T5_,@"STO_CUDA_ENTRY STV_DEFAULT"
_ZN2at6native27unrolled_elementwise_kernelIZZZNS0_26GeluBackwardCUDAKernelImplERNS_18TensorIteratorBaseENS0_8GeluTypeEENKUlvE_clEvENKUlvE1_clEvEUlN3c104HalfES8_E_St5arrayIPcLm3EELi4E23TrivialOffsetCalculatorILi2EjESD_ILi1EjENS0_6memory12LoadWithCastILi2EEENSG_13StoreWithCastILi1EEEEEviT_T0_T2_T3_T4_T5_:
.text._ZN2at6native27unrolled_elementwise_kernelIZZZNS0_26GeluBackwardCUDAKernelImplERNS_18TensorIteratorBaseENS0_8GeluTypeEENKUlvE_clEvENKUlvE1_clEvEUlN3c104HalfES8_E_St5arrayIPcLm3EELi4E23TrivialOffsetCalculatorILi2EjESD_ILi1EjENS0_6memory12LoadWithCastILi2EEENSG_13StoreWithCastILi1EEEEEviT_T0_T2_T3_T4_T5_:
        /* <DEDUP_REMOVED lines=36> */
.L_x_4934:
[----:B------:R-:W2:Y:S02]  /*0240*/  LDG.E.U8 R4, desc[UR36][R4.64] ;  /* 0x0000002404047981 */ /* 0x000ea4000c1e1100 */
[----:B--2---:R-:W-:-:S04]  /*0250*/  I2FP.F32.U32 R0, R4 ;  /* 0x0000000400007245 */ /* 0x004fc80000201000 */
[----:B------:R-:W-:-:S04]  /*0260*/  F2FP.F16.F32.PACK_AB R0, RZ, R0 ;  /* 0x00000000ff00723e */ /* 0x000fc800000000ff */
[----:B------:R-:W-:Y:S01]  /*0270*/  PRMT R16, R0, 0x7610, R16 ;  /* 0x0000761000107816 */ /* 0x000fe20000000010 */
[----:B------:R-:W-:Y:S06]  /*0280*/  BRA `(.L_x_4936) ;  /* 0x0000000c00d87947 */ /* 0x000fec0003800000 */
.L_x_4933:
        /* <DEDUP_REMOVED lines=11> */
.L_x_4938:
[----:B------:R-:W2:Y:S02]  /*0340*/  LDG.E R4, desc[UR36][R4.64] ;  /* 0x0000002404047981 */ /* 0x000ea4000c1e1900 */
[----:B--2---:R-:W-:-:S04]  /*0350*/  I2FP.F32.S32 R0, R4 ;  /* 0x0000000400007245 */ /* 0x004fc80000201400 */
[----:B------:R-:W-:-:S04]  /*0360*/  F2FP.F16.F32.PACK_AB R0, RZ, R0 ;  /* 0x00000000ff00723e */ /* 0x000fc800000000ff */
[----:B------:R-:W-:Y:S01]  /*0370*/  PRMT R16, R0, 0x7610, R16 ;  /* 0x0000761000107816 */ /* 0x000fe20000000010 */
[----:B------:R-:W-:Y:S06]  /*0380*/  BRA `(.L_x_4936) ;  /* 0x0000000c00987947 */ /* 0x000fec0003800000 */
.L_x_4937:
[----:B------:R-:W2:Y:S02]  /*0390*/  LDG.E.U16 R4, desc[UR36][R4.64] ;  /* 0x0000002404047981 */ /* 0x000ea4000c1e1500 */
[----:B--2---:R-:W0:Y:S02]  /*03a0*/  I2F.S16 R0, R4 ;  /* 0x0000000400007306 */ /* 0x004e240000101400 */
[----:B0-----:R-:W-:-:S04]  /*03b0*/  F2FP.F16.F32.PACK_AB R0, RZ, R0 ;  /* 0x00000000ff00723e */ /* 0x001fc800000000ff */
[----:B------:R-:W-:Y:S01]  /*03c0*/  PRMT R16, R0, 0x7610, R16 ;  /* 0x0000761000107816 */ /* 0x000fe20000000010 */
[----:B------:R-:W-:Y:S06]  /*03d0*/  BRA `(.L_x_4936) ;  /* 0x0000000c00847947 */ /* 0x000fec0003800000 */
.L_x_4932:
        /* <DEDUP_REMOVED lines=9> */
.L_x_4940:
[----:B------:R1:W5:Y:S01]  /*0470*/  LDG.E.U16 R16, desc[UR36][R4.64] ;  /* 0x0000002404107981 */ /* 0x000362000c1e1500 */
[----:B------:R-:W-:Y:S05]  /*0480*/  BRA `(.L_x_4936) ;  /* 0x0000000c00587947 */ /* 0x000fea0003800000 */
.L_x_4939:
        /* <DEDUP_REMOVED lines=9> */
.L_x_4942:
[----:B------:R0:W5:Y:S01]  /*0520*/  LDG.E.U16 R16, desc[UR36][R4.64] ;  /* 0x0000002404107981 */ /* 0x000162000c1e1500 */
[----:B------:R-:W-:Y:S05]  /*0530*/  BRA `(.L_x_4936) ;  /* 0x0000000c002c7947 */ /* 0x000fea0003800000 */
.L_x_4941:
        /* <DEDUP_REMOVED lines=13> */
.L_x_4931:
        /* <DEDUP_REMOVED lines=14> */
.L_x_4945:
        /* <DEDUP_REMOVED lines=13> */
.L_x_4944:
        /* <DEDUP_REMOVED lines=27> */
.L_x_4947:
        /* <DEDUP_REMOVED lines=15> */
.L_x_4946:
[----:B------:R-:W2:Y:S02]  /*0a60*/  LDG.E.U16 R0, desc[UR36][R4.64] ;  /* 0x0000002404007981 */ /* 0x000ea4000c1e1500 */
[----:B--2---:R-:W-:-:S05]  /*0a70*/  IMAD.U32 R0, R0, 0x10000, RZ ;  /* 0x0001000000007824 */ /* 0x004fca00078e00ff */
[----:B------:R-:W-:-:S04]  /*0a80*/  F2FP.F16.F32.PACK_AB R0, RZ, R0 ;  /* 0x00000000ff00723e */ /* 0x000fc800000000ff */
[----:B------:R-:W-:Y:S01]  /*0a90*/  PRMT R16, R0, 0x7610, R16 ;  /* 0x0000761000107816 */ /* 0x000fe20000000010 */
[----:B------:R-:W-:Y:S06]  /*0aa0*/  BRA `(.L_x_4936) ;  /* 0x0000000400d07947 */ /* 0x000fec0003800000 */
.L_x_4943:
        /* <DEDUP_REMOVED lines=13> */
.L_x_4950:
        /* <DEDUP_REMOVED lines=21> */
.L_x_4954:
[----:B------:R-:W-:Y:S05]  /*0cd0*/  BSYNC.RECONVERGENT B1 ;  /* 0x0000000000017941 */ /* 0x000fea0003800200 */
.L_x_4953:
[----:B------:R-:W-:Y:S01]  /*0ce0*/  IMAD.SHL.U32 R0, R0, 0x100000, RZ ;  /* 0x0010000000007824 */ /* 0x000fe200078e00ff */
[----:B------:R-:W-:-:S04]  /*0cf0*/  LEA R3, R3, 0x3b800000, 0x17 ;  /* 0x3b80000003037811 */ /* 0x000fc800078eb8ff */
[----:B------:R-:W-:-:S07]  /*0d00*/  LOP3.LUT R0, R3, R0, R7, 0xfe, !PT ;  /* 0x0000000003007212 */ /* 0x000fce00078efe07 */
.L_x_4952:
[----:B------:R-:W-:Y:S05]  /*0d10*/  BSYNC.RECONVERGENT B0 ;  /* 0x0000000000007941 */ /* 0x000fea0003800200 */
.L_x_4951:
[----:B------:R-:W-:-:S04]  /*0d20*/  F2FP.F16.F32.PACK_AB R0, RZ, R0 ;  /* 0x00000000ff00723e */ /* 0x000fc800000000ff */
[----:B------:R-:W-:Y:S01]  /*0d30*/  PRMT R16, R0, 0x7610, R16 ;  /* 0x0000761000107816 */ /* 0x000fe20000000010 */
[----:B------:R-:W-:Y:S06]  /*0d40*/  BRA `(.L_x_4936) ;  /* 0x0000000400287947 */ /* 0x000fec0003800000 */
.L_x_4949:
        /* <DEDUP_REMOVED lines=21> */
.L_x_4958:
[----:B------:R-:W-:Y:S05]  /*0ea0*/  BSYNC.RECONVERGENT B1 ;  /* 0x0000000000017941 */ /* 0x000fea0003800200 */
.L_x_4957:
[----:B------:R-:W-:Y:S01]  /*0eb0*/  IMAD.SHL.U32 R0, R0, 0x200000, RZ ;  /* 0x0020000000007824 */ /* 0x000fe200078e00ff */
[----:B------:R-:W-:-:S04]  /*0ec0*/  LEA R3, R3, 0x37800000, 0x17 ;  /* 0x3780000003037811 */ /* 0x000fc800078eb8ff */
[----:B------:R-:W-:-:S07]  /*0ed0*/  LOP3.LUT R0, R3, R0, R7, 0xfe, !PT ;  /* 0x0000000003007212 */ /* 0x000fce00078efe07 */
.L_x_4956:
[----:B------:R-:W-:Y:S05]  /*0ee0*/  BSYNC.RECONVERGENT B0 ;  /* 0x0000000000007941 */ /* 0x000fea0003800200 */
.L_x_4955:
[----:B------:R-:W-:-:S04]  /*0ef0*/  F2FP.F16.F32.PACK_AB R0, RZ, R0 ;  /* 0x00000000ff00723e */ /* 0x000fc800000000ff */
[----:B------:R-:W-:Y:S01]  /*0f00*/  PRMT R16, R0, 0x7610, R16 ;  /* 0x0000761000107816 */ /* 0x000fe20000000010 */
[----:B------:R-:W-:Y:S06]  /*0f10*/  BRA `(.L_x_4936) ;  /* 0x0000000000b47947 */ /* 0x000fec0003800000 */
.L_x_4948:
[----:B------:R-:W-:-:S09]  /*0f20*/  UISETP.NE.AND UP0, UPT, UR4, 0x1c, UPT ;  /* 0x0000001c0400788c */ /* 0x000fd2000bf05270 */
[----:B------:R-:W-:Y:S05]  /*0f30*/  BRA.U !UP0, `(.L_x_4959) ;  /* 0x00000001089c7547 */ /* 0x000fea000b800000 */
[----:B------:R-:W-:-:S09]  /*0f40*/  UISETP.NE.AND UP0, UPT, UR4, 0x1d, UPT ;  /* 0x0000001d0400788c */ /* 0x000fd2000bf05270 */
[----:B------:R-:W-:Y:S05]  /*0f50*/  BRA.U !UP0, `(.L_x_4960) ;  /* 0x0000000108807547 */ /* 0x000fea000b800000 */
[----:B------:R-:W-:-:S09]  /*0f60*/  UISETP.NE.AND UP0, UPT, UR4, 0x2c, UPT ;  /* 0x0000002c0400788c */ /* 0x000fd2000bf05270 */
[----:B------:R-:W-:Y:S05]  /*0f70*/  BRA.U !UP0, `(.L_x_4961) ;  /* 0x0000000108487547 */ /* 0x000fea000b800000 */
.L_x_4935:
        /* <DEDUP_REMOVED lines=16> */
.L_x_4962:
[----:B------:R-:W-:Y:S01]  /*1080*/  PRMT R16, RZ, 0x7610, R16 ;  /* 0x00007610ff107816 */ /* 0x000fe20000000010 */
[----:B------:R-:W-:Y:S06]  /*1090*/  BRA `(.L_x_4936) ;  /* 0x0000000000547947 */ /* 0x000fec0003800000 */
.L_x_4961:
        /* <DEDUP_REMOVED lines=8> */
.L_x_4964:
[----:B------:R-:W-:Y:S05]  /*1120*/  BSYNC.RECONVERGENT B0 ;  /* 0x0000000000007941 */ /* 0x000fea0003800200 */
.L_x_4963:
[----:B------:R-:W-:-:S04]  /*1130*/  F2FP.F16.F32.PACK_AB R0, RZ, R0 ;  /* 0x00000000ff00723e */ /* 0x000fc800000000ff */
[----:B------:R-:W-:Y:S01]  /*1140*/  PRMT R16, R0, 0x7610, R16 ;  /* 0x0000761000107816 */ /* 0x000fe20000000010 */
[----:B------:R-:W-:Y:S06]  /*1150*/  BRA `(.L_x_4936) ;  /* 0x0000000000247947 */ /* 0x000fec0003800000 */
.L_x_4960:
[----:B------:R-:W2:Y:S02]  /*1160*/  LDG.E.64 R4, desc[UR36][R4.64] ;  /* 0x0000002404047981 */ /* 0x000ea4000c1e1b00 */
[----:B--2---:R-:W0:Y:S02]  /*1170*/  I2F.U64 R0, R4 ;  /* 0x0000000400007312 */ /* 0x004e240000301000 */
[----:B0-----:R-:W-:-:S04]  /*1180*/  F2FP.F16.F32.PACK_AB R0, RZ, R0 ;  /* 0x00000000ff00723e */ /* 0x001fc800000000ff */
[----:B------:R-:W-:Y:S01]  /*1190*/  PRMT R16, R0, 0x7610, R16 ;  /* 0x0000761000107816 */ /* 0x000fe20000000010 */
[----:B------:R-:W-:Y:S06]  /*11a0*/  BRA `(.L_x_4936) ;  /* 0x0000000000107947 */ /* 0x000fec0003800000 */
.L_x_4959:
[----:B------:R-:W2:Y:S02]  /*11b0*/  LDG.E R4, desc[UR36][R4.64] ;  /* 0x0000002404047981 */ /* 0x000ea4000c1e1900 */
[----:B--2---:R-:W-:-:S04]  /*11c0*/  I2FP.F32.U32 R0, R4 ;  /* 0x0000000400007245 */ /* 0x004fc80000201000 */
[----:B------:R-:W-:-:S04]  /*11d0*/  F2FP.F16.F32.PACK_AB R0, RZ, R0 ;  /* 0x00000000ff00723e */ /* 0x000fc800000000ff */
[----:B------:R-:W-:-:S07]  /*11e0*/  PRMT R16, R0, 0x7610, R16 ;  /* 0x0000761000107816 */ /* 0x000fce0000000010 */
.L_x_4936:
        /* <DEDUP_REMOVED lines=21> */
.L_x_4968:
[----:B------:R-:W2:Y:S02]  /*1340*/  LDG.E.U8 R4, desc[UR36][R4.64] ;  /* 0x0000002404047981 */ /* 0x000ea4000c1e1100 */
[----:B--2---:R-:W-:-:S04]  /*1350*/  I2FP.F32.U32 R0, R4 ;  /* 0x0000000400007245 */ /* 0x004fc80000201000 */
[----:B------:R-:W-:-:S04]  /*1360*/  F2FP.F16.F32.PACK_AB R0, RZ, R0 ;  /* 0x00000000ff00723e */ /* 0x000fc800000000ff */
[----:B------:R-:W-:Y:S01]  /*1370*/  PRMT R17, R0, 0x7610, R17 ;  /* 0x0000761000117816 */ /* 0x000fe20000000011 */
[----:B------:R-:W-:Y:S06]  /*1380*/  BRA `(.L_x_4970) ;  /* 0x0000000c00d87947 */ /* 0x000fec0003800000 */
.L_x_4967:
        /* <DEDUP_REMOVED lines=11> */
.L_x_4972:
[----:B------:R-:W2:Y:S02]  /*1440*/  LDG.E R4, desc[UR36][R4.64] ;  /* 0x0000002404047981 */ /* 0x000ea4000c1e1900 */
[----:B--2---:R-:W-:-:S04]  /*1450*/  I2FP.F32.S32 R0, R4 ;  /* 0x0000000400007245 */ /* 0x004fc80000201400 */
[----:B------:R-:W-:-:S04]  /*1460*/  F2FP.F16.F32.PACK_AB R0, RZ, R0 ;  /* 0x00000000ff00723e */ /* 0x000fc800000000ff */
[----:B------:R-:W-:Y:S01]  /*1470*/  PRMT R17, R0, 0x7610, R17 ;  /* 0x0000761000117816 */ /* 0x000fe20000000011 */
[----:B------:R-:W-:Y:S06]  /*1480*/  BRA `(.L_x_4970) ;  /* 0x0000000c00987947 */ /* 0x000fec0003800000 */
.L_x_4971:
[----:B------:R-:W2:Y:S02]  /*1490*/  LDG.E.U16 R4, desc[UR36][R4.64] ;  /* 0x0000002404047981 */ /* 0x000ea4000c1e1500 */
[----:B--2---:R-:W0:Y:S02]  /*14a0*/  I2F.S16 R0, R4 ;  /* 0x0000000400007306 */ /* 0x004e240000101400 */
[----:B0-----:R-:W-:-:S04]  /*14b0*/  F2FP.F16.F32.PACK_AB R0, RZ, R0 ;  /* 0x00000000ff00723e */ /* 0x001fc800000000ff */
[----:B------:R-:W-:Y:S01]  /*14c0*/  PRMT R17, R0, 0x7610, R17 ;  /* 0x0000761000117816 */ /* 0x000fe20000000011 */
[----:B------:R-:W-:Y:S06]  /*14d0*/  BRA `(.L_x_4970) ;  /* 0x0000000c00847947 */ /* 0x000fec0003800000 */
.L_x_4966:
        /* <DEDUP_REMOVED lines=9> */
.L_x_4974:
[----:B------:R1:W5:Y:S01]  /*1570*/  LDG.E.U16 R17, desc[UR36][R4.64] ;  /* 0x0000002404117981 */ /* 0x000362000c1e1500 */
[----:B------:R-:W-:Y:S05]  /*1580*/  BRA `(.L_x_4970) ;  /* 0x0000000c00587947 */ /* 0x000fea0003800000 */
.L_x_4973:
        /* <DEDUP_REMOVED lines=9> */
.L_x_4976:
[----:B------:R0:W5:Y:S01]  /*1620*/  LDG.E.U16 R17, desc[UR36][R4.64] ;  /* 0x0000002404117981 */ /* 0x000162000c1e1500 */
[----:B------:R-:W-:Y:S05]  /*1630*/  BRA `(.L_x_4970) ;  /* 0x0000000c002c7947 */ /* 0x000fea0003800000 */
.L_x_4975:
        /* <DEDUP_REMOVED lines=13> */
.L_x_4965:
        /* <DEDUP_REMOVED lines=14> */
.L_x_4979:
        /* <DEDUP_REMOVED lines=13> */
.L_x_4978:
        /* <DEDUP_REMOVED lines=27> */
.L_x_4981:
        /* <DEDUP_REMOVED lines=15> */
.L_x_4980:
[----:B------:R-:W2:Y:S02]  /*1b60*/  LDG.E.U16 R0, desc[UR36][R4.64] ;  /* 0x0000002404007981 */ /* 0x000ea4000c1e1500 */
[----:B--2---:R-:W-:-:S05]  /*1b70*/  IMAD.U32 R0, R0, 0x10000, RZ ;  /* 0x0001000000007824 */ /* 0x004fca00078e00ff */
[----:B------:R-:W-:-:S04]  /*1b80*/  F2FP.F16.F32.PACK_AB R0, RZ, R0 ;  /* 0x00000000ff00723e */ /* 0x000fc800000000ff */
[----:B------:R-:W-:Y:S01]  /*1b90*/  PRMT R17, R0, 0x7610, R17 ;  /* 0x0000761000117816 */ /* 0x000fe20000000011 */
[----:B------:R-:W-:Y:S06]  /*1ba0*/  BRA `(.L_x_4970) ;  /* 0x0000000400d07947 */ /* 0x000fec0003800000 */
.L_x_4977:
        /* <DEDUP_REMOVED lines=13> */
.L_x_4984:
        /* <DEDUP_REMOVED lines=21> */
.L_x_4988:
[----:B------:R-:W-:Y:S05]  /*1dd0*/  BSYNC.RECONVERGENT B1 ;  /* 0x0000000000017941 */ /* 0x000fea0003800200 */
.L_x_4987:
[----:B------:R-:W-:Y:S01]  /*1de0*/  IMAD.SHL.U32 R0, R0, 0x100000, RZ ;  /* 0x0010000000007824 */ /* 0x000fe200078e00ff */
[----:B------:R-:W-:-:S04]  /*1df0*/  LEA R3, R3, 0x3b800000, 0x17 ;  /* 0x3b80000003037811 */ /* 0x000fc800078eb8ff */
[----:B------:R-:W-:-:S07]  /*1e00*/  LOP3.LUT R0, R3, R0, R7, 0xfe, !PT ;  /* 0x0000000003007212 */ /* 0x000fce00078efe07 */
.L_x_4986:
[----:B------:R-:W-:Y:S05]  /*1e10*/  BSYNC.RECONVERGENT B0 ;  /* 0x0000000000007941 */ /* 0x000fea0003800200 */
.L_x_4985:
[----:B------:R-:W-:-:S04]  /*1e20*/  F2FP.F16.F32.PACK_AB R0, RZ, R0 ;  /* 0x00000000ff00723e */ /* 0x000fc800000000ff */
[----:B------:R-:W-:Y:S01]  /*1e30*/  PRMT R17, R0, 0x7610, R17 ;  /* 0x0000761000117816 */ /* 0x000fe20000000011 */
[----:B------:R-:W-:Y:S06]  /*1e40*/  BRA `(.L_x_4970) ;  /* 0x0000000400287947 */ /* 0x000fec0003800000 */
.L_x_4983:
        /* <DEDUP_REMOVED lines=21> */
.L_x_4992:
[----:B------:R-:W-:Y:S05]  /*1fa0*/  BSYNC.RECONVERGENT B1 ;  /* 0x0000000000017941 */ /* 0x000fea0003800200 */
.L_x_4991:
[----:B------:R-:W-:Y:S01]  /*1fb0*/  IMAD.SHL.U32 R0, R0, 0x200000, RZ ;  /* 0x0020000000007824 */ /* 0x000fe200078e00ff */
[----:B------:R-:W-:-:S04]  /*1fc0*/  LEA R3, R3, 0x37800000, 0x17 ;  /* 0x3780000003037811 */ /* 0x000fc800078eb8ff */
[----:B------:R-:W-:-:S07]  /*1fd0*/  LOP3.LUT R0, R3, R0, R7, 0xfe, !PT ;  /* 0x0000000003007212 */ /* 0x000fce00078efe07 */
.L_x_4990:
[----:B------:R-:W-:Y:S05]  /*1fe0*/  BSYNC.RECONVERGENT B0 ;  /* 0x0000000000007941 */ /* 0x000fea0003800200 */
.L_x_4989:
[----:B------:R-:W-:-:S04]  /*1ff0*/  F2FP.F16.F32.PACK_AB R0, RZ, R0 ;  /* 0x00000000ff00723e */ /* 0x000fc800000000ff */
[----:B------:R-:W-:Y:S01]  /*2000*/  PRMT R17, R0, 0x7610, R17 ;  /* 0x0000761000117816 */ /* 0x000fe20000000011 */
[----:B------:R-:W-:Y:S06]  /*2010*/  BRA `(.L_x_4970) ;  /* 0x0000000000b47947 */ /* 0x000fec0003800000 */
.L_x_4982:
[----:B------:R-:W-:-:S09]  /*2020*/  UISETP.NE.AND UP0, UPT, UR4, 0x1c, UPT ;  /* 0x0000001c0400788c */ /* 0x000fd2000bf05270 */
[----:B------:R-:W-:Y:S05]  /*2030*/  BRA.U !UP0, `(.L_x_4993) ;  /* 0x00000001089c7547 */ /* 0x000fea000b800000 */
[----:B------:R-:W-:-:S09]  /*2040*/  UISETP.NE.AND UP0, UPT, UR4, 0x1d, UPT ;  /* 0x0000001d0400788c */ /* 0x000fd2000bf05270 */
[----:B------:R-:W-:Y:S05]  /*2050*/  BRA.U !UP0, `(.L_x_4994) ;  /* 0x0000000108807547 */ /* 0x000fea000b800000 */
[----:B------:R-:W-:-:S09]  /*2060*/  UISETP.NE.AND UP0, UPT, UR4, 0x2c, UPT ;  /* 0x0000002c0400788c */ /* 0x000fd2000bf05270 */
[----:B------:R-:W-:Y:S05]  /*2070*/  BRA.U !UP0, `(.L_x_4995) ;  /* 0x0000000108487547 */ /* 0x000fea000b800000 */
.L_x_4969:
        /* <DEDUP_REMOVED lines=16> */
.L_x_4996:
[----:B------:R-:W-:Y:S01]  /*2180*/  PRMT R17, RZ, 0x7610, R17 ;  /* 0x00007610ff117816 */ /* 0x000fe20000000011 */
[----:B------:R-:W-:Y:S06]  /*2190*/  BRA `(.L_x_4970) ;  /* 0x0000000000547947 */ /* 0x000fec0003800000 */
.L_x_4995:
        /* <DEDUP_REMOVED lines=8> */
.L_x_4998:
[----:B------:R-:W-:Y:S05]  /*2220*/  BSYNC.RECONVERGENT B0 ;  /* 0x0000000000007941 */ /* 0x000fea0003800200 */
.L_x_4997:
[----:B------:R-:W-:-:S04]  /*2230*/  F2FP.F16.F32.PACK_AB R0, RZ, R0 ;  /* 0x00000000ff00723e */ /* 0x000fc800000000ff */
[----:B------:R-:W-:Y:S01]  /*2240*/  PRMT R17, R0, 0x7610, R17 ;  /* 0x0000761000117816 */ /* 0x000fe20000000011 */
[----:B------:R-:W-:Y:S06]  /*2250*/  BRA `(.L_x_4970) ;  /* 0x0000000000247947 */ /* 0x000fec0003800000 */
.L_x_4994:
[----:B------:R-:W2:Y:S02]  /*2260*/  LDG.E.64 R4, desc[UR36][R4.64] ;  /* 0x0000002404047981 */ /* 0x000ea4000c1e1b00 */
[----:B--2---:R-:W0:Y:S02]  /*2270*/  I2F.U64 R0, R4 ;  /* 0x0000000400007312 */ /* 0x004e240000301000 */
[----:B0-----:R-:W-:-:S04]  /*2280*/  F2FP.F16.F32.PACK_AB R0, RZ, R0 ;  /* 0x00000000ff00723e */ /* 0x001fc800000000ff */
[----:B------:R-:W-:Y:S01]  /*2290*/  PRMT R17, R0, 0x7610, R17 ;  /* 0x0000761000117816 */ /* 0x000fe20000000011 */
[----:B------:R-:W-:Y:S06]  /*22a0*/  BRA `(.L_x_4970) ;  /* 0x0000000000107947 */ /* 0x000fec0003800000 */
.L_x_4993:
[----:B------:R-:W2:Y:S02]  /*22b0*/  LDG.E R4, desc[UR36][R4.64] ;  /* 0x0000002404047981 */ /* 0x000ea4000c1e1900 */
[----:B--2---:R-:W-:-:S04]  /*22c0*/  I2FP.F32.U32 R0, R4 ;  /* 0x0000000400007245 */ /* 0x004fc80000201000 */
[----:B------:R-:W-:-:S04]  /*22d0*/  F2FP.F16.F32.PACK_AB R0, RZ, R0 ;  /* 0x00000000ff00723e */ /* 0x000fc800000000ff */
[----:B------:R-:W-:-:S07]  /*22e0*/  PRMT R17, R0, 0x7610, R17 ;  /* 0x0000761000117816 */ /* 0x000fce0000000011 */
.L_x_4970:
[----:B------:R-:W-:-:S07]  /*22f0*/  VIADD R27, R19, 0x80 ;  /* 0x00000080131b7836 */ /* 0x000fce0000000000 */
.L_x_4930:
[----:B------:R-:W-:Y:S05]  /*2300*/  BSYNC.RECONVERGENT B6 ;  /* 0x0000000000067941 */ /* 0x000fea0003800200 */
.L_x_4929:
        /* <DEDUP_REMOVED lines=27> */
.L_x_5004:
[----:B------:R-:W2:Y:S02]  /*24c0*/  LDG.E.U8 R4, desc[UR36][R4.64] ;  /* 0x0000002404047981 */ /* 0x000ea4000c1e1100 */
[----:B--2---:R-:W-:-:S04]  /*24d0*/  I2FP.F32.U32 R0, R4 ;  /* 0x0000000400007245 */ /* 0x004fc80000201000 */
[----:B------:R-:W-:-:S04]  /*24e0*/  F2FP.F16.F32.PACK_AB R0, RZ, R0 ;  /* 0x00000000ff00723e */ /* 0x000fc800000000ff */
[----:B------:R-:W-:Y:S01]  /*24f0*/  PRMT R18, R0, 0x7610, R18 ;  /* 0x0000761000127816 */ /* 0x000fe20000000012 */
[----:B------:R-:W-:Y:S06]  /*2500*/  BRA `(.L_x_5006) ;  /* 0x0000000c00d87947 */ /* 0x000fec0003800000 */
.L_x_5003:
        /* <DEDUP_REMOVED lines=11> */
.L_x_5008:
[----:B------:R-:W2:Y:S02]  /*25c0*/  LDG.E R4, desc[UR36][R4.64] ;  /* 0x0000002404047981 */ /* 0x000ea4000c1e1900 */
[----:B--2---:R-:W-:-:S04]  /*25d0*/  I2FP.F32.S32 R0, R4 ;  /* 0x0000000400007245 */ /* 0x004fc80000201400 */
[----:B------:R-:W-:-:S04]  /*25e0*/  F2FP.F16.F32.PACK_AB R0, RZ, R0 ;  /* 0x00000000ff00723e */ /* 0x000fc800000000ff */
[----:B------:R-:W-:Y:S01]  /*25f0*/  PRMT R18, R0, 0x7610, R18 ;  /* 0x0000761000127816 */ /* 0x000fe20000000012 */
[----:B------:R-:W-:Y:S06]  /*2600*/  BRA `(.L_x_5006) ;  /* 0x0000000c00987947 */ /* 0x000fec0003800000 */
.L_x_5007:
[----:B------:R-:W2:Y:S02]  /*2610*/  LDG.E.U16 R4, desc[UR36][R4.64] ;  /* 0x0000002404047981 */ /* 0x000ea4000c1e1500 */
[----:B--2---:R-:W0:Y:S02]  /*2620*/  I2F.S16 R0, R4 ;  /* 0x0000000400007306 */ /* 0x004e240000101400 */
[----:B0-----:R-:W-:-:S04]  /*2630*/  F2FP.F16.F32.PACK_AB R0, RZ, R0 ;  /* 0x00000000ff00723e */ /* 0x001fc800000000ff */
[----:B------:R-:W-:Y:S01]  /*2640*/  PRMT R18, R0, 0x7610, R18 ;  /* 0x0000761000127816 */ /* 0x000fe20000000012 */
[----:B------:R-:W-:Y:S06]  /*2650*/  BRA `(.L_x_5006) ;  /* 0x0000000c00847947 */ /* 0x000fec0003800000 */
.L_x_5002:
        /* <DEDUP_REMOVED lines=9> */
.L_x_5010:
[----:B------:R1:W5:Y:S01]  /*26f0*/  LDG.E.U16 R18, desc[UR36][R4.64] ;  /* 0x0000002404127981 */ /* 0x000362000c1e1500 */
[----:B------:R-:W-:Y:S05]  /*2700*/  BRA `(.L_x_5006) ;  /* 0x0000000c00587947 */ /* 0x000fea0003800000 */
.L_x_5009:
        /* <DEDUP_REMOVED lines=9> */
.L_x_5012:
[----:B------:R0:W5:Y:S01]  /*27a0*/  LDG.E.U16 R18, desc[UR36][R4.64] ;  /* 0x0000002404127981 */ /* 0x000162000c1e1500 */
[----:B------:R-:W-:Y:S05]  /*27b0*/  BRA `(.L_x_5006) ;  /* 0x0000000c002c7947 */ /* 0x000fea0003800000 */
.L_x_5011:
        /* <DEDUP_REMOVED lines=13> */
.L_x_5001:
        /* <DEDUP_REMOVED lines=14> */
.L_x_5015:
        /* <DEDUP_REMOVED lines=13> */
.L_x_5014:
        /* <DEDUP_REMOVED lines=27> */
.L_x_5017:
        /* <DEDUP_REMOVED lines=15> */
.L_x_5016:
[----:B------:R-:W2:Y:S02]  /*2ce0*/  LDG.E.U16 R0, desc[UR36][R4.64] ;  /* 0x0000002404007981 */ /* 0x000ea4000c1e1500 */
[----:B--2---:R-:W-:-:S05]  /*2cf0*/  IMAD.U32 R0, R0, 0x10000, RZ ;  /* 0x0001000000007824 */ /* 0x004fca00078e00ff */
[----:B------:R-:W-:-:S04]  /*2d00*/  F2FP.F16.F32.PACK_AB R0, RZ, R0 ;  /* 0x00000000ff00723e */ /* 0x000fc800000000ff */
[----:B------:R-:W-:Y:S01]  /*2d10*/  PRMT R18, R0, 0x7610, R18 ;  /* 0x0000761000127816 */ /* 0x000fe20000000012 */
[----:B------:R-:W-:Y:S06]  /*2d20*/  BRA `(.L_x_5006) ;  /* 0x0000000400d07947 */ /* 0x000fec0003800000 */
.L_x_5013:
        /* <DEDUP_REMOVED lines=13> */
.L_x_5020:
        /* <DEDUP_REMOVED lines=21> */
.L_x_5024:
[----:B------:R-:W-:Y:S05]  /*2f50*/  BSYNC.RECONVERGENT B1 ;  /* 0x0000000000017941 */ /* 0x000fea0003800200 */
.L_x_5023:
[----:B------:R-:W-:Y:S01]  /*2f60*/  IMAD.SHL.U32 R0, R0, 0x100000, RZ ;  /* 0x0010000000007824 */ /* 0x000fe200078e00ff */
[----:B------:R-:W-:-:S04]  /*2f70*/  LEA R3, R3, 0x3b800000, 0x17 ;  /* 0x3b80000003037811 */ /* 0x000fc800078eb8ff */
[----:B------:R-:W-:-:S07]  /*2f80*/  LOP3.LUT R0, R3, R0, R7, 0xfe, !PT ;  /* 0x0000000003007212 */ /* 0x000fce00078efe07 */
.L_x_5022:
[----:B------:R-:W-:Y:S05]  /*2f90*/  BSYNC.RECONVERGENT B0 ;  /* 0x0000000000007941 */ /* 0x000fea0003800200 */
.L_x_5021:
[----:B------:R-:W-:-:S04]  /*2fa0*/  F2FP.F16.F32.PACK_AB R0, RZ, R0 ;  /* 0x00000000ff00723e */ /* 0x000fc800000000ff */
[----:B------:R-:W-:Y:S01]  /*2fb0*/  PRMT R18, R0, 0x7610, R18 ;  /* 0x0000761000127816 */ /* 0x000fe20000000012 */
[----:B------:R-:W-:Y:S06]  /*2fc0*/  BRA `(.L_x_5006) ;  /* 0x0000000400287947 */ /* 0x000fec0003800000 */
.L_x_5019:
        /* <DEDUP_REMOVED lines=21> */
.L_x_5028:
[----:B------:R-:W-:Y:S05]  /*3120*/  BSYNC.RECONVERGENT B1 ;  /* 0x0000000000017941 */ /* 0x000fea0003800200 */
.L_x_5027:
[----:B------:R-:W-:Y:S01]  /*3130*/  IMAD.SHL.U32 R0, R0, 0x200000, RZ ;  /* 0x0020000000007824 */ /* 0x000fe200078e00ff */
[----:B------:R-:W-:-:S04]  /*3140*/  LEA R3, R3, 0x37800000, 0x17 ;  /* 0x3780000003037811 */ /* 0x000fc800078eb8ff */
[----:B------:R-:W-:-:S07]  /*3150*/  LOP3.LUT R0, R3, R0, R7, 0xfe, !PT ;  /* 0x0000000003007212 */ /* 0x000fce00078efe07 */
.L_x_5026:
[----:B------:R-:W-:Y:S05]  /*3160*/  BSYNC.RECONVERGENT B0 ;  /* 0x0000000000007941 */ /* 0x000fea0003800200 */
.L_x_5025:
[----:B------:R-:W-:-:S04]  /*3170*/  F2FP.F16.F32.PACK_AB R0, RZ, R0 ;  /* 0x00000000ff00723e */ /* 0x000fc800000000ff */
[----:B------:R-:W-:Y:S01]  /*3180*/  PRMT R18, R0, 0x7610, R18 ;  /* 0x0000761000127816 */ /* 0x000fe20000000012 */
[----:B------:R-:W-:Y:S06]  /*3190*/  BRA `(.L_x_5006) ;  /* 0x0000000000b47947 */ /* 0x000fec0003800000 */
.L_x_5018:
        /* <DEDUP_REMOVED lines=14> */
.L_x_5032:
[----:B------:R-:W-:Y:S05]  /*3280*/  BSYNC.RECONVERGENT B0 ;  /* 0x0000000000007941 */ /* 0x000fea0003800200 */
.L_x_5031:
[----:B------:R-:W-:-:S04]  /*3290*/  F2FP.F16.F32.PACK_AB R0, RZ, R0 ;  /* 0x00000000ff00723e */ /* 0x000fc800000000ff */
[----:B------:R-:W-:Y:S01]  /*32a0*/  PRMT R18, R0, 0x7610, R18 ;  /* 0x0000761000127816 */ /* 0x000fe20000000012 */
[----:B------:R-:W-:Y:S06]  /*32b0*/  BRA `(.L_x_5006) ;  /* 0x00000000006c7947 */ /* 0x000fec0003800000 */
.L_x_5005:
        /* <DEDUP_REMOVED lines=16> */
.L_x_5033:
[----:B------:R-:W-:Y:S01]  /*33c0*/  PRMT R18, RZ, 0x7610, R18 ;  /* 0x00007610ff127816 */ /* 0x000fe20000000012 */
[----:B------:R-:W-:Y:S06]  /*33d0*/  BRA `(.L_x_5006) ;  /* 0x0000000000247947 */ /* 0x000fec0003800000 */
.L_x_5030:
[----:B------:R-:W2:Y:S02]  /*33e0*/  LDG.E.64 R4, desc[UR36][R4.64] ;  /* 0x0000002404047981 */ /* 0x000ea4000c1e1b00 */
[----:B--2---:R-:W0:Y:S02]  /*33f0*/  I2F.U64 R0, R4 ;  /* 0x0000000400007312 */ /* 0x004e240000301000 */
[----:B0-----:R-:W-:-:S04]  /*3400*/  F2FP.F16.F32.PACK_AB R0, RZ, R0 ;  /* 0x00000000ff00723e */ /* 0x001fc800000000ff */
[----:B------:R-:W-:Y:S01]  /*3410*/  PRMT R18, R0, 0x7610, R18 ;  /* 0x0000761000127816 */ /* 0x000fe20000000012 */
[----:B------:R-:W-:Y:S06]  /*3420*/  BRA `(.L_x_5006) ;  /* 0x0000000000107947 */ /* 0x000fec0003800000 */
.L_x_5029:
[----:B------:R-:W2:Y:S02]  /*3430*/  LDG.E R4, desc[UR36][R4.64] ;  /* 0x0000002404047981 */ /* 0x000ea4000c1e1900 */
[----:B--2---:R-:W-:-:S04]  /*3440*/  I2FP.F32.U32 R0, R4 ;  /* 0x0000000400007245 */ /* 0x004fc80000201000 */
[----:B------:R-:W-:-:S04]  /*3450*/  F2FP.F16.F32.PACK_AB R0, RZ, R0 ;  /* 0x00000000ff00723e */ /* 0x000fc800000000ff */
[----:B------:R-:W-:-:S07]  /*3460*/  PRMT R18, R0, 0x7610, R18 ;  /* 0x0000761000127816 */ /* 0x000fce0000000012 */
.L_x_5006:
        /* <DEDUP_REMOVED lines=21> */
.L_x_5037:
[----:B------:R-:W2:Y:S02]  /*35c0*/  LDG.E.U8 R4, desc[UR36][R4.64] ;  /* 0x0000002404047981 */ /* 0x000ea4000c1e1100 */
[----:B--2---:R-:W-:-:S04]  /*35d0*/  I2FP.F32.U32 R0, R4 ;  /* 0x0000000400007245 */ /* 0x004fc80000201000 */
[----:B------:R-:W-:-:S04]  /*35e0*/  F2FP.F16.F32.PACK_AB R0, RZ, R0 ;  /* 0x00000000ff00723e */ /* 0x000fc800000000ff */
[----:B------:R-:W-:Y:S01]  /*35f0*/  PRMT R22, R0, 0x7610, R22 ;  /* 0x0000761000167816 */ /* 0x000fe20000000016 */
[----:B------:R-:W-:Y:S06]  /*3600*/  BRA `(.L_x_5039) ;  /* 0x0000000c00d87947 */ /* 0x000fec0003800000 */
.L_x_5036:
        /* <DEDUP_REMOVED lines=11> */
.L_x_5041:
[----:B------:R-:W2:Y:S02]  /*36c0*/  LDG.E R4, desc[UR36][R4.64] ;  /* 0x0000002404047981 */ /* 0x000ea4000c1e1900 */
[----:B--2---:R-:W-:-:S04]  /*36d0*/  I2FP.F32.S32 R0, R4 ;  /* 0x0000000400007245 */ /* 0x004fc80000201400 */
[----:B------:R-:W-:-:S04]  /*36e0*/  F2FP.F16.F32.PACK_AB R0, RZ, R0 ;  /* 0x00000000ff00723e */ /* 0x000fc800000000ff */
[----:B------:R-:W-:Y:S01]  /*36f0*/  PRMT R22, R0, 0x7610, R22 ;  /* 0x0000761000167816 */ /* 0x000fe20000000016 */
[----:B------:R-:W-:Y:S06]  /*3700*/  BRA `(.L_x_5039) ;  /* 0x0000000c00987947 */ /* 0x000fec0003800000 */
.L_x_5040:
[----:B------:R-:W2:Y:S02]  /*3710*/  LDG.E.U16 R4, desc[UR36][R4.64] ;  /* 0x0000002404047981 */ /* 0x000ea4000c1e1500 */
[----:B--2---:R-:W0:Y:S02]  /*3720*/  I2F.S16 R0, R4 ;  /* 0x0000000400007306 */ /* 0x004e240000101400 */
[----:B0-----:R-:W-:-:S04]  /*3730*/  F2FP.F16.F32.PACK_AB R0, RZ, R0 ;  /* 0x00000000ff00723e */ /* 0x001fc800000000ff */
[----:B------:R-:W-:Y:S01]  /*3740*/  PRMT R22, R0, 0x7610, R22 ;  /* 0x0000761000167816 */ /* 0x000fe20000000016 */
[----:B------:R-:W-:Y:S06]  /*3750*/  BRA `(.L_x_5039) ;  /* 0x0000000c00847947 */ /* 0x000fec0003800000 */
.L_x_5035:
        /* <DEDUP_REMOVED lines=9> */
.L_x_5043:
[----:B------:R1:W5:Y:S01]  /*37f0*/  LDG.E.U16 R22, desc[UR36][R4.64] ;  /* 0x0000002404167981 */ /* 0x000362000c1e1500 */
[----:B------:R-:W-:Y:S05]  /*3800*/  BRA `(.L_x_5039) ;  /* 0x0000000c00587947 */ /* 0x000fea0003800000 */
.L_x_5042:
        /* <DEDUP_REMOVED lines=9> */
.L_x_5045:
[----:B------:R0:W5:Y:S01]  /*38a0*/  LDG.E.U16 R22, desc[UR36][R4.64] ;  /* 0x0000002404167981 */ /* 0x000162000c1e1500 */
[----:B------:R-:W-:Y:S05]  /*38b0*/  BRA `(.L_x_5039) ;  /* 0x0000000c002c7947 */ /* 0x000fea0003800000 */
.L_x_5044:
        /* <DEDUP_REMOVED lines=13> */
.L_x_5034:
        /* <DEDUP_REMOVED lines=14> */
.L_x_5048:
        /* <DEDUP_REMOVED lines=13> */
.L_x_5047:
        /* <DEDUP_REMOVED lines=27> */
.L_x_5050:
        /* <DEDUP_REMOVED lines=15> */
.L_x_5049:
[----:B------:R-:W2:Y:S02]  /*3de0*/  LDG.E.U16 R0, desc[UR36][R4.64] ;  /* 0x0000002404007981 */ /* 0x000ea4000c1e1500 */
[----:B--2---:R-:W-:-:S05]  /*3df0*/  IMAD.U32 R0, R0, 0x10000, RZ ;  /* 0x0001000000007824 */ /* 0x004fca00078e00ff */
[----:B------:R-:W-:-:S04]  /*3e00*/  F2FP.F16.F32.PACK_AB R0, RZ, R0 ;  /* 0x00000000ff00723e */ /* 0x000fc800000000ff */
[----:B------:R-:W-:Y:S01]  /*3e10*/  PRMT R22, R0, 0x7610, R22 ;  /* 0x0000761000167816 */ /* 0x000fe20000000016 */
[----:B------:R-:W-:Y:S06]  /*3e20*/  BRA `(.L_x_5039) ;  /* 0x0000000400d07947 */ /* 0x000fec0003800000 */
.L_x_5046:
        /* <DEDUP_REMOVED lines=13> */
.L_x_5053:
        /* <DEDUP_REMOVED lines=21> */
.L_x_5057:
[----:B------:R-:W-:Y:S05]  /*4050*/  BSYNC.RECONVERGENT B1 ;  /* 0x0000000000017941 */ /* 0x000fea0003800200 */
.L_x_5056:
[----:B------:R-:W-:Y:S01]  /*4060*/  IMAD.SHL.U32 R0, R0, 0x100000, RZ ;  /* 0x0010000000007824 */ /* 0x000fe200078e00ff */
[----:B------:R-:W-:-:S04]  /*4070*/  LEA R3, R3, 0x3b800000, 0x17 ;  /* 0x3b80000003037811 */ /* 0x000fc800078eb8ff */
[----:B------:R-:W-:-:S07]  /*4080*/  LOP3.LUT R0, R3, R0, R7, 0xfe, !PT ;  /* 0x0000000003007212 */ /* 0x000fce00078efe07 */
.L_x_5055:
[----:B------:R-:W-:Y:S05]  /*4090*/  BSYNC.RECONVERGENT B0 ;  /* 0x0000000000007941 */ /* 0x000fea0003800200 */
.L_x_5054:
[----:B------:R-:W-:-:S04]  /*40a0*/  F2FP.F16.F32.PACK_AB R0, RZ, R0 ;  /* 0x00000000ff00723e */ /* 0x000fc800000000ff */
[----:B------:R-:W-:Y:S01]  /*40b0*/  PRMT R22, R0, 0x7610, R22 ;  /* 0x0000761000167816 */ /* 0x000fe20000000016 */
[----:B------:R-:W-:Y:S06]  /*40c0*/  BRA `(.L_x_5039) ;  /* 0x0000000400287947 */ /* 0x000fec0003800000 */
.L_x_5052:
        /* <DEDUP_REMOVED lines=21> */
.L_x_5061:
[----:B------:R-:W-:Y:S05]  /*4220*/  BSYNC.RECONVERGENT B1 ;  /* 0x0000000000017941 */ /* 0x000fea0003800200 */
.L_x_5060:
[----:B------:R-:W-:Y:S01]  /*4230*/  IMAD.SHL.U32 R0, R0, 0x200000, RZ ;  /* 0x0020000000007824 */ /* 0x000fe200078e00ff */
[----:B------:R-:W-:-:S04]  /*4240*/  LEA R3, R3, 0x37800000, 0x17 ;  /* 0x3780000003037811 */ /* 0x000fc800078eb8ff */
[----:B------:R-:W-:-:S07]  /*4250*/  LOP3.LUT R0, R3, R0, R7, 0xfe, !PT ;  /* 0x0000000003007212 */ /* 0x000fce00078efe07 */
.L_x_5059:
[----:B------:R-:W-:Y:S05]  /*4260*/  BSYNC.RECONVERGENT B0 ;  /* 0x0000000000007941 */ /* 0x000fea0003800200 */
.L_x_5058:
[----:B------:R-:W-:-:S04]  /*4270*/  F2FP.F16.F32.PACK_AB R0, RZ, R0 ;  /* 0x00000000ff00723e */ /* 0x000fc800000000ff */
[----:B------:R-:W-:Y:S01]  /*4280*/  PRMT R22, R0, 0x7610, R22 ;  /* 0x0000761000167816 */ /* 0x000fe20000000016 */
[----:B------:R-:W-:Y:S06]  /*4290*/  BRA `(.L_x_5039) ;  /* 0x0000000000b47947 */ /* 0x000fec0003800000 */
.L_x_5051:
        /* <DEDUP_REMOVED lines=14> */
.L_x_5065:
[----:B------:R-:W-:Y:S05]  /*4380*/  BSYNC.RECONVERGENT B0 ;  /* 0x0000000000007941 */ /* 0x000fea0003800200 */
.L_x_5064:
[----:B------:R-:W-:-:S04]  /*4390*/  F2FP.F16.F32.PACK_AB R0, RZ, R0 ;  /* 0x00000000ff00723e */ /* 0x000fc800000000ff */
[----:B------:R-:W-:Y:S01]  /*43a0*/  PRMT R22, R0, 0x7610, R22 ;  /* 0x0000761000167816 */ /* 0x000fe20000000016 */
[----:B------:R-:W-:Y:S06]  /*43b0*/  BRA `(.L_x_5039) ;  /* 0x00000000006c7947 */ /* 0x000fec0003800000 */
.L_x_5038:
        /* <DEDUP_REMOVED lines=16> */
.L_x_5066:
[----:B------:R-:W-:Y:S01]  /*44c0*/  PRMT R22, RZ, 0x7610, R22 ;  /* 0x00007610ff167816 */ /* 0x000fe20000000016 */
[----:B------:R-:W-:Y:S06]  /*44d0*/  BRA `(.L_x_5039) ;  /* 0x0000000000247947 */ /* 0x000fec0003800000 */
.L_x_5063:
[----:B------:R-:W2:Y:S02]  /*44e0*/  LDG.E.64 R4, desc[UR36][R4.64] ;  /* 0x0000002404047981 */ /* 0x000ea4000c1e1b00 */
[----:B--2---:R-:W0:Y:S02]  /*44f0*/  I2F.U64 R0, R4 ;  /* 0x0000000400007312 */ /* 0x004e240000301000 */
[----:B0-----:R-:W-:-:S04]  /*4500*/  F2FP.F16.F32.PACK_AB R0, RZ, R0 ;  /* 0x00000000ff00723e */ /* 0x001fc800000000ff */
[----:B------:R-:W-:Y:S01]  /*4510*/  PRMT R22, R0, 0x7610, R22 ;  /* 0x0000761000167816 */ /* 0x000fe20000000016 */
[----:B------:R-:W-:Y:S06]  /*4520*/  BRA `(.L_x_5039) ;  /* 0x0000000000107947 */ /* 0x000fec0003800000 */
.L_x_5062:
[----:B------:R-:W2:Y:S02]  /*4530*/  LDG.E R4, desc[UR36][R4.64] ;  /* 0x0000002404047981 */ /* 0x000ea4000c1e1900 */
[----:B--2---:R-:W-:-:S04]  /*4540*/  I2FP.F32.U32 R0, R4 ;  /* 0x0000000400007245 */ /* 0x004fc80000201000 */
[----:B------:R-:W-:-:S04]  /*4550*/  F2FP.F16.F32.PACK_AB R0, RZ, R0 ;  /* 0x00000000ff00723e */ /* 0x000fc800000000ff */
[----:B------:R-:W-:-:S07]  /*4560*/  PRMT R22, R0, 0x7610, R22 ;  /* 0x0000761000167816 */ /* 0x000fce0000000016 */
.L_x_5039:
[----:B------:R-:W-:-:S07]  /*4570*/  VIADD R27, R27, 0x80 ;  /* 0x000000801b1b7836 */ /* 0x000fce0000000000 */
.L_x_5000:
[----:B------:R-:W-:Y:S05]  /*4580*/  BSYNC.RECONVERGENT B6 ;  /* 0x0000000000067941 */ /* 0x000fea0003800200 */
.L_x_4999:
        /* <DEDUP_REMOVED lines=27> */
.L_x_5072:
[----:B------:R-:W2:Y:S02]  /*4740*/  LDG.E.U8 R4, desc[UR36][R4.64] ;  /* 0x0000002404047981 */ /* 0x000ea4000c1e1100 */
[----:B--2---:R-:W-:-:S04]  /*4750*/  I2FP.F32.U32 R0, R4 ;  /* 0x0000000400007245 */ /* 0x004fc80000201000 */
[----:B------:R-:W-:-:S04]  /*4760*/  F2FP.F16.F32.PACK_AB R0, RZ, R0 ;  /* 0x00000000ff00723e */ /* 0x000fc800000000ff */
[----:B------:R-:W-:Y:S01]  /*4770*/  PRMT R23, R0, 0x7610, R23 ;  /* 0x0000761000177816 */ /* 0x000fe20000000017 */
[----:B------:R-:W-:Y:S06]  /*4780*/  BRA `(.L_x_5074) ;  /* 0x0000000c00d87947 */ /* 0x000fec0003800000 */
.L_x_5071:
        /* <DEDUP_REMOVED lines=11> */
.L_x_5076:
[----:B------:R-:W2:Y:S02]  /*4840*/  LDG.E R4, desc[UR36][R4.64] ;  /* 0x0000002404047981 */ /* 0x000ea4000c1e1900 */
[----:B--2---:R-:W-:-:S04]  /*4850*/  I2FP.F32.S32 R0, R4 ;  /* 0x0000000400007245 */ /* 0x004fc80000201400 */
[----:B------:R-:W-:-:S04]  /*4860*/  F2FP.F16.F32.PACK_AB R0, RZ, R0 ;  /* 0x00000000ff00723e */ /* 0x000fc800000000ff */
[----:B------:R-:W-:Y:S01]  /*4870*/  PRMT R23, R0, 0x7610, R23 ;  /* 0x0000761000177816 */ /* 0x000fe20000000017 */
[----:B------:R-:W-:Y:S06]  /*4880*/  BRA `(.L_x_5074) ;  /* 0x0000000c00987947 */ /* 0x000fec0003800000 */
.L_x_5075:
[----:B------:R-:W2:Y:S02]  /*4890*/  LDG.E.U16 R4, desc[UR36][R4.64] ;  /* 0x0000002404047981 */ /* 0x000ea4000c1e1500 */
[----:B--2---:R-:W0:Y:S02]  /*48a0*/  I2F.S16 R0, R4 ;  /* 0x0000000400007306 */ /* 0x004e240000101400 */
[----:B0-----:R-:W-:-:S04]  /*48b0*/  F2FP.F16.F32.PACK_AB R0, RZ, R0 ;  /* 0x00000000ff00723e */ /* 0x001fc800000000ff */
[----:B------:R-:W-:Y:S01]  /*48c0*/  PRMT R23, R0, 0x7610, R23 ;  /* 0x0000761000177816 */ /* 0x000fe20000000017 */
[----:B------:R-:W-:Y:S06]  /*48d0*/  BRA `(.L_x_5074) ;  /* 0x0000000c00847947 */ /* 0x000fec0003800000 */
.L_x_5070:
        /* <DEDUP_REMOVED lines=9> */
.L_x_5078:
[----:B------:R1:W5:Y:S01]  /*4970*/  LDG.E.U16 R23, desc[UR36][R4.64] ;  /* 0x0000002404177981 */ /* 0x000362000c1e1500 */
[----:B------:R-:W-:Y:S05]  /*4980*/  BRA `(.L_x_5074) ;  /* 0x0000000c00587947 */ /* 0x000fea0003800000 */
.L_x_5077:
        /* <DEDUP_REMOVED lines=9> */
.L_x_5080:
[----:B------:R0:W5:Y:S01]  /*4a20*/  LDG.E.U16 R23, desc[UR36][R4.64] ;  /* 0x0000002404177981 */ /* 0x000162000c1e1500 */
[----:B------:R-:W-:Y:S05]  /*4a30*/  BRA `(.L_x_5074) ;  /* 0x0000000c002c7947 */ /* 0x000fea0003800000 */
.L_x_5079:
        /* <DEDUP_REMOVED lines=13> */
.L_x_5069:
        /* <DEDUP_REMOVED lines=14> */
.L_x_5083:
        /* <DEDUP_REMOVED lines=13> */
.L_x_5082:
        /* <DEDUP_REMOVED lines=27> */
.L_x_5085:
        /* <DEDUP_REMOVED lines=15> */
.L_x_5084:
[----:B------:R-:W2:Y:S02]  /*4f60*/  LDG.E.U16 R0, desc[UR36][R4.64] ;  /* 0x0000002404007981 */ /* 0x000ea4000c1e1500 */
[----:B--2---:R-:W-:-:S05]  /*4f70*/  IMAD.U32 R0, R0, 0x10000, RZ ;  /* 0x0001000000007824 */ /* 0x004fca00078e00ff */
[----:B------:R-:W-:-:S04]  /*4f80*/  F2FP.F16.F32.PACK_AB R0, RZ, R0 ;  /* 0x00000000ff00723e */ /* 0x000fc800000000ff */
[----:B------:R-:W-:Y:S01]  /*4f90*/  PRMT R23, R0, 0x7610, R23 ;  /* 0x0000761000177816 */ /* 0x000fe20000000017 */
[----:B------:R-:W-:Y:S06]  /*4fa0*/  BRA `(.L_x_5074) ;  /* 0x0000000400d07947 */ /* 0x000fec0003800000 */
.L_x_5081:
        /* <DEDUP_REMOVED lines=13> */
.L_x_5088:
        /* <DEDUP_REMOVED lines=21> */
.L_x_5092:
[----:B------:R-:W-:Y:S05]  /*51d0*/  BSYNC.RECONVERGENT B1 ;  /* 0x0000000000017941 */ /* 0x000fea0003800200 */
.L_x_5091:
[----:B------:R-:W-:Y:S01]  /*51e0*/  IMAD.SHL.U32 R0, R0, 0x100000, RZ ;  /* 0x0010000000007824 */ /* 0x000fe200078e00ff */
[----:B------:R-:W-:-:S04]  /*51f0*/  LEA R3, R3, 0x3b800000, 0x17 ;  /* 0x3b80000003037811 */ /* 0x000fc800078eb8ff */
[----:B------:R-:W-:-:S07]  /*5200*/  LOP3.LUT R0, R3, R0, R7, 0xfe, !PT ;  /* 0x0000000003007212 */ /* 0x000fce00078efe07 */
.L_x_5090:
[----:B------:R-:W-:Y:S05]  /*5210*/  BSYNC.RECONVERGENT B0 ;  /* 0x0000000000007941 */ /* 0x000fea0003800200 */
.L_x_5089:
[----:B------:R-:W-:-:S04]  /*5220*/  F2FP.F16.F32.PACK_AB R0, RZ, R0 ;  /* 0x00000000ff00723e */ /* 0x000fc800000000ff */
[----:B------:R-:W-:Y:S01]  /*5230*/  PRMT R23, R0, 0x7610, R23 ;  /* 0x0000761000177816 */ /* 0x000fe20000000017 */
[----:B------:R-:W-:Y:S06]  /*5240*/  BRA `(.L_x_5074) ;  /* 0x0000000400287947 */ /* 0x000fec0003800000 */
.L_x_5087:
        /* <DEDUP_REMOVED lines=21> */
.L_x_5096:
[----:B------:R-:W-:Y:S05]  /*53a0*/  BSYNC.RECONVERGENT B1 ;  /* 0x0000000000017941 */ /* 0x000fea0003800200 */
.L_x_5095:
[----:B------:R-:W-:Y:S01]  /*53b0*/  IMAD.SHL.U32 R0, R0, 0x200000, RZ ;  /* 0x0020000000007824 */ /* 0x000fe200078e00ff */
[----:B------:R-:W-:-:S04]  /*53c0*/  LEA R3, R3, 0x37800000, 0x17 ;  /* 0x3780000003037811 */ /* 0x000fc800078eb8ff */
[----:B------:R-:W-:-:S07]  /*53d0*/  LOP3.LUT R0, R3, R0, R7, 0xfe, !PT ;  /* 0x0000000003007212 */ /* 0x000fce00078efe07 */
.L_x_5094:
[----:B------:R-:W-:Y:S05]  /*53e0*/  BSYNC.RECONVERGENT B0 ;  /* 0x0000000000007941 */ /* 0x000fea0003800200 */
.L_x_5093:
[----:B------:R-:W-:-:S04]  /*53f0*/  F2FP.F16.F32.PACK_AB R0, RZ, R0 ;  /* 0x00000000ff00723e */ /* 0x000fc800000000ff */
[----:B------:R-:W-:Y:S01]  /*5400*/  PRMT R23, R0, 0x7610, R23 ;  /* 0x0000761000177816 */ /* 0x000fe20000000017 */
[----:B------:R-:W-:Y:S06]  /*5410*/  BRA `(.L_x_5074) ;  /* 0x0000000000b47947 */ /* 0x000fec0003800000 */
.L_x_5086:
        /* <DEDUP_REMOVED lines=14> */
.L_x_5100:
[----:B------:R-:W-:Y:S05]  /*5500*/  BSYNC.RECONVERGENT B0 ;  /* 0x0000000000007941 */ /* 0x000fea0003800200 */
.L_x_5099:
[----:B------:R-:W-:-:S04]  /*5510*/  F2FP.F16.F32.PACK_AB R0, RZ, R0 ;  /* 0x00000000ff00723e */ /* 0x000fc800000000ff */
[----:B------:R-:W-:Y:S01]  /*5520*/  PRMT R23, R0, 0x7610, R23 ;  /* 0x0000761000177816 */ /* 0x000fe20000000017 */
[----:B------:R-:W-:Y:S06]  /*5530*/  BRA `(.L_x_5074) ;  /* 0x00000000006c7947 */ /* 0x000fec0003800000 */
.L_x_5073:
        /* <DEDUP_REMOVED lines=16> */
.L_x_5101:
[----:B------:R-:W-:Y:S01]  /*5640*/  PRMT R23, RZ, 0x7610, R23 ;  /* 0x00007610ff177816 */ /* 0x000fe20000000017 */
[----:B------:R-:W-:Y:S06]  /*5650*/  BRA `(.L_x_5074) ;  /* 0x0000000000247947 */ /* 0x000fec0003800000 */
.L_x_5098:
[----:B------:R-:W2:Y:S02]  /*5660*/  LDG.E.64 R4, desc[UR36][R4.64] ;  /* 0x0000002404047981 */ /* 0x000ea4000c1e1b00 */
[----:B--2---:R-:W0:Y:S02]  /*5670*/  I2F.U64 R0, R4 ;  /* 0x0000000400007312 */ /* 0x004e240000301000 */
[----:B0-----:R-:W-:-:S04]  /*5680*/  F2FP.F16.F32.PACK_AB R0, RZ, R0 ;  /* 0x00000000ff00723e */ /* 0x001fc800000000ff */
[----:B------:R-:W-:Y:S01]  /*5690*/  PRMT R23, R0, 0x7610, R23 ;  /* 0x0000761000177816 */ /* 0x000fe20000000017 */
[----:B------:R-:W-:Y:S06]  /*56a0*/  BRA `(.L_x_5074) ;  /* 0x0000000000107947 */ /* 0x000fec0003800000 */
.L_x_5097:
[----:B------:R-:W2:Y:S02]  /*56b0*/  LDG.E R4, desc[UR36][R4.64] ;  /* 0x0000002404047981 */ /* 0x000ea4000c1e1900 */
[----:B--2---:R-:W-:-:S04]  /*56c0*/  I2FP.F32.U32 R0, R4 ;  /* 0x0000000400007245 */ /* 0x004fc80000201000 */
[----:B------:R-:W-:-:S04]  /*56d0*/  F2FP.F16.F32.PACK_AB R0, RZ, R0 ;  /* 0x00000000ff00723e */ /* 0x000fc800000000ff */
[----:B------:R-:W-:-:S07]  /*56e0*/  PRMT R23, R0, 0x7610, R23 ;  /* 0x0000761000177816 */ /* 0x000fce0000000017 */
.L_x_5074:
        /* <DEDUP_REMOVED lines=22> */
.L_x_5105:
[----:B------:R-:W2:Y:S02]  /*5850*/  LDG.E.U8 R4, desc[UR36][R4.64] ;  /* 0x0000002404047981 */ /* 0x000ea4000c1e1100 */
[----:B--2---:R-:W-:-:S04]  /*5860*/  I2FP.F32.U32 R0, R4 ;  /* 0x0000000400007245 */ /* 0x004fc80000201000 */
[----:B------:R-:W-:-:S04]  /*5870*/  F2FP.F16.F32.PACK_AB R0, RZ, R0 ;  /* 0x00000000ff00723e */ /* 0x000fc800000000ff */
[----:B------:R-:W-:Y:S01]  /*5880*/  PRMT R24, R0, 0x7610, R24 ;  /* 0x0000761000187816 */ /* 0x000fe20000000018 */
[----:B------:R-:W-:Y:S06]  /*5890*/  BRA `(.L_x_5107) ;  /* 0x0000000c00d87947 */ /* 0x000fec0003800000 */
.L_x_5104:
        /* <DEDUP_REMOVED lines=11> */
.L_x_5109:
[----:B------:R-:W2:Y:S02]  /*5950*/  LDG.E R4, desc[UR36][R4.64] ;  /* 0x0000002404047981 */ /* 0x000ea4000c1e1900 */
[----:B--2---:R-:W-:-:S04]  /*5960*/  I2FP.F32.S32 R0, R4 ;  /* 0x0000000400007245 */ /* 0x004fc80000201400 */
[----:B------:R-:W-:-:S04]  /*5970*/  F2FP.F16.F32.PACK_AB R0, RZ, R0 ;  /* 0x00000000ff00723e */ /* 0x000fc800000000ff */
[----:B------:R-:W-:Y:S01]  /*5980*/  PRMT R24, R0, 0x7610, R24 ;  /* 0x0000761000187816 */ /* 0x000fe20000000018 */
[----:B------:R-:W-:Y:S06]  /*5990*/  BRA `(.L_x_5107) ;  /* 0x0000000c00987947 */ /* 0x000fec0003800000 */
.L_x_5108:
[----:B------:R-:W2:Y:S02]  /*59a0*/  LDG.E.U16 R4, desc[UR36][R4.64] ;  /* 0x0000002404047981 */ /* 0x000ea4000c1e1500 */
[----:B--2---:R-:W0:Y:S02]  /*59b0*/  I2F.S16 R0, R4 ;  /* 0x0000000400007306 */ /* 0x004e240000101400 */
[----:B0-----:R-:W-:-:S04]  /*59c0*/  F2FP.F16.F32.PACK_AB R0, RZ, R0 ;  /* 0x00000000ff00723e */ /* 0x001fc800000000ff */
[----:B------:R-:W-:Y:S01]  /*59d0*/  PRMT R24, R0, 0x7610, R24 ;  /* 0x0000761000187816 */ /* 0x000fe20000000018 */
[----:B------:R-:W-:Y:S06]  /*59e0*/  BRA `(.L_x_5107) ;  /* 0x0000000c00847947 */ /* 0x000fec0003800000 */
.L_x_5103:
        /* <DEDUP_REMOVED lines=9> */
.L_x_5111:
[----:B------:R1:W5:Y:S01]  /*5a80*/  LDG.E.U16 R24, desc[UR36][R4.64] ;  /* 0x0000002404187981 */ /* 0x000362000c1e1500 */
[----:B------:R-:W-:Y:S05]  /*5a90*/  BRA `(.L_x_5107) ;  /* 0x0000000c00587947 */ /* 0x000fea0003800000 */
.L_x_5110:
        /* <DEDUP_REMOVED lines=9> */
.L_x_5113:
[----:B------:R0:W5:Y:S01]  /*5b30*/  LDG.E.U16 R24, desc[UR36][R4.64] ;  /* 0x0000002404187981 */ /* 0x000162000c1e1500 */
[----:B------:R-:W-:Y:S05]  /*5b40*/  BRA `(.L_x_5107) ;  /* 0x0000000c002c7947 */ /* 0x000fea0003800000 */
.L_x_5112:
        /* <DEDUP_REMOVED lines=13> */
.L_x_5102:
        /* <DEDUP_REMOVED lines=14> */
.L_x_5116:
        /* <DEDUP_REMOVED lines=13> */
.L_x_5115:
        /* <DEDUP_REMOVED lines=27> */
.L_x_5118:
        /* <DEDUP_REMOVED lines=15> */
.L_x_5117:
[----:B------:R-:W2:Y:S02]  /*6070*/  LDG.E.U16 R0, desc[UR36][R4.64] ;  /* 0x0000002404007981 */ /* 0x000ea4000c1e1500 */
[----:B--2---:R-:W-:-:S05]  /*6080*/  IMAD.U32 R0, R0, 0x10000, RZ ;  /* 0x0001000000007824 */ /* 0x004fca00078e00ff */
[----:B------:R-:W-:-:S04]  /*6090*/  F2FP.F16.F32.PACK_AB R0, RZ, R0 ;  /* 0x00000000ff00723e */ /* 0x000fc800000000ff */
[----:B------:R-:W-:Y:S01]  /*60a0*/  PRMT R24, R0, 0x7610, R24 ;  /* 0x0000761000187816 */ /* 0x000fe20000000018 */
[----:B------:R-:W-:Y:S06]  /*60b0*/  BRA `(.L_x_5107) ;  /* 0x0000000400d07947 */ /* 0x000fec0003800000 */
.L_x_5114:
        /* <DEDUP_REMOVED lines=13> */
.L_x_5121:
        /* <DEDUP_REMOVED lines=21> */
.L_x_5125:
[----:B------:R-:W-:Y:S05]  /*62e0*/  BSYNC.RECONVERGENT B1 ;  /* 0x0000000000017941 */ /* 0x000fea0003800200 */
.L_x_5124:
[----:B------:R-:W-:Y:S01]  /*62f0*/  IMAD.SHL.U32 R0, R0, 0x100000, RZ ;  /* 0x0010000000007824 */ /* 0x000fe200078e00ff */
[----:B------:R-:W-:-:S04]  /*6300*/  LEA R3, R3, 0x3b800000, 0x17 ;  /* 0x3b80000003037811 */ /* 0x000fc800078eb8ff */
[----:B------:R-:W-:-:S07]  /*6310*/  LOP3.LUT R0, R3, R0, R7, 0xfe, !PT ;  /* 0x0000000003007212 */ /* 0x000fce00078efe07 */
.L_x_5123:
[----:B------:R-:W-:Y:S05]  /*6320*/  BSYNC.RECONVERGENT B0 ;  /* 0x0000000000007941 */ /* 0x000fea0003800200 */
.L_x_5122:
[----:B------:R-:W-:-:S04]  /*6330*/  F2FP.F16.F32.PACK_AB R0, RZ, R0 ;  /* 0x00000000ff00723e */ /* 0x000fc800000000ff */
[----:B------:R-:W-:Y:S01]  /*6340*/  PRMT R24, R0, 0x7610, R24 ;  /* 0x0000761000187816 */ /* 0x000fe20000000018 */
[----:B------:R-:W-:Y:S06]  /*6350*/  BRA `(.L_x_5107) ;  /* 0x0000000400287947 */ /* 0x000fec0003800000 */
.L_x_5120:
        /* <DEDUP_REMOVED lines=21> */
.L_x_5129:
[----:B------:R-:W-:Y:S05]  /*64b0*/  BSYNC.RECONVERGENT B1 ;  /* 0x0000000000017941 */ /* 0x000fea0003800200 */
.L_x_5128:
[----:B------:R-:W-:Y:S01]  /*64c0*/  IMAD.SHL.U32 R0, R0, 0x200000, RZ ;  /* 0x0020000000007824 */ /* 0x000fe200078e00ff */
[----:B------:R-:W-:-:S04]  /*64d0*/  LEA R3, R3, 0x37800000, 0x17 ;  /* 0x3780000003037811 */ /* 0x000fc800078eb8ff */
[----:B------:R-:W-:-:S07]  /*64e0*/  LOP3.LUT R0, R3, R0, R7, 0xfe, !PT ;  /* 0x0000000003007212 */ /* 0x000fce00078efe07 */
.L_x_5127:
[----:B------:R-:W-:Y:S05]  /*64f0*/  BSYNC.RECONVERGENT B0 ;  /* 0x0000000000007941 */ /* 0x000fea0003800200 */
.L_x_5126:
[----:B------:R-:W-:-:S04]  /*6500*/  F2FP.F16.F32.PACK_AB R0, RZ, R0 ;  /* 0x00000000ff00723e */ /* 0x000fc800000000ff */
[----:B------:R-:W-:Y:S01]  /*6510*/  PRMT R24, R0, 0x7610, R24 ;  /* 0x0000761000187816 */ /* 0x000fe20000000018 */
[----:B------:R-:W-:Y:S06]  /*6520*/  BRA `(.L_x_5107) ;  /* 0x0000000000b47947 */ /* 0x000fec0003800000 */
.L_x_5119:
        /* <DEDUP_REMOVED lines=14> */
.L_x_5133:
[----:B------:R-:W-:Y:S05]  /*6610*/  BSYNC.RECONVERGENT B0 ;  /* 0x0000000000007941 */ /* 0x000fea0003800200 */
.L_x_5132:
[----:B------:R-:W-:-:S04]  /*6620*/  F2FP.F16.F32.PACK_AB R0, RZ, R0 ;  /* 0x00000000ff00723e */ /* 0x000fc800000000ff */
[----:B------:R-:W-:Y:S01]  /*6630*/  PRMT R24, R0, 0x7610, R24 ;  /* 0x0000761000187816 */ /* 0x000fe20000000018 */
[----:B------:R-:W-:Y:S06]  /*6640*/  BRA `(.L_x_5107) ;  /* 0x00000000006c7947 */ /* 0x000fec0003800000 */
.L_x_5106:
        /* <DEDUP_REMOVED lines=16> */
.L_x_5134:
[----:B------:R-:W-:Y:S01]  /*6750*/  PRMT R24, RZ, 0x7610, R24 ;  /* 0x00007610ff187816 */ /* 0x000fe20000000018 */
[----:B------:R-:W-:Y:S06]  /*6760*/  BRA `(.L_x_5107) ;  /* 0x0000000000247947 */ /* 0x000fec0003800000 */
.L_x_5131:
[----:B------:R-:W2:Y:S02]  /*6770*/  LDG.E.64 R4, desc[UR36][R4.64] ;  /* 0x0000002404047981 */ /* 0x000ea4000c1e1b00 */
[----:B--2---:R-:W0:Y:S02]  /*6780*/  I2F.U64 R0, R4 ;  /* 0x0000000400007312 */ /* 0x004e240000301000 */
[----:B0-----:R-:W-:-:S04]  /*6790*/  F2FP.F16.F32.PACK_AB R0, RZ, R0 ;  /* 0x00000000ff00723e */ /* 0x001fc800000000ff */
[----:B------:R-:W-:Y:S01]  /*67a0*/  PRMT R24, R0, 0x7610, R24 ;  /* 0x0000761000187816 */ /* 0x000fe20000000018 */
[----:B------:R-:W-:Y:S06]  /*67b0*/  BRA `(.L_x_5107) ;  /* 0x0000000000107947 */ /* 0x000fec0003800000 */
.L_x_5130:
[----:B------:R-:W2:Y:S02]  /*67c0*/  LDG.E R4, desc[UR36][R4.64] ;  /* 0x0000002404047981 */ /* 0x000ea4000c1e1900 */
[----:B--2---:R-:W-:-:S04]  /*67d0*/  I2FP.F32.U32 R0, R4 ;  /* 0x0000000400007245 */ /* 0x004fc80000201000 */
[----:B------:R-:W-:-:S04]  /*67e0*/  F2FP.F16.F32.PACK_AB R0, RZ, R0 ;  /* 0x00000000ff00723e */ /* 0x000fc800000000ff */
[----:B------:R-:W-:-:S07]  /*67f0*/  PRMT R24, R0, 0x7610, R24 ;  /* 0x0000761000187816 */ /* 0x000fce0000000018 */
.L_x_5107:
[----:B------:R-:W-:-:S07]  /*6800*/  VIADD R27, R27, 0x80 ;  /* 0x000000801b1b7836 */ /* 0x000fce0000000000 */
.L_x_5068:
[----:B------:R-:W-:Y:S05]  /*6810*/  BSYNC.RECONVERGENT B6 ;  /* 0x0000000000067941 */ /* 0x000fea0003800200 */
.L_x_5067:
        /* <DEDUP_REMOVED lines=27> */
.L_x_5140:
[----:B------:R-:W2:Y:S02]  /*69d0*/  LDG.E.U8 R4, desc[UR36][R4.64] ;  /* 0x0000002404047981 */ /* 0x000ea4000c1e1100 */
[----:B--2---:R-:W-:-:S04]  /*69e0*/  I2FP.F32.U32 R0, R4 ;  /* 0x0000000400007245 */ /* 0x004fc80000201000 */
[----:B------:R-:W-:-:S04]  /*69f0*/  F2FP.F16.F32.PACK_AB R0, RZ, R0 ;  /* 0x00000000ff00723e */ /* 0x000fc800000000ff */
[----:B------:R-:W-:Y:S01]  /*6a00*/  PRMT R25, R0, 0x7610, R25 ;  /* 0x0000761000197816 */ /* 0x000fe20000000019 */
[----:B------:R-:W-:Y:S06]  /*6a10*/  BRA `(.L_x_5142) ;  /* 0x0000000c00d87947 */ /* 0x000fec0003800000 */
.L_x_5139:
        /* <DEDUP_REMOVED lines=11> */
.L_x_5144:
[----:B------:R-:W2:Y:S02]  /*6ad0*/  LDG.E R4, desc[UR36][R4.64] ;  /* 0x0000002404047981 */ /* 0x000ea4000c1e1900 */
[----:B--2---:R-:W-:-:S04]  /*6ae0*/  I2FP.F32.S32 R0, R4 ;  /* 0x0000000400007245 */ /* 0x004fc80000201400 */
[----:B------:R-:W-:-:S04]  /*6af0*/  F2FP.F16.F32.PACK_AB R0, RZ, R0 ;  /* 0x00000000ff00723e */ /* 0x000fc800000000ff */
[----:B------:R-:W-:Y:S01]  /*6b00*/  PRMT R25, R0, 0x7610, R25 ;  /* 0x0000761000197816 */ /* 0x000fe20000000019 */
[----:B------:R-:W-:Y:S06]  /*6b10*/  BRA `(.L_x_5142) ;  /* 0x0000000c00987947 */ /* 0x000fec0003800000 */
.L_x_5143:
[----:B------:R-:W2:Y:S02]  /*6b20*/  LDG.E.U16 R4, desc[UR36][R4.64] ;  /* 0x0000002404047981 */ /* 0x000ea4000c1e1500 */
[----:B--2---:R-:W0:Y:S02]  /*6b30*/  I2F.S16 R0, R4 ;  /* 0x0000000400007306 */ /* 0x004e240000101400 */
[----:B0-----:R-:W-:-:S04]  /*6b40*/  F2FP.F16.F32.PACK_AB R0, RZ, R0 ;  /* 0x00000000ff00723e */ /* 0x001fc800000000ff */
[----:B------:R-:W-:Y:S01]  /*6b50*/  PRMT R25, R0, 0x7610, R25 ;  /* 0x0000761000197816 */ /* 0x000fe20000000019 */
[----:B------:R-:W-:Y:S06]  /*6b60*/  BRA `(.L_x_5142) ;  /* 0x0000000c00847947 */ /* 0x000fec0003800000 */
.L_x_5138:
        /* <DEDUP_REMOVED lines=9> */
.L_x_5146:
[----:B------:R0:W5:Y:S01]  /*6c00*/  LDG.E.U16 R25, desc[UR36][R4.64] ;  /* 0x0000002404197981 */ /* 0x000162000c1e1500 */
[----:B------:R-:W-:Y:S05]  /*6c10*/  BRA `(.L_x_5142) ;  /* 0x0000000c00587947 */ /* 0x000fea0003800000 */
.L_x_5145:
        /* <DEDUP_REMOVED lines=9> */
.L_x_5148:
[----:B------:R1:W5:Y:S01]  /*6cb0*/  LDG.E.U16 R25, desc[UR36][R4.64] ;  /* 0x0000002404197981 */ /* 0x000362000c1e1500 */
[----:B------:R-:W-:Y:S05]  /*6cc0*/  BRA `(.L_x_5142) ;  /* 0x0000000c002c7947 */ /* 0x000fea0003800000 */
.L_x_5147:
        /* <DEDUP_REMOVED lines=13> */
.L_x_5137:
        /* <DEDUP_REMOVED lines=14> */
.L_x_5151:
        /* <DEDUP_REMOVED lines=13> */
.L_x_5150:
        /* <DEDUP_REMOVED lines=27> */
.L_x_5153:
        /* <DEDUP_REMOVED lines=15> */
.L_x_5152:
[----:B------:R-:W2:Y:S02]  /*71f0*/  LDG.E.U16 R0, desc[UR36][R4.64] ;  /* 0x0000002404007981 */ /* 0x000ea4000c1e1500 */
[----:B--2---:R-:W-:-:S05]  /*7200*/  IMAD.U32 R0, R0, 0x10000, RZ ;  /* 0x0001000000007824 */ /* 0x004fca00078e00ff */
[----:B------:R-:W-:-:S04]  /*7210*/  F2FP.F16.F32.PACK_AB R0, RZ, R0 ;  /* 0x00000000ff00723e */ /* 0x000fc800000000ff */
[----:B------:R-:W-:Y:S01]  /*7220*/  PRMT R25, R0, 0x7610, R25 ;  /* 0x0000761000197816 */ /* 0x000fe20000000019 */
[----:B------:R-:W-:Y:S06]  /*7230*/  BRA `(.L_x_5142) ;  /* 0x0000000400d07947 */ /* 0x000fec0003800000 */
.L_x_5149:
        /* <DEDUP_REMOVED lines=13> */
.L_x_5156:
        /* <DEDUP_REMOVED lines=21> */
.L_x_5160:
[----:B------:R-:W-:Y:S05]  /*7460*/  BSYNC.RECONVERGENT B1 ;  /* 0x0000000000017941 */ /* 0x000fea0003800200 */
.L_x_5159:
[----:B------:R-:W-:Y:S01]  /*7470*/  IMAD.SHL.U32 R0, R0, 0x100000, RZ ;  /* 0x0010000000007824 */ /* 0x000fe200078e00ff */
[----:B------:R-:W-:-:S04]  /*7480*/  LEA R3, R3, 0x3b800000, 0x17 ;  /* 0x3b80000003037811 */ /* 0x000fc800078eb8ff */
[----:B------:R-:W-:-:S07]  /*7490*/  LOP3.LUT R0, R3, R0, R7, 0xfe, !PT ;  /* 0x0000000003007212 */ /* 0x000fce00078efe07 */
.L_x_5158:
[----:B------:R-:W-:Y:S05]  /*74a0*/  BSYNC.RECONVERGENT B0 ;  /* 0x0000000000007941 */ /* 0x000fea0003800200 */
.L_x_5157:
[----:B------:R-:W-:-:S04]  /*74b0*/  F2FP.F16.F32.PACK_AB R0, RZ, R0 ;  /* 0x00000000ff00723e */ /* 0x000fc800000000ff */
[----:B------:R-:W-:Y:S01]  /*74c0*/  PRMT R25, R0, 0x7610, R25 ;  /* 0x0000761000197816 */ /* 0x000fe20000000019 */
[----:B------:R-:W-:Y:S06]  /*74d0*/  BRA `(.L_x_5142) ;  /* 0x0000000400287947 */ /* 0x000fec0003800000 */
.L_x_5155:
        /* <DEDUP_REMOVED lines=21> */
.L_x_5164:
[----:B------:R-:W-:Y:S05]  /*7630*/  BSYNC.RECONVERGENT B1 ;  /* 0x0000000000017941 */ /* 0x000fea0003800200 */
.L_x_5163:
[----:B------:R-:W-:Y:S01]  /*7640*/  IMAD.SHL.U32 R0, R0, 0x200000, RZ ;  /* 0x0020000000007824 */ /* 0x000fe200078e00ff */
[----:B------:R-:W-:-:S04]  /*7650*/  LEA R3, R3, 0x37800000, 0x17 ;  /* 0x3780000003037811 */ /* 0x000fc800078eb8ff */
[----:B------:R-:W-:-:S07]  /*7660*/  LOP3.LUT R0, R3, R0, R7, 0xfe, !PT ;  /* 0x0000000003007212 */ /* 0x000fce00078efe07 */
.L_x_5162:
[----:B------:R-:W-:Y:S05]  /*7670*/  BSYNC.RECONVERGENT B0 ;  /* 0x0000000000007941 */ /* 0x000fea0003800200 */
.L_x_5161:
[----:B------:R-:W-:-:S04]  /*7680*/  F2FP.F16.F32.PACK_AB R0, RZ, R0 ;  /* 0x00000000ff00723e */ /* 0x000fc800000000ff */
[----:B------:R-:W-:Y:S01]  /*7690*/  PRMT R25, R0, 0x7610, R25 ;  /* 0x0000761000197816 */ /* 0x000fe20000000019 */
[----:B------:R-:W-:Y:S06]  /*76a0*/  BRA `(.L_x_5142) ;  /* 0x0000000000b47947 */ /* 0x000fec0003800000 */
.L_x_5154:
        /* <DEDUP_REMOVED lines=14> */
.L_x_5168:
[----:B------:R-:W-:Y:S05]  /*7790*/  BSYNC.RECONVERGENT B0 ;  /* 0x0000000000007941 */ /* 0x000fea0003800200 */
.L_x_5167:
[----:B------:R-:W-:-:S04]  /*77a0*/  F2FP.F16.F32.PACK_AB R0, RZ, R0 ;  /* 0x00000000ff00723e */ /* 0x000fc800000000ff */
[----:B------:R-:W-:Y:S01]  /*77b0*/  PRMT R25, R0, 0x7610, R25 ;  /* 0x0000761000197816 */ /* 0x000fe20000000019 */
[----:B------:R-:W-:Y:S06]  /*77c0*/  BRA `(.L_x_5142) ;  /* 0x00000000006c7947 */ /* 0x000fec0003800000 */
.L_x_5141:
        /* <DEDUP_REMOVED lines=16> */
.L_x_5169:
[----:B------:R-:W-:Y:S01]  /*78d0*/  PRMT R25, RZ, 0x7610, R25 ;  /* 0x00007610ff197816 */ /* 0x000fe20000000019 */
[----:B------:R-:W-:Y:S06]  /*78e0*/  BRA `(.L_x_5142) ;  /* 0x0000000000247947 */ /* 0x000fec0003800000 */
.L_x_5166:
[----:B------:R-:W2:Y:S02]  /*78f0*/  LDG.E.64 R4, desc[UR36][R4.64] ;  /* 0x0000002404047981 */ /* 0x000ea4000c1e1b00 */
[----:B--2---:R-:W0:Y:S02]  /*7900*/  I2F.U64 R0, R4 ;  /* 0x0000000400007312 */ /* 0x004e240000301000 */
[----:B0-----:R-:W-:-:S04]  /*7910*/  F2FP.F16.F32.PACK_AB R0, RZ, R0 ;  /* 0x00000000ff00723e */ /* 0x001fc800000000ff */
[----:B------:R-:W-:Y:S01]  /*7920*/  PRMT R25, R0, 0x7610, R25 ;  /* 0x0000761000197816 */ /* 0x000fe20000000019 */
[----:B------:R-:W-:Y:S06]  /*7930*/  BRA `(.L_x_5142) ;  /* 0x0000000000107947 */ /* 0x000fec0003800000 */
.L_x_5165:
[----:B------:R-:W2:Y:S02]  /*7940*/  LDG.E R4, desc[UR36][R4.64] ;  /* 0x0000002404047981 */ /* 0x000ea4000c1e1900 */
[----:B--2---:R-:W-:-:S04]  /*7950*/  I2FP.F32.U32 R0, R4 ;  /* 0x0000000400007245 */ /* 0x004fc80000201000 */
[----:B------:R-:W-:-:S04]  /*7960*/  F2FP.F16.F32.PACK_AB R0, RZ, R0 ;  /* 0x00000000ff00723e */ /* 0x000fc800000000ff */
[----:B------:R-:W-:-:S07]  /*7970*/  PRMT R25, R0, 0x7610, R25 ;  /* 0x0000761000197816 */ /* 0x000fce0000000019 */
.L_x_5142:
        /* <DEDUP_REMOVED lines=21> */
.L_x_5173:
[----:B------:R-:W2:Y:S02]  /*7ad0*/  LDG.E.U8 R4, desc[UR36][R4.64] ;  /* 0x0000002404047981 */ /* 0x000ea4000c1e1100 */
[----:B--2---:R-:W-:-:S04]  /*7ae0*/  I2FP.F32.U32 R0, R4 ;  /* 0x0000000400007245 */ /* 0x004fc80000201000 */
[----:B------:R-:W-:Y:S01]  /*7af0*/  F2FP.F16.F32.PACK_AB R0, RZ, R0 ;  /* 0x00000000ff00723e */ /* 0x000fe200000000ff */
[----:B------:R-:W-:Y:S06]  /*7b00*/  BRA `(.L_x_5136) ;  /* 0x0000000c00a07947 */ /* 0x000fec0003800000 */
.L_x_5172:
        /* <DEDUP_REMOVED lines=10> */
.L_x_5176:
[----:B------:R-:W2:Y:S02]  /*7bb0*/  LDG.E R4, desc[UR36][R4.64] ;  /* 0x0000002404047981 */ /* 0x000ea4000c1e1900 */
[----:B--2---:R-:W-:-:S04]  /*7bc0*/  I2FP.F32.S32 R0, R4 ;  /* 0x0000000400007245 */ /* 0x004fc80000201400 */
[----:B------:R-:W-:Y:S01]  /*7bd0*/  F2FP.F16.F32.PACK_AB R0, RZ, R0 ;  /* 0x00000000ff00723e */ /* 0x000fe200000000ff */
[----:B------:R-:W-:Y:S06]  /*7be0*/  BRA `(.L_x_5136) ;  /* 0x0000000c00687947 */ /* 0x000fec0003800000 */
.L_x_5175:
[----:B------:R-:W2:Y:S02]  /*7bf0*/  LDG.E.U16 R4, desc[UR36][R4.64] ;  /* 0x0000002404047981 */ /* 0x000ea4000c1e1500 */
[----:B--2---:R-:W0:Y:S02]  /*7c00*/  I2F.S16 R0, R4 ;  /* 0x0000000400007306 */ /* 0x004e240000101400 */
[----:B0-----:R-:W-:Y:S01]  /*7c10*/  F2FP.F16.F32.PACK_AB R0, RZ, R0 ;  /* 0x00000000ff00723e */ /* 0x001fe200000000ff */
[----:B------:R-:W-:Y:S06]  /*7c20*/  BRA `(.L_x_5136) ;  /* 0x0000000c00587947 */ /* 0x000fec0003800000 */
.L_x_5171:
        /* <DEDUP_REMOVED lines=9> */
.L_x_5178:
[----:B------:R2:W5:Y:S01]  /*7cc0*/  LDG.E.U16 R0, desc[UR36][R4.64] ;  /* 0x0000002404007981 */ /* 0x000562000c1e1500 */
[----:B------:R-:W-:Y:S05]  /*7cd0*/  BRA `(.L_x_5136) ;  /* 0x0000000c002c7947 */ /* 0x000fea0003800000 */
.L_x_5177:
        /* <DEDUP_REMOVED lines=9> */
.L_x_5180:
[----:B------:R3:W5:Y:S01]  /*7d70*/  LDG.E.U16 R0, desc[UR36][R4.64] ;  /* 0x0000002404007981 */ /* 0x000762000c1e1500 */
[----:B------:R-:W-:Y:S05]  /*7d80*/  BRA `(.L_x_5136) ;  /* 0x0000000c00007947 */ /* 0x000fea0003800000 */
.L_x_5179:
        /* <DEDUP_REMOVED lines=12> */
.L_x_5170:
        /* <DEDUP_REMOVED lines=13> */
.L_x_5183:
        /* <DEDUP_REMOVED lines=12> */
.L_x_5182:
        /* <DEDUP_REMOVED lines=27> */
.L_x_5185:
        /* <DEDUP_REMOVED lines=14> */
.L_x_5184:
[----:B------:R-:W2:Y:S02]  /*8270*/  LDG.E.U16 R0, desc[UR36][R4.64] ;  /* 0x0000002404007981 */ /* 0x000ea4000c1e1500 */
[----:B--2---:R-:W-:-:S05]  /*8280*/  IMAD.U32 R0, R0, 0x10000, RZ ;  /* 0x0001000000007824 */ /* 0x004fca00078e00ff */
[----:B------:R-:W-:Y:S01]  /*8290*/  F2FP.F16.F32.PACK_AB R0, RZ, R0 ;  /* 0x00000000ff00723e */ /* 0x000fe200000000ff */
[----:B------:R-:W-:Y:S06]  /*82a0*/  BRA `(.L_x_5136) ;  /* 0x0000000400b87947 */ /* 0x000fec0003800000 */
.L_x_5181:
        /* <DEDUP_REMOVED lines=12> */
.L_x_5188:
        /* <DEDUP_REMOVED lines=21> */
.L_x_5192:
[----:B------:R-:W-:Y:S05]  /*84c0*/  BSYNC.RECONVERGENT B1 ;  /* 0x0000000000017941 */ /* 0x000fea0003800200 */
.L_x_5191:
[----:B------:R-:W-:Y:S01]  /*84d0*/  IMAD.SHL.U32 R0, R0, 0x100000, RZ ;  /* 0x0010000000007824 */ /* 0x000fe200078e00ff */
[----:B------:R-:W-:-:S04]  /*84e0*/  LEA R3, R3, 0x3b800000, 0x17 ;  /* 0x3b80000003037811 */ /* 0x000fc800078eb8ff */
[----:B------:R-:W-:-:S07]  /*84f0*/  LOP3.LUT R0, R3, R0, R7, 0xfe, !PT ;  /* 0x0000000003007212 */ /* 0x000fce00078efe07 */
.L_x_5190:
[----:B------:R-:W-:Y:S05]  /*8500*/  BSYNC.RECONVERGENT B0 ;  /* 0x0000000000007941 */ /* 0x000fea0003800200 */
.L_x_5189:
[----:B------:R-:W-:Y:S01]  /*8510*/  F2FP.F16.F32.PACK_AB R0, RZ, R0 ;  /* 0x00000000ff00723e */ /* 0x000fe200000000ff */
[----:B------:R-:W-:Y:S06]  /*8520*/  BRA `(.L_x_5136) ;  /* 0x0000000400187947 */ /* 0x000fec0003800000 */
.L_x_5187:
        /* <DEDUP_REMOVED lines=21> */
.L_x_5196:
[----:B------:R-:W-:Y:S05]  /*8680*/  BSYNC.RECONVERGENT B1 ;  /* 0x0000000000017941 */ /* 0x000fea0003800200 */
.L_x_5195:
[----:B------:R-:W-:Y:S01]  /*8690*/  IMAD.SHL.U32 R0, R0, 0x200000, RZ ;  /* 0x0020000000007824 */ /* 0x000fe200078e00ff */
[----:B------:R-:W-:-:S04]  /*86a0*/  LEA R3, R3, 0x37800000, 0x17 ;  /* 0x3780000003037811 */ /* 0x000fc800078eb8ff */
[----:B------:R-:W-:-:S07]  /*86b0*/  LOP3.LUT R0, R3, R0, R7, 0xfe, !PT ;  /* 0x0000000003007212 */ /* 0x000fce00078efe07 */
.L_x_5194:
[----:B------:R-:W-:Y:S05]  /*86c0*/  BSYNC.RECONVERGENT B0 ;  /* 0x0000000000007941 */ /* 0x000fea0003800200 */
.L_x_5193:
[----:B------:R-:W-:Y:S01]  /*86d0*/  F2FP.F16.F32.PACK_AB R0, RZ, R0 ;  /* 0x00000000ff00723e */ /* 0x000fe200000000ff */
[----:B------:R-:W-:Y:S06]  /*86e0*/  BRA `(.L_x_5136) ;  /* 0x0000000000a87947 */ /* 0x000fec0003800000 */
.L_x_5186:
        /* <DEDUP_REMOVED lines=14> */
.L_x_5200:
[----:B------:R-:W-:Y:S05]  /*87d0*/  BSYNC.RECONVERGENT B0 ;  /* 0x0000000000007941 */ /* 0x000fea0003800200 */
.L_x_5199:
[----:B------:R-:W-:Y:S01]  /*87e0*/  F2FP.F16.F32.PACK_AB R0, RZ, R0 ;  /* 0x00000000ff00723e */ /* 0x000fe200000000ff */
[----:B------:R-:W-:Y:S06]  /*87f0*/  BRA `(.L_x_5136) ;  /* 0x0000000000647947 */ /* 0x000fec0003800000 */
.L_x_5174:
        /* <DEDUP_REMOVED lines=16> */
.L_x_5201:
[----:B------:R-:W-:Y:S01]  /*8900*/  PRMT R0, RZ, 0x7610, R0 ;  /* 0x00007610ff007816 */ /* 0x000fe20000000000 */
[----:B------:R-:W-:Y:S06]  /*8910*/  BRA `(.L_x_5136) ;  /* 0x00000000001c7947 */ /* 0x000fec0003800000 */
.L_x_5198:
[----:B------:R-:W2:Y:S02]  /*8920*/  LDG.E.64 R4, desc[UR36][R4.64] ;  /* 0x0000002404047981 */ /* 0x000ea4000c1e1b00 */
[----:B--2---:R-:W0:Y:S02]  /*8930*/  I2F.U64 R0, R4 ;  /* 0x0000000400007312 */ /* 0x004e240000301000 */
[----:B0-----:R-:W-:Y:S01]  /*8940*/  F2FP.F16.F32.PACK_AB R0, RZ, R0 ;  /* 0x00000000ff00723e */ /* 0x001fe200000000ff */
[----:B------:R-:W-:Y:S06]  /*8950*/  BRA `(.L_x_5136) ;  /* 0x00000000000c7947 */ /* 0x000fec0003800000 */
.L_x_5197:
[----:B------:R-:W2:Y:S02]  /*8960*/  LDG.E R4, desc[UR36][R4.64] ;  /* 0x0000002404047981 */ /* 0x000ea4000c1e1900 */
[----:B--2---:R-:W-:-:S04]  /*8970*/  I2FP.F32.U32 R0, R4 ;  /* 0x0000000400007245 */ /* 0x004fc80000201000 */
[----:B------:R-:W-:-:S07]  /*8980*/  F2FP.F16.F32.PACK_AB R0, RZ, R0 ;  /* 0x00000000ff00723e */ /* 0x000fce00000000ff */
.L_x_5136:
[----:B------:R-:W-:Y:S05]  /*8990*/  BSYNC.RECONVERGENT B6 ;  /* 0x0000000000067941 */ /* 0x000fea0003800200 */
.L_x_5135:
        /* <DEDUP_REMOVED lines=12> */
[----:B------:R-:W-:Y:S02]  /*8a60*/  HADD2.F32 R16, -RZ, R16.H0_H0 ;  /* 0x20000010ff107230 */ /* 0x000fe40000004100 */
        /* <DEDUP_REMOVED lines=14> */
[----:B------:R-:W-:-:S07]  /*8b50*/  F2FP.F16.F32.PACK_AB R3, RZ, R3 ;  /* 0x00000003ff03723e */ /* 0x000fce00000000ff */
.L_x_5203:
[----:B------:R-:W-:Y:S05]  /*8b60*/  BSYNC.RECONVERGENT B0 ;  /* 0x0000000000007941 */ /* 0x000fea0003800200 */
.L_x_5202:
[----:B------:R-:W-:Y:S04]  /*8b70*/  BSSY.RECONVERGENT B0, `(.L_x_5204) ;  /* 0x0000014000007945 */ /* 0x000fe80003800200 */
[----:B------:R-:W-:Y:S05]  /*8b80*/  @P1 BRA `(.L_x_5205) ;  /* 0x0000000000481947 */ /* 0x000fea0003800000 */
        /* <DEDUP_REMOVED lines=18> */
.L_x_5205:
[----:B------:R-:W-:Y:S05]  /*8cb0*/  BSYNC.RECONVERGENT B0 ;  /* 0x0000000000007941 */ /* 0x000fea0003800200 */
.L_x_5204:
        /* <DEDUP_REMOVED lines=20> */
.L_x_5207:
[----:B------:R-:W-:Y:S05]  /*8e00*/  BSYNC.RECONVERGENT B0 ;  /* 0x0000000000007941 */ /* 0x000fea0003800200 */
.L_x_5206:
        /* <DEDUP_REMOVED lines=19> */
[----:B------:R-:W-:-:S07]  /*8f40*/  F2FP.F16.F32.PACK_AB R17, RZ, R17 ;  /* 0x00000011ff11723e */ /* 0x000fce00000000ff */
.L_x_5209:
[----:B------:R-:W-:Y:S05]  /*8f50*/  BSYNC.RECONVERGENT B0 ;  /* 0x0000000000007941 */ /* 0x000fea0003800200 */
.L_x_5208:
        /* <DEDUP_REMOVED lines=25> */
.L_x_5215:
[----:B------:R-:W-:Y:S02]  /*90f0*/  HADD2.F32 R5, -RZ, R3.H0_H0 ;  /* 0x20000003ff057230 */ /* 0x000fe40000004100 */
[----:B------:R-:W-:-:S04]  /*9100*/  IMAD.MOV.U32 R19, RZ, RZ, R27 ;  /* 0x000000ffff137224 */ /* 0x000fc800078e001b */
[----:B------:R-:W0:Y:S02]  /*9110*/  F2I.S64.TRUNC R4, R5 ;  /* 0x0000000500047311 */ /* 0x000e24000020d900 */
[----:B0-----:R0:W-:Y:S01]  /*9120*/  STG.E.U8 desc[UR36][R8.64], R4 ;  /* 0x0000000408007986 */ /* 0x0011e2000c101124 */
[----:B------:R-:W-:Y:S05]  /*9130*/  BRA `(.L_x_5211) ;  /* 0x0000000c00c07947 */ /* 0x000fea0003800000 */
.L_x_5214:
        /* <DEDUP_REMOVED lines=11> */
.L_x_5218:
[----:B------:R-:W-:Y:S02]  /*91f0*/  HADD2.F32 R3, -RZ, R3.H0_H0 ;  /* 0x20000003ff037230 */ /* 0x000fe40000004100 */
[----:B------:R-:W-:-:S04]  /*9200*/  IMAD.MOV.U32 R19, RZ, RZ, R27 ;  /* 0x000000ffff137224 */ /* 0x000fc800078e001b */
[----:B------:R-:W0:Y:S02]  /*9210*/  F2I.FTZ.TRUNC.NTZ R3, R3 ;  /* 0x0000000300037305 */ /* 0x000e24000021f100 */
[----:B0-----:R0:W-:Y:S01]  /*9220*/  STG.E desc[UR36][R8.64], R3 ;  /* 0x0000000308007986 */ /* 0x0011e2000c101924 */
[----:B------:R-:W-:Y:S05]  /*9230*/  BRA `(.L_x_5211) ;  /* 0x0000000c00807947 */ /* 0x000fea0003800000 */
.L_x_5217:
[----:B------:R-:W-:Y:S02]  /*9240*/  HADD2.F32 R3, -RZ, R3.H0_H0 ;  /* 0x20000003ff037230 */ /* 0x000fe40000004100 */
[----:B------:R-:W-:-:S04]  /*9250*/  IMAD.MOV.U32 R19, RZ, RZ, R27 ;  /* 0x000000ffff137224 */ /* 0x000fc800078e001b */
[----:B------:R-:W0:Y:S02]  /*9260*/  F2I.FTZ.TRUNC.NTZ R3, R3 ;  /* 0x0000000300037305 */ /* 0x000e24000021f100 */
[----:B0-----:R0:W-:Y:S01]  /*9270*/  STG.E.U16 desc[UR36][R8.64], R3 ;  /* 0x0000000308007986 */ /* 0x0011e2000c101524 */
[----:B------:R-:W-:Y:S05]  /*9280*/  BRA `(.L_x_5211) ;  /* 0x0000000c006c7947 */ /* 0x000fea0003800000 */
.L_x_5213:
        /* <DEDUP_REMOVED lines=10> */
.L_x_5220:
[----:B------:R0:W-:Y:S01]  /*9330*/  STG.E.U16 desc[UR36][R8.64], R3 ;  /* 0x0000000308007986 */ /* 0x0001e2000c101524 */
[----:B------:R-:W-:Y:S01]  /*9340*/  IMAD.MOV.U32 R19, RZ, RZ, R27 ;  /* 0x000000ffff137224 */ /* 0x000fe200078e001b */
[----:B------:R-:W-:Y:S06]  /*9350*/  BRA `(.L_x_5211) ;  /* 0x0000000c00387947 */ /* 0x000fec0003800000 */
.L_x_5219:
        /* <DEDUP_REMOVED lines=11> */
.L_x_5222:
[----:B------:R-:W-:Y:S02]  /*9410*/  HADD2.F32 R0, -RZ, R3.H0_H0 ;  /* 0x20000003ff007230 */ /* 0x000fe40000004100 */
[----:B------:R-:W-:-:S03]  /*9420*/  IMAD.MOV.U32 R19, RZ, RZ, R27 ;  /* 0x000000ffff137224 */ /* 0x000fc600078e001b */
[----:B------:R-:W-:-:S04]  /*9430*/  F2FP.F16.F32.PACK_AB R0, RZ, R0 ;  /* 0x00000000ff00723e */ /* 0x000fc800000000ff */
[----:B------:R-:W-:-:S05]  /*9440*/  PRMT R0, R0, 0x5410, RZ ;  /* 0x0000541000007816 */ /* 0x000fca00000000ff */
[----:B------:R0:W-:Y:S01]  /*9450*/  STG.E desc[UR36][R8.64], R0 ;  /* 0x0000000008007986 */ /* 0x0001e2000c101924 */
[----:B------:R-:W-:Y:S05]  /*9460*/  BRA `(.L_x_5211) ;  /* 0x0000000800f47947 */ /* 0x000fea0003800000 */
.L_x_5221:
[----:B------:R-:W-:Y:S02]  /*9470*/  HADD2.F32 R4, -RZ, R3.H0_H0 ;  /* 0x20000003ff047230 */ /* 0x000fe40000004100 */
[----:B------:R-:W-:-:S03]  /*9480*/  IMAD.MOV.U32 R19, RZ, RZ, R27 ;  /* 0x000000ffff137224 */ /* 0x000fc600078e001b */
[----:B------:R-:W-:-:S06]  /*9490*/  FMUL.FTZ R4, R4, 1 ;  /* 0x3f80000004047820 */ /* 0x000fcc0000410000 */
[----:B------:R-:W0:Y:S02]  /*94a0*/  F2F.F64.F32 R4, R4 ;  /* 0x0000000400047310 */ /* 0x000e240000201800 */
[----:B0-----:R0:W-:Y:S01]  /*94b0*/  STG.E.64 desc[UR36][R8.64], R4 ;  /* 0x0000000408007986 */ /* 0x0011e2000c101b24 */
[----:B------:R-:W-:Y:S05]  /*94c0*/  BRA `(.L_x_5211) ;  /* 0x0000000800dc7947 */ /* 0x000fea0003800000 */
.L_x_5212:
        /* <DEDUP_REMOVED lines=14> */
.L_x_5225:
[----:B------:R-:W-:Y:S01]  /*95b0*/  HADD2.F32 R3, -RZ, R3.H0_H0 ;  /* 0x20000003ff037230 */ /* 0x000fe20000004100 */
[----:B------:R-:W-:Y:S01]  /*95c0*/  CS2R R6, SRZ ;  /* 0x0000000000067805 */ /* 0x000fe2000001ff00 */
[----:B------:R-:W-:-:S03]  /*95d0*/  IMAD.MOV.U32 R19, RZ, RZ, R27 ;  /* 0x000000ffff137224 */ /* 0x000fc600078e001b */
[----:B------:R-:W-:-:S04]  /*95e0*/  FMUL.FTZ R3, R3, 1 ;  /* 0x3f80000003037820 */ /* 0x000fc80000410000 */
[----:B------:R-:W0:Y:S02]  /*95f0*/  F2F.F64.F32 R4, R3 ;  /* 0x0000000300047310 */ /* 0x000e240000201800 */
[----:B0-----:R0:W-:Y:S01]  /*9600*/  STG.E.128 desc[UR36][R8.64], R4 ;  /* 0x0000000408007986 */ /* 0x0011e2000c101d24 */
[----:B------:R-:W-:Y:S05]  /*9610*/  BRA `(.L_x_5211) ;  /* 0x0000000800887947 */ /* 0x000fea0003800000 */
.L_x_5224:
        /* <DEDUP_REMOVED lines=19> */
.L_x_5229:
[----:B------:R-:W-:Y:S05]  /*9750*/  BSYNC.RECONVERGENT B0 ;  /* 0x0000000000007941 */ /* 0x000fea0003800200 */
.L_x_5228:
[----:B------:R-:W-:Y:S01]  /*9760*/  LOP3.LUT R5, R0, 0x80, R5, 0xf8, !PT ;  /* 0x0000008000057812 */ /* 0x000fe200078ef805 */
[----:B------:R-:W-:-:S04]  /*9770*/  IMAD.MOV.U32 R19, RZ, RZ, R27 ;  /* 0x000000ffff137224 */ /* 0x000fc800078e001b */
[----:B------:R0:W-:Y:S01]  /*9780*/  STG.E.U8 desc[UR36][R8.64], R5 ;  /* 0x0000000508007986 */ /* 0x0001e2000c101124 */
[----:B------:R-:W-:Y:S05]  /*9790*/  BRA `(.L_x_5211) ;  /* 0x0000000800287947 */ /* 0x000fea0003800000 */
.L_x_5227:
        /* <DEDUP_REMOVED lines=15> */
.L_x_5231:
[----:B------:R-:W-:Y:S05]  /*9890*/  BSYNC.RECONVERGENT B0 ;  /* 0x0000000000007941 */ /* 0x000fea0003800200 */
.L_x_5230:
[----:B------:R-:W-:Y:S01]  /*98a0*/  LOP3.LUT R5, R0, 0x80, R5, 0xf8, !PT ;  /* 0x0000008000057812 */ /* 0x000fe200078ef805 */
[----:B------:R-:W-:-:S04]  /*98b0*/  IMAD.MOV.U32 R19, RZ, RZ, R27 ;  /* 0x000000ffff137224 */ /* 0x000fc800078e001b */
[----:B------:R0:W-:Y:S01]  /*98c0*/  STG.E.U8 desc[UR36][R8.64], R5 ;  /* 0x0000000508007986 */ /* 0x0001e2000c101124 */
[----:B------:R-:W-:Y:S05]  /*98d0*/  BRA `(.L_x_5211) ;  /* 0x0000000400d87947 */ /* 0x000fea0003800000 */
.L_x_5226:
[----:B------:R-:W-:Y:S02]  /*98e0*/  HADD2.F32 R0, -RZ, R3.H0_H0 ;  /* 0x20000003ff007230 */ /* 0x000fe40000004100 */
[----:B------:R-:W-:-:S03]  /*98f0*/  IMAD.MOV.U32 R19, RZ, RZ, R27 ;  /* 0x000000ffff137224 */ /* 0x000fc600078e001b */
[----:B------:R-:W-:-:S05]  /*9900*/  F2FP.BF16.F32.PACK_AB R0, RZ, R0 ;  /* 0x00000000ff00723e */ /* 0x000fca00000010ff */
[----:B------:R0:W-:Y:S01]  /*9910*/  STG.E.U16 desc[UR36][R8.64], R0 ;  /* 0x0000000008007986 */ /* 0x0001e2000c101524 */
[----:B------:R-:W-:Y:S05]  /*9920*/  BRA `(.L_x_5211) ;  /* 0x0000000400c47947 */ /* 0x000fea0003800000 */
.L_x_5223:
        /* <DEDUP_REMOVED lines=13> */
.L_x_5234:
        /* <DEDUP_REMOVED lines=13> */
.L_x_5237:
[----:B------:R-:W-:-:S04]  /*9ad0*/  SHF.R.U32.HI R0, RZ, 0x14, R3 ;  /* 0x00000014ff007819 */ /* 0x000fc80000011603 */
[----:B------:R-:W-:-:S04]  /*9ae0*/  LOP3.LUT R0, R0, 0x1, RZ, 0xc0, !PT ;  /* 0x0000000100007812 */ /* 0x000fc800078ec0ff */
[----:B------:R-:W-:-:S04]  /*9af0*/  IADD3 R0, PT, PT, R3, 0x487ffff, R0 ;  /* 0x0487ffff03007810 */ /* 0x000fc80007ffe000 */
[----:B------:R-:W-:-:S04]  /*9b00*/  SHF.R.U32.HI R0, RZ, 0x14, R0 ;  /* 0x00000014ff007819 */ /* 0x000fc80000011600 */
[----:B------:R-:W-:-:S07]  /*9b10*/  LOP3.LUT R0, R0, 0xff, RZ, 0xc0, !PT ;  /* 0x000000ff00007812 */ /* 0x000fce00078ec0ff */
.L_x_5238:
[----:B------:R-:W-:-:S04]  /*9b20*/  SHF.R.U32.HI R3, RZ, 0x18, R3 ;  /* 0x00000018ff037819 */ /* 0x000fc80000011603 */
[----:B------:R-:W-:-:S04]  /*9b30*/  LOP3.LUT R0, R0, 0x80, R3, 0xf8, !PT ;  /* 0x0000008000007812 */ /* 0x000fc800078ef803 */
[----:B------:R-:W-:-:S07]  /*9b40*/  PRMT R4, R0, 0x7610, R4 ;  /* 0x0000761000047816 */ /* 0x000fce0000000004 */
.L_x_5236:
[----:B------:R-:W-:Y:S05]  /*9b50*/  BSYNC.RECONVERGENT B0 ;  /* 0x0000000000007941 */ /* 0x000fea0003800200 */
.L_x_5235:
[----:B------:R0:W-:Y:S01]  /*9b60*/  STG.E.U8 desc[UR36][R8.64], R4 ;  /* 0x0000000408007986 */ /* 0x0001e2000c101124 */
[----:B------:R-:W-:Y:S01]  /*9b70*/  IMAD.MOV.U32 R19, RZ, RZ, R27 ;  /* 0x000000ffff137224 */ /* 0x000fe200078e001b */
[----:B------:R-:W-:Y:S06]  /*9b80*/  BRA `(.L_x_5211) ;  /* 0x00000004002c7947 */ /* 0x000fec0003800000 */
.L_x_5233:
        /* <DEDUP_REMOVED lines=13> */
.L_x_5241:
[----:B------:R-:W-:-:S04]  /*9c60*/  SHF.R.U32.HI R0, RZ, 0x15, R3 ;  /* 0x00000015ff007819 */ /* 0x000fc80000011603 */
[----:B------:R-:W-:-:S04]  /*9c70*/  LOP3.LUT R0, R0, 0x1, RZ, 0xc0, !PT ;  /* 0x0000000100007812 */ /* 0x000fc800078ec0ff */
[----:B------:R-:W-:-:S04]  /*9c80*/  IADD3 R0, PT, PT, R3, 0x88fffff, R0 ;  /* 0x088fffff03007810 */ /* 0x000fc80007ffe000 */
[----:B------:R-:W-:-:S04]  /*9c90*/  SHF.R.U32.HI R0, RZ, 0x15, R0 ;  /* 0x00000015ff007819 */ /* 0x000fc80000011600 */
[----:B------:R-:W-:-:S07]  /*9ca0*/  LOP3.LUT R0, R0, 0xff, RZ, 0xc0, !PT ;  /* 0x000000ff00007812 */ /* 0x000fce00078ec0ff */
.L_x_5242:
[----:B------:R-:W-:-:S04]  /*9cb0*/  SHF.R.U32.HI R3, RZ, 0x18, R3 ;  /* 0x00000018ff037819 */ /* 0x000fc80000011603 */
[----:B------:R-:W-:-:S04]  /*9cc0*/  LOP3.LUT R0, R0, 0x80, R3, 0xf8, !PT ;  /* 0x0000008000007812 */ /* 0x000fc800078ef803 */
[----:B------:R-:W-:-:S07]  /*9cd0*/  PRMT R4, R0, 0x7610, R4 ;  /* 0x0000761000047816 */ /* 0x000fce0000000004 */
.L_x_5240:
[----:B------:R-:W-:Y:S05]  /*9ce0*/  BSYNC.RECONVERGENT B0 ;  /* 0x0000000000007941 */ /* 0x000fea0003800200 */
.L_x_5239:
[----:B------:R3:W-:Y:S01]  /*9cf0*/  STG.E.U8 desc[UR36][R8.64], R4 ;  /* 0x0000000408007986 */ /* 0x0007e2000c101124 */
[----:B------:R-:W-:Y:S01]  /*9d00*/  IMAD.MOV.U32 R19, RZ, RZ, R27 ;  /* 0x000000ffff137224 */ /* 0x000fe200078e001b */
[----:B------:R-:W-:Y:S06]  /*9d10*/  BRA `(.L_x_5211) ;  /* 0x0000000000c87947 */ /* 0x000fec0003800000 */
.L_x_5232:
[----:B------:R-:W-:-:S13]  /*9d20*/  ISETP.NE.AND P0, PT, R0, 0x1c, PT ;  /* 0x0000001c0000780c */ /* 0x000fda0003f05270 */
[----:B------:R-:W-:Y:S05]  /*9d30*/  @!P0 BRA `(.L_x_5243) ;  /* 0x0000000000b08947 */ /* 0x000fea0003800000 */
[----:B------:R-:W-:-:S13]  /*9d40*/  ISETP.NE.AND P0, PT, R0, 0x1d, PT ;  /* 0x0000001d0000780c */ /* 0x000fda0003f05270 */
[----:B------:R-:W-:Y:S05]  /*9d50*/  @!P0 BRA `(.L_x_5244) ;  /* 0x0000000000948947 */ /* 0x000fea0003800000 */
[----:B------:R-:W-:-:S13]  /*9d60*/  ISETP.NE.AND P0, PT, R0, 0x2c, PT ;  /* 0x0000002c0000780c */ /* 0x000fda0003f05270 */
[----:B------:R-:W-:Y:S05]  /*9d70*/  @!P0 BRA `(.L_x_5245) ;  /* 0x0000000000488947 */ /* 0x000fea0003800000 */
.L_x_5216:
        /* <DEDUP_REMOVED lines=16> */
.L_x_5246:
[----:B------:R-:W-:Y:S01]  /*9e80*/  IMAD.MOV.U32 R19, RZ, RZ, R27 ;  /* 0x000000ffff137224 */ /* 0x000fe200078e001b */
[----:B------:R-:W-:Y:S06]  /*9e90*/  BRA `(.L_x_5211) ;  /* 0x0000000000687947 */ /* 0x000fec0003800000 */
.L_x_5245:
        /* <DEDUP_REMOVED lines=17> */
.L_x_5244:
[----:B------:R-:W-:Y:S02]  /*9fb0*/  HADD2.F32 R4, -RZ, R3.H0_H0 ;  /* 0x20000003ff047230 */ /* 0x000fe40000004100 */
[----:B------:R-:W-:-:S04]  /*9fc0*/  IMAD.MOV.U32 R19, RZ, RZ, R27 ;  /* 0x000000ffff137224 */ /* 0x000fc800078e001b */
[----:B------:R-:W0:Y:S02]  /*9fd0*/  F2I.U64.TRUNC R4, R4 ;  /* 0x0000000400047311 */ /* 0x000e24000020d800 */
[----:B0-----:R1:W-:Y:S01]  /*9fe0*/  STG.E.64 desc[UR36][R8.64], R4 ;  /* 0x0000000408007986 */ /* 0x0013e2000c101b24 */
[----:B------:R-:W-:Y:S05]  /*9ff0*/  BRA `(.L_x_5211) ;  /* 0x0000000000107947 */ /* 0x000fea0003800000 */
.L_x_5243:
[----:B------:R-:W-:Y:S02]  /*a000*/  HADD2.F32 R3, -RZ, R3.H0_H0 ;  /* 0x20000003ff037230 */ /* 0x000fe40000004100 */
[----:B------:R-:W-:-:S04]  /*a010*/  IMAD.MOV.U32 R19, RZ, RZ, R27 ;  /* 0x000000ffff137224 */ /* 0x000fc800078e001b */
[----:B------:R-:W0:Y:S02]  /*a020*/  F2I.FTZ.U32.TRUNC.NTZ R3, R3 ;  /* 0x0000000300037305 */ /* 0x000e24000021f000 */
[----:B0-----:R0:W-:Y:S02]  /*a030*/  STG.E desc[UR36][R8.64], R3 ;  /* 0x0000000308007986 */ /* 0x0011e4000c101924 */
.L_x_5211:
[----:B------:R-:W-:Y:S05]  /*a040*/  BSYNC.RECONVERGENT B6 ;  /* 0x0000000000067941 */ /* 0x000fea0003800200 */
.L_x_5210:
        /* <DEDUP_REMOVED lines=25> */
.L_x_5252:
[----:B------:R-:W-:-:S06]  /*a1e0*/  HADD2.F32 R5, -RZ, R18.H0_H0 ;  /* 0x20000012ff057230 */ /* 0x000fcc0000004100 */
[----:B------:R-:W0:Y:S02]  /*a1f0*/  F2I.S64.TRUNC R4, R5 ;  /* 0x0000000500047311 */ /* 0x000e24000020d900 */
[----:B0-----:R0:W-:Y:S01]  /*a200*/  STG.E.U8 desc[UR36][R8.64], R4 ;  /* 0x0000000408007986 */ /* 0x0011e2000c101124 */
[----:B------:R-:W-:Y:S05]  /*a210*/  BRA `(.L_x_5254) ;  /* 0x0000000c006c7947 */ /* 0x000fea0003800000 */
.L_x_5251:
        /* <DEDUP_REMOVED lines=10> */
.L_x_5256:
[----:B------:R-:W-:-:S04]  /*a2c0*/  HADD2.F32 R18, -RZ, R18.H0_H0 ;  /* 0x20000012ff127230 */ /* 0x000fc80000004100 */
[----:B------:R-:W0:Y:S02]  /*a2d0*/  F2I.FTZ.TRUNC.NTZ R3, R18 ;  /* 0x0000001200037305 */ /* 0x000e24000021f100 */
[----:B0-----:R0:W-:Y:S01]  /*a2e0*/  STG.E desc[UR36][R8.64], R3 ;  /* 0x0000000308007986 */ /* 0x0011e2000c101924 */
[----:B------:R-:W-:Y:S05]  /*a2f0*/  BRA `(.L_x_5254) ;  /* 0x0000000c00347947 */ /* 0x000fea0003800000 */
.L_x_5255:
[----:B------:R-:W-:-:S04]  /*a300*/  HADD2.F32 R18, -RZ, R18.H0_H0 ;  /* 0x20000012ff127230 */ /* 0x000fc80000004100 */
[----:B------:R-:W0:Y:S02]  /*a310*/  F2I.FTZ.TRUNC.NTZ R3, R18 ;  /* 0x0000001200037305 */ /* 0x000e24000021f100 */
[----:B0-----:R0:W-:Y:S01]  /*a320*/  STG.E.U16 desc[UR36][R8.64], R3 ;  /* 0x0000000308007986 */ /* 0x0011e2000c101524 */
[----:B------:R-:W-:Y:S05]  /*a330*/  BRA `(.L_x_5254) ;  /* 0x0000000c00247947 */ /* 0x000fea0003800000 */
.L_x_5250:
        /* <DEDUP_REMOVED lines=9> */
.L_x_5258:
[----:B------:R4:W-:Y:S01]  /*a3d0*/  STG.E.U16 desc[UR36][R8.64], R18 ;  /* 0x0000001208007986 */ /* 0x0009e2000c101524 */
[----:B------:R-:W-:Y:S05]  /*a3e0*/  BRA `(.L_x_5254) ;  /* 0x0000000800f87947 */ /* 0x000fea0003800000 */
.L_x_5257:
        /* <DEDUP_REMOVED lines=10> */
.L_x_5260:
[----:B------:R-:W-:-:S05]  /*a490*/  HADD2.F32 R0, -RZ, R18.H0_H0 ;  /* 0x20000012ff007230 */ /* 0x000fca0000004100 */
[----:B------:R-:W-:-:S04]  /*a4a0*/  F2FP.F16.F32.PACK_AB R0, RZ, R0 ;  /* 0x00000000ff00723e */ /* 0x000fc800000000ff */
[----:B------:R-:W-:-:S05]  /*a4b0*/  PRMT R0, R0, 0x5410, RZ ;  /* 0x0000541000007816 */ /* 0x000fca00000000ff */
[----:B------:R2:W-:Y:S01]  /*a4c0*/  STG.E desc[UR36][R8.64], R0 ;  /* 0x0000000008007986 */ /* 0x0005e2000c101924 */
[----:B------:R-:W-:Y:S05]  /*a4d0*/  BRA `(.L_x_5254) ;  /* 0x0000000800bc7947 */ /* 0x000fea0003800000 */
.L_x_5259:
[----:B------:R-:W-:-:S05]  /*a4e0*/  HADD2.F32 R4, -RZ, R18.H0_H0 ;  /* 0x20000012ff047230 */ /* 0x000fca0000004100 */
[----:B------:R-:W-:-:S06]  /*a4f0*/  FMUL.FTZ R4, R4, 1 ;  /* 0x3f80000004047820 */ /* 0x000fcc0000410000 */
[----:B------:R-:W0:Y:S02]  /*a500*/  F2F.F64.F32 R4, R4 ;  /* 0x0000000400047310 */ /* 0x000e240000201800 */
[----:B0-----:R0:W-:Y:S01]  /*a510*/  STG.E.64 desc[UR36][R8.64], R4 ;  /* 0x0000000408007986 */ /* 0x0011e2000c101b24 */
[----:B------:R-:W-:Y:S05]  /*a520*/  BRA `(.L_x_5254) ;  /* 0x0000000800a87947 */ /* 0x000fea0003800000 */
.L_x_5249:
        /* <DEDUP_REMOVED lines=14> */
.L_x_5264:
        /* <DEDUP_REMOVED lines=17> */
.L_x_5267:
[----:B------:R-:W-:-:S04]  /*a720*/  SHF.R.U32.HI R3, RZ, 0x18, R5 ;  /* 0x00000018ff037819 */ /* 0x000fc80000011605 */
[----:B------:R-:W-:-:S04]  /*a730*/  LOP3.LUT R0, R0, 0x80, R3, 0xf8, !PT ;  /* 0x0000008000007812 */ /* 0x000fc800078ef803 */
[----:B------:R-:W-:-:S07]  /*a740*/  PRMT R4, R0, 0x7610, R4 ;  /* 0x0000761000047816 */ /* 0x000fce0000000004 */
.L_x_5266:
[----:B------:R-:W-:Y:S05]  /*a750*/  BSYNC.RECONVERGENT B0 ;  /* 0x0000000000007941 */ /* 0x000fea0003800200 */
.L_x_5265:
[----:B------:R0:W-:Y:S01]  /*a760*/  STG.E.U8 desc[UR36][R8.64], R4 ;  /* 0x0000000408007986 */ /* 0x0001e2000c101124 */
[----:B------:R-:W-:Y:S05]  /*a770*/  BRA `(.L_x_5254) ;  /* 0x0000000800147947 */ /* 0x000fea0003800000 */
.L_x_5263:
        /* <DEDUP_REMOVED lines=17> */
.L_x_5270:
[----:B------:R-:W-:-:S04]  /*a890*/  SHF.R.U32.HI R3, RZ, 0x18, R5 ;  /* 0x00000018ff037819 */ /* 0x000fc80000011605 */
[----:B------:R-:W-:-:S04]  /*a8a0*/  LOP3.LUT R0, R0, 0x80, R3, 0xf8, !PT ;  /* 0x0000008000007812 */ /* 0x000fc800078ef803 */
[----:B------:R-:W-:-:S07]  /*a8b0*/  PRMT R4, R0, 0x7610, R4 ;  /* 0x0000761000047816 */ /* 0x000fce0000000004 */
.L_x_5269:
[----:B------:R-:W-:Y:S05]  /*a8c0*/  BSYNC.RECONVERGENT B0 ;  /* 0x0000000000007941 */ /* 0x000fea0003800200 */
.L_x_5268:
[----:B------:R0:W-:Y:S01]  /*a8d0*/  STG.E.U8 desc[UR36][R8.64], R4 ;  /* 0x0000000408007986 */ /* 0x0001e2000c101124 */
[----:B------:R-:W-:Y:S05]  /*a8e0*/  BRA `(.L_x_5254) ;  /* 0x0000000400b87947 */ /* 0x000fea0003800000 */
.L_x_5262:
        /* <DEDUP_REMOVED lines=22> */
.L_x_5272:
[----:B------:R-:W-:-:S06]  /*aa50*/  HADD2.F32 R4, -RZ, R18.H0_H0 ;  /* 0x20000012ff047230 */ /* 0x000fcc0000004100 */
[----:B------:R-:W0:Y:S02]  /*aa60*/  F2I.U64.TRUNC R4, R4 ;  /* 0x0000000400047311 */ /* 0x000e24000020d800 */
[----:B0-----:R0:W-:Y:S01]  /*aa70*/  STG.E.64 desc[UR36][R8.64], R4 ;  /* 0x0000000408007986 */ /* 0x0011e2000c101b24 */
[----:B------:R-:W-:Y:S05]  /*aa80*/  BRA `(.L_x_5254) ;  /* 0x0000000400507947 */ /* 0x000fea0003800000 */
.L_x_5271:
[----:B------:R-:W-:-:S04]  /*aa90*/  HADD2.F32 R18, -RZ, R18.H0_H0 ;  /* 0x20000012ff127230 */ /* 0x000fc80000004100 */
[----:B------:R-:W0:Y:S02]  /*aaa0*/  F2I.FTZ.U32.TRUNC.NTZ R3, R18 ;  /* 0x0000001200037305 */ /* 0x000e24000021f000 */
[----:B0-----:R0:W-:Y:S01]  /*aab0*/  STG.E desc[UR36][R8.64], R3 ;  /* 0x0000000308007986 */ /* 0x0011e2000c101924 */
[----:B------:R-:W-:Y:S05]  /*aac0*/  BRA `(.L_x_5254) ;  /* 0x0000000400407947 */ /* 0x000fea0003800000 */
.L_x_5261:
        /* <DEDUP_REMOVED lines=11> */
.L_x_5274:
[----:B------:R-:W-:Y:S01]  /*ab80*/  HADD2.F32 R18, -RZ, R18.H0_H0 ;  /* 0x20000012ff127230 */ /* 0x000fe20000004100 */
[----:B------:R-:W-:-:S04]  /*ab90*/  CS2R R6, SRZ ;  /* 0x0000000000067805 */ /* 0x000fc8000001ff00 */
[----:B------:R-:W-:-:S06]  /*aba0*/  FMUL.FTZ R4, R18, 1 ;  /* 0x3f80000012047820 */ /* 0x000fcc0000410000 */
[----:B------:R-:W0:Y:S02]  /*abb0*/  F2F.F64.F32 R4, R4 ;  /* 0x0000000400047310 */ /* 0x000e240000201800 */
[----:B0-----:R0:W-:Y:S01]  /*abc0*/  STG.E.128 desc[UR36][R8.64], R4 ;  /* 0x0000000408007986 */ /* 0x0011e2000c101d24 */
[----:B------:R-:W-:Y:S05]  /*abd0*/  BRA `(.L_x_5254) ;  /* 0x0000000000fc7947 */ /* 0x000fea0003800000 */
.L_x_5273:
[----:B------:R-:W-:-:S13]  /*abe0*/  ISETP.NE.AND P0, PT, R0, 0xf, PT ;  /* 0x0000000f0000780c */ /* 0x000fda0003f05270 */
[----:B------:R-:W-:Y:S05]  /*abf0*/  @!P0 BRA `(.L_x_5275) ;  /* 0x0000000000e88947 */ /* 0x000fea0003800000 */
[----:B------:R-:W-:-:S13]  /*ac00*/  ISETP.NE.AND P0, PT, R0, 0x17, PT ;  /* 0x000000170000780c */ /* 0x000fda0003f05270 */
[----:B------:R-:W-:Y:S05]  /*ac10*/  @!P0 BRA `(.L_x_5276) ;  /* 0x0000000000908947 */ /* 0x000fea0003800000 */
[----:B------:R-:W-:-:S13]  /*ac20*/  ISETP.NE.AND P0, PT, R0, 0x18, PT ;  /* 0x000000180000780c */ /* 0x000fda0003f05270 */
[----:B------:R-:W-:Y:S05]  /*ac30*/  @!P0 BRA `(.L_x_5277) ;  /* 0x0000000000448947 */ /* 0x000fea0003800000 */
.L_x_5253:
        /* <DEDUP_REMOVED lines=16> */
.L_x_5278:
[----:B------:R-:W-:Y:S05]  /*ad40*/  BRA `(.L_x_5254) ;  /* 0x0000000000a07947 */ /* 0x000fea0003800000 */
.L_x_5277:
        /* <DEDUP_REMOVED lines=13> */
.L_x_5280:
[----:B------:R-:W-:Y:S05]  /*ae20*/  BSYNC.RECONVERGENT B0 ;  /* 0x0000000000007941 */ /* 0x000fea0003800200 */
.L_x_5279:
[----:B------:R-:W-:-:S05]  /*ae30*/  LOP3.LUT R3, R0, 0x80, R3, 0xf8, !PT ;  /* 0x0000008000037812 */ /* 0x000fca00078ef803 */
[----:B------:R0:W-:Y:S01]  /*ae40*/  STG.E.U8 desc[UR36][R8.64], R3 ;  /* 0x0000000308007986 */ /* 0x0001e2000c101124 */
[----:B------:R-:W-:Y:S05]  /*ae50*/  BRA `(.L_x_5254) ;  /* 0x00000000005c7947 */ /* 0x000fea0003800000 */
.L_x_5276:
        /* <DEDUP_REMOVED lines=12> */
.L_x_5282:
[----:B------:R-:W-:Y:S01]  /*af20*/  IMAD.MOV.U32 R0, RZ, RZ, 0x7f ;  /* 0x0000007fff007424 */ /* 0x000fe200078e00ff */
[----:B------:R-:W-:-:S04]  /*af30*/  ISETP.GT.U32.AND P0, PT, R4, 0x7f800000, PT ;  /* 0x7f8000000400780c */ /* 0x000fc80003f04070 */
[----:B------:R-:W-:-:S09]  /*af40*/  SEL R0, R0, 0x7c, P0 ;  /* 0x0000007c00007807 */ /* 0x000fd20000000000 */
.L_x_5283:
[----:B------:R-:W-:Y:S05]  /*af50*/  BSYNC.RECONVERGENT B0 ;  /* 0x0000000000007941 */ /* 0x000fea0003800200 */
.L_x_5281:
[----:B------:R-:W-:-:S04]  /*af60*/  SHF.R.U32.HI R3, RZ, 0x18, R3 ;  /* 0x00000018ff037819 */ /* 0x000fc80000011603 */
[----:B------:R-:W-:-:S05]  /*af70*/  LOP3.LUT R3, R0, 0x80, R3, 0xf8, !PT ;  /* 0x0000008000037812 */ /* 0x000fca00078ef803 */
[----:B------:R0:W-:Y:S01]  /*af80*/  STG.E.U8 desc[UR36][R8.64], R3 ;  /* 0x0000000308007986 */ /* 0x0001e2000c101124 */
[----:B------:R-:W-:Y:S05]  /*af90*/  BRA `(.L_x_5254) ;  /* 0x00000000000c7947 */ /* 0x000fea0003800000 */
.L_x_5275:
[----:B------:R-:W-:-:S05]  /*afa0*/  HADD2.F32 R0, -RZ, R18.H0_H0 ;  /* 0x20000012ff007230 */ /* 0x000fca0000004100 */
[----:B------:R-:W-:-:S05]  /*afb0*/  F2FP.BF16.F32.PACK_AB R0, RZ, R0 ;  /* 0x00000000ff00723e */ /* 0x000fca00000010ff */
[----:B------:R0:W-:Y:S02]  /*afc0*/  STG.E.U16 desc[UR36][R8.64], R0 ;  /* 0x0000000008007986 */ /* 0x0001e4000c101524 */
.L_x_5254:
        /* <DEDUP_REMOVED lines=25> */
.L_x_5287:
[----:B------:R-:W-:-:S06]  /*b160*/  HADD2.F32 R5, -RZ, R16.H0_H0 ;  /* 0x20000010ff057230 */ /* 0x000fcc0000004100 */
[----:B------:R-:W0:Y:S02]  /*b170*/  F2I.S64.TRUNC R4, R5 ;  /* 0x0000000500047311 */ /* 0x000e24000020d900 */
[----:B0-----:R0:W-:Y:S01]  /*b180*/  STG.E.U8 desc[UR36][R8.64], R4 ;  /* 0x0000000408007986 */ /* 0x0011e2000c101124 */
[----:B------:R-:W-:Y:S05]  /*b190*/  BRA `(.L_x_5289) ;  /* 0x0000000c006c7947 */ /* 0x000fea0003800000 */
.L_x_5286:
        /* <DEDUP_REMOVED lines=10> */
.L_x_5291:
[----:B------:R-:W-:-:S04]  /*b240*/  HADD2.F32 R16, -RZ, R16.H0_H0 ;  /* 0x20000010ff107230 */ /* 0x000fc80000004100 */
[----:B------:R-:W0:Y:S02]  /*b250*/  F2I.FTZ.TRUNC.NTZ R3, R16 ;  /* 0x0000001000037305 */ /* 0x000e24000021f100 */
[----:B0-----:R0:W-:Y:S01]  /*b260*/  STG.E desc[UR36][R8.64], R3 ;  /* 0x0000000308007986 */ /* 0x0011e2000c101924 */
[----:B------:R-:W-:Y:S05]  /*b270*/  BRA `(.L_x_5289) ;  /* 0x0000000c00347947 */ /* 0x000fea0003800000 */
.L_x_5290:
[----:B------:R-:W-:-:S04]  /*b280*/  HADD2.F32 R16, -RZ, R16.H0_H0 ;  /* 0x20000010ff107230 */ /* 0x000fc80000004100 */
[----:B------:R-:W0:Y:S02]  /*b290*/  F2I.FTZ.TRUNC.NTZ R3, R16 ;  /* 0x0000001000037305 */ /* 0x000e24000021f100 */
[----:B0-----:R0:W-:Y:S01]  /*b2a0*/  STG.E.U16 desc[UR36][R8.64], R3 ;  /* 0x0000000308007986 */ /* 0x0011e2000c101524 */
[----:B------:R-:W-:Y:S05]  /*b2b0*/  BRA `(.L_x_5289) ;  /* 0x0000000c00247947 */ /* 0x000fea0003800000 */
.L_x_5285:
        /* <DEDUP_REMOVED lines=9> */
.L_x_5293:
[----:B------:R0:W-:Y:S01]  /*b350*/  STG.E.U16 desc[UR36][R8.64], R16 ;  /* 0x0000001008007986 */ /* 0x0001e2000c101524 */
[----:B------:R-:W-:Y:S05]  /*b360*/  BRA `(.L_x_5289) ;  /* 0x0000000800f87947 */ /* 0x000fea0003800000 */
.L_x_5292:
        /* <DEDUP_REMOVED lines=10> */
.L_x_5295:
[----:B------:R-:W-:-:S05]  /*b410*/  HADD2.F32 R0, -RZ, R16.H0_H0 ;  /* 0x20000010ff007230 */ /* 0x000fca0000004100 */
[----:B------:R-:W-:-:S04]  /*b420*/  F2FP.F16.F32.PACK_AB R0, RZ, R0 ;  /* 0x00000000ff00723e */ /* 0x000fc800000000ff */
[----:B------:R-:W-:-:S05]  /*b430*/  PRMT R0, R0, 0x5410, RZ ;  /* 0x0000541000007816 */ /* 0x000fca00000000ff */
[----:B------:R0:W-:Y:S01]  /*b440*/  STG.E desc[UR36][R8.64], R0 ;  /* 0x0000000008007986 */ /* 0x0001e2000c101924 */
[----:B------:R-:W-:Y:S05]  /*b450*/  BRA `(.L_x_5289) ;  /* 0x0000000800bc7947 */ /* 0x000fea0003800000 */
.L_x_5294:
[----:B------:R-:W-:-:S05]  /*b460*/  HADD2.F32 R4, -RZ, R16.H0_H0 ;  /* 0x20000010ff047230 */ /* 0x000fca0000004100 */
[----:B------:R-:W-:-:S06]  /*b470*/  FMUL.FTZ R4, R4, 1 ;  /* 0x3f80000004047820 */ /* 0x000fcc0000410000 */
[----:B------:R-:W0:Y:S02]  /*b480*/  F2F.F64.F32 R4, R4 ;  /* 0x0000000400047310 */ /* 0x000e240000201800 */
[----:B0-----:R0:W-:Y:S01]  /*b490*/  STG.E.64 desc[UR36][R8.64], R4 ;  /* 0x0000000408007986 */ /* 0x0011e2000c101b24 */
[----:B------:R-:W-:Y:S05]  /*b4a0*/  BRA `(.L_x_5289) ;  /* 0x0000000800a87947 */ /* 0x000fea0003800000 */
.L_x_5284:
        /* <DEDUP_REMOVED lines=14> */
.L_x_5299:
        /* <DEDUP_REMOVED lines=17> */
.L_x_5302:
[----:B------:R-:W-:-:S04]  /*b6a0*/  SHF.R.U32.HI R3, RZ, 0x18, R5 ;  /* 0x00000018ff037819 */ /* 0x000fc80000011605 */
[----:B------:R-:W-:-:S04]  /*b6b0*/  LOP3.LUT R0, R0, 0x80, R3, 0xf8, !PT ;  /* 0x0000008000007812 */ /* 0x000fc800078ef803 */
[----:B------:R-:W-:-:S07]  /*b6c0*/  PRMT R4, R0, 0x7610, R4 ;  /* 0x0000761000047816 */ /* 0x000fce0000000004 */
.L_x_5301:
[----:B------:R-:W-:Y:S05]  /*b6d0*/  BSYNC.RECONVERGENT B0 ;  /* 0x0000000000007941 */ /* 0x000fea0003800200 */
.L_x_5300:
[----:B------:R0:W-:Y:S01]  /*b6e0*/  STG.E.U8 desc[UR36][R8.64], R4 ;  /* 0x0000000408007986 */ /* 0x0001e2000c101124 */
[----:B------:R-:W-:Y:S05]  /*b6f0*/  BRA `(.L_x_5289) ;  /* 0x0000000800147947 */ /* 0x000fea0003800000 */
.L_x_5298:
        /* <DEDUP_REMOVED lines=17> */
.L_x_5305:
[----:B------:R-:W-:-:S04]  /*b810*/  SHF.R.U32.HI R3, RZ, 0x18, R5 ;  /* 0x00000018ff037819 */ /* 0x000fc80000011605 */
[----:B------:R-:W-:-:S04]  /*b820*/  LOP3.LUT R0, R0, 0x80, R3, 0xf8, !PT ;  /* 0x0000008000007812 */ /* 0x000fc800078ef803 */
[----:B------:R-:W-:-:S07]  /*b830*/  PRMT R4, R0, 0x7610, R4 ;  /* 0x0000761000047816 */ /* 0x000fce0000000004 */
.L_x_5304:
[----:B------:R-:W-:Y:S05]  /*b840*/  BSYNC.RECONVERGENT B0 ;  /* 0x0000000000007941 */ /* 0x000fea0003800200 */
.L_x_5303:
[----:B------:R0:W-:Y:S01]  /*b850*/  STG.E.U8 desc[UR36][R8.64], R4 ;  /* 0x0000000408007986 */ /* 0x0001e2000c101124 */
[----:B------:R-:W-:Y:S05]  /*b860*/  BRA `(.L_x_5289) ;  /* 0x0000000400b87947 */ /* 0x000fea0003800000 */
.L_x_5297:
        /* <DEDUP_REMOVED lines=22> */
.L_x_5307:
[----:B------:R-:W-:-:S06]  /*b9d0*/  HADD2.F32 R4, -RZ, R16.H0_H0 ;  /* 0x20000010ff047230 */ /* 0x000fcc0000004100 */
[----:B------:R-:W0:Y:S02]  /*b9e0*/  F2I.U64.TRUNC R4, R4 ;  /* 0x0000000400047311 */ /* 0x000e24000020d800 */
[----:B0-----:R0:W-:Y:S01]  /*b9f0*/  STG.E.64 desc[UR36][R8.64], R4 ;  /* 0x0000000408007986 */ /* 0x0011e2000c101b24 */
[----:B------:R-:W-:Y:S05]  /*ba00*/  BRA `(.L_x_5289) ;  /* 0x0000000400507947 */ /* 0x000fea0003800000 */
.L_x_5306:
[----:B------:R-:W-:-:S04]  /*ba10*/  HADD2.F32 R16, -RZ, R16.H0_H0 ;  /* 0x20000010ff107230 */ /* 0x000fc80000004100 */
[----:B------:R-:W0:Y:S02]  /*ba20*/  F2I.FTZ.U32.TRUNC.NTZ R3, R16 ;  /* 0x0000001000037305 */ /* 0x000e24000021f000 */
[----:B0-----:R0:W-:Y:S01]  /*ba30*/  STG.E desc[UR36][R8.64], R3 ;  /* 0x0000000308007986 */ /* 0x0011e2000c101924 */
[----:B------:R-:W-:Y:S05]  /*ba40*/  BRA `(.L_x_5289) ;  /* 0x0000000400407947 */ /* 0x000fea0003800000 */
.L_x_5296:
        /* <DEDUP_REMOVED lines=11> */
.L_x_5309:
[----:B------:R-:W-:Y:S01]  /*bb00*/  HADD2.F32 R16, -RZ, R16.H0_H0 ;  /* 0x20000010ff107230 */ /* 0x000fe20000004100 */
[----:B------:R-:W-:-:S04]  /*bb10*/  CS2R R6, SRZ ;  /* 0x0000000000067805 */ /* 0x000fc8000001ff00 */
[----:B------:R-:W-:-:S06]  /*bb20*/  FMUL.FTZ R4, R16, 1 ;  /* 0x3f80000010047820 */ /* 0x000fcc0000410000 */
[----:B------:R-:W0:Y:S02]  /*bb30*/  F2F.F64.F32 R4, R4 ;  /* 0x0000000400047310 */ /* 0x000e240000201800 */
[----:B0-----:R3:W-:Y:S01]  /*bb40*/  STG.E.128 desc[UR36][R8.64], R4 ;  /* 0x0000000408007986 */ /* 0x0017e2000c101d24 */
[----:B------:R-:W-:Y:S05]  /*bb50*/  BRA `(.L_x_5289) ;  /* 0x0000000000fc7947 */ /* 0x000fea0003800000 */
.L_x_5308:
[----:B------:R-:W-:-:S13]  /*bb60*/  ISETP.NE.AND P0, PT, R0, 0xf, PT ;  /* 0x0000000f0000780c */ /* 0x000fda0003f05270 */
[----:B------:R-:W-:Y:S05]  /*bb70*/  @!P0 BRA `(.L_x_5310) ;  /* 0x0000000000e88947 */ /* 0x000fea0003800000 */
[----:B------:R-:W-:-:S13]  /*bb80*/  ISETP.NE.AND P0, PT, R0, 0x17, PT ;  /* 0x000000170000780c */ /* 0x000fda0003f05270 */
[----:B------:R-:W-:Y:S05]  /*bb90*/  @!P0 BRA `(.L_x_5311) ;  /* 0x0000000000908947 */ /* 0x000fea0003800000 */
[----:B------:R-:W-:-:S13]  /*bba0*/  ISETP.NE.AND P0, PT, R0, 0x18, PT ;  /* 0x000000180000780c */ /* 0x000fda0003f05270 */
[----:B------:R-:W-:Y:S05]  /*bbb0*/  @!P0 BRA `(.L_x_5312) ;  /* 0x0000000000448947 */ /* 0x000fea0003800000 */
.L_x_5288:
        /* <DEDUP_REMOVED lines=16> */
.L_x_5313:
[----:B------:R-:W-:Y:S05]  /*bcc0*/  BRA `(.L_x_5289) ;  /* 0x0000000000a07947 */ /* 0x000fea0003800000 */
.L_x_5312:
        /* <DEDUP_REMOVED lines=13> */
.L_x_5315:
[----:B------:R-:W-:Y:S05]  /*bda0*/  BSYNC.RECONVERGENT B0 ;  /* 0x0000000000007941 */ /* 0x000fea0003800200 */
.L_x_5314:
[----:B------:R-:W-:-:S05]  /*bdb0*/  LOP3.LUT R3, R0, 0x80, R3, 0xf8, !PT ;  /* 0x0000008000037812 */ /* 0x000fca00078ef803 */
[----:B------:R1:W-:Y:S01]  /*bdc0*/  STG.E.U8 desc[UR36][R8.64], R3 ;  /* 0x0000000308007986 */ /* 0x0003e2000c101124 */
[----:B------:R-:W-:Y:S05]  /*bdd0*/  BRA `(.L_x_5289) ;  /* 0x00000000005c7947 */ /* 0x000fea0003800000 */
.L_x_5311:
        /* <DEDUP_REMOVED lines=12> */
.L_x_5317:
[----:B------:R-:W-:Y:S01]  /*bea0*/  IMAD.MOV.U32 R0, RZ, RZ, 0x7f ;  /* 0x0000007fff007424 */ /* 0x000fe200078e00ff */
[----:B------:R-:W-:-:S04]  /*beb0*/  ISETP.GT.U32.AND P0, PT, R4, 0x7f800000, PT ;  /* 0x7f8000000400780c */ /* 0x000fc80003f04070 */
[----:B------:R-:W-:-:S09]  /*bec0*/  SEL R0, R0, 0x7c, P0 ;  /* 0x0000007c00007807 */ /* 0x000fd20000000000 */
.L_x_5318:
[----:B------:R-:W-:Y:S05]  /*bed0*/  BSYNC.RECONVERGENT B0 ;  /* 0x0000000000007941 */ /* 0x000fea0003800200 */
.L_x_5316:
[----:B------:R-:W-:-:S04]  /*bee0*/  SHF.R.U32.HI R3, RZ, 0x18, R3 ;  /* 0x00000018ff037819 */ /* 0x000fc80000011603 */
[----:B------:R-:W-:-:S05]  /*bef0*/  LOP3.LUT R3, R0, 0x80, R3, 0xf8, !PT ;  /* 0x0000008000037812 */ /* 0x000fca00078ef803 */
[----:B------:R2:W-:Y:S01]  /*bf00*/  STG.E.U8 desc[UR36][R8.64], R3 ;  /* 0x0000000308007986 */ /* 0x0005e2000c101124 */
[----:B------:R-:W-:Y:S05]  /*bf10*/  BRA `(.L_x_5289) ;  /* 0x00000000000c7947 */ /* 0x000fea0003800000 */
.L_x_5310:
[----:B------:R-:W-:-:S05]  /*bf20*/  HADD2.F32 R0, -RZ, R16.H0_H0 ;  /* 0x20000010ff007230 */ /* 0x000fca0000004100 */
[----:B------:R-:W-:-:S05]  /*bf30*/  F2FP.BF16.F32.PACK_AB R0, RZ, R0 ;  /* 0x00000000ff00723e */ /* 0x000fca00000010ff */
[----:B------:R0:W-:Y:S02]  /*bf40*/  STG.E.U16 desc[UR36][R8.64], R0 ;  /* 0x0000000008007986 */ /* 0x0001e4000c101524 */
.L_x_5289:
[----:B------:R-:W-:-:S07]  /*bf50*/  VIADD R19, R19, 0x80 ;  /* 0x0000008013137836 */ /* 0x000fce0000000000 */
.L_x_5248:
[----:B------:R-:W-:Y:S05]  /*bf60*/  BSYNC.RECONVERGENT B6 ;  /* 0x0000000000067941 */ /* 0x000fea0003800200 */
.L_x_5247:
        /* <DEDUP_REMOVED lines=23> */
.L_x_5322:
[----:B------:R-:W-:-:S06]  /*c0e0*/  HADD2.F32 R5, -RZ, R17.H0_H0 ;  /* 0x20000011ff057230 */ /* 0x000fcc0000004100 */
[----:B------:R-:W0:Y:S02]  /*c0f0*/  F2I.S64.TRUNC R4, R5 ;  /* 0x0000000500047311 */ /* 0x000e24000020d900 */
[----:B0-----:R-:W-:Y:S01]  /*c100*/  STG.E.U8 desc[UR36][R2.64], R4 ;  /* 0x0000000402007986 */ /* 0x001fe2000c101124 */
[----:B------:R-:W-:Y:S05]  /*c110*/  EXIT ;  /* 0x000000000000794d */ /* 0x000fea0003800000 */
.L_x_5321:
        /* <DEDUP_REMOVED lines=10> */
.L_x_5325:
[----:B------:R-:W-:-:S06]  /*c1c0*/  HADD2.F32 R17, -RZ, R17.H0_H0 ;  /* 0x20000011ff117230 */ /* 0x000fcc0000004100 */
[----:B------:R-:W0:Y:S02]  /*c1d0*/  F2I.FTZ.TRUNC.NTZ R17, R17 ;  /* 0x0000001100117305 */ /* 0x000e24000021f100 */
[----:B0-----:R-:W-:Y:S01]  /*c1e0*/  STG.E desc[UR36][R2.64], R17 ;  /* 0x0000001102007986 */ /* 0x001fe2000c101924 */
[----:B------:R-:W-:Y:S05]  /*c1f0*/  EXIT ;  /* 0x000000000000794d */ /* 0x000fea0003800000 */
.L_x_5324:
[----:B------:R-:W-:-:S06]  /*c200*/  HADD2.F32 R17, -RZ, R17.H0_H0 ;  /* 0x20000011ff117230 */ /* 0x000fcc0000004100 */
[----:B------:R-:W0:Y:S02]  /*c210*/  F2I.FTZ.TRUNC.NTZ R17, R17 ;  /* 0x0000001100117305 */ /* 0x000e24000021f100 */
[----:B0-----:R-:W-:Y:S01]  /*c220*/  STG.E.U16 desc[UR36][R2.64], R17 ;  /* 0x0000001102007986 */ /* 0x001fe2000c101524 */
[----:B------:R-:W-:Y:S05]  /*c230*/  EXIT ;  /* 0x000000000000794d */ /* 0x000fea0003800000 */
.L_x_5320:
        /* <DEDUP_REMOVED lines=9> */
.L_x_5327:
[----:B------:R-:W-:Y:S01]  /*c2d0*/  STG.E.U16 desc[UR36][R2.64], R17 ;  /* 0x0000001102007986 */ /* 0x000fe2000c101524 */
[----:B------:R-:W-:Y:S05]  /*c2e0*/  EXIT ;  /* 0x000000000000794d */ /* 0x000fea0003800000 */
.L_x_5326:
        /* <DEDUP_REMOVED lines=10> */
.L_x_5329:
[----:B------:R-:W-:-:S05]  /*c390*/  HADD2.F32 R0, -RZ, R17.H0_H0 ;  /* 0x20000011ff007230 */ /* 0x000fca0000004100 */
[----:B------:R-:W-:-:S04]  /*c3a0*/  F2FP.F16.F32.PACK_AB R0, RZ, R0 ;  /* 0x00000000ff00723e */ /* 0x000fc800000000ff */
[----:B------:R-:W-:-:S05]  /*c3b0*/  PRMT R0, R0, 0x5410, RZ ;  /* 0x0000541000007816 */ /* 0x000fca00000000ff */
[----:B------:R-:W-:Y:S01]  /*c3c0*/  STG.E desc[UR36][R2.64], R0 ;  /* 0x0000000002007986 */ /* 0x000fe2000c101924 */
[----:B------:R-:W-:Y:S05]  /*c3d0*/  EXIT ;  /* 0x000000000000794d */ /* 0x000fea0003800000 */
.L_x_5328:
[----:B------:R-:W-:-:S05]  /*c3e0*/  HADD2.F32 R4, -RZ, R17.H0_H0 ;  /* 0x20000011ff047230 */ /* 0x000fca0000004100 */
[----:B------:R-:W-:-:S06]  /*c3f0*/  FMUL.FTZ R4, R4, 1 ;  /* 0x3f80000004047820 */ /* 0x000fcc0000410000 */
[----:B------:R-:W0:Y:S02]  /*c400*/  F2F.F64.F32 R4, R4 ;  /* 0x0000000400047310 */ /* 0x000e240000201800 */
[----:B0-----:R-:W-:Y:S01]  /*c410*/  STG.E.64 desc[UR36][R2.64], R4 ;  /* 0x0000000402007986 */ /* 0x001fe2000c101b24 */
[----:B------:R-:W-:Y:S05]  /*c420*/  EXIT ;  /* 0x000000000000794d */ /* 0x000fea0003800000 */
.L_x_5319:
        /* <DEDUP_REMOVED lines=14> */
.L_x_5333:
        /* <DEDUP_REMOVED lines=18> */
.L_x_5336:
[----:B------:R-:W-:-:S04]  /*c630*/  SHF.R.U32.HI R5, RZ, 0x18, R5 ;  /* 0x00000018ff057819 */ /* 0x000fc80000011605 */
[----:B------:R-:W-:-:S07]  /*c640*/  LOP3.LUT R0, R0, 0x80, R5, 0xf8, !PT ;  /* 0x0000008000007812 */ /* 0x000fce00078ef805 */
.L_x_5335:
[----:B------:R-:W-:Y:S05]  /*c650*/  BSYNC.RECONVERGENT B0 ;  /* 0x0000000000007941 */ /* 0x000fea0003800200 */
.L_x_5334:
[----:B------:R-:W-:Y:S01]  /*c660*/  STG.E.U8 desc[UR36][R2.64], R0 ;  /* 0x0000000002007986 */ /* 0x000fe2000c101124 */
[----:B------:R-:W-:Y:S05]  /*c670*/  EXIT ;  /* 0x000000000000794d */ /* 0x000fea0003800000 */
.L_x_5332:
        /* <DEDUP_REMOVED lines=18> */
.L_x_5339:
[----:B------:R-:W-:-:S04]  /*c7a0*/  SHF.R.U32.HI R5, RZ, 0x18, R5 ;  /* 0x00000018ff057819 */ /* 0x000fc80000011605 */
[----:B------:R-:W-:-:S07]  /*c7b0*/  LOP3.LUT R0, R0, 0x80, R5, 0xf8, !PT ;  /* 0x0000008000007812 */ /* 0x000fce00078ef805 */
.L_x_5338:
[----:B------:R-:W-:Y:S05]  /*c7c0*/  BSYNC.RECONVERGENT B0 ;  /* 0x0000000000007941 */ /* 0x000fea0003800200 */
.L_x_5337:
[----:B------:R-:W-:Y:S01]  /*c7d0*/  STG.E.U8 desc[UR36][R2.64], R0 ;  /* 0x0000000002007986 */ /* 0x000fe2000c101124 */
[----:B------:R-:W-:Y:S05]  /*c7e0*/  EXIT ;  /* 0x000000000000794d */ /* 0x000fea0003800000 */
.L_x_5331:
        /* <DEDUP_REMOVED lines=22> */
.L_x_5341:
[----:B------:R-:W-:-:S06]  /*c950*/  HADD2.F32 R4, -RZ, R17.H0_H0 ;  /* 0x20000011ff047230 */ /* 0x000fcc0000004100 */
[----:B------:R-:W0:Y:S02]  /*c960*/  F2I.U64.TRUNC R4, R4 ;  /* 0x0000000400047311 */ /* 0x000e24000020d800 */
[----:B0-----:R-:W-:Y:S01]  /*c970*/  STG.E.64 desc[UR36][R2.64], R4 ;  /* 0x0000000402007986 */ /* 0x001fe2000c101b24 */
[----:B------:R-:W-:Y:S05]  /*c980*/  EXIT ;  /* 0x000000000000794d */ /* 0x000fea0003800000 */
.L_x_5340:
[----:B------:R-:W-:-:S06]  /*c990*/  HADD2.F32 R17, -RZ, R17.H0_H0 ;  /* 0x20000011ff117230 */ /* 0x000fcc0000004100 */
[----:B------:R-:W0:Y:S02]  /*c9a0*/  F2I.FTZ.U32.TRUNC.NTZ R17, R17 ;  /* 0x0000001100117305 */ /* 0x000e24000021f000 */
[----:B0-----:R-:W-:Y:S01]  /*c9b0*/  STG.E desc[UR36][R2.64], R17 ;  /* 0x0000001102007986 */ /* 0x001fe2000c101924 */
[----:B------:R-:W-:Y:S05]  /*c9c0*/  EXIT ;  /* 0x000000000000794d */ /* 0x000fea0003800000 */
.L_x_5330:
        /* <DEDUP_REMOVED lines=11> */
.L_x_5343:
[----:B------:R-:W-:Y:S01]  /*ca80*/  HADD2.F32 R17, -RZ, R17.H0_H0 ;  /* 0x20000011ff117230 */ /* 0x000fe20000004100 */
[----:B------:R-:W-:-:S04]  /*ca90*/  CS2R R6, SRZ ;  /* 0x0000000000067805 */ /* 0x000fc8000001ff00 */
[----:B------:R-:W-:-:S06]  /*caa0*/  FMUL.FTZ R4, R17, 1 ;  /* 0x3f80000011047820 */ /* 0x000fcc0000410000 */
[----:B------:R-:W0:Y:S02]  /*cab0*/  F2F.F64.F32 R4, R4 ;  /* 0x0000000400047310 */ /* 0x000e240000201800 */
[----:B0-----:R-:W-:Y:S01]  /*cac0*/  STG.E.128 desc[UR36][R2.64], R4 ;  /* 0x0000000402007986 */ /* 0x001fe2000c101d24 */
[----:B------:R-:W-:Y:S05]  /*cad0*/  EXIT ;  /* 0x000000000000794d */ /* 0x000fea0003800000 */
.L_x_5342:
[----:B------:R-:W-:-:S13]  /*cae0*/  ISETP.NE.AND P0, PT, R0, 0xf, PT ;  /* 0x0000000f0000780c */ /* 0x000fda0003f05270 */
[----:B------:R-:W-:Y:S05]  /*caf0*/  @!P0 BRA `(.L_x_5344) ;  /* 0x0000000000e88947 */ /* 0x000fea0003800000 */
[----:B------:R-:W-:-:S13]  /*cb00*/  ISETP.NE.AND P0, PT, R0, 0x17, PT ;  /* 0x000000170000780c */ /* 0x000fda0003f05270 */
[----:B------:R-:W-:Y:S05]  /*cb10*/  @!P0 BRA `(.L_x_5345) ;  /* 0x0000000000908947 */ /* 0x000fea0003800000 */
[----:B------:R-:W-:-:S13]  /*cb20*/  ISETP.NE.AND P0, PT, R0, 0x18, PT ;  /* 0x000000180000780c */ /* 0x000fda0003f05270 */
[----:B------:R-:W-:Y:S05]  /*cb30*/  @!P0 BRA `(.L_x_5346) ;  /* 0x0000000000448947 */ /* 0x000fea0003800000 */
.L_x_5323:
        /* <DEDUP_REMOVED lines=16> */
.L_x_5347:
[----:B------:R-:W-:Y:S05]  /*cc40*/  EXIT ;  /* 0x000000000000794d */ /* 0x000fea0003800000 */
.L_x_5346:
        /* <DEDUP_REMOVED lines=13> */
.L_x_5349:
[----:B------:R-:W-:Y:S05]  /*cd20*/  BSYNC.RECONVERGENT B0 ;  /* 0x0000000000007941 */ /* 0x000fea0003800200 */
.L_x_5348:
[----:B------:R-:W-:-:S05]  /*cd30*/  LOP3.LUT R5, R0, 0x80, R5, 0xf8, !PT ;  /* 0x0000008000057812 */ /* 0x000fca00078ef805 */
[----:B------:R-:W-:Y:S01]  /*cd40*/  STG.E.U8 desc[UR36][R2.64], R5 ;  /* 0x0000000502007986 */ /* 0x000fe2000c101124 */
[----:B------:R-:W-:Y:S05]  /*cd50*/  EXIT ;  /* 0x000000000000794d */ /* 0x000fea0003800000 */
.L_x_5345:
        /* <DEDUP_REMOVED lines=12> */
.L_x_5351:
[----:B------:R-:W-:Y:S01]  /*ce20*/  IMAD.MOV.U32 R0, RZ, RZ, 0x7f ;  /* 0x0000007fff007424 */ /* 0x000fe200078e00ff */
[----:B------:R-:W-:-:S04]  /*ce30*/  ISETP.GT.U32.AND P0, PT, R4, 0x7f800000, PT ;  /* 0x7f8000000400780c */ /* 0x000fc80003f04070 */
[----:B------:R-:W-:-:S09]  /*ce40*/  SEL R0, R0, 0x7c, P0 ;  /* 0x0000007c00007807 */ /* 0x000fd20000000000 */
.L_x_5352:
[----:B------:R-:W-:Y:S05]  /*ce50*/  BSYNC.RECONVERGENT B0 ;  /* 0x0000000000007941 */ /* 0x000fea0003800200 */
.L_x_5350:
[----:B------:R-:W-:-:S04]  /*ce60*/  SHF.R.U32.HI R5, RZ, 0x18, R5 ;  /* 0x00000018ff057819 */ /* 0x000fc80000011605 */
[----:B------:R-:W-:-:S05]  /*ce70*/  LOP3.LUT R5, R0, 0x80, R5, 0xf8, !PT ;  /* 0x0000008000057812 */ /* 0x000fca00078ef805 */
[----:B------:R-:W-:Y:S01]  /*ce80*/  STG.E.U8 desc[UR36][R2.64], R5 ;  /* 0x0000000502007986 */ /* 0x000fe2000c101124 */
[----:B------:R-:W-:Y:S05]  /*ce90*/  EXIT ;  /* 0x000000000000794d */ /* 0x000fea0003800000 */
.L_x_5344:
[----:B------:R-:W-:-:S05]  /*cea0*/  HADD2.F32 R0, -RZ, R17.H0_H0 ;  /* 0x20000011ff007230 */ /* 0x000fca0000004100 */
[----:B------:R-:W-:-:S05]  /*ceb0*/  F2FP.BF16.F32.PACK_AB R0, RZ, R0 ;  /* 0x00000000ff00723e */ /* 0x000fca00000010ff */
[----:B------:R-:W-:Y:S01]  /*cec0*/  STG.E.U16 desc[UR36][R2.64], R0 ;  /* 0x0000000002007986 */ /* 0x000fe2000c101524 */
[----:B------:R-:W-:Y:S05]  /*ced0*/  EXIT ;  /* 0x000000000000794d */ /* 0x000fea0003800000 */
.L_x_5353:
        /* <DEDUP_REMOVED lines=10> */
.L_x_12394:


//--------------------- .text._ZN2at6native18elementwise_kernelILi128ELi4EZNS0_22gpu_kernel_impl_nocastIZZZNS0_26GeluBackwardCUDAKernelImplERNS_18TensorIteratorBaseENS0_8GeluTypeEENKUlvE_clEvENKUlvE1_clEvEUlN3c104HalfES9_E_EEvS4_RKT_EUliE_EEviT1_ --------------------------
	.section	.text._ZN2at6native18elementwise_kernelILi128ELi4EZNS0_22gpu_kernel_impl_nocastIZZZNS0_26GeluBackwardCUDAKernelImplERNS_18TensorIteratorBaseENS0_8GeluTypeEENKUlvE_clEvENKUlvE1_clEvEUlN3c104HalfES9_E_EEvS4_RKT_EUliE_EEviT1_,"ax",@progbits
	.align	128
        .global         _ZN2at6native18elementwise_kernelILi128ELi4EZNS0_22gpu_kernel_impl_nocastIZZZNS0_26GeluBackwardCUDAKernelImplERNS_18TensorIteratorBaseENS0_8GeluTypeEENKUlvE_clEvENKUlvE1_clEvEUlN3c104HalfES9_E_EEvS4_RKT_EUliE_EEviT1_
        .type           _ZN2at6native18elementwise_kernelILi128ELi4EZNS0_22gpu_kernel_impl_nocastIZZZNS0_26GeluBackwardCUDAKernelImplERNS_18TensorIteratorBaseENS0_8GeluTypeEENKUlvE_clEvENKUlvE1_clEvEUlN3c104HalfES9_E_EEvS4_RKT_EUliE_EEviT1_,@function
        .size           _ZN2at6native18elementwise_kernelILi128ELi4EZNS0_22gpu_kernel_impl_nocastIZZZNS0_26GeluBackwardCUDAKernelImplERNS_18TensorIteratorBaseENS0_8GeluTypeEENKUlvE_clEvENKUlvE1_clEvEUlN3c104HalfES9_E_EEvS4_RKT_EUliE_EEviT1_,(.L_x_12395 - _ZN2at6native18elementwise_kernelILi128ELi4EZNS0_22gpu_kernel_impl_nocastIZZZNS0_26GeluBackwardCUDAKernelImplERNS_18TensorIteratorBaseENS0_8GeluTypeEENKUlvE_clEvENKUlvE1_clEvEUlN3c104HalfES9_E_EEvS4_RKT_EUliE_EEviT1_)
        .other          _ZN2at6native18elementwise_kernelILi128ELi4EZNS0_22gpu_kernel_impl_nocastIZZZNS0_26GeluBackwardCUDAKernelImplERNS_18TensorIteratorBaseENS0_8GeluTypeEENKUlvE_clEvENKUlvE1_clEvEUlN3c104HalfES9_E_EEvS4_RKT_EUliE_EEviT1_,@"STO_CUDA_ENTRY STV_DEFAULT"
_ZN2at6native18elementwise_kernelILi128ELi4EZNS0_22gpu_kernel_impl_nocastIZZZNS0_26GeluBackwardCUDAKernelImplERNS_18TensorIteratorBaseENS0_8GeluTypeEENKUlvE_clEvENKUlvE1_clEvEUlN3c104HalfES9_E_EEvS4_RKT_EUliE_EEviT1_:
.text._ZN2at6native18elementwise_kernelILi128ELi4EZNS0_22gpu_kernel_impl_nocastIZZZNS0_26GeluBackwardCUDAKernelImplERNS_18TensorIteratorBaseENS0_8GeluTypeEENKUlvE_clEvENKUlvE1_clEvEUlN3c104HalfES9_E_EEvS4_RKT_EUliE_EEviT1_:
        /* <DEDUP_REMOVED lines=23> */
[----:B--2---:R-:W-:-:S05]  /*0170*/  HADD2.F32 R2, -RZ, R6.H0_H0 ;  /* 0x20000006ff027230 */ /* 0x004fca0000004100 */
        /* <DEDUP_REMOVED lines=8> */
[----:B---3--:R-:W-:Y:S02]  /*0200*/  HADD2.F32 R0, -RZ, R0.H0_H0 ;  /* 0x20000000ff007230 */ /* 0x008fe40000004100 */
[----:B-1----:R-:W-:-:S04]  /*0210*/  FFMA.FTZ R7, -R11, R11, 1 ;  /* 0x3f8000000b077423 */ /* 0x002fc8000001010b */
[----:B------:R-:W-:-:S04]  /*0220*/  FMUL.FTZ R2, R2, R7 ;  /* 0x0000000702027220 */ /* 0x000fc80000410000 */
[----:B------:R-:W-:Y:S01]  /*0230*/  FMUL.FTZ R9, R9, R2 ;  /* 0x0000000209097220 */ /* 0x000fe20000410000 */
[----:B------:R-:W-:-:S04]  /*0240*/  FADD.FTZ R2, R11, 1 ;  /* 0x3f8000000b027421 */ /* 0x000fc80000010000 */
[----:B------:R-:W-:-:S04]  /*0250*/  FFMA.FTZ R9, R2, 0.5, R9 ;  /* 0x3f00000002097823 */ /* 0x000fc80000010009 */
[----:B------:R-:W-:-:S05]  /*0260*/  FMUL.FTZ R0, R0, R9 ;  /* 0x0000000900007220 */ /* 0x000fca0000410000 */
[----:B------:R-:W-:-:S05]  /*0270*/  F2FP.F16.F32.PACK_AB R0, RZ, R0 ;  /* 0x00000000ff00723e */ /* 0x000fca00000000ff */
        /* <DEDUP_REMOVED lines=26> */
[----:B0-----:R0:W-:Y:S02]  /*0420*/  STG.E.U16 desc[UR6][R4.64], R0 ;  /* 0x0000000004007986 */ /* 0x0011e4000c101506 */
.L_x_5357:
[----:B------:R-:W-:-:S13]  /*0430*/  ISETP.GE.AND P0, PT, R3, UR4, PT ;  /* 0x0000000403007c0c */ /* 0x000fda000bf06270 */
[----:B------:R-:W-:Y:S05]  /*0440*/  @P0 BREAK.RELIABLE B1 ;  /* 0x0000000000010942 */ /* 0x000fea0003800100 */
[----:B------:R-:W-:Y:S05]  /*0450*/  @P0 BRA `(.L_x_5358) ;  /* 0x0000000000680947 */ /* 0x000fea0003800000 */
[----:B------:R-:W-:Y:S05]  /*0460*/  BSYNC.RELIABLE B1 ;  /* 0x0000000000017941 */ /* 0x000fea0003800100 */
.L_x_5356:
[----:B------:R-:W1:Y:S02]  /*0470*/  LDC.64 R6, c[0x0][0x5f8] ;  /* 0x00017e00ff067b82 */ /* 0x000e640000000a00 */
[----:B-1----:R-:W2:Y:S06]  /*0480*/  LDG.E.U16 R6, desc[UR6][R6.64] ;  /* 0x0000000606067981 */ /* 0x002eac000c1e1500 */
[----:B0-----:R-:W0:Y:S02]  /*0490*/  LDC.64 R4, c[0x0][0x5f0] ;  /* 0x00017c00ff047b82 */ /* 0x001e240000000a00 */
[----:B0-----:R0:W3:Y:S01]  /*04a0*/  LDG.E.U16 R0, desc[UR6][R4.64] ;  /* 0x0000000604007981 */ /* 0x0010e2000c1e1500 */
[----:B------:R-:W-:Y:S01]  /*04b0*/  HFMA2 R8, -RZ, RZ, 1.5087890625, 339.5 ;  /* 0x3e095d4eff087431 */ /* 0x000fe200000001ff */
[----:B------:R-:W-:-:S04]  /*04c0*/  IADD3 R3, PT, PT, R3, 0x80, RZ ;  /* 0x0000008003037810 */ /* 0x000fc80007ffe0ff */
        /* <DEDUP_REMOVED lines=19> */
.L_x_5358:
[----:B------:R-:W-:Y:S05]  /*0600*/  BSYNC.RECONVERGENT B0 ;  /* 0x0000000000007941 */ /* 0x000fea0003800200 */
.L_x_5355:
        /* <DEDUP_REMOVED lines=19> */
[C---:B-1----:R-:W-:Y:S01]  /*0740*/  FFMA.FTZ R5, -R9.reuse, R9, 1 ;  /* 0x3f80000009057423 */ /* 0x042fe20000010109 */
[----:B------:R-:W-:-:S03]  /*0750*/  FADD.FTZ R4, R9, 1 ;  /* 0x3f80000009047421 */ /* 0x000fc60000010000 */
[----:B------:R-:W-:-:S04]  /*0760*/  FMUL.FTZ R6, R6, R5 ;  /* 0x0000000506067220 */ /* 0x000fc80000410000 */
[----:B------:R-:W-:-:S04]  /*0770*/  FMUL.FTZ R7, R7, R6 ;  /* 0x0000000607077220 */ /* 0x000fc80000410000 */
[----:B------:R-:W-:-:S04]  /*0780*/  FFMA.FTZ R7, R4, 0.5, R7 ;  /* 0x3f00000004077823 */ /* 0x000fc80000010007 */
[----:B------:R-:W-:-:S05]  /*0790*/  FMUL.FTZ R0, R0, R7 ;  /* 0x0000000700007220 */ /* 0x000fca0000410000 */
[----:B------:R-:W-:-:S05]  /*07a0*/  F2FP.F16.F32.PACK_AB R0, RZ, R0 ;  /* 0x00000000ff00723e */ /* 0x000fca00000000ff */
[----:B0-----:R-:W-:Y:S01]  /*07b0*/  STG.E.U16 desc[UR6][R2.64], R0 ;  /* 0x0000000002007986 */ /* 0x001fe2000c101506 */
[----:B------:R-:W-:Y:S05]  /*07c0*/  EXIT ;  /* 0x000000000000794d */ /* 0x000fea0003800000 */
.L_x_5354:
        /* <DEDUP_REMOVED lines=356> */
.L_x_5362:
        /* <DEDUP_REMOVED lines=9> */
[----:B------:R-:W-:Y:S01]  /*1ea0*/  IADD3 R3, PT, PT, R3, 0x80, RZ ;  /* 0x0000008003037810 */ /* 0x000fe20007ffe0ff */
[----:B--2---:R-:W-:-:S05]  /*1eb0*/  HADD2.F32 R4, -RZ, R8.H0_H0 ;  /* 0x20000008ff047230 */ /* 0x004fca0000004100 */
[----:B------:R-:W-:-:S04]  /*1ec0*/  FMUL.FTZ R11, R4, R4 ;  /* 0x00000004040b7220 */ /* 0x000fc80000410000 */
[C---:B------:R-:W-:Y:S01]  /*1ed0*/  FMUL.FTZ R13, R4.reuse, R11 ;  /* 0x0000000b040d7220 */ /* 0x040fe20000410000 */
[----:B------:R-:W-:Y:S01]  /*1ee0*/  FFMA.FTZ R11, R11, R10, 1 ;  /* 0x3f8000000b0b7423 */ /* 0x000fe2000001000a */
[----:B---3--:R-:W-:Y:S02]  /*1ef0*/  HADD2.F32 R6, -RZ, R6.H0_H0 ;  /* 0x20000006ff067230 */ /* 0x008fe40000004100 */
        /* <DEDUP_REMOVED lines=14> */
[----:B------:R-:W-:-:S05]  /*1fe0*/  F2FP.F16.F32.PACK_AB R6, RZ, R6 ;  /* 0x00000006ff06723e */ /* 0x000fca00000000ff */
        /* <DEDUP_REMOVED lines=351> */
.L_x_5364:
        /* <DEDUP_REMOVED lines=28> */
[----:B------:R-:W-:-:S05]  /*37a0*/  F2FP.F16.F32.PACK_AB R6, RZ, R6 ;  /* 0x00000006ff06723e */ /* 0x000fca00000000ff */
[----:B------:R0:W-:Y:S02]  /*37b0*/  STG.E.U16 desc[UR6][R4.64], R6 ;  /* 0x0000000604007986 */ /* 0x0001e4000c101506 */
.L_x_5361:
[----:B------:R-:W-:-:S13]  /*37c0*/  ISETP.GE.AND P0, PT, R3, UR4, PT ;  /* 0x0000000403007c0c */ /* 0x000fda000bf06270 */
[----:B------:R-:W-:Y:S05]  /*37d0*/  @P0 BREAK.RELIABLE B1 ;  /* 0x0000000000010942 */ /* 0x000fea0003800100 */
[----:B------:R-:W-:Y:S05]  /*37e0*/  @P0 BRA `(.L_x_5363) ;  /* 0x0000001400ec0947 */ /* 0x000fea0003800000 */
[----:B------:R-:W-:Y:S05]  /*37f0*/  BSYNC.RELIABLE B1 ;  /* 0x0000000000017941 */ /* 0x000fea0003800100 */
.L_x_5360:
        /* <DEDUP_REMOVED lines=348> */
.L_x_5365:
        /* <DEDUP_REMOVED lines=30> */
.L_x_5363:
[----:B------:R-:W-:Y:S05]  /*4fa0*/  BSYNC.RECONVERGENT B0 ;  /* 0x0000000000007941 */ /* 0x000fea0003800200 */
.L_x_5359:
        /* <DEDUP_REMOVED lines=351> */
.L_x_5366:
        /* <DEDUP_REMOVED lines=8> */
[----:B------:R-:W-:Y:S01]  /*6620*/  MOV R2, 0x3e095d4e ;  /* 0x3e095d4e00027802 */ /* 0x000fe20000000f00 */
[----:B--2---:R-:W-:-:S05]  /*6630*/  HADD2.F32 R0, -RZ, R6.H0_H0 ;  /* 0x20000006ff007230 */ /* 0x004fca0000004100 */
[----:B------:R-:W-:-:S04]  /*6640*/  FMUL.FTZ R9, R0, R0 ;  /* 0x0000000000097220 */ /* 0x000fc80000410000 */
[C---:B------:R-:W-:Y:S01]  /*6650*/  FMUL.FTZ R11, R0.reuse, R9 ;  /* 0x00000009000b7220 */ /* 0x040fe20000410000 */
[----:B------:R-:W-:Y:S01]  /*6660*/  FFMA.FTZ R9, R9, R2, 1 ;  /* 0x3f80000009097423 */ /* 0x000fe20000010002 */
[----:B---3--:R-:W-:Y:S01]  /*6670*/  HADD2.F32 R4, -RZ, R4.H0_H0 ;  /* 0x20000004ff047230 */ /* 0x008fe20000004100 */
[----:B-1----:R-:W-:Y:S01]  /*6680*/  IADD3 R2, P0, PT, R3, UR4, RZ ;  /* 0x0000000403027c10 */ /* 0x002fe2000ff1e0ff */
[----:B------:R-:W-:Y:S01]  /*6690*/  FFMA.FTZ R11, R11, 0.044714998453855514526, R0 ;  /* 0x3d3727130b0b7823 */ /* 0x000fe20000010000 */
[----:B------:R-:W-:Y:S01]  /*66a0*/  FMUL.FTZ R0, R0, 0.5 ;  /* 0x3f00000000007820 */ /* 0x000fe20000410000 */
[----:B------:R-:W-:Y:S01]  /*66b0*/  FMUL.FTZ R9, R9, 0.79788458347320556641 ;  /* 0x3f4c422a09097820 */ /* 0x000fe20000410000 */
[----:B------:R-:W-:Y:S01]  /*66c0*/  IADD3.X R3, PT, PT, RZ, UR5, RZ, P0, !PT ;  /* 0x00000005ff037c10 */ /* 0x000fe200087fe4ff */
[----:B------:R-:W-:-:S06]  /*66d0*/  FMUL.FTZ R11, R11, 0.79788458347320556641 ;  /* 0x3f4c422a0b0b7820 */ /* 0x000fcc0000410000 */
[----:B------:R-:W0:Y:S02]  /*66e0*/  MUFU.TANH R11, R11 ;  /* 0x0000000b000b7308 */ /* 0x000e240000002400 */
[----:B0-----:R-:W-:-:S04]  /*66f0*/  FFMA.FTZ R7, -R11, R11, 1 ;  /* 0x3f8000000b077423 */ /* 0x001fc8000001010b */
[----:B------:R-:W-:-:S04]  /*6700*/  FMUL.FTZ R0, R0, R7 ;  /* 0x0000000700007220 */ /* 0x000fc80000410000 */
[----:B------:R-:W-:Y:S01]  /*6710*/  FMUL.FTZ R9, R9, R0 ;  /* 0x0000000009097220 */ /* 0x000fe20000410000 */
[----:B------:R-:W-:-:S04]  /*6720*/  FADD.FTZ R0, R11, 1 ;  /* 0x3f8000000b007421 */ /* 0x000fc80000010000 */
[----:B------:R-:W-:-:S04]  /*6730*/  FFMA.FTZ R9, R0, 0.5, R9 ;  /* 0x3f00000000097823 */ /* 0x000fc80000010009 */
[----:B------:R-:W-:-:S05]  /*6740*/  FMUL.FTZ R4, R4, R9 ;  /* 0x0000000904047220 */ /* 0x000fca0000410000 */
[----:B------:R-:W-:-:S05]  /*6750*/  F2FP.F16.F32.PACK_AB R4, RZ, R4 ;  /* 0x00000004ff04723e */ /* 0x000fca00000000ff */
[----:B------:R-:W-:Y:S01]  /*6760*/  STG.E.U16 desc[UR6][R2.64], R4 ;  /* 0x0000000402007986 */ /* 0x000fe2000c101506 */
[----:B------:R-:W-:Y:S05]  /*6770*/  EXIT ;  /* 0x000000000000794d */ /* 0x000fea0003800000 */
.L_x_5367:
        /* <DEDUP_REMOVED lines=16> */
.L_x_12395:


//--------------------- .text._ZN2at6native27unrolled_elementwise_kernelIZZZNS0_26GeluBackwardCUDAKernelImplERNS_18TensorIteratorBaseENS0_8GeluTypeEENKUlvE_clEvENKUlvE1_clEvEUlN3c104HalfES8_E_St5arrayIPcLm3EELi4E23TrivialOffsetCalculatorILi2EjESD_ILi1EjENS0_6memory15LoadWithoutCastENSG_16StoreWithoutCastEEEviT_T0_T2_T3_T4_T5_ --------------------------
	.section	.text._ZN2at6native27unrolled_elementwise_kernelIZZZNS0_26GeluBackwardCUDAKernelImplERNS_18TensorIteratorBaseENS0_8GeluTypeEENKUlvE_clEvENKUlvE1_clEvEUlN3c104HalfES8_E_St5arrayIPcLm3EELi4E23TrivialOffsetCalculatorILi2EjESD_ILi1EjENS0_6memory15LoadWithoutCastENSG_16StoreWithoutCastEEEviT_T0_T2_T3_T4_T5_,"ax",@progbits
	.align	128
        .global         _ZN2at6native27unrolled_elementwise_kernelIZZZNS0_26GeluBackwardCUDAKernelImplERNS_18TensorIteratorBaseENS0_8GeluTypeEENKUlvE_clEvENKUlvE1_clEvEUlN3c104HalfES8_E_St5arrayIPcLm3EELi4E23TrivialOffsetCalculatorILi2EjESD_ILi1EjENS0_6memory15LoadWithoutCastENSG_16StoreWithoutCastEEEviT_T0_T2_T3_T4_T5_
        .type           _ZN2at6native27unrolled_elementwise_kernelIZZZNS0_26GeluBackwardCUDAKernelImplERNS_18TensorIteratorBaseENS0_8GeluTypeEENKUlvE_clEvENKUlvE1_clEvEUlN3c104HalfES8_E_St5arrayIPcLm3EELi4E23TrivialOffsetCalculatorILi2EjESD_ILi1EjENS0_6memory15LoadWithoutCastENSG_16StoreWithoutCastEEEviT_T0_T2_T3_T4_T5_,@function
        .size           _ZN2at6native27unrolled_elementwise_kernelIZZZNS0_26GeluBackwardCUDAKernelImplERNS_18TensorIteratorBaseENS0_8GeluTypeEENKUlvE_clEvENKUlvE1_clEvEUlN3c104HalfES8_E_St5arrayIPcLm3EELi4E23TrivialOffsetCalculatorILi2EjESD_ILi1EjENS0_6memory15LoadWithoutCastENSG_16StoreWithoutCastEEEviT_T0_T2_T3_T4_T5_,(.L_x_12396 - _ZN2at6native27unrolled_elementwise_kernelIZZZNS0_26GeluBackwardCUDAKernelImplERNS_18TensorIteratorBaseENS0_8GeluTypeEENKUlvE_clEvENKUlvE1_clEvEUlN3c104HalfES8_E_St5arrayIPcLm3EELi4E23TrivialOffsetCalculatorILi2EjESD_ILi1EjENS0_6memory15LoadWithoutCastENSG_16StoreWithoutCastEEEviT_T0_T2_T3_T4_T5_)
        .other          _ZN2at6native27unrolled_elementwise_kernelIZZZNS0_26GeluBackwardCUDAKernelImplERNS_18TensorIteratorBaseENS0_8GeluTypeEENKUlvE_clEvENKUlvE1_clEvEUlN3c104HalfES8_E_St5arrayIPcLm3EELi4E23TrivialOffsetCalculatorILi2EjESD_ILi1EjENS0_6memory15LoadWithoutCastENSG_16StoreWithoutCastEEEviT_T0_T2_T3_T4_T5_,@"STO_CUDA_ENTRY STV_DEFAULT"
_ZN2at6native27unrolled_elementwise_kernelIZZZNS0_26GeluBackwardCUDAKernelImplERNS_18TensorIteratorBaseENS0_8GeluTypeEENKUlvE_clEvENKUlvE1_clEvEUlN3c104HalfES8_E_St5arrayIPcLm3EELi4E23TrivialOffsetCalculatorILi2EjESD_ILi1EjENS0_6memory15LoadWithoutCastENSG_16StoreWithoutCastEEEviT_T0_T2_T3_T4_T5_:
.text._ZN2at6native27unrolled_elementwise_kernelIZZZNS0_26GeluBackwardCUDAKernelImplERNS_18TensorIteratorBaseENS0_8GeluTypeEENKUlvE_clEvENKUlvE1_clEvEUlN3c104HalfES8_E_St5arrayIPcLm3EELi4E23TrivialOffsetCalculatorILi2EjESD_ILi1EjENS0_6memory15LoadWithoutCastENSG_16StoreWithoutCastEEEviT_T0_T2_T3_T4_T5_:
        /* <DEDUP_REMOVED lines=64> */
[----:B-----5:R-:W-:Y:S02]  /*0400*/  HADD2.F32 R21, -RZ, R21.H0_H0 ;  /* 0x20000015ff157230 */ /* 0x020fe40000004100 */
[----:B------:R-:W-:Y:S02]  /*0410*/  HFMA2 R5, -RZ, RZ, 1.5087890625, 339.5 ;  /* 0x3e095d4eff057431 */ /* 0x000fe400000001ff */
        /* <DEDUP_REMOVED lines=16> */
.L_x_5369:
[----:B------:R-:W-:Y:S05]  /*0520*/  BSYNC.RECONVERGENT B0 ;  /* 0x0000000000007941 */ /* 0x000fea0003800200 */
.L_x_5368:
[----:B------:R-:W-:Y:S04]  /*0530*/  BSSY.RECONVERGENT B0, `(.L_x_5370) ;  /* 0x0000014000007945 */ /* 0x000fe80003800200 */
[----:B------:R-:W-:Y:S05]  /*0540*/  @P1 BRA `(.L_x_5371) ;  /* 0x0000000000481947 */ /* 0x000fea0003800000 */
[----:B-----5:R-:W-:Y:S01]  /*0550*/  HADD2.F32 R15, -RZ, R15.H0_H0 ;  /* 0x2000000fff0f7230 */ /* 0x020fe20000004100 */
[----:B------:R-:W-:Y:S01]  /*0560*/  MOV R5, 0x3e095d4e ;  /* 0x3e095d4e00057802 */ /* 0x000fe20000000f00 */
[----:B------:R-:W-:-:S03]  /*0570*/  HADD2.F32 R0, -RZ, R0.H0_H0 ;  /* 0x20000000ff007230 */ /* 0x000fc60000004100 */
        /* <DEDUP_REMOVED lines=15> */
.L_x_5371:
[----:B------:R-:W-:Y:S05]  /*0670*/  BSYNC.RECONVERGENT B0 ;  /* 0x0000000000007941 */ /* 0x000fea0003800200 */
.L_x_5370:
[----:B------:R-:W-:Y:S04]  /*0680*/  BSSY.RECONVERGENT B0, `(.L_x_5372) ;  /* 0x0000014000007945 */ /* 0x000fe80003800200 */
[----:B------:R-:W-:Y:S05]  /*0690*/  @P2 BRA `(.L_x_5373) ;  /* 0x0000000000482947 */ /* 0x000fea0003800000 */
        /* <DEDUP_REMOVED lines=18> */
.L_x_5373:
[----:B------:R-:W-:Y:S05]  /*07c0*/  BSYNC.RECONVERGENT B0 ;  /* 0x0000000000007941 */ /* 0x000fea0003800200 */
.L_x_5372:
        /* <DEDUP_REMOVED lines=20> */
.L_x_5375:
[----:B------:R-:W-:Y:S05]  /*0910*/  BSYNC.RECONVERGENT B0 ;  /* 0x0000000000007941 */ /* 0x000fea0003800200 */
.L_x_5374:
        /* <DEDUP_REMOVED lines=13> */
.L_x_5377:
[----:B------:R-:W-:Y:S05]  /*09f0*/  BSYNC.RECONVERGENT B0 ;  /* 0x0000000000007941 */ /* 0x000fea0003800200 */
.L_x_5376:
[----:B------:R-:W-:-:S13]  /*0a00*/  ISETP.GE.AND P0, PT, R8, R9, PT ;  /* 0x000000090800720c */ /* 0x000fda0003f06270 */
[----:B------:R-:W-:Y:S05]  /*0a10*/  @P0 EXIT ;  /* 0x000000000000094d */ /* 0x000fea0003800000 */
[----:B01----:R-:W0:Y:S01]  /*0a20*/  LDC.64 R2, c[0x0][0x388] ;  /* 0x0000e200ff027b82 */ /* 0x003e220000000a00 */
[----:B------:R-:W-:-:S05]  /*0a30*/  LEA R11, R11, R8, 0x9 ;  /* 0x000000080b0b7211 */ /* 0x000fca00078e48ff */
[----:B0-----:R-:W-:-:S05]  /*0a40*/  IMAD.WIDE.U32 R2, R11, 0x2, R2 ;  /* 0x000000020b027825 */ /* 0x001fca00078e0002 */
[----:B-----5:R-:W-:Y:S01]  /*0a50*/  STG.E.U16 desc[UR4][R2.64], R10 ;  /* 0x0000000a02007986 */ /* 0x020fe2000c101504 */
[----:B------:R-:W-:Y:S05]  /*0a60*/  EXIT ;  /* 0x000000000000794d */ /* 0x000fea0003800000 */
.L_x_5378:
        /* <DEDUP_REMOVED lines=9> */
.L_x_12396:


//--------------------- .text._ZN2at6native29vectorized_elementwise_kernelILi2EZZZNS0_26GeluBackwardCUDAKernelImplERNS_18TensorIteratorBaseENS0_8GeluTypeEENKUlvE_clEvENKUlvE1_clEvEUlN3c104HalfES8_E_St5arrayIPcLm3EEEEviT0_T1_ --------------------------
	.section	.text._ZN2at6native29vectorized_elementwise_kernelILi2EZZZNS0_26GeluBackwardCUDAKernelImplERNS_18TensorIteratorBaseENS0_8GeluTypeEENKUlvE_clEvENKUlvE1_clEvEUlN3c104HalfES8_E_St5arrayIPcLm3EEEEviT0_T1_,"ax",@progbits
	.align	128
        .global         _ZN2at6native29vectorized_elementwise_kernelILi2EZZZNS0_26GeluBackwardCUDAKernelImplERNS_18TensorIteratorBaseENS0_8GeluTypeEENKUlvE_clEvENKUlvE1_clEvEUlN3c104HalfES8_E_St5arrayIPcLm3EEEEviT0_T1_
        .type           _ZN2at6native29vectorized_elementwise_kernelILi2EZZZNS0_26GeluBackwardCUDAKernelImplERNS_18TensorIteratorBaseENS0_8GeluTypeEENKUlvE_clEvENKUlvE1_clEvEUlN3c104HalfES8_E_St5arrayIPcLm3EEEEviT0_T1_,@function
        .size           _ZN2at6native29vectorized_elementwise_kernelILi2EZZZNS0_26GeluBackwardCUDAKernelImplERNS_18TensorIteratorBaseENS0_8GeluTypeEENKUlvE_clEvENKUlvE1_clEvEUlN3c104HalfES8_E_St5arrayIPcLm3EEEEviT0_T1_,(.L_x_12397 - _ZN2at6native29vectorized_elementwise_kernelILi2EZZZNS0_26GeluBackwardCUDAKernelImplERNS_18TensorIteratorBaseENS0_8GeluTypeEENKUlvE_clEvENKUlvE1_clEvEUlN3c104HalfES8_E_St5arrayIPcLm3EEEEviT0_T1_)
        .other          _ZN2at6native29vectorized_elementwise_kernelILi2EZZZNS0_26GeluBackwardCUDAKernelImplERNS_18TensorIteratorBaseENS0_8GeluTypeEENKUlvE_clEvENKUlvE1_clEvEUlN3c104HalfES8_E_St5arrayIPcLm3EEEEviT0_T1_,@"STO_CUDA_ENTRY STV_DEFAULT"
_ZN2at6native29vectorized_elementwise_kernelILi2EZZZNS0_26GeluBackwardCUDAKernelImplERNS_18TensorIteratorBaseENS0_8GeluTypeEENKUlvE_clEvENKUlvE1_clEvEUlN3c104HalfES8_E_St5arrayIPcLm3EEEEviT0_T1_:
.text._ZN2at6native29vectorized_elementwise_kernelILi2EZZZNS0_26GeluBackwardCUDAKernelImplERNS_18TensorIteratorBaseENS0_8GeluTypeEENKUlvE_clEvENKUlvE1_clEvEUlN3c104HalfES8_E_St5arrayIPcLm3EEEEviT0_T1_:
        /* <DEDUP_REMOVED lines=118> */
.L_x_5381:
[----:B------:R-:W-:Y:S05]  /*0760*/  BSYNC.RECONVERGENT B0 ;  /* 0x0000000000007941 */ /* 0x000fea0003800200 */
.L_x_5380:
[----:B------:R-:W-:Y:S01]  /*0770*/  IADD3 R13, PT, PT, R3, 0x80, RZ ;  /* 0x00000080030d7810 */ /* 0x000fe20007ffe0ff */
[----:B------:R-:W-:Y:S03]  /*0780*/  BSSY.RECONVERGENT B0, `(.L_x_5382) ;  /* 0x0000015000007945 */ /* 0x000fe60003800200 */
[----:B------:R-:W-:-:S13]  /*0790*/  ISETP.GE.U32.AND P1, PT, R13, R2, PT ;  /* 0x000000020d00720c */ /* 0x000fda0003f26070 */
        /* <DEDUP_REMOVED lines=19> */
.L_x_5383:
[----:B------:R-:W-:Y:S05]  /*08d0*/  BSYNC.RECONVERGENT B0 ;  /* 0x0000000000007941 */ /* 0x000fea0003800200 */
.L_x_5382:
        /* <DEDUP_REMOVED lines=35> */
.L_x_5385:
[----:B------:R-:W-:Y:S05]  /*0b10*/  BSYNC.RECONVERGENT B0 ;  /* 0x0000000000007941 */ /* 0x000fea0003800200 */
.L_x_5384:
[----:B------:R-:W-:Y:S04]  /*0b20*/  BSSY.RECONVERGENT B0, `(.L_x_5386) ;  /* 0x0000014000007945 */ /* 0x000fe80003800200 */
[----:B------:R-:W-:Y:S05]  /*0b30*/  @P2 BRA `(.L_x_5387) ;  /* 0x0000000000482947 */ /* 0x000fea0003800000 */
[----:B------:R-:W-:Y:S01]  /*0b40*/  HADD2.F32 R9, -RZ, R9.H0_H0 ;  /* 0x20000009ff097230 */ /* 0x000fe20000004100 */
        /* <DEDUP_REMOVED lines=17> */
.L_x_5387:
[----:B------:R-:W-:Y:S05]  /*0c60*/  BSYNC.RECONVERGENT B0 ;  /* 0x0000000000007941 */ /* 0x000fea0003800200 */
.L_x_5386:
[----:B------:R-:W-:Y:S04]  /*0c70*/  BSSY.RECONVERGENT B0, `(.L_x_5388) ;  /* 0x0000014000007945 */ /* 0x000fe80003800200 */
[----:B------:R-:W-:Y:S05]  /*0c80*/  @P3 BRA `(.L_x_5389) ;  /* 0x0000000000483947 */ /* 0x000fea0003800000 */
        /* <DEDUP_REMOVED lines=18> */
.L_x_5389:
[----:B------:R-:W-:Y:S05]  /*0db0*/  BSYNC.RECONVERGENT B0 ;  /* 0x0000000000007941 */ /* 0x000fea0003800200 */
.L_x_5388:
        /* <DEDUP_REMOVED lines=20> */
.L_x_5391:
[----:B------:R-:W-:Y:S05]  /*0f00*/  BSYNC.RECONVERGENT B0 ;  /* 0x0000000000007941 */ /* 0x000fea0003800200 */
.L_x_5390:
        /* <DEDUP_REMOVED lines=20> */
.L_x_5393:
[----:B------:R-:W-:Y:S05]  /*1050*/  BSYNC.RECONVERGENT B0 ;  /* 0x0000000000007941 */ /* 0x000fea0003800200 */
.L_x_5392:
        /* <DEDUP_REMOVED lines=20> */
.L_x_5395:
[----:B------:R-:W-:Y:S05]  /*11a0*/  BSYNC.RECONVERGENT B0 ;  /* 0x0000000000007941 */ /* 0x000fea0003800200 */
.L_x_5394:
        /* <DEDUP_REMOVED lines=18> */
.L_x_5398:
[----:B------:R-:W-:-:S13]  /*12d0*/  ISETP.GE.U32.AND P0, PT, R3, R2, PT ;  /* 0x000000020300720c */ /* 0x000fda0003f06070 */
[----:B------:R-:W-:Y:S05]  /*12e0*/  @P0 BRA `(.L_x_5400) ;  /* 0x0000000000300947 */ /* 0x000fea0003800000 */
[----:B0-----:R-:W0:Y:S01]  /*12f0*/  LDC.64 R4, c[0x0][0x388] ;  /* 0x0000e200ff047b82 */ /* 0x001e220000000a00 */
[----:B------:R-:W-:Y:S02]  /*1300*/  IADD3 R13, PT, PT, R0, R3, RZ ;  /* 0x00000003000d7210 */ /* 0x000fe40007ffe0ff */
[----:B------:R-:W-:-:S03]  /*1310*/  IADD3 R3, PT, PT, R3, 0x80, RZ ;  /* 0x0000008003037810 */ /* 0x000fc60007ffe0ff */
[----:B0-----:R-:W-:-:S05]  /*1320*/  IMAD.WIDE.U32 R4, R13, 0x2, R4 ;  /* 0x000000020d047825 */ /* 0x001fca00078e0004 */
[----:B------:R1:W-:Y:S02]  /*1330*/  STG.E.U16 desc[UR4][R4.64], R7 ;  /* 0x0000000704007986 */ /* 0x0003e4000c101504 */
.L_x_5399:
[----:B------:R-:W-:-:S13]  /*1340*/  ISETP.GE.U32.AND P0, PT, R3, R2, PT ;  /* 0x000000020300720c */ /* 0x000fda0003f06070 */
[----:B------:R-:W-:Y:S05]  /*1350*/  @P0 BRA `(.L_x_5401) ;  /* 0x0000000000340947 */ /* 0x000fea0003800000 */
[----:B01----:R-:W0:Y:S01]  /*1360*/  LDC.64 R4, c[0x0][0x388] ;  /* 0x0000e200ff047b82 */ /* 0x003e220000000a00 */
[----:B------:R-:W-:Y:S02]  /*1370*/  IADD3 R7, PT, PT, R0, R3, RZ ;  /* 0x0000000300077210 */ /* 0x000fe40007ffe0ff */
[----:B------:R-:W-:-:S03]  /*1380*/  IADD3 R3, PT, PT, R3, 0x80, RZ ;  /* 0x0000008003037810 */ /* 0x000fc60007ffe0ff */
[----:B0-----:R-:W-:-:S05]  /*1390*/  IMAD.WIDE.U32 R4, R7, 0x2, R4 ;  /* 0x0000000207047825 */ /* 0x001fca00078e0004 */
[----:B------:R1:W-:Y:S02]  /*13a0*/  STG.E.U16 desc[UR4][R4.64], R8 ;  /* 0x0000000804007986 */ /* 0x0003e4000c101504 */
.L_x_5400:
        /* <DEDUP_REMOVED lines=8> */
.L_x_5401:
[----:B------:R-:W-:Y:S05]  /*1430*/  BSYNC.RELIABLE B1 ;  /* 0x0000000000017941 */ /* 0x000fea0003800100 */
.L_x_5397:
[----:B------:R-:W-:-:S13]  /*1440*/  ISETP.GE.U32.AND P0, PT, R3, R2, PT ;  /* 0x000000020300720c */ /* 0x000fda0003f06070 */
[----:B012---:R-:W0:Y:S01]  /*1450*/  @!P0 LDC.64 R4, c[0x0][0x388] ;  /* 0x0000e200ff048b82 */ /* 0x007e220000000a00 */
[----:B------:R-:W-:Y:S02]  /*1460*/  @!P0 IADD3 R7, PT, PT, R0, R3, RZ ;  /* 0x0000000300078210 */ /* 0x000fe40007ffe0ff */
[----:B------:R-:W-:-:S03]  /*1470*/  @!P0 IADD3 R3, PT, PT, R3, 0x80, RZ ;  /* 0x0000008003038810 */ /* 0x000fc60007ffe0ff */
[----:B0-----:R-:W-:-:S05]  /*1480*/  @!P0 IMAD.WIDE.U32 R4, R7, 0x2, R4 ;  /* 0x0000000207048825 */ /* 0x001fca00078e0004 */
[----:B------:R2:W-:Y:S02]  /*1490*/  @!P0 STG.E.U16 desc[UR4][R4.64], R10 ;  /* 0x0000000a04008986 */ /* 0x0005e4000c101504 */
.L_x_5402:
[----:B------:R-:W-:Y:S05]  /*14a0*/  BSYNC.RECONVERGENT B0 ;  /* 0x0000000000007941 */ /* 0x000fea0003800200 */
.L_x_5396:
        /* <DEDUP_REMOVED lines=8> */
.L_x_5379:
        /* <DEDUP_REMOVED lines=10> */
[----:B------:R-:W5:Y:S04]  /*15d0*/  LDG.E R2, desc[UR4][R20.64+0x600] ;  /* 0x0006000414027981 */ /* 0x000f68000c1e1900 */
[----:B------:R-:W4:Y:S04]  /*15e0*/  LDG.E R8, desc[UR4][R16.64] ;  /* 0x0000000410087981 */ /* 0x000f28000c1e1900 */
[----:B------:R-:W5:Y:S04]  /*15f0*/  LDG.E R10, desc[UR4][R16.64+0x200] ;  /* 0x00020004100a7981 */ /* 0x000f68000c1e1900 */
[----:B------:R-:W5:Y:S04]  /*1600*/  LDG.E R6, desc[UR4][R16.64+0x400] ;  /* 0x0004000410067981 */ /* 0x000f68000c1e1900 */
[----:B------:R0:W5:Y:S01]  /*1610*/  LDG.E R4, desc[UR4][R16.64+0x600] ;  /* 0x0006000410047981 */ /* 0x000162000c1e1900 */
[----:B--2---:R-:W-:-:S05]  /*1620*/  HADD2.F32 R19, -RZ, R7.H0_H0 ;  /* 0x20000007ff137230 */ /* 0x004fca0000004100 */
[----:B------:R-:W-:-:S04]  /*1630*/  FMUL.FTZ R12, R19, R19 ;  /* 0x00000013130c7220 */ /* 0x000fc80000410000 */
[----:B------:R-:W-:Y:S01]  /*1640*/  FMUL.FTZ R14, R19, R12 ;  /* 0x0000000c130e7220 */ /* 0x000fe20000410000 */
[----:B------:R-:W-:-:S03]  /*1650*/  HADD2.F32 R3, -RZ, R7.H1_H1 ;  /* 0x30000007ff037230 */ /* 0x000fc60000004100 */
[----:B------:R-:W-:Y:S02]  /*1660*/  FFMA.FTZ R14, R14, 0.044714998453855514526, R19 ;  /* 0x3d3727130e0e7823 */ /* 0x000fe40000010013 */
[C---:B------:R-:W-:Y:S02]  /*1670*/  FMUL.FTZ R18, R3.reuse, R3 ;  /* 0x0000000303127220 */ /* 0x040fe40000410000 */
[----:B------:R-:W-:Y:S02]  /*1680*/  FMUL.FTZ R13, R14, 0.79788458347320556641 ;  /* 0x3f4c422a0e0d7820 */ /* 0x000fe40000410000 */
[----:B------:R-:W-:-:S04]  /*1690*/  FMUL.FTZ R14, R3, R18 ;  /* 0x00000012030e7220 */ /* 0x000fc80000410000 */
[----:B------:R-:W1:Y:S01]  /*16a0*/  MUFU.TANH R13, R13 ;  /* 0x0000000d000d7308 */ /* 0x000e620000002400 */
[----:B------:R-:W-:-:S04]  /*16b0*/  FFMA.FTZ R14, R14, 0.044714998453855514526, R3 ;  /* 0x3d3727130e0e7823 */ /* 0x000fc80000010003 */
[----:B0-----:R-:W-:Y:S01]  /*16c0*/  FMUL.FTZ R17, R14, 0.79788458347320556641 ;  /* 0x3f4c422a0e117820 */ /* 0x001fe20000410000 */
[----:B---3--:R-:W-:Y:S02]  /*16d0*/  HADD2.F32 R9, -RZ, R15.H0_H0 ;  /* 0x2000000fff097230 */ /* 0x008fe40000004100 */
[----:B------:R-:W-:-:S03]  /*16e0*/  FMUL.FTZ R19, R19, 0.5 ;  /* 0x3f00000013137820 */ /* 0x000fc60000410000 */
[----:B------:R-:W0:Y:S01]  /*16f0*/  MUFU.TANH R17, R17 ;  /* 0x0000001100117308 */ /* 0x000e220000002400 */
[----:B------:R-:W-:Y:S02]  /*1700*/  HADD2.F32 R15, -RZ, R15.H1_H1 ;  /* 0x3000000fff0f7230 */ /* 0x000fe40000004100 */
[----:B------:R-:W-:Y:S01]  /*1710*/  FMUL.FTZ R14, R9, R9 ;  /* 0x00000009090e7220 */ /* 0x000fe20000410000 */
[----:B-1----:R-:W-:-:S03]  /*1720*/  FFMA.FTZ R16, -R13, R13, 1 ;  /* 0x3f8000000d107423 */ /* 0x002fc6000001010d */
[----:B------:R-:W-:Y:S01]  /*1730*/  FMUL.FTZ R20, R9, R14 ;  /* 0x0000000e09147220 */ /* 0x000fe20000410000 */
[----:B------:R-:W-:Y:S02]  /*1740*/  HFMA2 R7, -RZ, RZ, 1.5087890625, 339.5 ;  /* 0x3e095d4eff077431 */ /* 0x000fe400000001ff */
[----:B------:R-:W-:Y:S01]  /*1750*/  FMUL.FTZ R19, R19, R16 ;  /* 0x0000001013137220 */ /* 0x000fe20000410000 */
[C---:B------:R-:W-:Y:S01]  /*1760*/  FMUL.FTZ R16, R15.reuse, R15 ;  /* 0x0000000f0f107220 */ /* 0x040fe20000410000 */
[----:B------:R-:W-:Y:S01]  /*1770*/  FFMA.FTZ R21, R20, 0.044714998453855514526, R9 ;  /* 0x3d37271314157823 */ /* 0x000fe20000010009 */
[----:B------:R-:W-:Y:S02]  /*1780*/  FFMA.FTZ R12, R12, R7, 1 ;  /* 0x3f8000000c0c7423 */ /* 0x000fe40000010007 */
[----:B------:R-:W-:Y:S01]  /*1790*/  FMUL.FTZ R22, R15, R16 ;  /* 0x000000100f167220 */ /* 0x000fe20000410000 */
[----:B------:R-:W-:Y:S01]  /*17a0*/  FMUL.FTZ R20, R3, 0.5 ;  /* 0x3f00000003147820 */ /* 0x000fe20000410000 */
[----:B------:R-:W-:Y:S01]  /*17b0*/  FMUL.FTZ R3, R21, 0.79788458347320556641 ;  /* 0x3f4c422a15037820 */ /* 0x000fe20000410000 */
[----:B0-----:R-:W-:Y:S01]  /*17c0*/  FFMA.FTZ R21, -R17, R17, 1 ;  /* 0x3f80000011157423 */ /* 0x001fe20000010111 */
[----:B------:R-:W-:Y:S01]  /*17d0*/  FFMA.FTZ R22, R22, 0.044714998453855514526, R15 ;  /* 0x3d37271316167823 */ /* 0x000fe2000001000f */
[----:B------:R-:W-:Y:S01]  /*17e0*/  FFMA.FTZ R18, R18, R7, 1 ;  /* 0x3f80000012127423 */ /* 0x000fe20000010007 */
[----:B------:R-:W-:Y:S01]  /*17f0*/  FMUL.FTZ R12, R12, 0.79788458347320556641 ;  /* 0x3f4c422a0c0c7820 */ /* 0x000fe20000410000 */
[----:B------:R-:W-:Y:S01]  /*1800*/  FMUL.FTZ R21, R20, R21 ;  /* 0x0000001514157220 */ /* 0x000fe20000410000 */
[----:B------:R-:W-:Y:S01]  /*1810*/  FMUL.FTZ R23, R22, 0.79788458347320556641 ;  /* 0x3f4c422a16177820 */ /* 0x000fe20000410000 */
[----:B------:R-:W-:Y:S01]  /*1820*/  FMUL.FTZ R20, R18, 0.79788458347320556641 ;  /* 0x3f4c422a12147820 */ /* 0x000fe20000410000 */
[----:B------:R-:W-:-:S02]  /*1830*/  FMUL.FTZ R18, R12, R19 ;  /* 0x000000130c127220 */ /* 0x000fc40000410000 */
[----:B------:R-:W0:Y:S01]  /*1840*/  MUFU.TANH R12, R23 ;  /* 0x00000017000c7308 */ /* 0x000e220000002400 */
[----:B------:R-:W-:-:S07]  /*1850*/  FADD.FTZ R13, R13, 1 ;  /* 0x3f8000000d0d7421 */ /* 0x000fce0000010000 */
[----:B------:R-:W1:Y:S01]  /*1860*/  MUFU.TANH R3, R3 ;  /* 0x0000000300037308 */ /* 0x000e620000002400 */
[----:B------:R-:W-:Y:S01]  /*1870*/  FMUL.FTZ R20, R20, R21 ;  /* 0x0000001514147220 */ /* 0x000fe20000410000 */
[----:B------:R-:W-:Y:S01]  /*1880*/  FADD.FTZ R17, R17, 1 ;  /* 0x3f80000011117421 */ /* 0x000fe20000010000 */
[----:B------:R-:W-:Y:S01]  /*1890*/  FFMA.FTZ R18, R13, 0.5, R18 ;  /* 0x3f0000000d127823 */ /* 0x000fe20000010012 */
[--C-:B----4-:R-:W-:Y:S02]  /*18a0*/  HADD2.F32 R13, -RZ, R8.reuse.H0_H0 ;  /* 0x20000008ff0d7230 */ /* 0x110fe40000004100 */
[----:B------:R-:W-:Y:S01]  /*18b0*/  FFMA.FTZ R20, R17, 0.5, R20 ;  /* 0x3f00000011147823 */ /* 0x000fe20000010014 */
[----:B------:R-:W-:Y:S02]  /*18c0*/  HADD2.F32 R17, -RZ, R8.H1_H1 ;  /* 0x30000008ff117230 */ /* 0x000fe40000004100 */
[----:B------:R-:W-:Y:S01]  /*18d0*/  FMUL.FTZ R8, R13, R18 ;  /* 0x000000120d087220 */ /* 0x000fe20000410000 */
[----:B------:R-:W-:-:S02]  /*18e0*/  HADD2.F32 R13, -RZ, R11.H0_H0 ;  /* 0x2000000bff0d7230 */ /* 0x000fc40000004100 */
[----:B------:R-:W-:Y:S01]  /*18f0*/  FMUL.FTZ R15, R15, 0.5 ;  /* 0x3f0000000f0f7820 */ /* 0x000fe20000410000 */
[----:B0-----:R-:W-:Y:S01]  /*1900*/  FFMA.FTZ R18, -R12, R12, 1 ;  /* 0x3f8000000c127423 */ /* 0x001fe2000001010c */
[----:B------:R-:W-:Y:S01]  /*1910*/  FMUL.FTZ R19, R9, 0.5 ;  /* 0x3f00000009137820 */ /* 0x000fe20000410000 */
[-C--:B------:R-:W-:Y:S01]  /*1920*/  FFMA.FTZ R16, R16, R7.reuse, 1 ;  /* 0x3f80000010107423 */ /* 0x080fe20000010007 */
[----:B------:R-:W-:Y:S01]  /*1930*/  FMUL.FTZ R9, R17, R20 ;  /* 0x0000001411097220 */ /* 0x000fe20000410000 */
[----:B------:R-:W-:Y:S02]  /*1940*/  HADD2.F32 R11, -RZ, R11.H1_H1 ;  /* 0x3000000bff0b7230 */ /* 0x000fe40000004100 */
[----:B------:R-:W-:Y:S01]  /*1950*/  FFMA.FTZ R17, R14, R7, 1 ;  /* 0x3f8000000e117423 */ /* 0x000fe20000010007 */
[----:B-1----:R-:W-:Y:S01]  /*1960*/  FFMA.FTZ R22, -R3, R3, 1 ;  /* 0x3f80000003167423 */ /* 0x002fe20000010103 */
[----:B------:R-:W-:Y:S01]  /*1970*/  FMUL.FTZ R14, R13, R13 ;  /* 0x0000000d0d0e7220 */ /* 0x000fe20000410000 */
[----:B------:R-:W-:Y:S01]  /*1980*/  FMUL.FTZ R18, R15, R18 ;  /* 0x000000120f127220 */ /* 0x000fe20000410000 */
[----:B------:R-:W-:Y:S01]  /*1990*/  FMUL.FTZ R21, R16, 0.79788458347320556641 ;  /* 0x3f4c422a10157820 */ /* 0x000fe20000410000 */
[----:B-----5:R-:W-:-:S02]  /*19a0*/  HADD2.F32 R15, -RZ, R2.H0_H0 ;  /* 0x20000002ff0f7230 */ /* 0x020fc40000004100 */
[----:B------:R-:W-:Y:S01]  /*19b0*/  FMUL.FTZ R20, R19, R22 ;  /* 0x0000001613147220 */ /* 0x000fe20000410000 */
[----:B------:R-:W-:Y:S01]  /*19c0*/  FMUL.FTZ R22, R13, R14 ;  /* 0x0000000e0d167220 */ /* 0x000fe20000410000 */
[----:B------:R-:W-:Y:S01]  /*19d0*/  FMUL.FTZ R16, R11, R11 ;  /* 0x0000000b0b107220 */ /* 0x000fe20000410000 */
[----:B------:R-:W-:Y:S01]  /*19e0*/  FMUL.FTZ R21, R21, R18 ;  /* 0x0000001215157220 */ /* 0x000fe20000410000 */
[----:B------:R-:W-:Y:S01]  /*19f0*/  FMUL.FTZ R18, R15, R15 ;  /* 0x0000000f0f127220 */ /* 0x000fe20000410000 */
[----:B------:R-:W-:Y:S01]  /*1a00*/  FMUL.FTZ R17, R17, 0.79788458347320556641 ;  /* 0x3f4c422a11117820 */ /* 0x000fe20000410000 */
[----:B------:R-:W-:Y:S01]  /*1a10*/  FFMA.FTZ R22, R22, 0.044714998453855514526, R13 ;  /* 0x3d37271316167823 */ /* 0x000fe2000001000d */
[----:B------:R-:W-:Y:S01]  /*1a20*/  FMUL.FTZ R24, R11, R16 ;  /* 0x000000100b187220 */ /* 0x000fe20000410000 */
[----:B------:R-:W-:Y:S02]  /*1a30*/  HADD2.F32 R19, -RZ, R2.H1_H1 ;  /* 0x30000002ff137230 */ /* 0x000fe40000004100 */
[----:B------:R-:W-:Y:S01]  /*1a40*/  FMUL.FTZ R26, R15, R18 ;  /* 0x000000120f1a7220 */ /* 0x000fe20000410000 */
[----:B------:R-:W-:Y:S01]  /*1a50*/  FMUL.FTZ R20, R17, R20 ;  /* 0x0000001411147220 */ /* 0x000fe20000410000 */
[----:B------:R-:W-:Y:S01]  /*1a60*/  FMUL.FTZ R17, R22, 0.79788458347320556641 ;  /* 0x3f4c422a16117820 */ /* 0x000fe20000410000 */
[----:B------:R-:W-:Y:S01]  /*1a70*/  FFMA.FTZ R24, R24, 0.044714998453855514526, R11 ;  /* 0x3d37271318187823 */ /* 0x000fe2000001000b */
[----:B------:R-:W-:Y:S01]  /*1a80*/  FMUL.FTZ R22, R19, R19 ;  /* 0x0000001313167220 */ /* 0x000fe20000410000 */
[----:B------:R-:W-:Y:S01]  /*1a90*/  FADD.FTZ R23, R3, 1 ;  /* 0x3f80000003177421 */ /* 0x000fe20000010000 */
[----:B------:R-:W-:Y:S01]  /*1aa0*/  FFMA.FTZ R26, R26, 0.044714998453855514526, R15 ;  /* 0x3d3727131a1a7823 */ /* 0x000fe2000001000f */
[----:B------:R-:W0:Y:S01]  /*1ab0*/  LDC.64 R2, c[0x0][0x388] ;  /* 0x0000e200ff027b82 */ /* 0x000e220000000a00 */
[----:B------:R-:W-:Y:S01]  /*1ac0*/  FMUL.FTZ R25, R24, 0.79788458347320556641 ;  /* 0x3f4c422a18197820 */ /* 0x000fe20000410000 */
[----:B------:R-:W-:Y:S01]  /*1ad0*/  FADD.FTZ R24, R12, 1 ;  /* 0x3f8000000c187421 */ /* 0x000fe20000010000 */
[----:B------:R-:W-:Y:S01]  /*1ae0*/  FMUL.FTZ R28, R19, R22 ;  /* 0x00000016131c7220 */ /* 0x000fe20000410000 */
[----:B------:R-:W1:Y:S01]  /*1af0*/  MUFU.TANH R17, R17 ;  /* 0x0000001100117308 */ /* 0x000e620000002400 */
[----:B------:R-:W-:Y:S01]  /*1b00*/  FMUL.FTZ R12, R26, 0.79788458347320556641 ;  /* 0x3f4c422a1a0c7820 */ /* 0x000fe20000410000 */
[----:B------:R-:W-:-:S02]  /*1b10*/  HADD2.F32 R26, -RZ, R10.H0_H0 ;  /* 0x2000000aff1a7230 */ /* 0x000fc40000004100 */
[----:B------:R-:W-:Y:S01]  /*1b20*/  FFMA.FTZ R28, R28, 0.044714998453855514526, R19 ;  /* 0x3d3727131c1c7823 */ /* 0x000fe20000010013 */
[----:B------:R-:W-:Y:S01]  /*1b30*/  FFMA.FTZ R23, R23, 0.5, R20 ;  /* 0x3f00000017177823 */ /* 0x000fe20000010014 */
[----:B------:R-:W-:Y:S02]  /*1b40*/  FFMA.FTZ R24, R24, 0.5, R21 ;  /* 0x3f00000018187823 */ /* 0x000fe40000010015 */
[----:B------:R-:W-:Y:S01]  /*1b50*/  FMUL.FTZ R28, R28, 0.79788458347320556641 ;  /* 0x3f4c422a1c1c7820 */ /* 0x000fe20000410000 */
[----:B------:R-:W2:Y:S01]  /*1b60*/  MUFU.TANH R12, R12 ;  /* 0x0000000c000c7308 */ /* 0x000ea20000002400 */
[----:B------:R-:W-:Y:S01]  /*1b70*/  FMUL.FTZ R21, R26, R23 ;  /* 0x000000171a157220 */ /* 0x000fe20000410000 */
[----:B------:R-:W-:-:S06]  /*1b80*/  HADD2.F32 R23, -RZ, R10.H1_H1 ;  /* 0x3000000aff177230 */ /* 0x000fcc0000004100 */
[----:B------:R-:W3:Y:S01]  /*1b90*/  MUFU.TANH R20, R25 ;  /* 0x0000001900147308 */ /* 0x000ee20000002400 */
[----:B------:R-:W-:-:S07]  /*1ba0*/  FMUL.FTZ R13, R13, 0.5 ;  /* 0x3f0000000d0d7820 */ /* 0x000fce0000410000 */
[----:B------:R-:W4:Y:S01]  /*1bb0*/  MUFU.TANH R10, R28 ;  /* 0x0000001c000a7308 */ /* 0x000f220000002400 */
[----:B-1----:R-:W-:Y:S01]  /*1bc0*/  FFMA.FTZ R26, -R17, R17, 1 ;  /* 0x3f800000111a7423 */ /* 0x002fe20000010111 */
[----:B------:R-:W-:Y:S01]  /*1bd0*/  FFMA.FTZ R14, R14, R7, 1 ;  /* 0x3f8000000e0e7423 */ /* 0x000fe20000010007 */
[----:B0-----:R-:W-:-:S04]  /*1be0*/  IMAD.WIDE.U32 R2, R0, 0x2, R2 ;  /* 0x0000000200027825 */ /* 0x001fc800078e0002 */
[----:B------:R-:W-:Y:S01]  /*1bf0*/  FMUL.FTZ R0, R13, R26 ;  /* 0x0000001a0d007220 */ /* 0x000fe20000410000 */
[----:B------:R-:W-:Y:S01]  /*1c00*/  FMUL.FTZ R13, R14, 0.79788458347320556641 ;  /* 0x3f4c422a0e0d7820 */ /* 0x000fe20000410000 */
[----:B------:R-:W-:Y:S01]  /*1c10*/  FMUL.FTZ R15, R15, 0.5 ;  /* 0x3f0000000f0f7820 */ /* 0x000fe20000410000 */
[----:B--2---:R-:W-:Y:S01]  /*1c20*/  FFMA.FTZ R14, -R12, R12, 1 ;  /* 0x3f8000000c0e7423 */ /* 0x004fe2000001010c */
[-C--:B------:R-:W-:Y:S01]  /*1c30*/  FFMA.FTZ R16, R16, R7.reuse, 1 ;  /* 0x3f80000010107423 */ /* 0x080fe20000010007 */
[-C--:B------:R-:W-:Y:S01]  /*1c40*/  FFMA.FTZ R18, R18, R7.reuse, 1 ;  /* 0x3f80000012127423 */ /* 0x080fe20000010007 */
[----:B------:R-:W-:Y:S01]  /*1c50*/  FMUL.FTZ R11, R11, 0.5 ;  /* 0x3f0000000b0b7820 */ /* 0x000fe20000410000 */
[----:B------:R-:W-:Y:S01]  /*1c60*/  FMUL.FTZ R15, R15, R14 ;  /* 0x0000000e0f0f7220 */ /* 0x000fe20000410000 */
[----:B---3--:R-:W-:Y:S01]  /*1c70*/  FFMA.FTZ R26, -R20, R20, 1 ;  /* 0x3f800000141a7423 */ /* 0x008fe20000010114 */
[----:B------:R-:W-:Y:S01]  /*1c80*/  FMUL.FTZ R19, R19, 0.5 ;  /* 0x3f00000013137820 */ /* 0x000fe20000410000 */
[----:B------:R-:W-:Y:S01]  /*1c90*/  FFMA.FTZ R7, R22, R7, 1 ;  /* 0x3f80000016077423 */ /* 0x000fe20000010007 */
[----:B----4-:R-:W-:Y:S01]  /*1ca0*/  FFMA.FTZ R14, -R10, R10, 1 ;  /* 0x3f8000000a0e7423 */ /* 0x010fe2000001010a */
[----:B------:R-:W-:Y:S01]  /*1cb0*/  FMUL.FTZ R11, R11, R26 ;  /* 0x0000001a0b0b7220 */ /* 0x000fe20000410000 */
[----:B------:R-:W-:Y:S01]  /*1cc0*/  FMUL.FTZ R16, R16, 0.79788458347320556641 ;  /* 0x3f4c422a10107820 */ /* 0x000fe20000410000 */
[----:B------:R-:W-:Y:S01]  /*1cd0*/  FMUL.FTZ R18, R18, 0.79788458347320556641 ;  /* 0x3f4c422a12127820 */ /* 0x000fe20000410000 */
[----:B------:R-:W-:Y:S01]  /*1ce0*/  FMUL.FTZ R14, R19, R14 ;  /* 0x0000000e130e7220 */ /* 0x000fe20000410000 */
[----:B------:R-:W-:Y:S01]  /*1cf0*/  FMUL.FTZ R7, R7, 0.79788458347320556641 ;  /* 0x3f4c422a07077820 */ /* 0x000fe20000410000 */
[----:B------:R-:W-:Y:S01]  /*1d00*/  FMUL.FTZ R0, R13, R0 ;  /* 0x000000000d007220 */ /* 0x000fe20000410000 */
[----:B------:R-:W-:Y:S01]  /*1d10*/  FADD.FTZ R17, R17, 1 ;  /* 0x3f80000011117421 */ /* 0x000fe20000010000 */
[----:B------:R-:W-:Y:S01]  /*1d20*/  FMUL.FTZ R11, R16, R11 ;  /* 0x0000000b100b7220 */ /* 0x000fe20000410000 */
[----:B------:R-:W-:Y:S01]  /*1d30*/  FMUL.FTZ R15, R18, R15 ;  /* 0x0000000f120f7220 */ /* 0x000fe20000410000 */
[----:B------:R-:W-:Y:S01]  /*1d40*/  FADD.FTZ R20, R20, 1 ;  /* 0x3f80000014147421 */ /* 0x000fe20000010000 */
[----:B------:R-:W-:Y:S01]  /*1d50*/  FADD.FTZ R12, R12, 1 ;  /* 0x3f8000000c0c7421 */ /* 0x000fe20000010000 */
[----:B------:R-:W-:Y:S01]  /*1d60*/  FMUL.FTZ R13, R7, R14 ;  /* 0x0000000e070d7220 */ /* 0x000fe20000410000 */
[----:B------:R-:W-:Y:S01]  /*1d70*/  FADD.FTZ R10, R10, 1 ;  /* 0x3f8000000a0a7421 */ /* 0x000fe20000010000 */
[----:B------:R-:W-:Y:S01]  /*1d80*/  FFMA.FTZ R17, R17, 0.5, R0 ;  /* 0x3f00000011117823 */ /* 0x000fe20000010000 */
[----:B------:R-:W-:-:S02]  /*1d90*/  HADD2.F32 R0, -RZ, R6.H0_H0 ;  /* 0x20000006ff007230 */ /* 0x000fc40000004100 */
[----:B------:R-:W-:Y:S02]  /*1da0*/  HADD2.F32 R7, -RZ, R4.H0_H0 ;  /* 0x20000004ff077230 */ /* 0x000fe40000004100 */
[----:B------:R-:W-:Y:S01]  /*1db0*/  FFMA.FTZ R11, R20, 0.5, R11 ;  /* 0x3f000000140b7823 */ /* 0x000fe2000001000b */
[----:B------:R-:W-:Y:S02]  /*1dc0*/  HADD2.F32 R6, -RZ, R6.H1_H1 ;  /* 0x30000006ff067230 */ /* 0x000fe40000004100 */
[----:B------:R-:W-:Y:S01]  /*1dd0*/  FFMA.FTZ R12, R12, 0.5, R15 ;  /* 0x3f0000000c0c7823 */ /* 0x000fe2000001000f */
[----:B------:R-:W-:Y:S02]  /*1de0*/  HADD2.F32 R4, -RZ, R4.H1_H1 ;  /* 0x30000004ff047230 */ /* 0x000fe40000004100 */
[----:B------:R-:W-:Y:S01]  /*1df0*/  FFMA.FTZ R13, R10, 0.5, R13 ;  /* 0x3f0000000a0d7823 */ /* 0x000fe2000001000d */
[----:B------:R-:W-:Y:S01]  /*1e00*/  FMUL.FTZ R24, R23, R24 ;  /* 0x0000001817187220 */ /* 0x000fe20000410000 */
[----:B------:R-:W-:Y:S01]  /*1e10*/  FMUL.FTZ R0, R0, R17 ;  /* 0x0000001100007220 */ /* 0x000fe20000410000 */
[----:B------:R-:W-:Y:S01]  /*1e20*/  FMUL.FTZ R11, R6, R11 ;  /* 0x0000000b060b7220 */ /* 0x000fe20000410000 */
[----:B------:R-:W-:Y:S01]  /*1e30*/  FMUL.FTZ R7, R7, R12 ;  /* 0x0000000c07077220 */ /* 0x000fe20000410000 */
[----:B------:R-:W-:Y:S01]  /*1e40*/  FMUL.FTZ R4, R4, R13 ;  /* 0x0000000d04047220 */ /* 0x000fe20000410000 */
[----:B------:R-:W-:Y:S01]  /*1e50*/  F2FP.F16.F32.PACK_AB R9, R9, R8 ;  /* 0x000000080909723e */ /* 0x000fe200000000ff */
[----:B------:R-:W-:Y:S01]  /*1e60*/  IMAD.WIDE.U32 R2, R5, 0x4, R2 ;  /* 0x0000000405027825 */ /* 0x000fe200078e0002 */
        /* <DEDUP_REMOVED lines=8> */
.L_x_5403:
        /* <DEDUP_REMOVED lines=9> */
.L_x_12397:


//--------------------- .text._ZN2at6native29vectorized_elementwise_kernelILi4EZZZNS0_26GeluBackwardCUDAKernelImplERNS_18TensorIteratorBaseENS0_8GeluTypeEENKUlvE_clEvENKUlvE1_clEvEUlN3c104HalfES8_E_St5arrayIPcLm3EEEEviT0_T1_ --------------------------
	.section	.text._ZN2at6native29vectorized_elementwise_kernelILi4EZZZNS0_26GeluBackwardCUDAKernelImplERNS_18TensorIteratorBaseENS0_8GeluTypeEENKUlvE_clEvENKUlvE1_clEvEUlN3c104HalfES8_E_St5arrayIPcLm3EEEEviT0_T1_,"ax",@progbits
	.align	128
        .global         _ZN2at6native29vectorized_elementwise_kernelILi4EZZZNS0_26GeluBackwardCUDAKernelImplERNS_18TensorIteratorBaseENS0_8GeluTypeEENKUlvE_clEvENKUlvE1_clEvEUlN3c104HalfES8_E_St5arrayIPcLm3EEEEviT0_T1_
        .type           _ZN2at6native29vectorized_elementwise_kernelILi4EZZZNS0_26GeluBackwardCUDAKernelImplERNS_18TensorIteratorBaseENS0_8GeluTypeEENKUlvE_clEvENKUlvE1_clEvEUlN3c104HalfES8_E_St5arrayIPcLm3EEEEviT0_T1_,@function
        .size           _ZN2at6native29vectorized_elementwise_kernelILi4EZZZNS0_26GeluBackwardCUDAKernelImplERNS_18TensorIteratorBaseENS0_8GeluTypeEENKUlvE_clEvENKUlvE1_clEvEUlN3c104HalfES8_E_St5arrayIPcLm3EEEEviT0_T1_,(.L_x_12398 - _ZN2at6native29vectorized_elementwise_kernelILi4EZZZNS0_26GeluBackwardCUDAKernelImplERNS_18TensorIteratorBaseENS0_8GeluTypeEENKUlvE_clEvENKUlvE1_clEvEUlN3c104HalfES8_E_St5arrayIPcLm3EEEEviT0_T1_)
        .other          _ZN2at6native29vectorized_elementwise_kernelILi4EZZZNS0_26GeluBackwardCUDAKernelImplERNS_18TensorIteratorBaseENS0_8GeluTypeEENKUlvE_clEvENKUlvE1_clEvEUlN3c104HalfES8_E_St5arrayIPcLm3EEEEviT0_T1_,@"STO_CUDA_ENTRY STV_DEFAULT"
_ZN2at6native29vectorized_elementwise_kernelILi4EZZZNS0_26GeluBackwardCUDAKernelImplERNS_18TensorIteratorBaseENS0_8GeluTypeEENKUlvE_clEvENKUlvE1_clEvEUlN3c104HalfES8_E_St5arrayIPcLm3EEEEviT0_T1_:
.text._ZN2at6native29vectorized_elementwise_kernelILi4EZZZNS0_26GeluBackwardCUDAKernelImplERNS_18TensorIteratorBaseENS0_8GeluTypeEENKUlvE_clEvENKUlvE1_clEvEUlN3c104HalfES8_E_St5arrayIPcLm3EEEEviT0_T1_:
        /* <DEDUP_REMOVED lines=118> */
.L_x_5406:
[----:B------:R-:W-:Y:S05]  /*0760*/  BSYNC.RECONVERGENT B0 ;  /* 0x0000000000007941 */ /* 0x000fea0003800200 */
.L_x_5405:
        /* <DEDUP_REMOVED lines=22> */
.L_x_5408:
[----:B------:R-:W-:Y:S05]  /*08d0*/  BSYNC.RECONVERGENT B0 ;  /* 0x0000000000007941 */ /* 0x000fea0003800200 */
.L_x_5407:
        /* <DEDUP_REMOVED lines=35> */
.L_x_5410:
[----:B------:R-:W-:Y:S05]  /*0b10*/  BSYNC.RECONVERGENT B0 ;  /* 0x0000000000007941 */ /* 0x000fea0003800200 */
.L_x_5409:
        /* <DEDUP_REMOVED lines=20> */
.L_x_5412:
[----:B------:R-:W-:Y:S05]  /*0c60*/  BSYNC.RECONVERGENT B0 ;  /* 0x0000000000007941 */ /* 0x000fea0003800200 */
.L_x_5411:
        /* <DEDUP_REMOVED lines=20> */
.L_x_5414:
[----:B------:R-:W-:Y:S05]  /*0db0*/  BSYNC.RECONVERGENT B0 ;  /* 0x0000000000007941 */ /* 0x000fea0003800200 */
.L_x_5413:
        /* <DEDUP_REMOVED lines=20> */
.L_x_5416:
[----:B------:R-:W-:Y:S05]  /*0f00*/  BSYNC.RECONVERGENT B0 ;  /* 0x0000000000007941 */ /* 0x000fea0003800200 */
.L_x_5415:
        /* <DEDUP_REMOVED lines=20> */
.L_x_5418:
[----:B------:R-:W-:Y:S05]  /*1050*/  BSYNC.RECONVERGENT B0 ;  /* 0x0000000000007941 */ /* 0x000fea0003800200 */
.L_x_5417:
        /* <DEDUP_REMOVED lines=20> */
.L_x_5420:
[----:B------:R-:W-:Y:S05]  /*11a0*/  BSYNC.RECONVERGENT B0 ;  /* 0x0000000000007941 */ /* 0x000fea0003800200 */
.L_x_5419:
        /* <DEDUP_REMOVED lines=18> */
.L_x_5423:
[----:B------:R-:W-:-:S13]  /*12d0*/  ISETP.GE.U32.AND P0, PT, R3, R2, PT ;  /* 0x000000020300720c */ /* 0x000fda0003f06070 */
[----:B------:R-:W-:Y:S05]  /*12e0*/  @P0 BRA `(.L_x_5425) ;  /* 0x0000000000300947 */ /* 0x000fea0003800000 */
[----:B0-----:R-:W0:Y:S01]  /*12f0*/  LDC.64 R4, c[0x0][0x388] ;  /* 0x0000e200ff047b82 */ /* 0x001e220000000a00 */
[----:B------:R-:W-:Y:S02]  /*1300*/  IADD3 R13, PT, PT, R0, R3, RZ ;  /* 0x00000003000d7210 */ /* 0x000fe40007ffe0ff */
[----:B------:R-:W-:-:S03]  /*1310*/  IADD3 R3, PT, PT, R3, 0x80, RZ ;  /* 0x0000008003037810 */ /* 0x000fc60007ffe0ff */
[----:B0-----:R-:W-:-:S05]  /*1320*/  IMAD.WIDE.U32 R4, R13, 0x2, R4 ;  /* 0x000000020d047825 */ /* 0x001fca00078e0004 */
[----:B------:R1:W-:Y:S02]  /*1330*/  STG.E.U16 desc[UR4][R4.64], R7 ;  /* 0x0000000704007986 */ /* 0x0003e4000c101504 */
.L_x_5424:
[----:B------:R-:W-:-:S13]  /*1340*/  ISETP.GE.U32.AND P0, PT, R3, R2, PT ;  /* 0x000000020300720c */ /* 0x000fda0003f06070 */
[----:B------:R-:W-:Y:S05]  /*1350*/  @P0 BRA `(.L_x_5426) ;  /* 0x0000000000340947 */ /* 0x000fea0003800000 */
[----:B01----:R-:W0:Y:S01]  /*1360*/  LDC.64 R4, c[0x0][0x388] ;  /* 0x0000e200ff047b82 */ /* 0x003e220000000a00 */
[----:B------:R-:W-:Y:S02]  /*1370*/  IADD3 R7, PT, PT, R0, R3, RZ ;  /* 0x0000000300077210 */ /* 0x000fe40007ffe0ff */
[----:B------:R-:W-:-:S03]  /*1380*/  IADD3 R3, PT, PT, R3, 0x80, RZ ;  /* 0x0000008003037810 */ /* 0x000fc60007ffe0ff */
[----:B0-----:R-:W-:-:S05]  /*1390*/  IMAD.WIDE.U32 R4, R7, 0x2, R4 ;  /* 0x0000000207047825 */ /* 0x001fca00078e0004 */
[----:B------:R1:W-:Y:S02]  /*13a0*/  STG.E.U16 desc[UR4][R4.64], R8 ;  /* 0x0000000804007986 */ /* 0x0003e4000c101504 */
.L_x_5425:
        /* <DEDUP_REMOVED lines=8> */
.L_x_5426:
[----:B------:R-:W-:Y:S05]  /*1430*/  BSYNC.RELIABLE B1 ;  /* 0x0000000000017941 */ /* 0x000fea0003800100 */
.L_x_5422:
[----:B------:R-:W-:-:S13]  /*1440*/  ISETP.GE.U32.AND P0, PT, R3, R2, PT ;  /* 0x000000020300720c */ /* 0x000fda0003f06070 */
[----:B012---:R-:W0:Y:S01]  /*1450*/  @!P0 LDC.64 R4, c[0x0][0x388] ;  /* 0x0000e200ff048b82 */ /* 0x007e220000000a00 */
[----:B------:R-:W-:Y:S02]  /*1460*/  @!P0 IADD3 R7, PT, PT, R0, R3, RZ ;  /* 0x0000000300078210 */ /* 0x000fe40007ffe0ff */
[----:B------:R-:W-:-:S03]  /*1470*/  @!P0 IADD3 R3, PT, PT, R3, 0x80, RZ ;  /* 0x0000008003038810 */ /* 0x000fc60007ffe0ff */
[----:B0-----:R-:W-:-:S05]  /*1480*/  @!P0 IMAD.WIDE.U32 R4, R7, 0x2, R4 ;  /* 0x0000000207048825 */ /* 0x001fca00078e0004 */
[----:B------:R2:W-:Y:S02]  /*1490*/  @!P0 STG.E.U16 desc[UR4][R4.64], R10 ;  /* 0x0000000a04008986 */ /* 0x0005e4000c101504 */
.L_x_5427:
[----:B------:R-:W-:Y:S05]  /*14a0*/  BSYNC.RECONVERGENT B0 ;  /* 0x0000000000007941 */ /* 0x000fea0003800200 */
.L_x_5421:
        /* <DEDUP_REMOVED lines=8> */
.L_x_5404:
        /* <DEDUP_REMOVED lines=11> */
[--C-:B--2---:R-:W-:Y:S02]  /*15e0*/  HADD2.F32 R23, -RZ, R10.reuse.H1_H1 ;  /* 0x3000000aff177230 */ /* 0x104fe40000004100 */
[----:B------:R-:W-:Y:S02]  /*15f0*/  HADD2.F32 R19, -RZ, R10.H0_H0 ;  /* 0x2000000aff137230 */ /* 0x000fe40000004100 */
[--C-:B------:R-:W-:Y:S02]  /*1600*/  HADD2.F32 R17, -RZ, R11.reuse.H0_H0 ;  /* 0x2000000bff117230 */ /* 0x100fe40000004100 */
[----:B-1----:R-:W-:Y:S01]  /*1610*/  FMUL.FTZ R14, R23, R23 ;  /* 0x00000017170e7220 */ /* 0x002fe20000410000 */
[----:B------:R-:W-:-:S02]  /*1620*/  HADD2.F32 R13, -RZ, R11.H1_H1 ;  /* 0x3000000bff0d7230 */ /* 0x000fc40000004100 */
[----:B------:R-:W-:Y:S01]  /*1630*/  FMUL.FTZ R12, R19, R19 ;  /* 0x00000013130c7220 */ /* 0x000fe20000410000 */
[----:B------:R-:W-:Y:S02]  /*1640*/  HFMA2 R11, -RZ, RZ, 1.5087890625, 339.5 ;  /* 0x3e095d4eff0b7431 */ /* 0x000fe400000001ff */
[----:B------:R-:W-:Y:S01]  /*1650*/  FMUL.FTZ R18, R23, R14 ;  /* 0x0000000e17127220 */ /* 0x000fe20000410000 */
[----:B------:R-:W-:Y:S01]  /*1660*/  FMUL.FTZ R16, R17, R17 ;  /* 0x0000001111107220 */ /* 0x000fe20000410000 */
[----:B------:R-:W-:Y:S01]  /*1670*/  FMUL.FTZ R10, R19, R12 ;  /* 0x0000000c130a7220 */ /* 0x000fe20000410000 */
[C---:B------:R-:W-:Y:S01]  /*1680*/  FMUL.FTZ R24, R17.reuse, 0.5 ;  /* 0x3f00000011187820 */ /* 0x040fe20000410000 */
[----:B------:R-:W-:Y:S01]  /*1690*/  FFMA.FTZ R18, R18, 0.044714998453855514526, R23 ;  /* 0x3d37271312127823 */ /* 0x000fe20000010017 */
[----:B0-----:R-:W-:Y:S01]  /*16a0*/  FMUL.FTZ R20, R17, R16 ;  /* 0x0000001011147220 */ /* 0x001fe20000410000 */
[----:B------:R-:W-:Y:S01]  /*16b0*/  FFMA.FTZ R10, R10, 0.044714998453855514526, R19 ;  /* 0x3d3727130a0a7823 */ /* 0x000fe20000010013 */
[----:B------:R-:W-:Y:S01]  /*16c0*/  FMUL.FTZ R23, R23, 0.5 ;  /* 0x3f00000017177820 */ /* 0x000fe20000410000 */
[----:B------:R-:W-:Y:S01]  /*16d0*/  FMUL.FTZ R21, R18, 0.79788458347320556641 ;  /* 0x3f4c422a12157820 */ /* 0x000fe20000410000 */
[C---:B------:R-:W-:Y:S01]  /*16e0*/  FMUL.FTZ R18, R13.reuse, R13 ;  /* 0x0000000d0d127220 */ /* 0x040fe20000410000 */
[----:B------:R-:W-:Y:S01]  /*16f0*/  FMUL.FTZ R10, R10, 0.79788458347320556641 ;  /* 0x3f4c422a0a0a7820 */ /* 0x000fe20000410000 */
[----:B------:R-:W-:Y:S01]  /*1700*/  FFMA.FTZ R20, R20, 0.044714998453855514526, R17 ;  /* 0x3d37271314147823 */ /* 0x000fe20000010011 */
[-C--:B------:R-:W-:Y:S01]  /*1710*/  FFMA.FTZ R14, R14, R11.reuse, 1 ;  /* 0x3f8000000e0e7423 */ /* 0x080fe2000001000b */
[----:B------:R-:W-:Y:S01]  /*1720*/  FMUL.FTZ R22, R13, R18 ;  /* 0x000000120d167220 */ /* 0x000fe20000410000 */
[----:B------:R-:W0:Y:S01]  /*1730*/  MUFU.TANH R15, R10 ;  /* 0x0000000a000f7308 */ /* 0x000e220000002400 */
[----:B------:R-:W-:Y:S01]  /*1740*/  FMUL.FTZ R9, R20, 0.79788458347320556641 ;  /* 0x3f4c422a14097820 */ /* 0x000fe20000410000 */
[----:B------:R-:W-:Y:S01]  /*1750*/  FMUL.FTZ R14, R14, 0.79788458347320556641 ;  /* 0x3f4c422a0e0e7820 */ /* 0x000fe20000410000 */
[----:B------:R-:W-:Y:S01]  /*1760*/  FFMA.FTZ R22, R22, 0.044714998453855514526, R13 ;  /* 0x3d37271316167823 */ /* 0x000fe2000001000d */
[-C--:B------:R-:W-:Y:S01]  /*1770*/  FFMA.FTZ R12, R12, R11.reuse, 1 ;  /* 0x3f8000000c0c7423 */ /* 0x080fe2000001000b */
[----:B------:R-:W-:-:S02]  /*1780*/  FFMA.FTZ R18, R18, R11, 1 ;  /* 0x3f80000012127423 */ /* 0x000fc4000001000b */
[----:B------:R-:W-:Y:S01]  /*1790*/  FMUL.FTZ R25, R22, 0.79788458347320556641 ;  /* 0x3f4c422a16197820 */ /* 0x000fe20000410000 */
[----:B------:R-:W1:Y:S01]  /*17a0*/  MUFU.TANH R21, R21 ;  /* 0x0000001500157308 */ /* 0x000e620000002400 */
[----:B------:R-:W-:-:S07]  /*17b0*/  FMUL.FTZ R22, R19, 0.5 ;  /* 0x3f00000013167820 */ /* 0x000fce0000410000 */
[----:B------:R-:W2:Y:S01]  /*17c0*/  MUFU.TANH R9, R9 ;  /* 0x0000000900097308 */ /* 0x000ea20000002400 */
[----:B0-----:R-:W-:-:S04]  /*17d0*/  FFMA.FTZ R17, -R15, R15, 1 ;  /* 0x3f8000000f117423 */ /* 0x001fc8000001010f */
[----:B------:R-:W-:-:S03]  /*17e0*/  FMUL.FTZ R22, R22, R17 ;  /* 0x0000001116167220 */ /* 0x000fc60000410000 */
[----:B------:R-:W0:Y:S01]  /*17f0*/  MUFU.TANH R10, R25 ;  /* 0x00000019000a7308 */ /* 0x000e220000002400 */
[----:B-1----:R-:W-:-:S04]  /*1800*/  FFMA.FTZ R20, -R21, R21, 1 ;  /* 0x3f80000015147423 */ /* 0x002fc80000010115 */
[----:B------:R-:W-:Y:S01]  /*1810*/  FMUL.FTZ R17, R23, R20 ;  /* 0x0000001417117220 */ /* 0x000fe20000410000 */
[----:B------:R-:W-:Y:S01]  /*1820*/  FMUL.FTZ R20, R13, 0.5 ;  /* 0x3f0000000d147820 */ /* 0x000fe20000410000 */
[----:B------:R-:W-:Y:S01]  /*1830*/  FMUL.FTZ R13, R12, 0.79788458347320556641 ;  /* 0x3f4c422a0c0d7820 */ /* 0x000fe20000410000 */
[--C-:B---3--:R-:W-:Y:S02]  /*1840*/  HADD2.F32 R12, -RZ, R6.reuse.H0_H0 ;  /* 0x20000006ff0c7230 */ /* 0x108fe40000004100 */
[----:B------:R-:W-:Y:S01]  /*1850*/  FMUL.FTZ R14, R14, R17 ;  /* 0x000000110e0e7220 */ /* 0x000fe20000410000 */
[----:B--2---:R-:W-:Y:S01]  /*1860*/  FFMA.FTZ R19, -R9, R9, 1 ;  /* 0x3f80000009137423 */ /* 0x004fe20000010109 */
[----:B------:R-:W-:Y:S01]  /*1870*/  FFMA.FTZ R17, R16, R11, 1 ;  /* 0x3f80000010117423 */ /* 0x000fe2000001000b */
[----:B------:R-:W-:Y:S02]  /*1880*/  HADD2.F32 R16, -RZ, R7.H0_H0 ;  /* 0x20000007ff107230 */ /* 0x000fe40000004100 */
[----:B------:R-:W-:Y:S01]  /*1890*/  FMUL.FTZ R22, R13, R22 ;  /* 0x000000160d167220 */ /* 0x000fe20000410000 */
[----:B------:R-:W-:Y:S01]  /*18a0*/  FMUL.FTZ R24, R24, R19 ;  /* 0x0000001318187220 */ /* 0x000fe20000410000 */
[----:B------:R-:W-:Y:S01]  /*18b0*/  FMUL.FTZ R17, R17, 0.79788458347320556641 ;  /* 0x3f4c422a11117820 */ /* 0x000fe20000410000 */
[----:B------:R-:W-:-:S02]  /*18c0*/  HADD2.F32 R6, -RZ, R6.H1_H1 ;  /* 0x30000006ff067230 */ /* 0x000fc40000004100 */
[----:B0-----:R-:W-:Y:S01]  /*18d0*/  FFMA.FTZ R19, -R10, R10, 1 ;  /* 0x3f8000000a137423 */ /* 0x001fe2000001010a */
[----:B------:R-:W-:Y:S01]  /*18e0*/  FMUL.FTZ R13, R12, R12 ;  /* 0x0000000c0c0d7220 */ /* 0x000fe20000410000 */
[----:B------:R-:W-:Y:S01]  /*18f0*/  FMUL.FTZ R24, R17, R24 ;  /* 0x0000001811187220 */ /* 0x000fe20000410000 */
[----:B------:R-:W-:Y:S01]  /*1900*/  FMUL.FTZ R17, R16, R16 ;  /* 0x0000001010117220 */ /* 0x000fe20000410000 */
[----:B------:R-:W-:Y:S01]  /*1910*/  FMUL.FTZ R20, R20, R19 ;  /* 0x0000001314147220 */ /* 0x000fe20000410000 */
[----:B------:R-:W-:Y:S01]  /*1920*/  FMUL.FTZ R19, R6, R6 ;  /* 0x0000000606137220 */ /* 0x000fe20000410000 */
[----:B------:R-:W-:Y:S01]  /*1930*/  FMUL.FTZ R23, R18, 0.79788458347320556641 ;  /* 0x3f4c422a12177820 */ /* 0x000fe20000410000 */
[----:B------:R-:W-:Y:S01]  /*1940*/  FMUL.FTZ R29, R16, R17 ;  /* 0x00000011101d7220 */ /* 0x000fe20000410000 */
[----:B------:R-:W-:Y:S01]  /*1950*/  FMUL.FTZ R25, R12, R13 ;  /* 0x0000000d0c197220 */ /* 0x000fe20000410000 */
[----:B------:R-:W-:Y:S01]  /*1960*/  FMUL.FTZ R27, R6, R19 ;  /* 0x00000013061b7220 */ /* 0x000fe20000410000 */
[----:B------:R-:W-:Y:S01]  /*1970*/  FMUL.FTZ R18, R23, R20 ;  /* 0x0000001417127220 */ /* 0x000fe20000410000 */
[----:B------:R-:W-:Y:S01]  /*1980*/  FADD.FTZ R23, R15, 1 ;  /* 0x3f8000000f177421 */ /* 0x000fe20000010000 */
[----:B------:R-:W-:Y:S01]  /*1990*/  FFMA.FTZ R29, R29, 0.044714998453855514526, R16 ;  /* 0x3d3727131d1d7823 */ /* 0x000fe20000010010 */
[----:B------:R-:W-:Y:S01]  /*19a0*/  FFMA.FTZ R25, R25, 0.044714998453855514526, R12 ;  /* 0x3d37271319197823 */ /* 0x000fe2000001000c */
[----:B------:R-:W-:Y:S01]  /*19b0*/  FFMA.FTZ R27, R27, 0.044714998453855514526, R6 ;  /* 0x3d3727131b1b7823 */ /* 0x000fe20000010006 */
[----:B------:R-:W-:-:S02]  /*19c0*/  HADD2.F32 R20, -RZ, R7.H1_H1 ;  /* 0x30000007ff147230 */ /* 0x000fc40000004100 */
[----:B------:R-:W-:Y:S01]  /*19d0*/  FFMA.FTZ R7, R23, 0.5, R22 ;  /* 0x3f00000017077823 */ /* 0x000fe20000010016 */
[----:B------:R-:W-:Y:S01]  /*19e0*/  FMUL.FTZ R22, R29, 0.79788458347320556641 ;  /* 0x3f4c422a1d167820 */ /* 0x000fe20000410000 */
[----:B------:R-:W-:Y:S01]  /*19f0*/  FMUL.FTZ R26, R25, 0.79788458347320556641 ;  /* 0x3f4c422a191a7820 */ /* 0x000fe20000410000 */
[----:B------:R-:W-:Y:S01]  /*1a00*/  FMUL.FTZ R27, R27, 0.79788458347320556641 ;  /* 0x3f4c422a1b1b7820 */ /* 0x000fe20000410000 */
[----:B------:R-:W-:Y:S01]  /*1a10*/  FADD.FTZ R25, R21, 1 ;  /* 0x3f80000015197421 */ /* 0x000fe20000010000 */
[C---:B------:R-:W-:Y:S01]  /*1a20*/  FMUL.FTZ R23, R20.reuse, R20 ;  /* 0x0000001414177220 */ /* 0x040fe20000410000 */
[----:B------:R0:W1:Y:S01]  /*1a30*/  MUFU.TANH R15, R26 ;  /* 0x0000001a000f7308 */ /* 0x0000620000002400 */
[----:B------:R-:W-:Y:S01]  /*1a40*/  FADD.FTZ R9, R9, 1 ;  /* 0x3f80000009097421 */ /* 0x000fe20000010000 */
[----:B------:R-:W-:Y:S01]  /*1a50*/  FFMA.FTZ R14, R25, 0.5, R14 ;  /* 0x3f000000190e7823 */ /* 0x000fe2000001000e */
[----:B------:R-:W-:Y:S01]  /*1a60*/  FMUL.FTZ R25, R20, R23 ;  /* 0x0000001714197220 */ /* 0x000fe20000410000 */
[-C--:B------:R-:W-:Y:S01]  /*1a70*/  FFMA.FTZ R13, R13, R11.reuse, 1 ;  /* 0x3f8000000d0d7423 */ /* 0x080fe2000001000b */
[----:B------:R-:W-:Y:S01]  /*1a80*/  FFMA.FTZ R24, R9, 0.5, R24 ;  /* 0x3f00000009187823 */ /* 0x000fe20000010018 */
[-C--:B------:R-:W-:Y:S01]  /*1a90*/  FFMA.FTZ R19, R19, R11.reuse, 1 ;  /* 0x3f80000013137423 */ /* 0x080fe2000001000b */
[----:B------:R-:W-:Y:S01]  /*1aa0*/  FFMA.FTZ R25, R25, 0.044714998453855514526, R20 ;  /* 0x3d37271319197823 */ /* 0x000fe20000010014 */
[----:B------:R-:W2:Y:S01]  /*1ab0*/  MUFU.TANH R21, R27 ;  /* 0x0000001b00157308 */ /* 0x000ea20000002400 */
[-C--:B------:R-:W-:Y:S01]  /*1ac0*/  FFMA.FTZ R17, R17, R11.reuse, 1 ;  /* 0x3f80000011117423 */ /* 0x080fe2000001000b */
[----:B------:R-:W-:Y:S01]  /*1ad0*/  FFMA.FTZ R23, R23, R11, 1 ;  /* 0x3f80000017177423 */ /* 0x000fe2000001000b */
[----:B0-----:R-:W-:Y:S01]  /*1ae0*/  FMUL.FTZ R26, R25, 0.79788458347320556641 ;  /* 0x3f4c422a191a7820 */ /* 0x001fe20000410000 */
[----:B------:R-:W-:Y:S01]  /*1af0*/  FADD.FTZ R25, R10, 1 ;  /* 0x3f8000000a197421 */ /* 0x000fe20000010000 */
[----:B------:R-:W-:Y:S01]  /*1b00*/  FMUL.FTZ R6, R6, 0.5 ;  /* 0x3f00000006067820 */ /* 0x000fe20000410000 */
[----:B------:R-:W-:Y:S01]  /*1b10*/  FMUL.FTZ R10, R16, 0.5 ;  /* 0x3f000000100a7820 */ /* 0x000fe20000410000 */
[----:B------:R-:W-:Y:S01]  /*1b20*/  FMUL.FTZ R12, R12, 0.5 ;  /* 0x3f0000000c0c7820 */ /* 0x000fe20000410000 */
[----:B------:R-:W0:Y:S01]  /*1b30*/  MUFU.TANH R22, R22 ;  /* 0x0000001600167308 */ /* 0x000e220000002400 */
[----:B------:R-:W-:Y:S01]  /*1b40*/  FFMA.FTZ R18, R25, 0.5, R18 ;  /* 0x3f00000019127823 */ /* 0x000fe20000010012 */
[----:B-1----:R-:W-:Y:S01]  /*1b50*/  FFMA.FTZ R11, -R15, R15, 1 ;  /* 0x3f8000000f0b7423 */ /* 0x002fe2000001010f */
[----:B------:R-:W-:Y:S01]  /*1b60*/  FMUL.FTZ R20, R20, 0.5 ;  /* 0x3f00000014147820 */ /* 0x000fe20000410000 */
[----:B------:R-:W-:Y:S01]  /*1b70*/  FMUL.FTZ R19, R19, 0.79788458347320556641 ;  /* 0x3f4c422a13137820 */ /* 0x000fe20000410000 */
[----:B------:R-:W-:Y:S01]  /*1b80*/  FADD.FTZ R15, R15, 1 ;  /* 0x3f8000000f0f7421 */ /* 0x000fe20000010000 */
[----:B------:R-:W-:Y:S01]  /*1b90*/  FMUL.FTZ R12, R12, R11 ;  /* 0x0000000b0c0c7220 */ /* 0x000fe20000410000 */
[----:B------:R-:W-:Y:S01]  /*1ba0*/  FMUL.FTZ R17, R17, 0.79788458347320556641 ;  /* 0x3f4c422a11117820 */ /* 0x000fe20000410000 */
[----:B------:R-:W1:Y:S01]  /*1bb0*/  MUFU.TANH R9, R26 ;  /* 0x0000001a00097308 */ /* 0x000e620000002400 */
[C---:B--2---:R-:W-:Y:S01]  /*1bc0*/  FFMA.FTZ R25, -R21.reuse, R21, 1 ;  /* 0x3f80000015197423 */ /* 0x044fe20000010115 */
[----:B------:R-:W-:-:S03]  /*1bd0*/  FADD.FTZ R21, R21, 1 ;  /* 0x3f80000015157421 */ /* 0x000fc60000010000 */
[----:B------:R-:W-:Y:S01]  /*1be0*/  FMUL.FTZ R16, R6, R25 ;  /* 0x0000001906107220 */ /* 0x000fe20000410000 */
[----:B------:R-:W-:Y:S01]  /*1bf0*/  FMUL.FTZ R25, R13, 0.79788458347320556641 ;  /* 0x3f4c422a0d197820 */ /* 0x000fe20000410000 */
[----:B0-----:R-:W-:-:S03]  /*1c00*/  FFMA.FTZ R27, -R22, R22, 1 ;  /* 0x3f800000161b7423 */ /* 0x001fc60000010116 */
[----:B------:R-:W-:Y:S01]  /*1c10*/  FMUL.FTZ R12, R25, R12 ;  /* 0x0000000c190c7220 */ /* 0x000fe20000410000 */
[----:B------:R-:W-:Y:S01]  /*1c20*/  FMUL.FTZ R16, R19, R16 ;  /* 0x0000001013107220 */ /* 0x000fe20000410000 */
[----:B------:R-:W-:Y:S01]  /*1c30*/  FADD.FTZ R22, R22, 1 ;  /* 0x3f80000016167421 */ /* 0x000fe20000010000 */
[----:B------:R-:W-:Y:S01]  /*1c40*/  FMUL.FTZ R6, R10, R27 ;  /* 0x0000001b0a067220 */ /* 0x000fe20000410000 */
[----:B------:R-:W-:Y:S01]  /*1c50*/  FFMA.FTZ R12, R15, 0.5, R12 ;  /* 0x3f0000000f0c7823 */ /* 0x000fe2000001000c */
[----:B------:R-:W0:Y:S01]  /*1c60*/  LDC.64 R10, c[0x0][0x388] ;  /* 0x0000e200ff0a7b82 */ /* 0x000e220000000a00 */
[----:B----4-:R-:W-:Y:S02]  /*1c70*/  HADD2.F32 R15, -RZ, R3.H0_H0 ;  /* 0x20000003ff0f7230 */ /* 0x010fe40000004100 */
[----:B-1----:R-:W-:Y:S01]  /*1c80*/  FFMA.FTZ R13, -R9, R9, 1 ;  /* 0x3f800000090d7423 */ /* 0x002fe20000010109 */
[----:B------:R-:W-:Y:S01]  /*1c90*/  FMUL.FTZ R17, R17, R6 ;  /* 0x0000000611117220 */ /* 0x000fe20000410000 */
[----:B------:R-:W-:Y:S01]  /*1ca0*/  FFMA.FTZ R6, R21, 0.5, R16 ;  /* 0x3f00000015067823 */ /* 0x000fe20000010010 */
[----:B------:R-:W-:Y:S01]  /*1cb0*/  FADD.FTZ R9, R9, 1 ;  /* 0x3f80000009097421 */ /* 0x000fe20000010000 */
[----:B------:R-:W-:Y:S01]  /*1cc0*/  FMUL.FTZ R13, R20, R13 ;  /* 0x0000000d140d7220 */ /* 0x000fe20000410000 */
[----:B------:R-:W-:Y:S01]  /*1cd0*/  FMUL.FTZ R20, R23, 0.79788458347320556641 ;  /* 0x3f4c422a17147820 */ /* 0x000fe20000410000 */
[----:B------:R-:W-:-:S02]  /*1ce0*/  HADD2.F32 R16, -RZ, R2.H0_H0 ;  /* 0x20000002ff107230 */ /* 0x000fc40000004100 */
[----:B------:R-:W-:Y:S01]  /*1cf0*/  FMUL.FTZ R24, R15, R24 ;  /* 0x000000180f187220 */ /* 0x000fe20000410000 */
[----:B------:R-:W-:Y:S02]  /*1d00*/  HADD2.F32 R3, -RZ, R3.H1_H1 ;  /* 0x30000003ff037230 */ /* 0x000fe40000004100 */
[----:B------:R-:W-:Y:S01]  /*1d10*/  FMUL.FTZ R20, R20, R13 ;  /* 0x0000000d14147220 */ /* 0x000fe20000410000 */
[----:B------:R-:W-:Y:S02]  /*1d20*/  HADD2.F32 R13, -RZ, R2.H1_H1 ;  /* 0x30000002ff0d7230 */ /* 0x000fe40000004100 */
[----:B------:R-:W-:Y:S01]  /*1d30*/  FFMA.FTZ R2, R22, 0.5, R17 ;  /* 0x3f00000016027823 */ /* 0x000fe20000010011 */
[----:B-----5:R-:W-:Y:S02]  /*1d40*/  HADD2.F32 R15, -RZ, R4.H1_H1 ;  /* 0x30000004ff0f7230 */ /* 0x020fe40000004100 */
[----:B------:R-:W-:Y:S01]  /*1d50*/  FFMA.FTZ R9, R9, 0.5, R20 ;  /* 0x3f00000009097823 */ /* 0x000fe20000010014 */
[----:B------:R-:W-:-:S02]  /*1d60*/  HADD2.F32 R17, -RZ, R5.H0_H0 ;  /* 0x20000005ff117230 */ /* 0x000fc40000004100 */
[----:B------:R-:W-:Y:S01]  /*1d70*/  FMUL.FTZ R14, R13, R14 ;  /* 0x0000000e0d0e7220 */ /* 0x000fe20000410000 */
[----:B------:R-:W-:Y:S02]  /*1d80*/  HADD2.F32 R13, -RZ, R4.H0_H0 ;  /* 0x20000004ff0d7230 */ /* 0x000fe40000004100 */
[----:B------:R-:W-:Y:S01]  /*1d90*/  FMUL.FTZ R7, R16, R7 ;  /* 0x0000000710077220 */ /* 0x000fe20000410000 */
[----:B------:R-:W-:Y:S01]  /*1da0*/  FMUL.FTZ R3, R3, R18 ;  /* 0x0000001203037220 */ /* 0x000fe20000410000 */
[----:B------:R-:W-:Y:S01]  /*1db0*/  FMUL.FTZ R15, R15, R6 ;  /* 0x000000060f0f7220 */ /* 0x000fe20000410000 */
[----:B------:R-:W-:Y:S01]  /*1dc0*/  FMUL.FTZ R2, R17, R2 ;  /* 0x0000000211027220 */ /* 0x000fe20000410000 */
[----:B------:R-:W-:Y:S01]  /*1dd0*/  FMUL.FTZ R12, R13, R12 ;  /* 0x0000000c0d0c7220 */ /* 0x000fe20000410000 */
[----:B0-----:R-:W-:Y:S01]  /*1de0*/  IMAD.WIDE.U32 R10, R0, 0x2, R10 ;  /* 0x00000002000a7825 */ /* 0x001fe200078e000a */
[----:B------:R-:W-:-:S03]  /*1df0*/  F2FP.F16.F32.PACK_AB R4, R14, R7 ;  /* 0x000000070e04723e */ /* 0x000fc600000000ff */
[----:B------:R-:W-:Y:S01]  /*1e00*/  HADD2.F32 R0, -RZ, R5.H1_H1 ;  /* 0x30000005ff007230 */ /* 0x000fe20000004100 */
[----:B------:R-:W-:Y:S01]  /*1e10*/  F2FP.F16.F32.PACK_AB R5, R3, R24 ;  /* 0x000000180305723e */ /* 0x000fe200000000ff */
[----:B------:R-:W-:Y:S01]  /*1e20*/  IMAD.WIDE.U32 R10, R8, 0x8, R10 ;  /* 0x00000008080a7825 */ /* 0x000fe200078e000a */
[----:B------:R-:W-:-:S03]  /*1e30*/  F2FP.F16.F32.PACK_AB R8, R15, R12 ;  /* 0x0000000c0f08723e */ /* 0x000fc600000000ff */
[----:B------:R-:W-:Y:S01]  /*1e40*/  FMUL.FTZ R9, R0, R9 ;  /* 0x0000000900097220 */ /* 0x000fe20000410000 */
[----:B------:R-:W-:Y:S04]  /*1e50*/  STG.E.64 desc[UR4][R10.64], R4 ;  /* 0x000000040a007986 */ /* 0x000fe8000c101b04 */
[----:B------:R-:W-:-:S05]  /*1e60*/  F2FP.F16.F32.PACK_AB R9, R9, R2 ;  /* 0x000000020909723e */ /* 0x000fca00000000ff */
[----:B------:R-:W-:Y:S01]  /*1e70*/  STG.E.64 desc[UR4][R10.64+0x400], R8 ;  /* 0x000400080a007986 */ /* 0x000fe2000c101b04 */
[----:B------:R-:W-:Y:S05]  /*1e80*/  EXIT ;  /* 0x000000000000794d */ /* 0x000fea0003800000 */
.L_x_5428:
        /* <DEDUP_REMOVED lines=15> */
.L_x_12398:


//--------------------- .text._ZN2at6native29vectorized_elementwise_kernelILi8EZZZNS0_26GeluBackwardCUDAKernelImplERNS_18TensorIteratorBaseENS0_8GeluTypeEENKUlvE_clEvENKUlvE1_clEvEUlN3c104HalfES8_E_St5arrayIPcLm3EEEEviT0_T1_ --------------------------
	.section	.text._ZN2at6native29vectorized_elementwise_kernelILi8EZZZNS0_26GeluBackwardCUDAKernelImplERNS_18TensorIteratorBaseENS0_8GeluTypeEENKUlvE_clEvENKUlvE1_clEvEUlN3c104HalfES8_E_St5arrayIPcLm3EEEEviT0_T1_,"ax",@progbits
	.align	128
        .global         _ZN2at6native29vectorized_elementwise_kernelILi8EZZZNS0_26GeluBackwardCUDAKernelImplERNS_18TensorIteratorBaseENS0_8GeluTypeEENKUlvE_clEvENKUlvE1_clEvEUlN3c104HalfES8_E_St5arrayIPcLm3EEEEviT0_T1_
        .type           _ZN2at6native29vectorized_elementwise_kernelILi8EZZZNS0_26GeluBackwardCUDAKernelImplERNS_18TensorIteratorBaseENS0_8GeluTypeEENKUlvE_clEvENKUlvE1_clEvEUlN3c104HalfES8_E_St5arrayIPcLm3EEEEviT0_T1_,@function
        .size           _ZN2at6native29vectorized_elementwise_kernelILi8EZZZNS0_26GeluBackwardCUDAKernelImplERNS_18TensorIteratorBaseENS0_8GeluTypeEENKUlvE_clEvENKUlvE1_clEvEUlN3c104HalfES8_E_St5arrayIPcLm3EEEEviT0_T1_,(.L_x_12399 - _ZN2at6native29vectorized_elementwise_kernelILi8EZZZNS0_26GeluBackwardCUDAKernelImplERNS_18TensorIteratorBaseENS0_8GeluTypeEENKUlvE_clEvENKUlvE1_clEvEUlN3c104HalfES8_E_St5arrayIPcLm3EEEEviT0_T1_)
        .other          _ZN2at6native29vectorized_elementwise_kernelILi8EZZZNS0_26GeluBackwardCUDAKernelImplERNS_18TensorIteratorBaseENS0_8GeluTypeEENKUlvE_clEvENKUlvE1_clEvEUlN3c104HalfES8_E_St5arrayIPcLm3EEEEviT0_T1_,@"STO_CUDA_ENTRY STV_DEFAULT"
_ZN2at6native29vectorized_elementwise_kernelILi8EZZZNS0_26GeluBackwardCUDAKernelImplERNS_18TensorIteratorBaseENS0_8GeluTypeEENKUlvE_clEvENKUlvE1_clEvEUlN3c104HalfES8_E_St5arrayIPcLm3EEEEviT0_T1_:
.text._ZN2at6native29vectorized_elementwise_kernelILi8EZZZNS0_26GeluBackwardCUDAKernelImplERNS_18TensorIteratorBaseENS0_8GeluTypeEENKUlvE_clEvENKUlvE1_clEvEUlN3c104HalfES8_E_St5arrayIPcLm3EEEEviT0_T1_:
[----:B------:R-:W-:Y:S01]  /*0000*/  LDC R1, c[0x0][0x37c] ;  /* 0x0000df00ff017b82 */ /* 0x000fe20000000800 */
[----:B------:R-:W-:Y:S05]  /*0010*/  EXIT ;  /* 0x000000000000794d */ /* 0x000fea0003800000 */
.L_x_5429:
        /* <DEDUP_REMOVED lines=14> */
.L_x_12399:


//--------------------- .text._ZN2at6native18elementwise_kernelILi128ELi4EZNS0_15gpu_kernel_implIZZZNS0_26GeluBackwardCUDAKernelImplERNS_18TensorIteratorBaseENS0_8GeluTypeEENKUlvE_clEvENKUlvE0_clEvEUlffE_EEvS4_RKT_EUliE_EEviT1_ --------------------------
	.section	.text._ZN2at6native18elementwise_kernelILi128ELi4EZNS0_15gpu_kernel_implIZZZNS0_26GeluBackwardCUDAKernelImplERNS_18TensorIteratorBaseENS0_8GeluTypeEENKUlvE_clEvENKUlvE0_clEvEUlffE_EEvS4_RKT_EUliE_EEviT1_,"ax",@progbits
	.align	128
        .global         _ZN2at6native18elementwise_kernelILi128ELi4EZNS0_15gpu_kernel_implIZZZNS0_26GeluBackwardCUDAKernelImplERNS_18TensorIteratorBaseENS0_8GeluTypeEENKUlvE_clEvENKUlvE0_clEvEUlffE_EEvS4_RKT_EUliE_EEviT1_
        .type           _ZN2at6native18elementwise_kernelILi128ELi4EZNS0_15gpu_kernel_implIZZZNS0_26GeluBackwardCUDAKernelImplERNS_18TensorIteratorBaseENS0_8GeluTypeEENKUlvE_clEvENKUlvE0_clEvEUlffE_EEvS4_RKT_EUliE_EEviT1_,@function
        .size           _ZN2at6native18elementwise_kernelILi128ELi4EZNS0_15gpu_kernel_implIZZZNS0_26GeluBackwardCUDAKernelImplERNS_18TensorIteratorBaseENS0_8GeluTypeEENKUlvE_clEvENKUlvE0_clEvEUlffE_EEvS4_RKT_EUliE_EEviT1_,(.L_x_12400 - _ZN2at6native18elementwise_kernelILi128ELi4EZNS0_15gpu_kernel_implIZZZNS0_26GeluBackwardCUDAKernelImplERNS_18TensorIteratorBaseENS0_8GeluTypeEENKUlvE_clEvENKUlvE0_clEvEUlffE_EEvS4_RKT_EUliE_EEviT1_)
        .other          _ZN2at6native18elementwise_kernelILi128ELi4EZNS0_15gpu_kernel_implIZZZNS0_26GeluBackwardCUDAKernelImplERNS_18TensorIteratorBaseENS0_8GeluTypeEENKUlvE_clEvENKUlvE0_clEvEUlffE_EEvS4_RKT_EUliE_EEviT1_,@"STO_CUDA_ENTRY STV_DEFAULT"
_ZN2at6native18elementwise_kernelILi128ELi4EZNS0_15gpu_kernel_implIZZZNS0_26GeluBackwardCUDAKernelImplERNS_18TensorIteratorBaseENS0_8GeluTypeEENKUlvE_clEvENKUlvE0_clEvEUlffE_EEvS4_RKT_EUliE_EEviT1_:
.text._ZN2at6native18elementwise_kernelILi128ELi4EZNS0_15gpu_kernel_implIZZZNS0_26GeluBackwardCUDAKernelImplERNS_18TensorIteratorBaseENS0_8GeluTypeEENKUlvE_clEvENKUlvE0_clEvEUlffE_EEvS4_RKT_EUliE_EEviT1_:
        /* <DEDUP_REMOVED lines=371> */
.L_x_5432:
        /* <DEDUP_REMOVED lines=18> */
.L_x_5437:
[----:B------:R-:W2:Y:S02]  /*1850*/  LDG.E.U8 R2, desc[UR36][R2.64] ;  /* 0x0000002402027981 */ /* 0x000ea4000c1e1100 */
[----:B--2---:R-:W-:Y:S01]  /*1860*/  I2FP.F32.U32 R19, R2 ;  /* 0x0000000200137245 */ /* 0x004fe20000201000 */
[----:B------:R-:W-:Y:S06]  /*1870*/  BRA `(.L_x_5439) ;  /* 0x0000000c00447947 */ /* 0x000fec0003800000 */
.L_x_5436:
        /* <DEDUP_REMOVED lines=9> */
.L_x_5441:
[----:B------:R-:W2:Y:S02]  /*1910*/  LDG.E R2, desc[UR36][R2.64] ;  /* 0x0000002402027981 */ /* 0x000ea4000c1e1900 */
[----:B--2---:R-:W-:Y:S01]  /*1920*/  I2FP.F32.S32 R19, R2 ;  /* 0x0000000200137245 */ /* 0x004fe20000201400 */
[----:B------:R-:W-:Y:S06]  /*1930*/  BRA `(.L_x_5439) ;  /* 0x0000000c00147947 */ /* 0x000fec0003800000 */
.L_x_5440:
[----:B------:R-:W2:Y:S02]  /*1940*/  LDG.E.U16 R2, desc[UR36][R2.64] ;  /* 0x0000002402027981 */ /* 0x000ea4000c1e1500 */
[----:B--2---:R2:W3:Y:S01]  /*1950*/  I2F.S16 R19, R2 ;  /* 0x0000000200137306 */ /* 0x0044e20000101400 */
[----:B------:R-:W-:Y:S05]  /*1960*/  BRA `(.L_x_5439) ;  /* 0x0000000c00087947 */ /* 0x000fea0003800000 */
.L_x_5435:
        /* <DEDUP_REMOVED lines=8> */
.L_x_5443:
[----:B------:R-:W2:Y:S02]  /*19f0*/  LDG.E.U16 R2, desc[UR36][R2.64] ;  /* 0x0000002402027981 */ /* 0x000ea4000c1e1500 */
[----:B--2---:R-:W-:Y:S01]  /*1a00*/  HADD2.F32 R19, -RZ, R2.H0_H0 ;  /* 0x20000002ff137230 */ /* 0x004fe20000004100 */
[----:B------:R-:W-:Y:S06]  /*1a10*/  BRA `(.L_x_5439) ;  /* 0x0000000800dc7947 */ /* 0x000fec0003800000 */
.L_x_5442:
        /* <DEDUP_REMOVED lines=8> */
.L_x_5445:
[----:B------:R-:W2:Y:S02]  /*1aa0*/  LDG.E.U16 R2, desc[UR36][R2.64] ;  /* 0x0000002402027981 */ /* 0x000ea4000c1e1500 */
[----:B--2---:R-:W-:Y:S01]  /*1ab0*/  HADD2.F32 R19, -RZ, R2.H0_H0 ;  /* 0x20000002ff137230 */ /* 0x004fe20000004100 */
[----:B------:R-:W-:Y:S06]  /*1ac0*/  BRA `(.L_x_5439) ;  /* 0x0000000800b07947 */ /* 0x000fec0003800000 */
.L_x_5444:
        /* <DEDUP_REMOVED lines=11> */
.L_x_5434:
        /* <DEDUP_REMOVED lines=12> */
.L_x_5448:
        /* <DEDUP_REMOVED lines=11> */
.L_x_5447:
        /* <DEDUP_REMOVED lines=25> */
.L_x_5450:
        /* <DEDUP_REMOVED lines=12> */
.L_x_5449:
[----:B------:R-:W2:Y:S02]  /*1f40*/  LDG.E.U16 R2, desc[UR36][R2.64] ;  /* 0x0000002402027981 */ /* 0x000ea4000c1e1500 */
[----:B--2---:R-:W-:Y:S01]  /*1f50*/  IMAD.U32 R19, R2, 0x10000, RZ ;  /* 0x0001000002137824 */ /* 0x004fe200078e00ff */
[----:B------:R-:W-:Y:S06]  /*1f60*/  BRA `(.L_x_5439) ;  /* 0x0000000400887947 */ /* 0x000fec0003800000 */
.L_x_5446:
        /* <DEDUP_REMOVED lines=11> */
.L_x_5453:
        /* <DEDUP_REMOVED lines=20> */
.L_x_5455:
[----:B------:R-:W-:Y:S05]  /*2160*/  BSYNC.RECONVERGENT B0 ;  /* 0x0000000000007941 */ /* 0x000fea0003800200 */
.L_x_5454:
[----:B------:R-:W-:Y:S02]  /*2170*/  SHF.L.U32 R0, R0, 0x14, RZ ;  /* 0x0000001400007819 */ /* 0x000fe400000006ff */
[----:B------:R-:W-:-:S04]  /*2180*/  LEA R2, R2, 0x3b800000, 0x17 ;  /* 0x3b80000002027811 */ /* 0x000fc800078eb8ff */
[----:B------:R-:W-:Y:S01]  /*2190*/  LOP3.LUT R19, R2, R0, R19, 0xfe, !PT ;  /* 0x0000000002137212 */ /* 0x000fe200078efe13 */
[----:B------:R-:W-:Y:S06]  /*21a0*/  BRA `(.L_x_5439) ;  /* 0x0000000000f87947 */ /* 0x000fec0003800000 */
.L_x_5452:
        /* <DEDUP_REMOVED lines=20> */
.L_x_5457:
[----:B------:R-:W-:Y:S05]  /*22f0*/  BSYNC.RECONVERGENT B0 ;  /* 0x0000000000007941 */ /* 0x000fea0003800200 */
.L_x_5456:
[----:B------:R-:W-:Y:S01]  /*2300*/  IMAD.SHL.U32 R0, R0, 0x200000, RZ ;  /* 0x0020000000007824 */ /* 0x000fe200078e00ff */
[----:B------:R-:W-:-:S04]  /*2310*/  LEA R2, R2, 0x37800000, 0x17 ;  /* 0x3780000002027811 */ /* 0x000fc800078eb8ff */
[----:B------:R-:W-:Y:S01]  /*2320*/  LOP3.LUT R19, R2, R0, R19, 0xfe, !PT ;  /* 0x0000000002137212 */ /* 0x000fe200078efe13 */
[----:B------:R-:W-:Y:S06]  /*2330*/  BRA `(.L_x_5439) ;  /* 0x0000000000947947 */ /* 0x000fec0003800000 */
.L_x_5451:
[----:B------:R-:W-:-:S09]  /*2340*/  UISETP.NE.AND UP0, UPT, UR4, 0x1c, UPT ;  /* 0x0000001c0400788c */ /* 0x000fd2000bf05270 */
[----:B------:R-:W-:Y:S05]  /*2350*/  BRA.U !UP0, `(.L_x_5458) ;  /* 0x0000000108847547 */ /* 0x000fea000b800000 */
[----:B------:R-:W-:-:S09]  /*2360*/  UISETP.NE.AND UP0, UPT, UR4, 0x1d, UPT ;  /* 0x0000001d0400788c */ /* 0x000fd2000bf05270 */
[----:B------:R-:W-:Y:S05]  /*2370*/  BRA.U !UP0, `(.L_x_5459) ;  /* 0x0000000108707547 */ /* 0x000fea000b800000 */
[----:B------:R-:W-:-:S09]  /*2380*/  UISETP.NE.AND UP0, UPT, UR4, 0x2c, UPT ;  /* 0x0000002c0400788c */ /* 0x000fd2000bf05270 */
[----:B------:R-:W-:Y:S05]  /*2390*/  BRA.U !UP0, `(.L_x_5460) ;  /* 0x0000000108487547 */ /* 0x000fea000b800000 */
.L_x_5438:
        /* <DEDUP_REMOVED lines=16> */
.L_x_5461:
[----:B------:R-:W-:Y:S01]  /*24a0*/  MOV R19, RZ ;  /* 0x000000ff00137202 */ /* 0x000fe20000000f00 */
[----:B------:R-:W-:Y:S06]  /*24b0*/  BRA `(.L_x_5439) ;  /* 0x0000000000347947 */ /* 0x000fec0003800000 */
.L_x_5460:
        /* <DEDUP_REMOVED lines=8> */
.L_x_5459:
[----:B------:R-:W2:Y:S02]  /*2540*/  LDG.E.64 R2, desc[UR36][R2.64] ;  /* 0x0000002402027981 */ /* 0x000ea4000c1e1b00 */
[----:B--2---:R0:W1:Y:S02]  /*2550*/  I2F.U64 R19, R2 ;  /* 0x0000000200137312 */ /* 0x0040640000301000 */
[----:B01----:R-:W-:Y:S05]  /*2560*/  BRA `(.L_x_5439) ;  /* 0x0000000000087947 */ /* 0x003fea0003800000 */
.L_x_5458:
[----:B------:R-:W2:Y:S02]  /*2570*/  LDG.E R2, desc[UR36][R2.64] ;  /* 0x0000002402027981 */ /* 0x000ea4000c1e1900 */
[----:B--2---:R-:W-:-:S07]  /*2580*/  I2FP.F32.U32 R19, R2 ;  /* 0x0000000200137245 */ /* 0x004fce0000201000 */
.L_x_5439:
[----:B------:R-:W-:Y:S05]  /*2590*/  BSYNC.RECONVERGENT B6 ;  /* 0x0000000000067941 */ /* 0x000fea0003800200 */
.L_x_5433:
        /* <DEDUP_REMOVED lines=18> */
.L_x_5466:
[----:B------:R-:W2:Y:S02]  /*26c0*/  LDG.E.U8 R0, desc[UR36][R2.64] ;  /* 0x0000002402007981 */ /* 0x000ea4000c1e1100 */
[----:B--2---:R-:W-:Y:S01]  /*26d0*/  I2FP.F32.U32 R0, R0 ;  /* 0x0000000000007245 */ /* 0x004fe20000201000 */
[----:B------:R-:W-:Y:S06]  /*26e0*/  BRA `(.L_x_5468) ;  /* 0x0000000c00447947 */ /* 0x000fec0003800000 */
.L_x_5465:
        /* <DEDUP_REMOVED lines=9> */
.L_x_5470:
[----:B------:R-:W2:Y:S02]  /*2780*/  LDG.E R0, desc[UR36][R2.64] ;  /* 0x0000002402007981 */ /* 0x000ea4000c1e1900 */
[----:B--2---:R-:W-:Y:S01]  /*2790*/  I2FP.F32.S32 R0, R0 ;  /* 0x0000000000007245 */ /* 0x004fe20000201400 */
[----:B------:R-:W-:Y:S06]  /*27a0*/  BRA `(.L_x_5468) ;  /* 0x0000000c00147947 */ /* 0x000fec0003800000 */
.L_x_5469:
[----:B------:R-:W2:Y:S02]  /*27b0*/  LDG.E.U16 R0, desc[UR36][R2.64] ;  /* 0x0000002402007981 */ /* 0x000ea4000c1e1500 */
[----:B--2---:R-:W2:Y:S01]  /*27c0*/  I2F.S16 R0, R0 ;  /* 0x0000000000007306 */ /* 0x004ea20000101400 */
[----:B------:R-:W-:Y:S05]  /*27d0*/  BRA `(.L_x_5468) ;  /* 0x0000000c00087947 */ /* 0x000fea0003800000 */
.L_x_5464:
        /* <DEDUP_REMOVED lines=8> */
.L_x_5472:
[----:B------:R-:W2:Y:S02]  /*2860*/  LDG.E.U16 R0, desc[UR36][R2.64] ;  /* 0x0000002402007981 */ /* 0x000ea4000c1e1500 */
[----:B--2---:R-:W-:Y:S01]  /*2870*/  HADD2.F32 R0, -RZ, R0.H0_H0 ;  /* 0x20000000ff007230 */ /* 0x004fe20000004100 */
[----:B------:R-:W-:Y:S06]  /*2880*/  BRA `(.L_x_5468) ;  /* 0x0000000800dc7947 */ /* 0x000fec0003800000 */
.L_x_5471:
        /* <DEDUP_REMOVED lines=8> */
.L_x_5474:
[----:B------:R-:W2:Y:S02]  /*2910*/  LDG.E.U16 R0, desc[UR36][R2.64] ;  /* 0x0000002402007981 */ /* 0x000ea4000c1e1500 */
[----:B--2---:R-:W-:Y:S01]  /*2920*/  HADD2.F32 R0, -RZ, R0.H0_H0 ;  /* 0x20000000ff007230 */ /* 0x004fe20000004100 */
[----:B------:R-:W-:Y:S06]  /*2930*/  BRA `(.L_x_5468) ;  /* 0x0000000800b07947 */ /* 0x000fec0003800000 */
.L_x_5473:
        /* <DEDUP_REMOVED lines=11> */
.L_x_5463:
        /* <DEDUP_REMOVED lines=12> */
.L_x_5477:
        /* <DEDUP_REMOVED lines=11> */
.L_x_5476:
        /* <DEDUP_REMOVED lines=25> */
.L_x_5479:
        /* <DEDUP_REMOVED lines=12> */
.L_x_5478:
[----:B------:R-:W2:Y:S02]  /*2db0*/  LDG.E.U16 R0, desc[UR36][R2.64] ;  /* 0x0000002402007981 */ /* 0x000ea4000c1e1500 */
[----:B--2---:R-:W-:Y:S01]  /*2dc0*/  IMAD.U32 R0, R0, 0x10000, RZ ;  /* 0x0001000000007824 */ /* 0x004fe200078e00ff */
[----:B------:R-:W-:Y:S06]  /*2dd0*/  BRA `(.L_x_5468) ;  /* 0x0000000400887947 */ /* 0x000fec0003800000 */
.L_x_5475:
        /* <DEDUP_REMOVED lines=11> */
.L_x_5482:
        /* <DEDUP_REMOVED lines=20> */
.L_x_5484:
[----:B------:R-:W-:Y:S05]  /*2fd0*/  BSYNC.RECONVERGENT B0 ;  /* 0x0000000000007941 */ /* 0x000fea0003800200 */
.L_x_5483:
[----:B------:R-:W-:Y:S01]  /*2fe0*/  IMAD.SHL.U32 R0, R0, 0x100000, RZ ;  /* 0x0010000000007824 */ /* 0x000fe200078e00ff */
[----:B------:R-:W-:-:S04]  /*2ff0*/  LEA R2, R2, 0x3b800000, 0x17 ;  /* 0x3b80000002027811 */ /* 0x000fc800078eb8ff */
[----:B------:R-:W-:Y:S01]  /*3000*/  LOP3.LUT R0, R2, R0, R7, 0xfe, !PT ;  /* 0x0000000002007212 */ /* 0x000fe200078efe07 */
[----:B------:R-:W-:Y:S06]  /*3010*/  BRA `(.L_x_5468) ;  /* 0x0000000000f87947 */ /* 0x000fec0003800000 */
.L_x_5481:
        /* <DEDUP_REMOVED lines=20> */
.L_x_5486:
[----:B------:R-:W-:Y:S05]  /*3160*/  BSYNC.RECONVERGENT B0 ;  /* 0x0000000000007941 */ /* 0x000fea0003800200 */
.L_x_5485:
[----:B------:R-:W-:Y:S02]  /*3170*/  SHF.L.U32 R0, R0, 0x15, RZ ;  /* 0x0000001500007819 */ /* 0x000fe400000006ff */
[----:B------:R-:W-:-:S04]  /*3180*/  LEA R2, R2, 0x37800000, 0x17 ;  /* 0x3780000002027811 */ /* 0x000fc800078eb8ff */
[----:B------:R-:W-:Y:S01]  /*3190*/  LOP3.LUT R0, R2, R0, R7, 0xfe, !PT ;  /* 0x0000000002007212 */ /* 0x000fe200078efe07 */
[----:B------:R-:W-:Y:S06]  /*31a0*/  BRA `(.L_x_5468) ;  /* 0x0000000000947947 */ /* 0x000fec0003800000 */
.L_x_5480:
[----:B------:R-:W-:-:S09]  /*31b0*/  UISETP.NE.AND UP0, UPT, UR4, 0x1c, UPT ;  /* 0x0000001c0400788c */ /* 0x000fd2000bf05270 */
[----:B------:R-:W-:Y:S05]  /*31c0*/  BRA.U !UP0, `(.L_x_5487) ;  /* 0x0000000108847547 */ /* 0x000fea000b800000 */
[----:B------:R-:W-:-:S09]  /*31d0*/  UISETP.NE.AND UP0, UPT, UR4, 0x1d, UPT ;  /* 0x0000001d0400788c */ /* 0x000fd2000bf05270 */
[----:B------:R-:W-:Y:S05]  /*31e0*/  BRA.U !UP0, `(.L_x_5488) ;  /* 0x0000000108707547 */ /* 0x000fea000b800000 */
[----:B------:R-:W-:-:S09]  /*31f0*/  UISETP.NE.AND UP0, UPT, UR4, 0x2c, UPT ;  /* 0x0000002c0400788c */ /* 0x000fd2000bf05270 */
[----:B------:R-:W-:Y:S05]  /*3200*/  BRA.U !UP0, `(.L_x_5489) ;  /* 0x0000000108487547 */ /* 0x000fea000b800000 */
.L_x_5467:
[----:B------:R-:W-:Y:S01]  /*3210*/  MOV R2, 0x0 ;  /* 0x0000000000027802 */ /* 0x000fe20000000f00 */
        /* <DEDUP_REMOVED lines=15> */
.L_x_5490:
[----:B------:R-:W-:Y:S01]  /*3310*/  IMAD.MOV.U32 R0, RZ, RZ, RZ ;  /* 0x000000ffff007224 */ /* 0x000fe200078e00ff */
[----:B------:R-:W-:Y:S06]  /*3320*/  BRA `(.L_x_5468) ;  /* 0x0000000000347947 */ /* 0x000fec0003800000 */
.L_x_5489:
        /* <DEDUP_REMOVED lines=8> */
.L_x_5488:
[----:B------:R-:W2:Y:S02]  /*33b0*/  LDG.E.64 R2, desc[UR36][R2.64] ;  /* 0x0000002402027981 */ /* 0x000ea4000c1e1b00 */
[----:B--2---:R0:W1:Y:S02]  /*33c0*/  I2F.U64 R0, R2 ;  /* 0x0000000200007312 */ /* 0x0040640000301000 */
[----:B01----:R-:W-:Y:S05]  /*33d0*/  BRA `(.L_x_5468) ;  /* 0x0000000000087947 */ /* 0x003fea0003800000 */
.L_x_5487:
[----:B------:R-:W2:Y:S02]  /*33e0*/  LDG.E R0, desc[UR36][R2.64] ;  /* 0x0000002402007981 */ /* 0x000ea4000c1e1900 */
[----:B--2---:R-:W-:-:S07]  /*33f0*/  I2FP.F32.U32 R0, R0 ;  /* 0x0000000000007245 */ /* 0x004fce0000201000 */
.L_x_5468:
[----:B------:R-:W-:Y:S05]  /*3400*/  BSYNC.RECONVERGENT B6 ;  /* 0x0000000000067941 */ /* 0x000fea0003800200 */
.L_x_5462:
[CC--:B012--5:R-:W-:Y:S01]  /*3410*/  FMUL.FTZ R3, R0.reuse, R0.reuse ;  /* 0x0000000000037220 */ /* 0x0e7fe20000410000 */
[----:B------:R-:W0:Y:S01]  /*3420*/  LDCU.64 UR6, c[0x0][0x5e8] ;  /* 0x0000bd00ff0677ac */ /* 0x000e220008000a00 */
[----:B----4-:R-:W-:Y:S02]  /*3430*/  IMAD.MOV.U32 R2, RZ, RZ, 0x3e095d4e ;  /* 0x3e095d4eff027424 */ /* 0x010fe400078e00ff */
[C---:B------:R-:W-:Y:S01]  /*3440*/  FMUL.FTZ R5, R3.reuse, R0 ;  /* 0x0000000003057220 */ /* 0x040fe20000410000 */
[----:B------:R-:W-:Y:S01]  /*3450*/  UPRMT UR4, UR43, 0x9910, URZ ;  /* 0x000099102b047896 */ /* 0x000fe200080000ff */
[----:B------:R-:W-:Y:S02]  /*3460*/  FFMA.FTZ R3, R3, R2, 1 ;  /* 0x3f80000003037423 */ /* 0x000fe40000010002 */
[----:B------:R-:W-:Y:S01]  /*3470*/  FFMA.FTZ R5, R5, 0.044714998453855514526, R0 ;  /* 0x3d37271305057823 */ /* 0x000fe20000010000 */
[----:B------:R-:W-:Y:S01]  /*3480*/  FMUL.FTZ R0, R0, 0.5 ;  /* 0x3f00000000007820 */ /* 0x000fe20000410000 */
[----:B------:R-:W-:Y:S01]  /*3490*/  FMUL.FTZ R3, R3, 0.79788458347320556641 ;  /* 0x3f4c422a03037820 */ /* 0x000fe20000410000 */
[----:B------:R-:W-:Y:S01]  /*34a0*/  UISETP.GT.AND UP0, UPT, UR4, 0x9, UPT ;  /* 0x000000090400788c */ /* 0x000fe2000bf04270 */
[----:B------:R-:W-:-:S06]  /*34b0*/  FMUL.FTZ R5, R5, 0.79788458347320556641 ;  /* 0x3f4c422a05057820 */ /* 0x000fcc0000410000 */
[----:B------:R-:W1:Y:S01]  /*34c0*/  MUFU.TANH R5, R5 ;  /* 0x0000000500057308 */ /* 0x000e620000002400 */
[----:B0-----:R-:W-:Y:S01]  /*34d0*/  IADD3 R2, P0, PT, R16, UR6, RZ ;  /* 0x0000000610027c10 */ /* 0x001fe2000ff1e0ff */
[C---:B-1----:R-:W-:Y:S01]  /*34e0*/  FFMA.FTZ R7, -R5.reuse, R5, 1 ;  /* 0x3f80000005077423 */ /* 0x042fe20000010105 */
[----:B------:R-:W-:-:S03]  /*34f0*/  FADD.FTZ R5, R5, 1 ;  /* 0x3f80000005057421 */ /* 0x000fc60000010000 */
[----:B------:R-:W-:-:S04]  /*3500*/  FMUL.FTZ R0, R0, R7 ;  /* 0x0000000700007220 */ /* 0x000fc80000410000 */
[----:B------:R-:W-:Y:S01]  /*3510*/  FMUL.FTZ R0, R3, R0 ;  /* 0x0000000003007220 */ /* 0x000fe20000410000 */
        /* <DEDUP_REMOVED lines=15> */
.L_x_5494:
[----:B------:R-:W0:Y:S02]  /*3610*/  F2I.S64.TRUNC R4, R4 ;  /* 0x0000000400047311 */ /* 0x000e24000020d900 */
[----:B0-----:R-:W-:-:S05]  /*3620*/  IMAD.MOV.U32 R7, RZ, RZ, R4 ;  /* 0x000000ffff077224 */ /* 0x001fca00078e0004 */
[----:B------:R0:W-:Y:S01]  /*3630*/  STG.E.U8 desc[UR36][R2.64], R7 ;  /* 0x0000000702007986 */ /* 0x0001e2000c101124 */
[----:B------:R-:W-:Y:S05]  /*3640*/  BRA `(.L_x_5496) ;  /* 0x0000000c002c7947 */ /* 0x000fea0003800000 */
.L_x_5493:
        /* <DEDUP_REMOVED lines=9> */
.L_x_5498:
[----:B------:R-:W0:Y:S02]  /*36e0*/  F2I.FTZ.TRUNC.NTZ R5, R4 ;  /* 0x0000000400057305 */ /* 0x000e24000021f100 */
[----:B0-----:R0:W-:Y:S01]  /*36f0*/  STG.E desc[UR36][R2.64], R5 ;  /* 0x0000000502007986 */ /* 0x0011e2000c101924 */
[----:B------:R-:W-:Y:S05]  /*3700*/  BRA `(.L_x_5496) ;  /* 0x0000000800fc7947 */ /* 0x000fea0003800000 */
.L_x_5497:
[----:B------:R-:W0:Y:S02]  /*3710*/  F2I.FTZ.TRUNC.NTZ R5, R4 ;  /* 0x0000000400057305 */ /* 0x000e24000021f100 */
[----:B0-----:R0:W-:Y:S01]  /*3720*/  STG.E.U16 desc[UR36][R2.64], R5 ;  /* 0x0000000502007986 */ /* 0x0011e2000c101524 */
[----:B------:R-:W-:Y:S05]  /*3730*/  BRA `(.L_x_5496) ;  /* 0x0000000800f07947 */ /* 0x000fea0003800000 */
.L_x_5492:
        /* <DEDUP_REMOVED lines=8> */
.L_x_5500:
[----:B------:R-:W-:-:S05]  /*37c0*/  F2FP.F16.F32.PACK_AB R4, RZ, R4 ;  /* 0x00000004ff04723e */ /* 0x000fca00000000ff */
[----:B------:R0:W-:Y:S01]  /*37d0*/  STG.E.U16 desc[UR36][R2.64], R4 ;  /* 0x0000000402007986 */ /* 0x0001e2000c101524 */
[----:B------:R-:W-:Y:S05]  /*37e0*/  BRA `(.L_x_5496) ;  /* 0x0000000800c47947 */ /* 0x000fea0003800000 */
.L_x_5499:
        /* <DEDUP_REMOVED lines=9> */
.L_x_5502:
[----:B------:R-:W-:-:S04]  /*3880*/  F2FP.F16.F32.PACK_AB R5, RZ, R4 ;  /* 0x00000004ff05723e */ /* 0x000fc800000000ff */
[----:B------:R-:W-:-:S05]  /*3890*/  PRMT R5, R5, 0x5410, RZ ;  /* 0x0000541005057816 */ /* 0x000fca00000000ff */
[----:B------:R2:W-:Y:S01]  /*38a0*/  STG.E desc[UR36][R2.64], R5 ;  /* 0x0000000502007986 */ /* 0x0005e2000c101924 */
[----:B------:R-:W-:Y:S05]  /*38b0*/  BRA `(.L_x_5496) ;  /* 0x0000000800907947 */ /* 0x000fea0003800000 */
.L_x_5501:
[----:B------:R-:W-:-:S06]  /*38c0*/  FMUL.FTZ R4, R4, 1 ;  /* 0x3f80000004047820 */ /* 0x000fcc0000410000 */
[----:B------:R-:W0:Y:S02]  /*38d0*/  F2F.F64.F32 R4, R4 ;  /* 0x0000000400047310 */ /* 0x000e240000201800 */
[----:B0-----:R4:W-:Y:S01]  /*38e0*/  STG.E.64 desc[UR36][R2.64], R4 ;  /* 0x0000000402007986 */ /* 0x0019e2000c101b24 */
[----:B------:R-:W-:Y:S05]  /*38f0*/  BRA `(.L_x_5496) ;  /* 0x0000000800807947 */ /* 0x000fea0003800000 */
.L_x_5491:
        /* <DEDUP_REMOVED lines=12> */
.L_x_5505:
[----:B------:R-:W-:Y:S01]  /*39c0*/  FMUL.FTZ R4, R4, 1 ;  /* 0x3f80000004047820 */ /* 0x000fe20000410000 */
[----:B------:R-:W-:-:S05]  /*39d0*/  CS2R R6, SRZ ;  /* 0x0000000000067805 */ /* 0x000fca000001ff00 */
[----:B------:R-:W0:Y:S02]  /*39e0*/  F2F.F64.F32 R4, R4 ;  /* 0x0000000400047310 */ /* 0x000e240000201800 */
[----:B0-----:R0:W-:Y:S01]  /*39f0*/  STG.E.128 desc[UR36][R2.64], R4 ;  /* 0x0000000402007986 */ /* 0x0011e2000c101d24 */
[----:B------:R-:W-:Y:S05]  /*3a00*/  BRA `(.L_x_5496) ;  /* 0x00000008003c7947 */ /* 0x000fea0003800000 */
.L_x_5504:
        /* <DEDUP_REMOVED lines=18> */
.L_x_5509:
[----:B------:R-:W-:Y:S05]  /*3b30*/  BSYNC.RECONVERGENT B0 ;  /* 0x0000000000007941 */ /* 0x000fea0003800200 */
.L_x_5508:
[----:B------:R-:W-:-:S05]  /*3b40*/  LOP3.LUT R7, R0, 0x80, R7, 0xf8, !PT ;  /* 0x0000008000077812 */ /* 0x000fca00078ef807 */
[----:B------:R0:W-:Y:S01]  /*3b50*/  STG.E.U8 desc[UR36][R2.64], R7 ;  /* 0x0000000702007986 */ /* 0x0001e2000c101124 */
[----:B------:R-:W-:Y:S05]  /*3b60*/  BRA `(.L_x_5496) ;  /* 0x0000000400e47947 */ /* 0x000fea0003800000 */
.L_x_5507:
        /* <DEDUP_REMOVED lines=14> */
.L_x_5511:
[----:B------:R-:W-:Y:S05]  /*3c50*/  BSYNC.RECONVERGENT B0 ;  /* 0x0000000000007941 */ /* 0x000fea0003800200 */
.L_x_5510:
[----:B------:R-:W-:-:S05]  /*3c60*/  LOP3.LUT R5, R0, 0x80, R7, 0xf8, !PT ;  /* 0x0000008000057812 */ /* 0x000fca00078ef807 */
[----:B------:R0:W-:Y:S01]  /*3c70*/  STG.E.U8 desc[UR36][R2.64], R5 ;  /* 0x0000000502007986 */ /* 0x0001e2000c101124 */
[----:B------:R-:W-:Y:S05]  /*3c80*/  BRA `(.L_x_5496) ;  /* 0x00000004009c7947 */ /* 0x000fea0003800000 */
.L_x_5506:
[----:B------:R-:W-:-:S05]  /*3c90*/  F2FP.BF16.F32.PACK_AB R4, RZ, R4 ;  /* 0x00000004ff04723e */ /* 0x000fca00000010ff */
[----:B------:R0:W-:Y:S01]  /*3ca0*/  STG.E.U16 desc[UR36][R2.64], R4 ;  /* 0x0000000402007986 */ /* 0x0001e2000c101524 */
[----:B------:R-:W-:Y:S05]  /*3cb0*/  BRA `(.L_x_5496) ;  /* 0x0000000400907947 */ /* 0x000fea0003800000 */
.L_x_5503:
        /* <DEDUP_REMOVED lines=11> */
.L_x_5514:
        /* <DEDUP_REMOVED lines=12> */
.L_x_5517:
[----:B------:R-:W-:-:S04]  /*3e30*/  SHF.R.U32.HI R0, RZ, 0x14, R4 ;  /* 0x00000014ff007819 */ /* 0x000fc80000011604 */
[----:B------:R-:W-:-:S04]  /*3e40*/  LOP3.LUT R5, R0, 0x1, RZ, 0xc0, !PT ;  /* 0x0000000100057812 */ /* 0x000fc800078ec0ff */
[----:B------:R-:W-:-:S04]  /*3e50*/  IADD3 R0, PT, PT, R4, 0x487ffff, R5 ;  /* 0x0487ffff04007810 */ /* 0x000fc80007ffe005 */
[----:B------:R-:W-:-:S04]  /*3e60*/  SHF.R.U32.HI R0, RZ, 0x14, R0 ;  /* 0x00000014ff007819 */ /* 0x000fc80000011600 */
[----:B------:R-:W-:-:S07]  /*3e70*/  LOP3.LUT R5, R0, 0xff, RZ, 0xc0, !PT ;  /* 0x000000ff00057812 */ /* 0x000fce00078ec0ff */
.L_x_5518:
[----:B------:R-:W-:-:S04]  /*3e80*/  SHF.R.U32.HI R4, RZ, 0x18, R4 ;  /* 0x00000018ff047819 */ /* 0x000fc80000011604 */
[----:B------:R-:W-:-:S04]  /*3e90*/  LOP3.LUT R5, R5, 0x80, R4, 0xf8, !PT ;  /* 0x0000008005057812 */ /* 0x000fc800078ef804 */
[----:B------:R-:W-:-:S07]  /*3ea0*/  PRMT R0, R5, 0x7610, R0 ;  /* 0x0000761005007816 */ /* 0x000fce0000000000 */
.L_x_5516:
[----:B------:R-:W-:Y:S05]  /*3eb0*/  BSYNC.RECONVERGENT B0 ;  /* 0x0000000000007941 */ /* 0x000fea0003800200 */
.L_x_5515:
[----:B------:R0:W-:Y:S01]  /*3ec0*/  STG.E.U8 desc[UR36][R2.64], R0 ;  /* 0x0000000002007986 */ /* 0x0001e2000c101124 */
[----:B------:R-:W-:Y:S05]  /*3ed0*/  BRA `(.L_x_5496) ;  /* 0x0000000400087947 */ /* 0x000fea0003800000 */
.L_x_5513:
        /* <DEDUP_REMOVED lines=12> */
.L_x_5521:
[----:B------:R-:W-:-:S04]  /*3fa0*/  SHF.R.U32.HI R0, RZ, 0x15, R4 ;  /* 0x00000015ff007819 */ /* 0x000fc80000011604 */
[----:B------:R-:W-:-:S04]  /*3fb0*/  LOP3.LUT R5, R0, 0x1, RZ, 0xc0, !PT ;  /* 0x0000000100057812 */ /* 0x000fc800078ec0ff */
[----:B------:R-:W-:-:S04]  /*3fc0*/  IADD3 R0, PT, PT, R4, 0x88fffff, R5 ;  /* 0x088fffff04007810 */ /* 0x000fc80007ffe005 */
[----:B------:R-:W-:-:S04]  /*3fd0*/  SHF.R.U32.HI R0, RZ, 0x15, R0 ;  /* 0x00000015ff007819 */ /* 0x000fc80000011600 */
[----:B------:R-:W-:-:S07]  /*3fe0*/  LOP3.LUT R5, R0, 0xff, RZ, 0xc0, !PT ;  /* 0x000000ff00057812 */ /* 0x000fce00078ec0ff */
.L_x_5522:
[----:B------:R-:W-:-:S04]  /*3ff0*/  SHF.R.U32.HI R4, RZ, 0x18, R4 ;  /* 0x00000018ff047819 */ /* 0x000fc80000011604 */
[----:B------:R-:W-:-:S04]  /*4000*/  LOP3.LUT R5, R5, 0x80, R4, 0xf8, !PT ;  /* 0x0000008005057812 */ /* 0x000fc800078ef804 */
[----:B------:R-:W-:-:S07]  /*4010*/  PRMT R0, R5, 0x7610, R0 ;  /* 0x0000761005007816 */ /* 0x000fce0000000000 */
.L_x_5520:
[----:B------:R-:W-:Y:S05]  /*4020*/  BSYNC.RECONVERGENT B0 ;  /* 0x0000000000007941 */ /* 0x000fea0003800200 */
.L_x_5519:
[----:B------:R0:W-:Y:S01]  /*4030*/  STG.E.U8 desc[UR36][R2.64], R0 ;  /* 0x0000000002007986 */ /* 0x0001e2000c101124 */
[----:B------:R-:W-:Y:S05]  /*4040*/  BRA `(.L_x_5496) ;  /* 0x0000000000ac7947 */ /* 0x000fea0003800000 */
.L_x_5512:
[----:B------:R-:W-:-:S09]  /*4050*/  UISETP.NE.AND UP0, UPT, UR4, 0x1c, UPT ;  /* 0x0000001c0400788c */ /* 0x000fd2000bf05270 */
[----:B------:R-:W-:Y:S05]  /*4060*/  BRA.U !UP0, `(.L_x_5523) ;  /* 0x00000001089c7547 */ /* 0x000fea000b800000 */
[----:B------:R-:W-:-:S09]  /*4070*/  UISETP.NE.AND UP0, UPT, UR4, 0x1d, UPT ;  /* 0x0000001d0400788c */ /* 0x000fd2000bf05270 */
[----:B------:R-:W-:Y:S05]  /*4080*/  BRA.U !UP0, `(.L_x_5524) ;  /* 0x0000000108887547 */ /* 0x000fea000b800000 */
[----:B------:R-:W-:-:S09]  /*4090*/  UISETP.NE.AND UP0, UPT, UR4, 0x2c, UPT ;  /* 0x0000002c0400788c */ /* 0x000fd2000bf05270 */
[----:B------:R-:W-:Y:S05]  /*40a0*/  BRA.U !UP0, `(.L_x_5525) ;  /* 0x0000000108447547 */ /* 0x000fea000b800000 */
.L_x_5495:
        /* <DEDUP_REMOVED lines=16> */
.L_x_5526:
[----:B------:R-:W-:Y:S05]  /*41b0*/  BRA `(.L_x_5496) ;  /* 0x0000000000507947 */ /* 0x000fea0003800000 */
.L_x_5525:
        /* <DEDUP_REMOVED lines=15> */
.L_x_5524:
[----:B------:R-:W0:Y:S02]  /*42b0*/  F2I.U64.TRUNC R4, R4 ;  /* 0x0000000400047311 */ /* 0x000e24000020d800 */
[----:B0-----:R0:W-:Y:S01]  /*42c0*/  STG.E.64 desc[UR36][R2.64], R4 ;  /* 0x0000000402007986 */ /* 0x0011e2000c101b24 */
[----:B------:R-:W-:Y:S05]  /*42d0*/  BRA `(.L_x_5496) ;  /* 0x0000000000087947 */ /* 0x000fea0003800000 */
.L_x_5523:
[----:B------:R-:W0:Y:S02]  /*42e0*/  F2I.FTZ.U32.TRUNC.NTZ R5, R4 ;  /* 0x0000000400057305 */ /* 0x000e24000021f000 */
[----:B0-----:R0:W-:Y:S02]  /*42f0*/  STG.E desc[UR36][R2.64], R5 ;  /* 0x0000000502007986 */ /* 0x0011e4000c101924 */
.L_x_5496:
[----:B------:R-:W-:-:S07]  /*4300*/  VIADD R17, R17, 0x80 ;  /* 0x0000008011117836 */ /* 0x000fce0000000000 */
.L_x_5431:
[----:B------:R-:W-:Y:S05]  /*4310*/  BSYNC.RECONVERGENT B7 ;  /* 0x0000000000077941 */ /* 0x000fea0003800200 */
.L_x_5430:
        /* <DEDUP_REMOVED lines=358> */
.L_x_5529:
        /* <DEDUP_REMOVED lines=18> */
.L_x_5534:
[----:B------:R-:W2:Y:S02]  /*5aa0*/  LDG.E.U8 R2, desc[UR36][R2.64] ;  /* 0x0000002402027981 */ /* 0x000ea4000c1e1100 */
[----:B--2---:R-:W-:Y:S01]  /*5ab0*/  I2FP.F32.U32 R19, R2 ;  /* 0x0000000200137245 */ /* 0x004fe20000201000 */
[----:B------:R-:W-:Y:S06]  /*5ac0*/  BRA `(.L_x_5536) ;  /* 0x0000000c00447947 */ /* 0x000fec0003800000 */
.L_x_5533:
        /* <DEDUP_REMOVED lines=9> */
.L_x_5538:
[----:B------:R-:W2:Y:S02]  /*5b60*/  LDG.E R2, desc[UR36][R2.64] ;  /* 0x0000002402027981 */ /* 0x000ea4000c1e1900 */
[----:B--2---:R-:W-:Y:S01]  /*5b70*/  I2FP.F32.S32 R19, R2 ;  /* 0x0000000200137245 */ /* 0x004fe20000201400 */
[----:B------:R-:W-:Y:S06]  /*5b80*/  BRA `(.L_x_5536) ;  /* 0x0000000c00147947 */ /* 0x000fec0003800000 */
.L_x_5537:
[----:B------:R-:W2:Y:S02]  /*5b90*/  LDG.E.U16 R2, desc[UR36][R2.64] ;  /* 0x0000002402027981 */ /* 0x000ea4000c1e1500 */
[----:B--2---:R0:W1:Y:S01]  /*5ba0*/  I2F.S16 R19, R2 ;  /* 0x0000000200137306 */ /* 0x0040620000101400 */
[----:B------:R-:W-:Y:S05]  /*5bb0*/  BRA `(.L_x_5536) ;  /* 0x0000000c00087947 */ /* 0x000fea0003800000 */
.L_x_5532:
        /* <DEDUP_REMOVED lines=8> */
.L_x_5540:
[----:B------:R-:W2:Y:S02]  /*5c40*/  LDG.E.U16 R2, desc[UR36][R2.64] ;  /* 0x0000002402027981 */ /* 0x000ea4000c1e1500 */
[----:B--2---:R-:W-:Y:S01]  /*5c50*/  HADD2.F32 R19, -RZ, R2.H0_H0 ;  /* 0x20000002ff137230 */ /* 0x004fe20000004100 */
[----:B------:R-:W-:Y:S06]  /*5c60*/  BRA `(.L_x_5536) ;  /* 0x0000000800dc7947 */ /* 0x000fec0003800000 */
.L_x_5539:
        /* <DEDUP_REMOVED lines=8> */
.L_x_5542:
[----:B------:R-:W2:Y:S02]  /*5cf0*/  LDG.E.U16 R2, desc[UR36][R2.64] ;  /* 0x0000002402027981 */ /* 0x000ea4000c1e1500 */
[----:B--2---:R-:W-:Y:S01]  /*5d00*/  HADD2.F32 R19, -RZ, R2.H0_H0 ;  /* 0x20000002ff137230 */ /* 0x004fe20000004100 */
[----:B------:R-:W-:Y:S06]  /*5d10*/  BRA `(.L_x_5536) ;  /* 0x0000000800b07947 */ /* 0x000fec0003800000 */
.L_x_5541:
        /* <DEDUP_REMOVED lines=11> */
.L_x_5531:
        /* <DEDUP_REMOVED lines=12> */
.L_x_5545:
        /* <DEDUP_REMOVED lines=11> */
.L_x_5544:
        /* <DEDUP_REMOVED lines=25> */
.L_x_5547:
        /* <DEDUP_REMOVED lines=12> */
.L_x_5546:
[----:B------:R-:W2:Y:S02]  /*6190*/  LDG.E.U16 R2, desc[UR36][R2.64] ;  /* 0x0000002402027981 */ /* 0x000ea4000c1e1500 */
[----:B--2---:R-:W-:Y:S01]  /*61a0*/  SHF.L.U32 R19, R2, 0x10, RZ ;  /* 0x0000001002137819 */ /* 0x004fe200000006ff */
[----:B------:R-:W-:Y:S06]  /*61b0*/  BRA `(.L_x_5536) ;  /* 0x0000000400887947 */ /* 0x000fec0003800000 */
.L_x_5543:
        /* <DEDUP_REMOVED lines=11> */
.L_x_5550:
        /* <DEDUP_REMOVED lines=20> */
.L_x_5552:
[----:B------:R-:W-:Y:S05]  /*63b0*/  BSYNC.RECONVERGENT B0 ;  /* 0x0000000000007941 */ /* 0x000fea0003800200 */
.L_x_5551:
[----:B------:R-:W-:Y:S01]  /*63c0*/  IMAD.SHL.U32 R0, R0, 0x100000, RZ ;  /* 0x0010000000007824 */ /* 0x000fe200078e00ff */
[----:B------:R-:W-:-:S04]  /*63d0*/  LEA R2, R2, 0x3b800000, 0x17 ;  /* 0x3b80000002027811 */ /* 0x000fc800078eb8ff */
[----:B------:R-:W-:Y:S01]  /*63e0*/  LOP3.LUT R19, R2, R0, R19, 0xfe, !PT ;  /* 0x0000000002137212 */ /* 0x000fe200078efe13 */
[----:B------:R-:W-:Y:S06]  /*63f0*/  BRA `(.L_x_5536) ;  /* 0x0000000000f87947 */ /* 0x000fec0003800000 */
.L_x_5549:
        /* <DEDUP_REMOVED lines=20> */
.L_x_5554:
[----:B------:R-:W-:Y:S05]  /*6540*/  BSYNC.RECONVERGENT B0 ;  /* 0x0000000000007941 */ /* 0x000fea0003800200 */
.L_x_5553:
[----:B------:R-:W-:Y:S01]  /*6550*/  IMAD.SHL.U32 R0, R0, 0x200000, RZ ;  /* 0x0020000000007824 */ /* 0x000fe200078e00ff */
[----:B------:R-:W-:-:S04]  /*6560*/  LEA R2, R2, 0x37800000, 0x17 ;  /* 0x3780000002027811 */ /* 0x000fc800078eb8ff */
[----:B------:R-:W-:Y:S01]  /*6570*/  LOP3.LUT R19, R2, R0, R19, 0xfe, !PT ;  /* 0x0000000002137212 */ /* 0x000fe200078efe13 */
[----:B------:R-:W-:Y:S06]  /*6580*/  BRA `(.L_x_5536) ;  /* 0x0000000000947947 */ /* 0x000fec0003800000 */
.L_x_5548:
        /* <DEDUP_REMOVED lines=14> */
.L_x_5535:
        /* <DEDUP_REMOVED lines=16> */
.L_x_5557:
[----:B------:R-:W-:Y:S01]  /*6770*/  IMAD.MOV.U32 R19, RZ, RZ, RZ ;  /* 0x000000ffff137224 */ /* 0x000fe200078e00ff */
[----:B------:R-:W-:Y:S06]  /*6780*/  BRA `(.L_x_5536) ;  /* 0x0000000000147947 */ /* 0x000fec0003800000 */
.L_x_5556:
[----:B------:R-:W2:Y:S02]  /*6790*/  LDG.E.64 R2, desc[UR36][R2.64] ;  /* 0x0000002402027981 */ /* 0x000ea4000c1e1b00 */
[----:B--2---:R0:W1:Y:S02]  /*67a0*/  I2F.U64 R19, R2 ;  /* 0x0000000200137312 */ /* 0x0040640000301000 */
[----:B01----:R-:W-:Y:S05]  /*67b0*/  BRA `(.L_x_5536) ;  /* 0x0000000000087947 */ /* 0x003fea0003800000 */
.L_x_5555:
[----:B------:R-:W2:Y:S02]  /*67c0*/  LDG.E R2, desc[UR36][R2.64] ;  /* 0x0000002402027981 */ /* 0x000ea4000c1e1900 */
[----:B--2---:R-:W-:-:S07]  /*67d0*/  I2FP.F32.U32 R19, R2 ;  /* 0x0000000200137245 */ /* 0x004fce0000201000 */
.L_x_5536:
[----:B------:R-:W-:Y:S05]  /*67e0*/  BSYNC.RECONVERGENT B6 ;  /* 0x0000000000067941 */ /* 0x000fea0003800200 */
.L_x_5530:
        /* <DEDUP_REMOVED lines=18> */
.L_x_5562:
[----:B------:R-:W2:Y:S02]  /*6910*/  LDG.E.U8 R0, desc[UR36][R2.64] ;  /* 0x0000002402007981 */ /* 0x000ea4000c1e1100 */
[----:B--2---:R-:W-:Y:S01]  /*6920*/  I2FP.F32.U32 R0, R0 ;  /* 0x0000000000007245 */ /* 0x004fe20000201000 */
[----:B------:R-:W-:Y:S06]  /*6930*/  BRA `(.L_x_5564) ;  /* 0x0000000c00447947 */ /* 0x000fec0003800000 */
.L_x_5561:
        /* <DEDUP_REMOVED lines=9> */
.L_x_5566:
[----:B------:R-:W2:Y:S02]  /*69d0*/  LDG.E R0, desc[UR36][R2.64] ;  /* 0x0000002402007981 */ /* 0x000ea4000c1e1900 */
[----:B--2---:R-:W-:Y:S01]  /*69e0*/  I2FP.F32.S32 R0, R0 ;  /* 0x0000000000007245 */ /* 0x004fe20000201400 */
[----:B------:R-:W-:Y:S06]  /*69f0*/  BRA `(.L_x_5564) ;  /* 0x0000000c00147947 */ /* 0x000fec0003800000 */
.L_x_5565:
[----:B------:R-:W2:Y:S02]  /*6a00*/  LDG.E.U16 R0, desc[UR36][R2.64] ;  /* 0x0000002402007981 */ /* 0x000ea4000c1e1500 */
[----:B--2---:R-:W0:Y:S01]  /*6a10*/  I2F.S16 R0, R0 ;  /* 0x0000000000007306 */ /* 0x004e220000101400 */
[----:B------:R-:W-:Y:S05]  /*6a20*/  BRA `(.L_x_5564) ;  /* 0x0000000c00087947 */ /* 0x000fea0003800000 */
.L_x_5560:
        /* <DEDUP_REMOVED lines=8> */
.L_x_5568:
[----:B------:R-:W2:Y:S02]  /*6ab0*/  LDG.E.U16 R0, desc[UR36][R2.64] ;  /* 0x0000002402007981 */ /* 0x000ea4000c1e1500 */
[----:B--2---:R-:W-:Y:S01]  /*6ac0*/  HADD2.F32 R0, -RZ, R0.H0_H0 ;  /* 0x20000000ff007230 */ /* 0x004fe20000004100 */
[----:B------:R-:W-:Y:S06]  /*6ad0*/  BRA `(.L_x_5564) ;  /* 0x0000000800dc7947 */ /* 0x000fec0003800000 */
.L_x_5567:
        /* <DEDUP_REMOVED lines=8> */
.L_x_5570:
[----:B------:R-:W2:Y:S02]  /*6b60*/  LDG.E.U16 R0, desc[UR36][R2.64] ;  /* 0x0000002402007981 */ /* 0x000ea4000c1e1500 */
[----:B--2---:R-:W-:Y:S01]  /*6b70*/  HADD2.F32 R0, -RZ, R0.H0_H0 ;  /* 0x20000000ff007230 */ /* 0x004fe20000004100 */
[----:B------:R-:W-:Y:S06]  /*6b80*/  BRA `(.L_x_5564) ;  /* 0x0000000800b07947 */ /* 0x000fec0003800000 */
.L_x_5569:
        /* <DEDUP_REMOVED lines=11> */
.L_x_5559:
        /* <DEDUP_REMOVED lines=12> */
.L_x_5573:
        /* <DEDUP_REMOVED lines=11> */
.L_x_5572:
        /* <DEDUP_REMOVED lines=25> */
.L_x_5575:
        /* <DEDUP_REMOVED lines=12> */
.L_x_5574:
[----:B------:R-:W2:Y:S02]  /*7000*/  LDG.E.U16 R0, desc[UR36][R2.64] ;  /* 0x0000002402007981 */ /* 0x000ea4000c1e1500 */
[----:B--2---:R-:W-:Y:S01]  /*7010*/  IMAD.U32 R0, R0, 0x10000, RZ ;  /* 0x0001000000007824 */ /* 0x004fe200078e00ff */
[----:B------:R-:W-:Y:S06]  /*7020*/  BRA `(.L_x_5564) ;  /* 0x0000000400887947 */ /* 0x000fec0003800000 */
.L_x_5571:
        /* <DEDUP_REMOVED lines=11> */
.L_x_5578:
        /* <DEDUP_REMOVED lines=20> */
.L_x_5580:
[----:B------:R-:W-:Y:S05]  /*7220*/  BSYNC.RECONVERGENT B0 ;  /* 0x0000000000007941 */ /* 0x000fea0003800200 */
.L_x_5579:
[----:B------:R-:W-:Y:S02]  /*7230*/  SHF.L.U32 R0, R0, 0x14, RZ ;  /* 0x0000001400007819 */ /* 0x000fe400000006ff */
[----:B------:R-:W-:-:S04]  /*7240*/  LEA R2, R2, 0x3b800000, 0x17 ;  /* 0x3b80000002027811 */ /* 0x000fc800078eb8ff */
[----:B------:R-:W-:Y:S01]  /*7250*/  LOP3.LUT R0, R2, R0, R7, 0xfe, !PT ;  /* 0x0000000002007212 */ /* 0x000fe200078efe07 */
[----:B------:R-:W-:Y:S06]  /*7260*/  BRA `(.L_x_5564) ;  /* 0x0000000000f87947 */ /* 0x000fec0003800000 */
.L_x_5577:
        /* <DEDUP_REMOVED lines=20> */
.L_x_5582:
[----:B------:R-:W-:Y:S05]  /*73b0*/  BSYNC.RECONVERGENT B0 ;  /* 0x0000000000007941 */ /* 0x000fea0003800200 */
.L_x_5581:
[----:B------:R-:W-:Y:S01]  /*73c0*/  IMAD.SHL.U32 R0, R0, 0x200000, RZ ;  /* 0x0020000000007824 */ /* 0x000fe200078e00ff */
[----:B------:R-:W-:-:S04]  /*73d0*/  LEA R2, R2, 0x37800000, 0x17 ;  /* 0x3780000002027811 */ /* 0x000fc800078eb8ff */
[----:B------:R-:W-:Y:S01]  /*73e0*/  LOP3.LUT R0, R2, R0, R7, 0xfe, !PT ;  /* 0x0000000002007212 */ /* 0x000fe200078efe07 */
[----:B------:R-:W-:Y:S06]  /*73f0*/  BRA `(.L_x_5564) ;  /* 0x0000000000947947 */ /* 0x000fec0003800000 */
.L_x_5576:
        /* <DEDUP_REMOVED lines=14> */
.L_x_5563:
        /* <DEDUP_REMOVED lines=16> */
.L_x_5585:
[----:B------:R-:W-:Y:S01]  /*75e0*/  MOV R0, RZ ;  /* 0x000000ff00007202 */ /* 0x000fe20000000f00 */
[----:B------:R-:W-:Y:S06]  /*75f0*/  BRA `(.L_x_5564) ;  /* 0x0000000000147947 */ /* 0x000fec0003800000 */
.L_x_5584:
[----:B------:R-:W2:Y:S02]  /*7600*/  LDG.E.64 R2, desc[UR36][R2.64] ;  /* 0x0000002402027981 */ /* 0x000ea4000c1e1b00 */
[----:B--2---:R0:W2:Y:S02]  /*7610*/  I2F.U64 R0, R2 ;  /* 0x0000000200007312 */ /* 0x0040a40000301000 */
[----:B0-2---:R-:W-:Y:S05]  /*7620*/  BRA `(.L_x_5564) ;  /* 0x0000000000087947 */ /* 0x005fea0003800000 */
.L_x_5583:
[----:B------:R-:W2:Y:S02]  /*7630*/  LDG.E R0, desc[UR36][R2.64] ;  /* 0x0000002402007981 */ /* 0x000ea4000c1e1900 */
[----:B--2---:R-:W-:-:S07]  /*7640*/  I2FP.F32.U32 R0, R0 ;  /* 0x0000000000007245 */ /* 0x004fce0000201000 */
.L_x_5564:
[----:B------:R-:W-:Y:S05]  /*7650*/  BSYNC.RECONVERGENT B6 ;  /* 0x0000000000067941 */ /* 0x000fea0003800200 */
.L_x_5558:
[CC--:B0-2--5:R-:W-:Y:S01]  /*7660*/  FMUL.FTZ R3, R0.reuse, R0.reuse ;  /* 0x0000000000037220 */ /* 0x0e5fe20000410000 */
        /* <DEDUP_REMOVED lines=10> */
[----:B------:R-:W2:Y:S01]  /*7710*/  MUFU.TANH R5, R5 ;  /* 0x0000000500057308 */ /* 0x000ea20000002400 */
[----:B0-----:R-:W-:Y:S01]  /*7720*/  IADD3 R2, P0, PT, R16, UR6, RZ ;  /* 0x0000000610027c10 */ /* 0x001fe2000ff1e0ff */
[C---:B--2---:R-:W-:Y:S01]  /*7730*/  FFMA.FTZ R7, -R5.reuse, R5, 1 ;  /* 0x3f80000005077423 */ /* 0x044fe20000010105 */
[----:B------:R-:W-:-:S03]  /*7740*/  FADD.FTZ R5, R5, 1 ;  /* 0x3f80000005057421 */ /* 0x000fc60000010000 */
[----:B------:R-:W-:-:S04]  /*7750*/  FMUL.FTZ R0, R0, R7 ;  /* 0x0000000700007220 */ /* 0x000fc80000410000 */
[----:B------:R-:W-:Y:S01]  /*7760*/  FMUL.FTZ R0, R3, R0 ;  /* 0x0000000003007220 */ /* 0x000fe20000410000 */
[----:B------:R-:W-:-:S03]  /*7770*/  IMAD.X R3, RZ, RZ, UR7, P0 ;  /* 0x00000007ff037e24 */ /* 0x000fc600080e06ff */
        /* <DEDUP_REMOVED lines=14> */
.L_x_5589:
[----:B------:R-:W0:Y:S02]  /*7860*/  F2I.S64.TRUNC R4, R4 ;  /* 0x0000000400047311 */ /* 0x000e24000020d900 */
[----:B0-----:R-:W-:-:S05]  /*7870*/  MOV R7, R4 ;  /* 0x0000000400077202 */ /* 0x001fca0000000f00 */
[----:B------:R0:W-:Y:S01]  /*7880*/  STG.E.U8 desc[UR36][R2.64], R7 ;  /* 0x0000000702007986 */ /* 0x0001e2000c101124 */
[----:B------:R-:W-:Y:S05]  /*7890*/  BRA `(.L_x_5591) ;  /* 0x0000000c00287947 */ /* 0x000fea0003800000 */
.L_x_5588:
        /* <DEDUP_REMOVED lines=9> */
.L_x_5593:
[----:B------:R-:W0:Y:S02]  /*7930*/  F2I.FTZ.TRUNC.NTZ R5, R4 ;  /* 0x0000000400057305 */ /* 0x000e24000021f100 */
[----:B0-----:R0:W-:Y:S01]  /*7940*/  STG.E desc[UR36][R2.64], R5 ;  /* 0x0000000502007986 */ /* 0x0011e2000c101924 */
[----:B------:R-:W-:Y:S05]  /*7950*/  BRA `(.L_x_5591) ;  /* 0x0000000800f87947 */ /* 0x000fea0003800000 */
.L_x_5592:
[----:B------:R-:W0:Y:S02]  /*7960*/  F2I.FTZ.TRUNC.NTZ R5, R4 ;  /* 0x0000000400057305 */ /* 0x000e24000021f100 */
[----:B0-----:R0:W-:Y:S01]  /*7970*/  STG.E.U16 desc[UR36][R2.64], R5 ;  /* 0x0000000502007986 */ /* 0x0011e2000c101524 */
[----:B------:R-:W-:Y:S05]  /*7980*/  BRA `(.L_x_5591) ;  /* 0x0000000800ec7947 */ /* 0x000fea0003800000 */
.L_x_5587:
        /* <DEDUP_REMOVED lines=8> */
.L_x_5595:
[----:B------:R-:W-:-:S05]  /*7a10*/  F2FP.F16.F32.PACK_AB R4, RZ, R4 ;  /* 0x00000004ff04723e */ /* 0x000fca00000000ff */
[----:B------:R0:W-:Y:S01]  /*7a20*/  STG.E.U16 desc[UR36][R2.64], R4 ;  /* 0x0000000402007986 */ /* 0x0001e2000c101524 */
[----:B------:R-:W-:Y:S05]  /*7a30*/  BRA `(.L_x_5591) ;  /* 0x0000000800c07947 */ /* 0x000fea0003800000 */
.L_x_5594:
        /* <DEDUP_REMOVED lines=9> */
.L_x_5597:
[----:B------:R-:W-:-:S04]  /*7ad0*/  F2FP.F16.F32.PACK_AB R5, RZ, R4 ;  /* 0x00000004ff05723e */ /* 0x000fc800000000ff */
[----:B------:R-:W-:-:S05]  /*7ae0*/  PRMT R5, R5, 0x5410, RZ ;  /* 0x0000541005057816 */ /* 0x000fca00000000ff */
[----:B------:R0:W-:Y:S01]  /*7af0*/  STG.E desc[UR36][R2.64], R5 ;  /* 0x0000000502007986 */ /* 0x0001e2000c101924 */
[----:B------:R-:W-:Y:S05]  /*7b00*/  BRA `(.L_x_5591) ;  /* 0x00000008008c7947 */ /* 0x000fea0003800000 */
.L_x_5596:
[----:B------:R-:W-:-:S06]  /*7b10*/  FMUL.FTZ R4, R4, 1 ;  /* 0x3f80000004047820 */ /* 0x000fcc0000410000 */
[----:B------:R-:W0:Y:S02]  /*7b20*/  F2F.F64.F32 R4, R4 ;  /* 0x0000000400047310 */ /* 0x000e240000201800 */
[----:B0-----:R0:W-:Y:S01]  /*7b30*/  STG.E.64 desc[UR36][R2.64], R4 ;  /* 0x0000000402007986 */ /* 0x0011e2000c101b24 */
[----:B------:R-:W-:Y:S05]  /*7b40*/  BRA `(.L_x_5591) ;  /* 0x00000008007c7947 */ /* 0x000fea0003800000 */
.L_x_5586:
        /* <DEDUP_REMOVED lines=13> */
.L_x_5601:
        /* <DEDUP_REMOVED lines=16> */
.L_x_5604:
[----:B------:R-:W-:-:S04]  /*7d20*/  SHF.R.U32.HI R4, RZ, 0x18, R4 ;  /* 0x00000018ff047819 */ /* 0x000fc80000011604 */
[----:B------:R-:W-:-:S04]  /*7d30*/  LOP3.LUT R4, R5, 0x80, R4, 0xf8, !PT ;  /* 0x0000008005047812 */ /* 0x000fc800078ef804 */
[----:B------:R-:W-:-:S07]  /*7d40*/  PRMT R0, R4, 0x7610, R0 ;  /* 0x0000761004007816 */ /* 0x000fce0000000000 */
.L_x_5603:
[----:B------:R-:W-:Y:S05]  /*7d50*/  BSYNC.RECONVERGENT B0 ;  /* 0x0000000000007941 */ /* 0x000fea0003800200 */
.L_x_5602:
[----:B------:R0:W-:Y:S01]  /*7d60*/  STG.E.U8 desc[UR36][R2.64], R0 ;  /* 0x0000000002007986 */ /* 0x0001e2000c101124 */
[----:B------:R-:W-:Y:S05]  /*7d70*/  BRA `(.L_x_5591) ;  /* 0x0000000400f07947 */ /* 0x000fea0003800000 */
.L_x_5600:
        /* <DEDUP_REMOVED lines=16> */
.L_x_5607:
[----:B------:R-:W-:-:S04]  /*7e80*/  SHF.R.U32.HI R4, RZ, 0x18, R4 ;  /* 0x00000018ff047819 */ /* 0x000fc80000011604 */
[----:B------:R-:W-:-:S04]  /*7e90*/  LOP3.LUT R5, R5, 0x80, R4, 0xf8, !PT ;  /* 0x0000008005057812 */ /* 0x000fc800078ef804 */
[----:B------:R-:W-:-:S07]  /*7ea0*/  PRMT R0, R5, 0x7610, R0 ;  /* 0x0000761005007816 */ /* 0x000fce0000000000 */
.L_x_5606:
[----:B------:R-:W-:Y:S05]  /*7eb0*/  BSYNC.RECONVERGENT B0 ;  /* 0x0000000000007941 */ /* 0x000fea0003800200 */
.L_x_5605:
[----:B------:R0:W-:Y:S01]  /*7ec0*/  STG.E.U8 desc[UR36][R2.64], R0 ;  /* 0x0000000002007986 */ /* 0x0001e2000c101124 */
[----:B------:R-:W-:Y:S05]  /*7ed0*/  BRA `(.L_x_5591) ;  /* 0x0000000400987947 */ /* 0x000fea0003800000 */
.L_x_5599:
        /* <DEDUP_REMOVED lines=21> */
.L_x_5609:
[----:B------:R-:W0:Y:S02]  /*8030*/  F2I.U64.TRUNC R4, R4 ;  /* 0x0000000400047311 */ /* 0x000e24000020d800 */
[----:B0-----:R0:W-:Y:S01]  /*8040*/  STG.E.64 desc[UR36][R2.64], R4 ;  /* 0x0000000402007986 */ /* 0x0011e2000c101b24 */
[----:B------:R-:W-:Y:S05]  /*8050*/  BRA `(.L_x_5591) ;  /* 0x0000000400387947 */ /* 0x000fea0003800000 */
.L_x_5608:
[----:B------:R-:W0:Y:S02]  /*8060*/  F2I.FTZ.U32.TRUNC.NTZ R5, R4 ;  /* 0x0000000400057305 */ /* 0x000e24000021f000 */
[----:B0-----:R0:W-:Y:S01]  /*8070*/  STG.E desc[UR36][R2.64], R5 ;  /* 0x0000000502007986 */ /* 0x0011e2000c101924 */
[----:B------:R-:W-:Y:S05]  /*8080*/  BRA `(.L_x_5591) ;  /* 0x00000004002c7947 */ /* 0x000fea0003800000 */
.L_x_5598:
        /* <DEDUP_REMOVED lines=10> */
.L_x_5611:
[----:B------:R-:W-:Y:S01]  /*8130*/  FMUL.FTZ R4, R4, 1 ;  /* 0x3f80000004047820 */ /* 0x000fe20000410000 */
[----:B------:R-:W-:-:S05]  /*8140*/  CS2R R6, SRZ ;  /* 0x0000000000067805 */ /* 0x000fca000001ff00 */
[----:B------:R-:W0:Y:S02]  /*8150*/  F2F.F64.F32 R4, R4 ;  /* 0x0000000400047310 */ /* 0x000e240000201800 */
[----:B0-----:R3:W-:Y:S01]  /*8160*/  STG.E.128 desc[UR36][R2.64], R4 ;  /* 0x0000000402007986 */ /* 0x0017e2000c101d24 */
[----:B------:R-:W-:Y:S05]  /*8170*/  BRA `(.L_x_5591) ;  /* 0x0000000000f07947 */ /* 0x000fea0003800000 */
.L_x_5610:
[----:B------:R-:W-:-:S09]  /*8180*/  UISETP.NE.AND UP0, UPT, UR4, 0xf, UPT ;  /* 0x0000000f0400788c */ /* 0x000fd2000bf05270 */
[----:B------:R-:W-:Y:S05]  /*8190*/  BRA.U !UP0, `(.L_x_5612) ;  /* 0x0000000108e07547 */ /* 0x000fea000b800000 */
[----:B------:R-:W-:-:S09]  /*81a0*/  UISETP.NE.AND UP0, UPT, UR4, 0x17, UPT ;  /* 0x000000170400788c */ /* 0x000fd2000bf05270 */
[----:B------:R-:W-:Y:S05]  /*81b0*/  BRA.U !UP0, `(.L_x_5613) ;  /* 0x00000001088c7547 */ /* 0x000fea000b800000 */
[----:B------:R-:W-:-:S09]  /*81c0*/  UISETP.NE.AND UP0, UPT, UR4, 0x18, UPT ;  /* 0x000000180400788c */ /* 0x000fd2000bf05270 */
[----:B------:R-:W-:Y:S05]  /*81d0*/  BRA.U !UP0, `(.L_x_5614) ;  /* 0x0000000108447547 */ /* 0x000fea000b800000 */
.L_x_5590:
        /* <DEDUP_REMOVED lines=16> */
.L_x_5615:
[----:B------:R-:W-:Y:S05]  /*82e0*/  BRA `(.L_x_5591) ;  /* 0x0000000000947947 */ /* 0x000fea0003800000 */
.L_x_5614:
        /* <DEDUP_REMOVED lines=12> */
.L_x_5617:
[----:B------:R-:W-:Y:S05]  /*83b0*/  BSYNC.RECONVERGENT B0 ;  /* 0x0000000000007941 */ /* 0x000fea0003800200 */
.L_x_5616:
[----:B------:R-:W-:-:S05]  /*83c0*/  LOP3.LUT R5, R0, 0x80, R7, 0xf8, !PT ;  /* 0x0000008000057812 */ /* 0x000fca00078ef807 */
[----:B------:R1:W-:Y:S01]  /*83d0*/  STG.E.U8 desc[UR36][R2.64], R5 ;  /* 0x0000000502007986 */ /* 0x0003e2000c101124 */
[----:B------:R-:W-:Y:S05]  /*83e0*/  BRA `(.L_x_5591) ;  /* 0x0000000000547947 */ /* 0x000fea0003800000 */
.L_x_5613:
        /* <DEDUP_REMOVED lines=11> */
.L_x_5619:
[----:B------:R-:W-:Y:S02]  /*84a0*/  ISETP.GT.U32.AND P0, PT, R6, 0x7f800000, PT ;  /* 0x7f8000000600780c */ /* 0x000fe40003f04070 */
[----:B------:R-:W-:-:S04]  /*84b0*/  MOV R0, 0x7f ;  /* 0x0000007f00007802 */ /* 0x000fc80000000f00 */
[----:B------:R-:W-:-:S07]  /*84c0*/  SEL R0, R0, 0x7c, P0 ;  /* 0x0000007c00007807 */ /* 0x000fce0000000000 */
.L_x_5620:
[----:B------:R-:W-:Y:S05]  /*84d0*/  BSYNC.RECONVERGENT B0 ;  /* 0x0000000000007941 */ /* 0x000fea0003800200 */
.L_x_5618:
[----:B------:R-:W-:-:S04]  /*84e0*/  SHF.R.U32.HI R5, RZ, 0x18, R4 ;  /* 0x00000018ff057819 */ /* 0x000fc80000011604 */
[----:B------:R-:W-:-:S05]  /*84f0*/  LOP3.LUT R5, R0, 0x80, R5, 0xf8, !PT ;  /* 0x0000008000057812 */ /* 0x000fca00078ef805 */
[----:B------:R2:W-:Y:S01]  /*8500*/  STG.E.U8 desc[UR36][R2.64], R5 ;  /* 0x0000000502007986 */ /* 0x0005e2000c101124 */
[----:B------:R-:W-:Y:S05]  /*8510*/  BRA `(.L_x_5591) ;  /* 0x0000000000087947 */ /* 0x000fea0003800000 */
.L_x_5612:
[----:B------:R-:W-:-:S05]  /*8520*/  F2FP.BF16.F32.PACK_AB R4, RZ, R4 ;  /* 0x00000004ff04723e */ /* 0x000fca00000010ff */
[----:B------:R0:W-:Y:S02]  /*8530*/  STG.E.U16 desc[UR36][R2.64], R4 ;  /* 0x0000000402007986 */ /* 0x0001e4000c101524 */
.L_x_5591:
[----:B------:R-:W-:-:S07]  /*8540*/  VIADD R17, R17, 0x80 ;  /* 0x0000008011117836 */ /* 0x000fce0000000000 */
.L_x_5528:
[----:B------:R-:W-:Y:S05]  /*8550*/  BSYNC.RECONVERGENT B7 ;  /* 0x0000000000077941 */ /* 0x000fea0003800200 */
.L_x_5527:
        /* <DEDUP_REMOVED lines=358> */
.L_x_5623:
        /* <DEDUP_REMOVED lines=18> */
.L_x_5628:
[----:B------:R-:W2:Y:S02]  /*9ce0*/  LDG.E.U8 R2, desc[UR36][R2.64] ;  /* 0x0000002402027981 */ /* 0x000ea4000c1e1100 */
[----:B--2---:R-:W-:Y:S01]  /*9cf0*/  I2FP.F32.U32 R19, R2 ;  /* 0x0000000200137245 */ /* 0x004fe20000201000 */
[----:B------:R-:W-:Y:S06]  /*9d00*/  BRA `(.L_x_5630) ;  /* 0x0000000c00447947 */ /* 0x000fec0003800000 */
.L_x_5627:
        /* <DEDUP_REMOVED lines=9> */
.L_x_5632:
[----:B------:R-:W2:Y:S02]  /*9da0*/  LDG.E R2, desc[UR36][R2.64] ;  /* 0x0000002402027981 */ /* 0x000ea4000c1e1900 */
[----:B--2---:R-:W-:Y:S01]  /*9db0*/  I2FP.F32.S32 R19, R2 ;  /* 0x0000000200137245 */ /* 0x004fe20000201400 */
[----:B------:R-:W-:Y:S06]  /*9dc0*/  BRA `(.L_x_5630) ;  /* 0x0000000c00147947 */ /* 0x000fec0003800000 */
.L_x_5631:
[----:B------:R-:W2:Y:S02]  /*9dd0*/  LDG.E.U16 R2, desc[UR36][R2.64] ;  /* 0x0000002402027981 */ /* 0x000ea4000c1e1500 */
[----:B--2---:R0:W1:Y:S01]  /*9de0*/  I2F.S16 R19, R2 ;  /* 0x0000000200137306 */ /* 0x0040620000101400 */
[----:B------:R-:W-:Y:S05]  /*9df0*/  BRA `(.L_x_5630) ;  /* 0x0000000c00087947 */ /* 0x000fea0003800000 */
.L_x_5626:
        /* <DEDUP_REMOVED lines=8> */
.L_x_5634:
[----:B------:R-:W2:Y:S02]  /*9e80*/  LDG.E.U16 R2, desc[UR36][R2.64] ;  /* 0x0000002402027981 */ /* 0x000ea4000c1e1500 */
[----:B--2---:R-:W-:Y:S01]  /*9e90*/  HADD2.F32 R19, -RZ, R2.H0_H0 ;  /* 0x20000002ff137230 */ /* 0x004fe20000004100 */
[----:B------:R-:W-:Y:S06]  /*9ea0*/  BRA `(.L_x_5630) ;  /* 0x0000000800dc7947 */ /* 0x000fec0003800000 */
.L_x_5633:
        /* <DEDUP_REMOVED lines=8> */
.L_x_5636:
[----:B------:R-:W2:Y:S02]  /*9f30*/  LDG.E.U16 R2, desc[UR36][R2.64] ;  /* 0x0000002402027981 */ /* 0x000ea4000c1e1500 */
[----:B--2---:R-:W-:Y:S01]  /*9f40*/  HADD2.F32 R19, -RZ, R2.H0_H0 ;  /* 0x20000002ff137230 */ /* 0x004fe20000004100 */
[----:B------:R-:W-:Y:S06]  /*9f50*/  BRA `(.L_x_5630) ;  /* 0x0000000800b07947 */ /* 0x000fec0003800000 */
.L_x_5635:
        /* <DEDUP_REMOVED lines=11> */
.L_x_5625:
        /* <DEDUP_REMOVED lines=12> */
.L_x_5639:
        /* <DEDUP_REMOVED lines=11> */
.L_x_5638:
        /* <DEDUP_REMOVED lines=25> */
.L_x_5641:
        /* <DEDUP_REMOVED lines=12> */
.L_x_5640:
[----:B------:R-:W2:Y:S02]  /*a3d0*/  LDG.E.U16 R2, desc[UR36][R2.64] ;  /* 0x0000002402027981 */ /* 0x000ea4000c1e1500 */
[----:B--2---:R-:W-:Y:S01]  /*a3e0*/  IMAD.U32 R19, R2, 0x10000, RZ ;  /* 0x0001000002137824 */ /* 0x004fe200078e00ff */
[----:B------:R-:W-:Y:S06]  /*a3f0*/  BRA `(.L_x_5630) ;  /* 0x0000000400887947 */ /* 0x000fec0003800000 */
.L_x_5637:
        /* <DEDUP_REMOVED lines=11> */
.L_x_5644:
        /* <DEDUP_REMOVED lines=20> */
.L_x_5646:
[----:B------:R-:W-:Y:S05]  /*a5f0*/  BSYNC.RECONVERGENT B0 ;  /* 0x0000000000007941 */ /* 0x000fea0003800200 */
.L_x_5645:
[----:B------:R-:W-:Y:S01]  /*a600*/  IMAD.SHL.U32 R0, R0, 0x100000, RZ ;  /* 0x0010000000007824 */ /* 0x000fe200078e00ff */
[----:B------:R-:W-:-:S04]  /*a610*/  LEA R2, R2, 0x3b800000, 0x17 ;  /* 0x3b80000002027811 */ /* 0x000fc800078eb8ff */
[----:B------:R-:W-:Y:S01]  /*a620*/  LOP3.LUT R19, R2, R0, R19, 0xfe, !PT ;  /* 0x0000000002137212 */ /* 0x000fe200078efe13 */
[----:B------:R-:W-:Y:S06]  /*a630*/  BRA `(.L_x_5630) ;  /* 0x0000000000f87947 */ /* 0x000fec0003800000 */
.L_x_5643:
        /* <DEDUP_REMOVED lines=20> */
.L_x_5648:
[----:B------:R-:W-:Y:S05]  /*a780*/  BSYNC.RECONVERGENT B0 ;  /* 0x0000000000007941 */ /* 0x000fea0003800200 */
.L_x_5647:
[----:B------:R-:W-:Y:S02]  /*a790*/  SHF.L.U32 R0, R0, 0x15, RZ ;  /* 0x0000001500007819 */ /* 0x000fe400000006ff */
[----:B------:R-:W-:-:S04]  /*a7a0*/  LEA R2, R2, 0x37800000, 0x17 ;  /* 0x3780000002027811 */ /* 0x000fc800078eb8ff */
[----:B------:R-:W-:Y:S01]  /*a7b0*/  LOP3.LUT R19, R2, R0, R19, 0xfe, !PT ;  /* 0x0000000002137212 */ /* 0x000fe200078efe13 */
[----:B------:R-:W-:Y:S06]  /*a7c0*/  BRA `(.L_x_5630) ;  /* 0x0000000000947947 */ /* 0x000fec0003800000 */
.L_x_5642:
        /* <DEDUP_REMOVED lines=14> */
.L_x_5629:
        /* <DEDUP_REMOVED lines=16> */
.L_x_5651:
[----:B------:R-:W-:Y:S01]  /*a9b0*/  IMAD.MOV.U32 R19, RZ, RZ, RZ ;  /* 0x000000ffff137224 */ /* 0x000fe200078e00ff */
[----:B------:R-:W-:Y:S06]  /*a9c0*/  BRA `(.L_x_5630) ;  /* 0x0000000000147947 */ /* 0x000fec0003800000 */
.L_x_5650:
[----:B------:R-:W2:Y:S02]  /*a9d0*/  LDG.E.64 R2, desc[UR36][R2.64] ;  /* 0x0000002402027981 */ /* 0x000ea4000c1e1b00 */
[----:B--2---:R0:W1:Y:S02]  /*a9e0*/  I2F.U64 R19, R2 ;  /* 0x0000000200137312 */ /* 0x0040640000301000 */
[----:B01----:R-:W-:Y:S05]  /*a9f0*/  BRA `(.L_x_5630) ;  /* 0x0000000000087947 */ /* 0x003fea0003800000 */
.L_x_5649:
[----:B------:R-:W2:Y:S02]  /*aa00*/  LDG.E R2, desc[UR36][R2.64] ;  /* 0x0000002402027981 */ /* 0x000ea4000c1e1900 */
[----:B--2---:R-:W-:-:S07]  /*aa10*/  I2FP.F32.U32 R19, R2 ;  /* 0x0000000200137245 */ /* 0x004fce0000201000 */
.L_x_5630:
[----:B------:R-:W-:Y:S05]  /*aa20*/  BSYNC.RECONVERGENT B6 ;  /* 0x0000000000067941 */ /* 0x000fea0003800200 */
.L_x_5624:
        /* <DEDUP_REMOVED lines=18> */
.L_x_5656:
[----:B------:R-:W2:Y:S02]  /*ab50*/  LDG.E.U8 R0, desc[UR36][R2.64] ;  /* 0x0000002402007981 */ /* 0x000ea4000c1e1100 */
[----:B--2---:R-:W-:Y:S01]  /*ab60*/  I2FP.F32.U32 R0, R0 ;  /* 0x0000000000007245 */ /* 0x004fe20000201000 */
[----:B------:R-:W-:Y:S06]  /*ab70*/  BRA `(.L_x_5658) ;  /* 0x0000000c00447947 */ /* 0x000fec0003800000 */
.L_x_5655:
        /* <DEDUP_REMOVED lines=9> */
.L_x_5660:
[----:B------:R-:W2:Y:S02]  /*ac10*/  LDG.E R0, desc[UR36][R2.64] ;  /* 0x0000002402007981 */ /* 0x000ea4000c1e1900 */
[----:B--2---:R-:W-:Y:S01]  /*ac20*/  I2FP.F32.S32 R0, R0 ;  /* 0x0000000000007245 */ /* 0x004fe20000201400 */
[----:B------:R-:W-:Y:S06]  /*ac30*/  BRA `(.L_x_5658) ;  /* 0x0000000c00147947 */ /* 0x000fec0003800000 */
.L_x_5659:
[----:B------:R-:W2:Y:S02]  /*ac40*/  LDG.E.U16 R0, desc[UR36][R2.64] ;  /* 0x0000002402007981 */ /* 0x000ea4000c1e1500 */
[----:B--2---:R-:W4:Y:S01]  /*ac50*/  I2F.S16 R0, R0 ;  /* 0x0000000000007306 */ /* 0x004f220000101400 */
[----:B------:R-:W-:Y:S05]  /*ac60*/  BRA `(.L_x_5658) ;  /* 0x0000000c00087947 */ /* 0x000fea0003800000 */
.L_x_5654:
        /* <DEDUP_REMOVED lines=8> */
.L_x_5662:
[----:B------:R-:W2:Y:S02]  /*acf0*/  LDG.E.U16 R0, desc[UR36][R2.64] ;  /* 0x0000002402007981 */ /* 0x000ea4000c1e1500 */
[----:B--2---:R-:W-:Y:S01]  /*ad00*/  HADD2.F32 R0, -RZ, R0.H0_H0 ;  /* 0x20000000ff007230 */ /* 0x004fe20000004100 */
[----:B------:R-:W-:Y:S06]  /*ad10*/  BRA `(.L_x_5658) ;  /* 0x0000000800dc7947 */ /* 0x000fec0003800000 */
.L_x_5661:
        /* <DEDUP_REMOVED lines=8> */
.L_x_5664:
[----:B------:R-:W2:Y:S02]  /*ada0*/  LDG.E.U16 R0, desc[UR36][R2.64] ;  /* 0x0000002402007981 */ /* 0x000ea4000c1e1500 */
[----:B--2---:R-:W-:Y:S01]  /*adb0*/  HADD2.F32 R0, -RZ, R0.H0_H0 ;  /* 0x20000000ff007230 */ /* 0x004fe20000004100 */
[----:B------:R-:W-:Y:S06]  /*adc0*/  BRA `(.L_x_5658) ;  /* 0x0000000800b07947 */ /* 0x000fec0003800000 */
.L_x_5663:
        /* <DEDUP_REMOVED lines=11> */
.L_x_5653:
        /* <DEDUP_REMOVED lines=12> */
.L_x_5667:
        /* <DEDUP_REMOVED lines=11> */
.L_x_5666:
        /* <DEDUP_REMOVED lines=25> */
.L_x_5669:
        /* <DEDUP_REMOVED lines=12> */
.L_x_5668:
[----:B------:R-:W2:Y:S02]  /*b240*/  LDG.E.U16 R0, desc[UR36][R2.64] ;  /* 0x0000002402007981 */ /* 0x000ea4000c1e1500 */
[----:B--2---:R-:W-:Y:S01]  /*b250*/  SHF.L.U32 R0, R0, 0x10, RZ ;  /* 0x0000001000007819 */ /* 0x004fe200000006ff */
[----:B------:R-:W-:Y:S06]  /*b260*/  BRA `(.L_x_5658) ;  /* 0x0000000400887947 */ /* 0x000fec0003800000 */
.L_x_5665:
        /* <DEDUP_REMOVED lines=11> */
.L_x_5672:
        /* <DEDUP_REMOVED lines=20> */
.L_x_5674:
[----:B------:R-:W-:Y:S05]  /*b460*/  BSYNC.RECONVERGENT B0 ;  /* 0x0000000000007941 */ /* 0x000fea0003800200 */
.L_x_5673:
[----:B------:R-:W-:Y:S01]  /*b470*/  IMAD.SHL.U32 R0, R0, 0x100000, RZ ;  /* 0x0010000000007824 */ /* 0x000fe200078e00ff */
[----:B------:R-:W-:-:S04]  /*b480*/  LEA R2, R2, 0x3b800000, 0x17 ;  /* 0x3b80000002027811 */ /* 0x000fc800078eb8ff */
[----:B------:R-:W-:Y:S01]  /*b490*/  LOP3.LUT R0, R2, R0, R7, 0xfe, !PT ;  /* 0x0000000002007212 */ /* 0x000fe200078efe07 */
[----:B------:R-:W-:Y:S06]  /*b4a0*/  BRA `(.L_x_5658) ;  /* 0x0000000000f87947 */ /* 0x000fec0003800000 */
.L_x_5671:
        /* <DEDUP_REMOVED lines=20> */
.L_x_5676:
[----:B------:R-:W-:Y:S05]  /*b5f0*/  BSYNC.RECONVERGENT B0 ;  /* 0x0000000000007941 */ /* 0x000fea0003800200 */
.L_x_5675:
[----:B------:R-:W-:Y:S01]  /*b600*/  IMAD.SHL.U32 R0, R0, 0x200000, RZ ;  /* 0x0020000000007824 */ /* 0x000fe200078e00ff */
[----:B------:R-:W-:-:S04]  /*b610*/  LEA R2, R2, 0x37800000, 0x17 ;  /* 0x3780000002027811 */ /* 0x000fc800078eb8ff */
[----:B------:R-:W-:Y:S01]  /*b620*/  LOP3.LUT R0, R2, R0, R7, 0xfe, !PT ;  /* 0x0000000002007212 */ /* 0x000fe200078efe07 */
[----:B------:R-:W-:Y:S06]  /*b630*/  BRA `(.L_x_5658) ;  /* 0x0000000000947947 */ /* 0x000fec0003800000 */
.L_x_5670:
        /* <DEDUP_REMOVED lines=14> */
.L_x_5657:
        /* <DEDUP_REMOVED lines=16> */
.L_x_5679:
[----:B------:R-:W-:Y:S01]  /*b820*/  IMAD.MOV.U32 R0, RZ, RZ, RZ ;  /* 0x000000ffff007224 */ /* 0x000fe200078e00ff */
[----:B------:R-:W-:Y:S06]  /*b830*/  BRA `(.L_x_5658) ;  /* 0x0000000000147947 */ /* 0x000fec0003800000 */
.L_x_5678:
[----:B------:R-:W2:Y:S02]  /*b840*/  LDG.E.64 R2, desc[UR36][R2.64] ;  /* 0x0000002402027981 */ /* 0x000ea4000c1e1b00 */
[----:B--2---:R0:W2:Y:S02]  /*b850*/  I2F.U64 R0, R2 ;  /* 0x0000000200007312 */ /* 0x0040a40000301000 */
[----:B0-2---:R-:W-:Y:S05]  /*b860*/  BRA `(.L_x_5658) ;  /* 0x0000000000087947 */ /* 0x005fea0003800000 */
.L_x_5677:
[----:B------:R-:W2:Y:S02]  /*b870*/  LDG.E R0, desc[UR36][R2.64] ;  /* 0x0000002402007981 */ /* 0x000ea4000c1e1900 */
[----:B--2---:R-:W-:-:S07]  /*b880*/  I2FP.F32.U32 R0, R0 ;  /* 0x0000000000007245 */ /* 0x004fce0000201000 */
.L_x_5658:
[----:B------:R-:W-:Y:S05]  /*b890*/  BSYNC.RECONVERGENT B6 ;  /* 0x0000000000067941 */ /* 0x000fea0003800200 */
.L_x_5652:
[CC--:B0-2-45:R-:W-:Y:S01]  /*b8a0*/  FMUL.FTZ R3, R0.reuse, R0.reuse ;  /* 0x0000000000037220 */ /* 0x0f5fe20000410000 */
[----:B------:R-:W0:Y:S01]  /*b8b0*/  LDCU.64 UR6, c[0x0][0x5e8] ;  /* 0x0000bd00ff0677ac */ /* 0x000e220008000a00 */
[----:B------:R-:W-:Y:S02]  /*b8c0*/  MOV R2, 0x3e095d4e ;  /* 0x3e095d4e00027802 */ /* 0x000fe40000000f00 */
[C---:B------:R-:W-:Y:S01]  /*b8d0*/  FMUL.FTZ R5, R3.reuse, R0 ;  /* 0x0000000003057220 */ /* 0x040fe20000410000 */
[----:B------:R-:W-:Y:S02]  /*b8e0*/  UPRMT UR4, UR43, 0x9910, URZ ;  /* 0x000099102b047896 */ /* 0x000fe400080000ff */
[----:B------:R-:W-:Y:S01]  /*b8f0*/  FFMA.FTZ R3, R3, R2, 1 ;  /* 0x3f80000003037423 */ /* 0x000fe20000010002 */
[----:B------:R-:W-:Y:S01]  /*b900*/  FFMA.FTZ R5, R5, 0.044714998453855514526, R0 ;  /* 0x3d37271305057823 */ /* 0x000fe20000010000 */
[----:B------:R-:W-:Y:S01]  /*b910*/  FMUL.FTZ R0, R0, 0.5 ;  /* 0x3f00000000007820 */ /* 0x000fe20000410000 */
[----:B------:R-:W-:Y:S01]  /*b920*/  UISETP.GT.AND UP0, UPT, UR4, 0x9, UPT ;  /* 0x000000090400788c */ /* 0x000fe2000bf04270 */
[----:B------:R-:W-:Y:S01]  /*b930*/  FMUL.FTZ R3, R3, 0.79788458347320556641 ;  /* 0x3f4c422a03037820 */ /* 0x000fe20000410000 */
        /* <DEDUP_REMOVED lines=22> */
.L_x_5683:
[----:B------:R-:W0:Y:S02]  /*baa0*/  F2I.S64.TRUNC R4, R4 ;  /* 0x0000000400047311 */ /* 0x000e24000020d900 */
[----:B0-----:R-:W-:-:S05]  /*bab0*/  IMAD.MOV.U32 R7, RZ, RZ, R4 ;  /* 0x000000ffff077224 */ /* 0x001fca00078e0004 */
[----:B------:R0:W-:Y:S01]  /*bac0*/  STG.E.U8 desc[UR36][R2.64], R7 ;  /* 0x0000000702007986 */ /* 0x0001e2000c101124 */
[----:B------:R-:W-:Y:S05]  /*bad0*/  BRA `(.L_x_5685) ;  /* 0x0000000c00287947 */ /* 0x000fea0003800000 */
.L_x_5682:
        /* <DEDUP_REMOVED lines=9> */
.L_x_5687:
[----:B------:R-:W0:Y:S02]  /*bb70*/  F2I.FTZ.TRUNC.NTZ R5, R4 ;  /* 0x0000000400057305 */ /* 0x000e24000021f100 */
[----:B0-----:R0:W-:Y:S01]  /*bb80*/  STG.E desc[UR36][R2.64], R5 ;  /* 0x0000000502007986 */ /* 0x0011e2000c101924 */
[----:B------:R-:W-:Y:S05]  /*bb90*/  BRA `(.L_x_5685) ;  /* 0x0000000800f87947 */ /* 0x000fea0003800000 */
.L_x_5686:
[----:B------:R-:W0:Y:S02]  /*bba0*/  F2I.FTZ.TRUNC.NTZ R5, R4 ;  /* 0x0000000400057305 */ /* 0x000e24000021f100 */
[----:B0-----:R0:W-:Y:S01]  /*bbb0*/  STG.E.U16 desc[UR36][R2.64], R5 ;  /* 0x0000000502007986 */ /* 0x0011e2000c101524 */
[----:B------:R-:W-:Y:S05]  /*bbc0*/  BRA `(.L_x_5685) ;  /* 0x0000000800ec7947 */ /* 0x000fea0003800000 */
.L_x_5681:
        /* <DEDUP_REMOVED lines=8> */
.L_x_5689:
[----:B------:R-:W-:-:S05]  /*bc50*/  F2FP.F16.F32.PACK_AB R4, RZ, R4 ;  /* 0x00000004ff04723e */ /* 0x000fca00000000ff */
[----:B------:R0:W-:Y:S01]  /*bc60*/  STG.E.U16 desc[UR36][R2.64], R4 ;  /* 0x0000000402007986 */ /* 0x0001e2000c101524 */
[----:B------:R-:W-:Y:S05]  /*bc70*/  BRA `(.L_x_5685) ;  /* 0x0000000800c07947 */ /* 0x000fea0003800000 */
.L_x_5688:
        /* <DEDUP_REMOVED lines=9> */
.L_x_5691:
[----:B------:R-:W-:-:S04]  /*bd10*/  F2FP.F16.F32.PACK_AB R5, RZ, R4 ;  /* 0x00000004ff05723e */ /* 0x000fc800000000ff */
[----:B------:R-:W-:-:S05]  /*bd20*/  PRMT R5, R5, 0x5410, RZ ;  /* 0x0000541005057816 */ /* 0x000fca00000000ff */
[----:B------:R0:W-:Y:S01]  /*bd30*/  STG.E desc[UR36][R2.64], R5 ;  /* 0x0000000502007986 */ /* 0x0001e2000c101924 */
[----:B------:R-:W-:Y:S05]  /*bd40*/  BRA `(.L_x_5685) ;  /* 0x00000008008c7947 */ /* 0x000fea0003800000 */
.L_x_5690:
[----:B------:R-:W-:-:S06]  /*bd50*/  FMUL.FTZ R4, R4, 1 ;  /* 0x3f80000004047820 */ /* 0x000fcc0000410000 */
[----:B------:R-:W0:Y:S02]  /*bd60*/  F2F.F64.F32 R4, R4 ;  /* 0x0000000400047310 */ /* 0x000e240000201800 */
[----:B0-----:R0:W-:Y:S01]  /*bd70*/  STG.E.64 desc[UR36][R2.64], R4 ;  /* 0x0000000402007986 */ /* 0x0011e2000c101b24 */
[----:B------:R-:W-:Y:S05]  /*bd80*/  BRA `(.L_x_5685) ;  /* 0x00000008007c7947 */ /* 0x000fea0003800000 */
.L_x_5680:
        /* <DEDUP_REMOVED lines=13> */
.L_x_5695:
        /* <DEDUP_REMOVED lines=16> */
.L_x_5698:
[----:B------:R-:W-:-:S04]  /*bf60*/  SHF.R.U32.HI R4, RZ, 0x18, R4 ;  /* 0x00000018ff047819 */ /* 0x000fc80000011604 */
[----:B------:R-:W-:-:S04]  /*bf70*/  LOP3.LUT R4, R5, 0x80, R4, 0xf8, !PT ;  /* 0x0000008005047812 */ /* 0x000fc800078ef804 */
[----:B------:R-:W-:-:S07]  /*bf80*/  PRMT R0, R4, 0x7610, R0 ;  /* 0x0000761004007816 */ /* 0x000fce0000000000 */
.L_x_5697:
[----:B------:R-:W-:Y:S05]  /*bf90*/  BSYNC.RECONVERGENT B0 ;  /* 0x0000000000007941 */ /* 0x000fea0003800200 */
.L_x_5696:
[----:B------:R0:W-:Y:S01]  /*bfa0*/  STG.E.U8 desc[UR36][R2.64], R0 ;  /* 0x0000000002007986 */ /* 0x0001e2000c101124 */
[----:B------:R-:W-:Y:S05]  /*bfb0*/  BRA `(.L_x_5685) ;  /* 0x0000000400f07947 */ /* 0x000fea0003800000 */
.L_x_5694:
        /* <DEDUP_REMOVED lines=16> */
.L_x_5701:
[----:B------:R-:W-:-:S04]  /*c0c0*/  SHF.R.U32.HI R4, RZ, 0x18, R4 ;  /* 0x00000018ff047819 */ /* 0x000fc80000011604 */
[----:B------:R-:W-:-:S04]  /*c0d0*/  LOP3.LUT R5, R5, 0x80, R4, 0xf8, !PT ;  /* 0x0000008005057812 */ /* 0x000fc800078ef804 */
[----:B------:R-:W-:-:S07]  /*c0e0*/  PRMT R0, R5, 0x7610, R0 ;  /* 0x0000761005007816 */ /* 0x000fce0000000000 */
.L_x_5700:
[----:B------:R-:W-:Y:S05]  /*c0f0*/  BSYNC.RECONVERGENT B0 ;  /* 0x0000000000007941 */ /* 0x000fea0003800200 */
.L_x_5699:
[----:B------:R0:W-:Y:S01]  /*c100*/  STG.E.U8 desc[UR36][R2.64], R0 ;  /* 0x0000000002007986 */ /* 0x0001e2000c101124 */
[----:B------:R-:W-:Y:S05]  /*c110*/  BRA `(.L_x_5685) ;  /* 0x0000000400987947 */ /* 0x000fea0003800000 */
.L_x_5693:
        /* <DEDUP_REMOVED lines=21> */
.L_x_5703:
[----:B------:R-:W0:Y:S02]  /*c270*/  F2I.U64.TRUNC R4, R4 ;  /* 0x0000000400047311 */ /* 0x000e24000020d800 */
[----:B0-----:R0:W-:Y:S01]  /*c280*/  STG.E.64 desc[UR36][R2.64], R4 ;  /* 0x0000000402007986 */ /* 0x0011e2000c101b24 */
[----:B------:R-:W-:Y:S05]  /*c290*/  BRA `(.L_x_5685) ;  /* 0x0000000400387947 */ /* 0x000fea0003800000 */
.L_x_5702:
[----:B------:R-:W0:Y:S02]  /*c2a0*/  F2I.FTZ.U32.TRUNC.NTZ R5, R4 ;  /* 0x0000000400057305 */ /* 0x000e24000021f000 */
[----:B0-----:R0:W-:Y:S01]  /*c2b0*/  STG.E desc[UR36][R2.64], R5 ;  /* 0x0000000502007986 */ /* 0x0011e2000c101924 */
[----:B------:R-:W-:Y:S05]  /*c2c0*/  BRA `(.L_x_5685) ;  /* 0x00000004002c7947 */ /* 0x000fea0003800000 */
.L_x_5692:
        /* <DEDUP_REMOVED lines=10> */
.L_x_5705:
[----:B------:R-:W-:Y:S01]  /*c370*/  FMUL.FTZ R4, R4, 1 ;  /* 0x3f80000004047820 */ /* 0x000fe20000410000 */
[----:B------:R-:W-:-:S05]  /*c380*/  CS2R R6, SRZ ;  /* 0x0000000000067805 */ /* 0x000fca000001ff00 */
[----:B------:R-:W0:Y:S02]  /*c390*/  F2F.F64.F32 R4, R4 ;  /* 0x0000000400047310 */ /* 0x000e240000201800 */
[----:B0-----:R4:W-:Y:S01]  /*c3a0*/  STG.E.128 desc[UR36][R2.64], R4 ;  /* 0x0000000402007986 */ /* 0x0019e2000c101d24 */
[----:B------:R-:W-:Y:S05]  /*c3b0*/  BRA `(.L_x_5685) ;  /* 0x0000000000f07947 */ /* 0x000fea0003800000 */
.L_x_5704:
[----:B------:R-:W-:-:S09]  /*c3c0*/  UISETP.NE.AND UP0, UPT, UR4, 0xf, UPT ;  /* 0x0000000f0400788c */ /* 0x000fd2000bf05270 */
[----:B------:R-:W-:Y:S05]  /*c3d0*/  BRA.U !UP0, `(.L_x_5706) ;  /* 0x0000000108e07547 */ /* 0x000fea000b800000 */
[----:B------:R-:W-:-:S09]  /*c3e0*/  UISETP.NE.AND UP0, UPT, UR4, 0x17, UPT ;  /* 0x000000170400788c */ /* 0x000fd2000bf05270 */
[----:B------:R-:W-:Y:S05]  /*c3f0*/  BRA.U !UP0, `(.L_x_5707) ;  /* 0x00000001088c7547 */ /* 0x000fea000b800000 */
[----:B------:R-:W-:-:S09]  /*c400*/  UISETP.NE.AND UP0, UPT, UR4, 0x18, UPT ;  /* 0x000000180400788c */ /* 0x000fd2000bf05270 */
[----:B------:R-:W-:Y:S05]  /*c410*/  BRA.U !UP0, `(.L_x_5708) ;  /* 0x0000000108447547 */ /* 0x000fea000b800000 */
.L_x_5684:
        /* <DEDUP_REMOVED lines=16> */
.L_x_5709:
[----:B------:R-:W-:Y:S05]  /*c520*/  BRA `(.L_x_5685) ;  /* 0x0000000000947947 */ /* 0x000fea0003800000 */
.L_x_5708:
[----:B------:R-:W-:Y:S01]  /*c530*/  LOP3.LUT R6, R4, 0x7fffffff, RZ, 0xc0, !PT ;  /* 0x7fffffff04067812 */ /* 0x000fe200078ec0ff */
[----:B------:R-:W-:Y:S01]  /*c540*/  BSSY.RECONVERGENT B0, `(.L_x_5710) ;  /* 0x000000b000007945 */ /* 0x000fe20003800200 */
[----:B------:R-:W-:Y:S02]  /*c550*/  SHF.R.U32.HI R7, RZ, 0x18, R4 ;  /* 0x00000018ff077819 */ /* 0x000fe40000011604 */
[----:B------:R-:W-:Y:S02]  /*c560*/  ISETP.GT.U32.AND P0, PT, R6, 0x43efffff, PT ;  /* 0x43efffff0600780c */ /* 0x000fe40003f04070 */
[----:B------:R-:W-:-:S11]  /*c570*/  MOV R0, 0x7f ;  /* 0x0000007f00007802 */ /* 0x000fd60000000f00 */
[----:B------:R-:W-:Y:S05]  /*c580*/  @P0 BRA `(.L_x_5711) ;  /* 0x0000000000180947 */ /* 0x000fea0003800000 */
[----:B------:R-:W-:-:S13]  /*c590*/  ISETP.GE.U32.AND P0, PT, R6, 0x3c800000, PT ;  /* 0x3c8000000600780c */ /* 0x000fda0003f06070 */
[----:B------:R-:W-:-:S04]  /*c5a0*/  @P0 SHF.R.U32.HI R0, RZ, 0x14, R4 ;  /* 0x00000014ff000819 */ /* 0x000fc80000011604 */
[----:B------:R-:W-:-:S04]  /*c5b0*/  @P0 LOP3.LUT R5, R0, 0x1, RZ, 0xc0, !PT ;  /* 0x0000000100050812 */ /* 0x000fc800078ec0ff */
[----:B------:R-:W-:-:S04]  /*c5c0*/  @P0 IADD3 R0, PT, PT, R4, 0x407ffff, R5 ;  /* 0x0407ffff04000810 */ /* 0x000fc80007ffe005 */
[----:B------:R-:W-:Y:S01]  /*c5d0*/  @P0 SHF.R.U32.HI R0, RZ, 0x14, R0 ;  /* 0x00000014ff000819 */ /* 0x000fe20000011600 */
[----:B------:R-:W-:-:S07]  /*c5e0*/  @!P0 FADD.FTZ R0, R6, 16384 ;  /* 0x4680000006008421 */ /* 0x000fce0000010000 */
.L_x_5711:
[----:B------:R-:W-:Y:S05]  /*c5f0*/  BSYNC.RECONVERGENT B0 ;  /* 0x0000000000007941 */ /* 0x000fea0003800200 */
.L_x_5710:
[----:B------:R-:W-:-:S05]  /*c600*/  LOP3.LUT R5, R0, 0x80, R7, 0xf8, !PT ;  /* 0x0000008000057812 */ /* 0x000fca00078ef807 */
[----:B------:R1:W-:Y:S01]  /*c610*/  STG.E.U8 desc[UR36][R2.64], R5 ;  /* 0x0000000502007986 */ /* 0x0003e2000c101124 */
[----:B------:R-:W-:Y:S05]  /*c620*/  BRA `(.L_x_5685) ;  /* 0x0000000000547947 */ /* 0x000fea0003800000 */
.L_x_5707:
        /* <DEDUP_REMOVED lines=11> */
.L_x_5713:
[----:B------:R-:W-:Y:S01]  /*c6e0*/  IMAD.MOV.U32 R0, RZ, RZ, 0x7f ;  /* 0x0000007fff007424 */ /* 0x000fe200078e00ff */
[----:B------:R-:W-:-:S04]  /*c6f0*/  ISETP.GT.U32.AND P0, PT, R6, 0x7f800000, PT ;  /* 0x7f8000000600780c */ /* 0x000fc80003f04070 */
[----:B------:R-:W-:-:S09]  /*c700*/  SEL R0, R0, 0x7c, P0 ;  /* 0x0000007c00007807 */ /* 0x000fd20000000000 */
.L_x_5714:
[----:B------:R-:W-:Y:S05]  /*c710*/  BSYNC.RECONVERGENT B0 ;  /* 0x0000000000007941 */ /* 0x000fea0003800200 */
.L_x_5712:
[----:B------:R-:W-:-:S04]  /*c720*/  SHF.R.U32.HI R5, RZ, 0x18, R4 ;  /* 0x00000018ff057819 */ /* 0x000fc80000011604 */
[----:B------:R-:W-:-:S05]  /*c730*/  LOP3.LUT R5, R0, 0x80, R5, 0xf8, !PT ;  /* 0x0000008000057812 */ /* 0x000fca00078ef805 */
[----:B------:R0:W-:Y:S01]  /*c740*/  STG.E.U8 desc[UR36][R2.64], R5 ;  /* 0x0000000502007986 */ /* 0x0001e2000c101124 */
[----:B------:R-:W-:Y:S05]  /*c750*/  BRA `(.L_x_5685) ;  /* 0x0000000000087947 */ /* 0x000fea0003800000 */
.L_x_5706:
[----:B------:R-:W-:-:S05]  /*c760*/  F2FP.BF16.F32.PACK_AB R4, RZ, R4 ;  /* 0x00000004ff04723e */ /* 0x000fca00000010ff */
[----:B------:R2:W-:Y:S02]  /*c770*/  STG.E.U16 desc[UR36][R2.64], R4 ;  /* 0x0000000402007986 */ /* 0x0005e4000c101524 */
.L_x_5685:
[----:B------:R-:W-:-:S07]  /*c780*/  IADD3 R17, PT, PT, R17, 0x80, RZ ;  /* 0x0000008011117810 */ /* 0x000fce0007ffe0ff */
.L_x_5622:
[----:B------:R-:W-:Y:S05]  /*c790*/  BSYNC.RECONVERGENT B7 ;  /* 0x0000000000077941 */ /* 0x000fea0003800200 */
.L_x_5621:
[----:B------:R-:W5:Y:S02]  /*c7a0*/  LDCU UR4, c[0x0][0x380] ;  /* 0x00007000ff0477ac */ /* 0x000f640008000800 */
[----:B-----5:R-:W-:-:S13]  /*c7b0*/  ISETP.GE.AND P0, PT, R17, UR4, PT ;  /* 0x0000000411007c0c */ /* 0x020fda000bf06270 */
[----:B------:R-:W-:Y:S05]  /*c7c0*/  @P0 EXIT ;  /* 0x000000000000094d */ /* 0x000fea0003800000 */
[----:B------:R-:W5:Y:S01]  /*c7d0*/  LDCU UR4, c[0x0][0x388] ;  /* 0x00007100ff0477ac */ /* 0x000f620008000800 */
[----:B0-----:R-:W-:Y:S02]  /*c7e0*/  HFMA2 R0, -RZ, RZ, 0, 0 ;  /* 0x00000000ff007431 */ /* 0x001fe400000001ff */
[----:B------:R-:W-:Y:S02]  /*c7f0*/  IMAD.MOV.U32 R18, RZ, RZ, RZ ;  /* 0x000000ffff127224 */ /* 0x000fe400078e00ff */
        /* <DEDUP_REMOVED lines=351> */
.L_x_5715:
        /* <DEDUP_REMOVED lines=21> */
.L_x_5720:
[----:B------:R-:W2:Y:S02]  /*df40*/  LDG.E.U8 R2, desc[UR36][R2.64] ;  /* 0x0000002402027981 */ /* 0x000ea4000c1e1100 */
[----:B--2---:R-:W-:Y:S01]  /*df50*/  I2FP.F32.U32 R19, R2 ;  /* 0x0000000200137245 */ /* 0x004fe20000201000 */
[----:B------:R-:W-:Y:S06]  /*df60*/  BRA `(.L_x_5722) ;  /* 0x0000000c00447947 */ /* 0x000fec0003800000 */
.L_x_5719:
        /* <DEDUP_REMOVED lines=9> */
.L_x_5724:
[----:B------:R-:W2:Y:S02]  /*e000*/  LDG.E R2, desc[UR36][R2.64] ;  /* 0x0000002402027981 */ /* 0x000ea4000c1e1900 */
[----:B--2---:R-:W-:Y:S01]  /*e010*/  I2FP.F32.S32 R19, R2 ;  /* 0x0000000200137245 */ /* 0x004fe20000201400 */
[----:B------:R-:W-:Y:S06]  /*e020*/  BRA `(.L_x_5722) ;  /* 0x0000000c00147947 */ /* 0x000fec0003800000 */
.L_x_5723:
[----:B------:R-:W2:Y:S02]  /*e030*/  LDG.E.U16 R2, desc[UR36][R2.64] ;  /* 0x0000002402027981 */ /* 0x000ea4000c1e1500 */
[----:B--2---:R4:W0:Y:S01]  /*e040*/  I2F.S16 R19, R2 ;  /* 0x0000000200137306 */ /* 0x0048220000101400 */
[----:B------:R-:W-:Y:S05]  /*e050*/  BRA `(.L_x_5722) ;  /* 0x0000000c00087947 */ /* 0x000fea0003800000 */
.L_x_5718:
        /* <DEDUP_REMOVED lines=8> */
.L_x_5726:
[----:B------:R-:W2:Y:S02]  /*e0e0*/  LDG.E.U16 R2, desc[UR36][R2.64] ;  /* 0x0000002402027981 */ /* 0x000ea4000c1e1500 */
[----:B--2---:R-:W-:Y:S01]  /*e0f0*/  HADD2.F32 R19, -RZ, R2.H0_H0 ;  /* 0x20000002ff137230 */ /* 0x004fe20000004100 */
[----:B------:R-:W-:Y:S06]  /*e100*/  BRA `(.L_x_5722) ;  /* 0x0000000800dc7947 */ /* 0x000fec0003800000 */
.L_x_5725:
        /* <DEDUP_REMOVED lines=8> */
.L_x_5728:
[----:B------:R-:W2:Y:S02]  /*e190*/  LDG.E.U16 R2, desc[UR36][R2.64] ;  /* 0x0000002402027981 */ /* 0x000ea4000c1e1500 */
[----:B--2---:R-:W-:Y:S01]  /*e1a0*/  HADD2.F32 R19, -RZ, R2.H0_H0 ;  /* 0x20000002ff137230 */ /* 0x004fe20000004100 */
[----:B------:R-:W-:Y:S06]  /*e1b0*/  BRA `(.L_x_5722) ;  /* 0x0000000800b07947 */ /* 0x000fec0003800000 */
.L_x_5727:
        /* <DEDUP_REMOVED lines=11> */
.L_x_5717:
        /* <DEDUP_REMOVED lines=12> */
.L_x_5731:
        /* <DEDUP_REMOVED lines=11> */
.L_x_5730:
        /* <DEDUP_REMOVED lines=25> */
.L_x_5733:
        /* <DEDUP_REMOVED lines=12> */
.L_x_5732:
[----:B------:R-:W2:Y:S02]  /*e630*/  LDG.E.U16 R2, desc[UR36][R2.64] ;  /* 0x0000002402027981 */ /* 0x000ea4000c1e1500 */
[----:B--2---:R-:W-:Y:S01]  /*e640*/  IMAD.U32 R19, R2, 0x10000, RZ ;  /* 0x0001000002137824 */ /* 0x004fe200078e00ff */
[----:B------:R-:W-:Y:S06]  /*e650*/  BRA `(.L_x_5722) ;  /* 0x0000000400887947 */ /* 0x000fec0003800000 */
.L_x_5729:
        /* <DEDUP_REMOVED lines=11> */
.L_x_5736:
        /* <DEDUP_REMOVED lines=20> */
.L_x_5738:
[----:B------:R-:W-:Y:S05]  /*e850*/  BSYNC.RECONVERGENT B0 ;  /* 0x0000000000007941 */ /* 0x000fea0003800200 */
.L_x_5737:
[----:B------:R-:W-:Y:S02]  /*e860*/  SHF.L.U32 R0, R0, 0x14, RZ ;  /* 0x0000001400007819 */ /* 0x000fe400000006ff */
[----:B------:R-:W-:-:S04]  /*e870*/  LEA R2, R2, 0x3b800000, 0x17 ;  /* 0x3b80000002027811 */ /* 0x000fc800078eb8ff */
[----:B------:R-:W-:Y:S01]  /*e880*/  LOP3.LUT R19, R2, R0, R19, 0xfe, !PT ;  /* 0x0000000002137212 */ /* 0x000fe200078efe13 */
[----:B------:R-:W-:Y:S06]  /*e890*/  BRA `(.L_x_5722) ;  /* 0x0000000000f87947 */ /* 0x000fec0003800000 */
.L_x_5735:
        /* <DEDUP_REMOVED lines=20> */
.L_x_5740:
[----:B------:R-:W-:Y:S05]  /*e9e0*/  BSYNC.RECONVERGENT B0 ;  /* 0x0000000000007941 */ /* 0x000fea0003800200 */
.L_x_5739:
[----:B------:R-:W-:Y:S01]  /*e9f0*/  IMAD.SHL.U32 R0, R0, 0x200000, RZ ;  /* 0x0020000000007824 */ /* 0x000fe200078e00ff */
[----:B------:R-:W-:-:S04]  /*ea00*/  LEA R2, R2, 0x37800000, 0x17 ;  /* 0x3780000002027811 */ /* 0x000fc800078eb8ff */
[----:B------:R-:W-:Y:S01]  /*ea10*/  LOP3.LUT R19, R2, R0, R19, 0xfe, !PT ;  /* 0x0000000002137212 */ /* 0x000fe200078efe13 */
[----:B------:R-:W-:Y:S06]  /*ea20*/  BRA `(.L_x_5722) ;  /* 0x0000000000947947 */ /* 0x000fec0003800000 */
.L_x_5734:
        /* <DEDUP_REMOVED lines=14> */
.L_x_5721:
        /* <DEDUP_REMOVED lines=16> */
.L_x_5743:
[----:B------:R-:W-:Y:S01]  /*ec10*/  MOV R19, RZ ;  /* 0x000000ff00137202 */ /* 0x000fe20000000f00 */
[----:B------:R-:W-:Y:S06]  /*ec20*/  BRA `(.L_x_5722) ;  /* 0x0000000000147947 */ /* 0x000fec0003800000 */
.L_x_5742:
[----:B------:R-:W2:Y:S02]  /*ec30*/  LDG.E.64 R2, desc[UR36][R2.64] ;  /* 0x0000002402027981 */ /* 0x000ea4000c1e1b00 */
[----:B--2---:R0:W1:Y:S02]  /*ec40*/  I2F.U64 R19, R2 ;  /* 0x0000000200137312 */ /* 0x0040640000301000 */
[----:B01----:R-:W-:Y:S05]  /*ec50*/  BRA `(.L_x_5722) ;  /* 0x0000000000087947 */ /* 0x003fea0003800000 */
.L_x_5741:
[----:B------:R-:W2:Y:S02]  /*ec60*/  LDG.E R2, desc[UR36][R2.64] ;  /* 0x0000002402027981 */ /* 0x000ea4000c1e1900 */
[----:B--2---:R-:W-:-:S07]  /*ec70*/  I2FP.F32.U32 R19, R2 ;  /* 0x0000000200137245 */ /* 0x004fce0000201000 */
.L_x_5722:
[----:B------:R-:W-:Y:S05]  /*ec80*/  BSYNC.RECONVERGENT B6 ;  /* 0x0000000000067941 */ /* 0x000fea0003800200 */
.L_x_5716:
        /* <DEDUP_REMOVED lines=16> */
[----:B--2---:R0:W1:Y:S01]  /*ed90*/  I2F.S16 R0, R2 ;  /* 0x0000000200007306 */ /* 0x0040620000101400 */
[----:B------:R-:W-:Y:S05]  /*eda0*/  BRA `(.L_x_5750) ;  /* 0x0000000c00507947 */ /* 0x000fea0003800000 */
.L_x_5748:
[----:B------:R-:W2:Y:S02]  /*edb0*/  LDG.E.U8 R0, desc[UR36][R2.64] ;  /* 0x0000002402007981 */ /* 0x000ea4000c1e1100 */
[----:B--2---:R-:W-:Y:S01]  /*edc0*/  I2FP.F32.U32 R0, R0 ;  /* 0x0000000000007245 */ /* 0x004fe20000201000 */
[----:B------:R-:W-:Y:S06]  /*edd0*/  BRA `(.L_x_5750) ;  /* 0x0000000c00447947 */ /* 0x000fec0003800000 */
.L_x_5747:
[----:B------:R-:W-:-:S09]  /*ede0*/  UISETP.NE.AND UP0, UPT, UR4, 0x2, UPT ;  /* 0x000000020400788c */ /* 0x000fd2000bf05270 */
[----:B------:R-:W-:Y:S05]  /*edf0*/  BRA.U !UP0, `(.L_x_5751) ;  /* 0x0000000108287547 */ /* 0x000fea000b800000 */
[----:B------:R-:W-:-:S09]  /*ee00*/  UISETP.NE.AND UP0, UPT, UR4, 0x3, UPT ;  /* 0x000000030400788c */ /* 0x000fd2000bf05270 */
[----:B------:R-:W-:Y:S05]  /*ee10*/  BRA.U !UP0, `(.L_x_5752) ;  /* 0x0000000108147547 */ /* 0x000fea000b800000 */
[----:B------:R-:W-:-:S09]  /*ee20*/  UISETP.NE.AND UP0, UPT, UR4, 0x4, UPT ;  /* 0x000000040400788c */ /* 0x000fd2000bf05270 */
[----:B------:R-:W-:Y:S05]  /*ee30*/  BRA.U UP0, `(.L_x_5749) ;  /* 0x0000000900d07547 */ /* 0x000fea000b800000 */
[----:B------:R-:W2:Y:S02]  /*ee40*/  LDG.E.64 R2, desc[UR36][R2.64] ;  /* 0x0000002402027981 */ /* 0x000ea4000c1e1b00 */
[----:B--2---:R2:W4:Y:S02]  /*ee50*/  I2F.S64 R0, R2 ;  /* 0x0000000200007312 */ /* 0x0045240000301400 */
[----:B--2-4-:R-:W-:Y:S05]  /*ee60*/  BRA `(.L_x_5750) ;  /* 0x0000000c00207947 */ /* 0x014fea0003800000 */
.L_x_5752:
[----:B------:R-:W2:Y:S02]  /*ee70*/  LDG.E R0, desc[UR36][R2.64] ;  /* 0x0000002402007981 */ /* 0x000ea4000c1e1900 */
[----:B--2---:R-:W-:Y:S01]  /*ee80*/  I2FP.F32.S32 R0, R0 ;  /* 0x0000000000007245 */ /* 0x004fe20000201400 */
[----:B------:R-:W-:Y:S06]  /*ee90*/  BRA `(.L_x_5750) ;  /* 0x0000000c00147947 */ /* 0x000fec0003800000 */
.L_x_5751:
[----:B------:R-:W2:Y:S02]  /*eea0*/  LDG.E.U16 R0, desc[UR36][R2.64] ;  /* 0x0000002402007981 */ /* 0x000ea4000c1e1500 */
[----:B--2---:R-:W2:Y:S01]  /*eeb0*/  I2F.S16 R0, R0 ;  /* 0x0000000000007306 */ /* 0x004ea20000101400 */
[----:B------:R-:W-:Y:S05]  /*eec0*/  BRA `(.L_x_5750) ;  /* 0x0000000c00087947 */ /* 0x000fea0003800000 */
.L_x_5746:
        /* <DEDUP_REMOVED lines=8> */
.L_x_5754:
[----:B------:R-:W2:Y:S02]  /*ef50*/  LDG.E.U16 R0, desc[UR36][R2.64] ;  /* 0x0000002402007981 */ /* 0x000ea4000c1e1500 */
[----:B--2---:R-:W-:Y:S01]  /*ef60*/  HADD2.F32 R0, -RZ, R0.H0_H0 ;  /* 0x20000000ff007230 */ /* 0x004fe20000004100 */
[----:B------:R-:W-:Y:S06]  /*ef70*/  BRA `(.L_x_5750) ;  /* 0x0000000800dc7947 */ /* 0x000fec0003800000 */
.L_x_5753:
        /* <DEDUP_REMOVED lines=8> */
.L_x_5756:
[----:B------:R-:W2:Y:S02]  /*f000*/  LDG.E.U16 R0, desc[UR36][R2.64] ;  /* 0x0000002402007981 */ /* 0x000ea4000c1e1500 */
[----:B--2---:R-:W-:Y:S01]  /*f010*/  HADD2.F32 R0, -RZ, R0.H0_H0 ;  /* 0x20000000ff007230 */ /* 0x004fe20000004100 */
[----:B------:R-:W-:Y:S06]  /*f020*/  BRA `(.L_x_5750) ;  /* 0x0000000800b07947 */ /* 0x000fec0003800000 */
.L_x_5755:
        /* <DEDUP_REMOVED lines=11> */
.L_x_5745:
        /* <DEDUP_REMOVED lines=12> */
.L_x_5759:
        /* <DEDUP_REMOVED lines=11> */
.L_x_5758:
        /* <DEDUP_REMOVED lines=25> */
.L_x_5761:
        /* <DEDUP_REMOVED lines=12> */
.L_x_5760:
[----:B------:R-:W2:Y:S02]  /*f4a0*/  LDG.E.U16 R0, desc[UR36][R2.64] ;  /* 0x0000002402007981 */ /* 0x000ea4000c1e1500 */
[----:B--2---:R-:W-:Y:S01]  /*f4b0*/  IMAD.U32 R0, R0, 0x10000, RZ ;  /* 0x0001000000007824 */ /* 0x004fe200078e00ff */
[----:B------:R-:W-:Y:S06]  /*f4c0*/  BRA `(.L_x_5750) ;  /* 0x0000000400887947 */ /* 0x000fec0003800000 */
.L_x_5757:
        /* <DEDUP_REMOVED lines=11> */
.L_x_5764:
        /* <DEDUP_REMOVED lines=20> */
.L_x_5766:
[----:B------:R-:W-:Y:S05]  /*f6c0*/  BSYNC.RECONVERGENT B0 ;  /* 0x0000000000007941 */ /* 0x000fea0003800200 */
.L_x_5765:
[----:B------:R-:W-:Y:S02]  /*f6d0*/  SHF.L.U32 R0, R0, 0x14, RZ ;  /* 0x0000001400007819 */ /* 0x000fe400000006ff */
[----:B------:R-:W-:-:S04]  /*f6e0*/  LEA R2, R2, 0x3b800000, 0x17 ;  /* 0x3b80000002027811 */ /* 0x000fc800078eb8ff */
[----:B------:R-:W-:Y:S01]  /*f6f0*/  LOP3.LUT R0, R2, R0, R7, 0xfe, !PT ;  /* 0x0000000002007212 */ /* 0x000fe200078efe07 */
[----:B------:R-:W-:Y:S06]  /*f700*/  BRA `(.L_x_5750) ;  /* 0x0000000000f87947 */ /* 0x000fec0003800000 */
.L_x_5763:
        /* <DEDUP_REMOVED lines=20> */
.L_x_5768:
[----:B------:R-:W-:Y:S05]  /*f850*/  BSYNC.RECONVERGENT B0 ;  /* 0x0000000000007941 */ /* 0x000fea0003800200 */
.L_x_5767:
[----:B------:R-:W-:Y:S01]  /*f860*/  IMAD.SHL.U32 R0, R0, 0x200000, RZ ;  /* 0x0020000000007824 */ /* 0x000fe200078e00ff */
[----:B------:R-:W-:-:S04]  /*f870*/  LEA R2, R2, 0x37800000, 0x17 ;  /* 0x3780000002027811 */ /* 0x000fc800078eb8ff */
[----:B------:R-:W-:Y:S01]  /*f880*/  LOP3.LUT R0, R2, R0, R7, 0xfe, !PT ;  /* 0x0000000002007212 */ /* 0x000fe200078efe07 */
[----:B------:R-:W-:Y:S06]  /*f890*/  BRA `(.L_x_5750) ;  /* 0x0000000000947947 */ /* 0x000fec0003800000 */
.L_x_5762:
        /* <DEDUP_REMOVED lines=14> */
.L_x_5749:
        /* <DEDUP_REMOVED lines=16> */
.L_x_5771:
[----:B------:R-:W-:Y:S01]  /*fa80*/  MOV R0, RZ ;  /* 0x000000ff00007202 */ /* 0x000fe20000000f00 */
[----:B------:R-:W-:Y:S06]  /*fa90*/  BRA `(.L_x_5750) ;  /* 0x0000000000147947 */ /* 0x000fec0003800000 */
.L_x_5770:
[----:B------:R-:W2:Y:S02]  /*faa0*/  LDG.E.64 R2, desc[UR36][R2.64] ;  /* 0x0000002402027981 */ /* 0x000ea4000c1e1b00 */
[----:B--2---:R0:W1:Y:S02]  /*fab0*/  I2F.U64 R0, R2 ;  /* 0x0000000200007312 */ /* 0x0040640000301000 */
[----:B01----:R-:W-:Y:S05]  /*fac0*/  BRA `(.L_x_5750) ;  /* 0x0000000000087947 */ /* 0x003fea0003800000 */
.L_x_5769:
[----:B------:R-:W2:Y:S02]  /*fad0*/  LDG.E R0, desc[UR36][R2.64] ;  /* 0x0000002402007981 */ /* 0x000ea4000c1e1900 */
[----:B--2---:R-:W-:-:S07]  /*fae0*/  I2FP.F32.U32 R0, R0 ;  /* 0x0000000000007245 */ /* 0x004fce0000201000 */
.L_x_5750:
[----:B------:R-:W-:Y:S05]  /*faf0*/  BSYNC.RECONVERGENT B6 ;  /* 0x0000000000067941 */ /* 0x000fea0003800200 */
.L_x_5744:
[CC--:B012-45:R-:W-:Y:S01]  /*fb00*/  FMUL.FTZ R3, R0.reuse, R0.reuse ;  /* 0x0000000000037220 */ /* 0x0f7fe20000410000 */
[----:B------:R-:W-:Y:S01]  /*fb10*/  IMAD.MOV.U32 R2, RZ, RZ, 0x3e095d4e ;  /* 0x3e095d4eff027424 */ /* 0x000fe200078e00ff */
[----:B------:R-:W-:Y:S02]  /*fb20*/  UPRMT UR4, UR43, 0x9910, URZ ;  /* 0x000099102b047896 */ /* 0x000fe400080000ff */
[C---:B------:R-:W-:Y:S01]  /*fb30*/  FMUL.FTZ R5, R3.reuse, R0 ;  /* 0x0000000003057220 */ /* 0x040fe20000410000 */
[----:B------:R-:W-:Y:S01]  /*fb40*/  FFMA.FTZ R2, R3, R2, 1 ;  /* 0x3f80000003027423 */ /* 0x000fe20000010002 */
[----:B------:R-:W-:Y:S02]  /*fb50*/  UISETP.GT.AND UP0, UPT, UR4, 0x9, UPT ;  /* 0x000000090400788c */ /* 0x000fe4000bf04270 */
[----:B------:R-:W-:Y:S01]  /*fb60*/  FFMA.FTZ R5, R5, 0.044714998453855514526, R0 ;  /* 0x3d37271305057823 */ /* 0x000fe20000010000 */
[----:B------:R-:W-:Y:S01]  /*fb70*/  FMUL.FTZ R0, R0, 0.5 ;  /* 0x3f00000000007820 */ /* 0x000fe20000410000 */
[----:B------:R-:W-:-:S02]  /*fb80*/  FMUL.FTZ R2, R2, 0.79788458347320556641 ;  /* 0x3f4c422a02027820 */ /* 0x000fc40000410000 */
[----:B------:R-:W-:-:S06]  /*fb90*/  FMUL.FTZ R5, R5, 0.79788458347320556641 ;  /* 0x3f4c422a05057820 */ /* 0x000fcc0000410000 */
[----:B------:R-:W0:Y:S02]  /*fba0*/  MUFU.TANH R5, R5 ;  /* 0x0000000500057308 */ /* 0x000e240000002400 */
[----:B0-----:R-:W-:-:S04]  /*fbb0*/  FFMA.FTZ R3, -R5, R5, 1 ;  /* 0x3f80000005037423 */ /* 0x001fc80000010105 */
[----:B------:R-:W-:Y:S01]  /*fbc0*/  FMUL.FTZ R3, R0, R3 ;  /* 0x0000000300037220 */ /* 0x000fe20000410000 */
[----:B------:R-:W-:-:S03]  /*fbd0*/  FADD.FTZ R0, R5, 1 ;  /* 0x3f80000005007421 */ /* 0x000fc60000010000 */
[----:B------:R-:W-:-:S04]  /*fbe0*/  FMUL.FTZ R3, R2, R3 ;  /* 0x0000000302037220 */ /* 0x000fc80000410000 */
        /* <DEDUP_REMOVED lines=14> */
.L_x_5775:
[----:B------:R-:W0:Y:S02]  /*fcd0*/  F2I.S64.TRUNC R2, R2 ;  /* 0x0000000200027311 */ /* 0x000e24000020d900 */
[----:B0-----:R-:W-:-:S05]  /*fce0*/  MOV R5, R2 ;  /* 0x0000000200057202 */ /* 0x001fca0000000f00 */
[----:B------:R-:W-:Y:S01]  /*fcf0*/  STG.E.U8 desc[UR36][R16.64], R5 ;  /* 0x0000000510007986 */ /* 0x000fe2000c101124 */
[----:B------:R-:W-:Y:S05]  /*fd00*/  EXIT ;  /* 0x000000000000794d */ /* 0x000fea0003800000 */
.L_x_5774:
        /* <DEDUP_REMOVED lines=9> */
.L_x_5778:
[----:B------:R-:W0:Y:S02]  /*fda0*/  F2I.FTZ.TRUNC.NTZ R3, R2 ;  /* 0x0000000200037305 */ /* 0x000e24000021f100 */
[----:B0-----:R-:W-:Y:S01]  /*fdb0*/  STG.E desc[UR36][R16.64], R3 ;  /* 0x0000000310007986 */ /* 0x001fe2000c101924 */
[----:B------:R-:W-:Y:S05]  /*fdc0*/  EXIT ;  /* 0x000000000000794d */ /* 0x000fea0003800000 */
.L_x_5777:
[----:B------:R-:W0:Y:S02]  /*fdd0*/  F2I.FTZ.TRUNC.NTZ R3, R2 ;  /* 0x0000000200037305 */ /* 0x000e24000021f100 */
[----:B0-----:R-:W-:Y:S01]  /*fde0*/  STG.E.U16 desc[UR36][R16.64], R3 ;  /* 0x0000000310007986 */ /* 0x001fe2000c101524 */
[----:B------:R-:W-:Y:S05]  /*fdf0*/  EXIT ;  /* 0x000000000000794d */ /* 0x000fea0003800000 */
.L_x_5773:
        /* <DEDUP_REMOVED lines=8> */
.L_x_5780:
[----:B------:R-:W-:-:S05]  /*fe80*/  F2FP.F16.F32.PACK_AB R2, RZ, R2 ;  /* 0x00000002ff02723e */ /* 0x000fca00000000ff */
[----:B------:R-:W-:Y:S01]  /*fe90*/  STG.E.U16 desc[UR36][R16.64], R2 ;  /* 0x0000000210007986 */ /* 0x000fe2000c101524 */
[----:B------:R-:W-:Y:S05]  /*fea0*/  EXIT ;  /* 0x000000000000794d */ /* 0x000fea0003800000 */
.L_x_5779:
        /* <DEDUP_REMOVED lines=9> */
.L_x_5782:
[----:B------:R-:W-:-:S04]  /*ff40*/  F2FP.F16.F32.PACK_AB R3, RZ, R2 ;  /* 0x00000002ff03723e */ /* 0x000fc800000000ff */
[----:B------:R-:W-:-:S05]  /*ff50*/  PRMT R3, R3, 0x5410, RZ ;  /* 0x0000541003037816 */ /* 0x000fca00000000ff */
[----:B------:R-:W-:Y:S01]  /*ff60*/  STG.E desc[UR36][R16.64], R3 ;  /* 0x0000000310007986 */ /* 0x000fe2000c101924 */
[----:B------:R-:W-:Y:S05]  /*ff70*/  EXIT ;  /* 0x000000000000794d */ /* 0x000fea0003800000 */
.L_x_5781:
[----:B------:R-:W-:-:S06]  /*ff80*/  FMUL.FTZ R2, R2, 1 ;  /* 0x3f80000002027820 */ /* 0x000fcc0000410000 */
[----:B------:R-:W0:Y:S02]  /*ff90*/  F2F.F64.F32 R2, R2 ;  /* 0x0000000200027310 */ /* 0x000e240000201800 */
[----:B0-----:R-:W-:Y:S01]  /*ffa0*/  STG.E.64 desc[UR36][R16.64], R2 ;  /* 0x0000000210007986 */ /* 0x001fe2000c101b24 */
[----:B------:R-:W-:Y:S05]  /*ffb0*/  EXIT ;  /* 0x000000000000794d */ /* 0x000fea0003800000 */
.L_x_5772:
        /* <DEDUP_REMOVED lines=13> */
.L_x_5786:
        /* <DEDUP_REMOVED lines=16> */
.L_x_5789:
[----:B------:R-:W-:-:S04]  /*10190*/  SHF.R.U32.HI R2, RZ, 0x18, R2 ;  /* 0x00000018ff027819 */ /* 0x000fc80000011602 */
[----:B------:R-:W-:-:S04]  /*101a0*/  LOP3.LUT R2, R3, 0x80, R2, 0xf8, !PT ;  /* 0x0000008003027812 */ /* 0x000fc800078ef802 */
[----:B------:R-:W-:-:S07]  /*101b0*/  PRMT R8, R2, 0x7610, R8 ;  /* 0x0000761002087816 */ /* 0x000fce0000000008 */
.L_x_5788:
[----:B------:R-:W-:Y:S05]  /*101c0*/  BSYNC.RECONVERGENT B0 ;  /* 0x0000000000007941 */ /* 0x000fea0003800200 */
.L_x_5787:
[----:B------:R-:W-:Y:S01]  /*101d0*/  STG.E.U8 desc[UR36][R16.64], R8 ;  /* 0x0000000810007986 */ /* 0x000fe2000c101124 */
[----:B------:R-:W-:Y:S05]  /*101e0*/  EXIT ;  /* 0x000000000000794d */ /* 0x000fea0003800000 */
.L_x_5785:
        /* <DEDUP_REMOVED lines=16> */
.L_x_5792:
[----:B------:R-:W-:-:S04]  /*102f0*/  SHF.R.U32.HI R2, RZ, 0x18, R2 ;  /* 0x00000018ff027819 */ /* 0x000fc80000011602 */
[----:B------:R-:W-:-:S04]  /*10300*/  LOP3.LUT R3, R3, 0x80, R2, 0xf8, !PT ;  /* 0x0000008003037812 */ /* 0x000fc800078ef802 */
[----:B------:R-:W-:-:S07]  /*10310*/  PRMT R8, R3, 0x7610, R8 ;  /* 0x0000761003087816 */ /* 0x000fce0000000008 */
.L_x_5791:
[----:B------:R-:W-:Y:S05]  /*10320*/  BSYNC.RECONVERGENT B0 ;  /* 0x0000000000007941 */ /* 0x000fea0003800200 */
.L_x_5790:
[----:B------:R-:W-:Y:S01]  /*10330*/  STG.E.U8 desc[UR36][R16.64], R8 ;  /* 0x0000000810007986 */ /* 0x000fe2000c101124 */
[----:B------:R-:W-:Y:S05]  /*10340*/  EXIT ;  /* 0x000000000000794d */ /* 0x000fea0003800000 */
.L_x_5784:
        /* <DEDUP_REMOVED lines=21> */
.L_x_5794:
[----:B------:R-:W0:Y:S02]  /*104a0*/  F2I.U64.TRUNC R2, R2 ;  /* 0x0000000200027311 */ /* 0x000e24000020d800 */
[----:B0-----:R-:W-:Y:S01]  /*104b0*/  STG.E.64 desc[UR36][R16.64], R2 ;  /* 0x0000000210007986 */ /* 0x001fe2000c101b24 */
[----:B------:R-:W-:Y:S05]  /*104c0*/  EXIT ;  /* 0x000000000000794d */ /* 0x000fea0003800000 */
.L_x_5793:
[----:B------:R-:W0:Y:S02]  /*104d0*/  F2I.FTZ.U32.TRUNC.NTZ R3, R2 ;  /* 0x0000000200037305 */ /* 0x000e24000021f000 */
[----:B0-----:R-:W-:Y:S01]  /*104e0*/  STG.E desc[UR36][R16.64], R3 ;  /* 0x0000000310007986 */ /* 0x001fe2000c101924 */
[----:B------:R-:W-:Y:S05]  /*104f0*/  EXIT ;  /* 0x000000000000794d */ /* 0x000fea0003800000 */
.L_x_5783:
        /* <DEDUP_REMOVED lines=10> */
.L_x_5796:
[----:B------:R-:W-:Y:S01]  /*105a0*/  FMUL.FTZ R4, R2, 1 ;  /* 0x3f80000002047820 */ /* 0x000fe20000410000 */
[----:B------:R-:W-:-:S05]  /*105b0*/  CS2R R6, SRZ ;  /* 0x0000000000067805 */ /* 0x000fca000001ff00 */
[----:B------:R-:W0:Y:S02]  /*105c0*/  F2F.F64.F32 R4, R4 ;  /* 0x0000000400047310 */ /* 0x000e240000201800 */
[----:B0-----:R-:W-:Y:S01]  /*105d0*/  STG.E.128 desc[UR36][R16.64], R4 ;  /* 0x0000000410007986 */ /* 0x001fe2000c101d24 */
[----:B------:R-:W-:Y:S05]  /*105e0*/  EXIT ;  /* 0x000000000000794d */ /* 0x000fea0003800000 */
.L_x_5795:
[----:B------:R-:W-:-:S09]  /*105f0*/  UISETP.NE.AND UP0, UPT, UR4, 0xf, UPT ;  /* 0x0000000f0400788c */ /* 0x000fd2000bf05270 */
[----:B------:R-:W-:Y:S05]  /*10600*/  BRA.U !UP0, `(.L_x_5797) ;  /* 0x0000000108e07547 */ /* 0x000fea000b800000 */
[----:B------:R-:W-:-:S09]  /*10610*/  UISETP.NE.AND UP0, UPT, UR4, 0x17, UPT ;  /* 0x000000170400788c */ /* 0x000fd2000bf05270 */
[----:B------:R-:W-:Y:S05]  /*10620*/  BRA.U !UP0, `(.L_x_5798) ;  /* 0x00000001088c7547 */ /* 0x000fea000b800000 */
[----:B------:R-:W-:-:S09]  /*10630*/  UISETP.NE.AND UP0, UPT, UR4, 0x18, UPT ;  /* 0x000000180400788c */ /* 0x000fd2000bf05270 */
[----:B------:R-:W-:Y:S05]  /*10640*/  BRA.U !UP0, `(.L_x_5799) ;  /* 0x0000000108447547 */ /* 0x000fea000b800000 */
.L_x_5776:
        /* <DEDUP_REMOVED lines=16> */
.L_x_5800:
[----:B------:R-:W-:Y:S05]  /*10750*/  EXIT ;  /* 0x000000000000794d */ /* 0x000fea0003800000 */
.L_x_5799:
        /* <DEDUP_REMOVED lines=12> */
.L_x_5802:
[----:B------:R-:W-:Y:S05]  /*10820*/  BSYNC.RECONVERGENT B0 ;  /* 0x0000000000007941 */ /* 0x000fea0003800200 */
.L_x_5801:
[----:B------:R-:W-:-:S05]  /*10830*/  LOP3.LUT R3, R0, 0x80, R5, 0xf8, !PT ;  /* 0x0000008000037812 */ /* 0x000fca00078ef805 */
[----:B------:R-:W-:Y:S01]  /*10840*/  STG.E.U8 desc[UR36][R16.64], R3 ;  /* 0x0000000310007986 */ /* 0x000fe2000c101124 */
[----:B------:R-:W-:Y:S05]  /*10850*/  EXIT ;  /* 0x000000000000794d */ /* 0x000fea0003800000 */
.L_x_5798:
        /* <DEDUP_REMOVED lines=11> */
.L_x_5804:
[----:B------:R-:W-:Y:S01]  /*10910*/  HFMA2 R0, -RZ, RZ, 0, 7.569789886474609375e-06 ;  /* 0x0000007fff007431 */ /* 0x000fe200000001ff */
[----:B------:R-:W-:-:S04]  /*10920*/  ISETP.GT.U32.AND P0, PT, R4, 0x7f800000, PT ;  /* 0x7f8000000400780c */ /* 0x000fc80003f04070 */
[----:B------:R-:W-:-:S09]  /*10930*/  SEL R0, R0, 0x7c, P0 ;  /* 0x0000007c00007807 */ /* 0x000fd20000000000 */
.L_x_5805:
[----:B------:R-:W-:Y:S05]  /*10940*/  BSYNC.RECONVERGENT B0 ;  /* 0x0000000000007941 */ /* 0x000fea0003800200 */
.L_x_5803:
[----:B------:R-:W-:-:S04]  /*10950*/  SHF.R.U32.HI R3, RZ, 0x18, R2 ;  /* 0x00000018ff037819 */ /* 0x000fc80000011602 */
[----:B------:R-:W-:-:S05]  /*10960*/  LOP3.LUT R3, R0, 0x80, R3, 0xf8, !PT ;  /* 0x0000008000037812 */ /* 0x000fca00078ef803 */
[----:B------:R-:W-:Y:S01]  /*10970*/  STG.E.U8 desc[UR36][R16.64], R3 ;  /* 0x0000000310007986 */ /* 0x000fe2000c101124 */
[----:B------:R-:W-:Y:S05]  /*10980*/  EXIT ;  /* 0x000000000000794d */ /* 0x000fea0003800000 */
.L_x_5797:
[----:B------:R-:W-:-:S05]  /*10990*/  F2FP.BF16.F32.PACK_AB R2, RZ, R2 ;  /* 0x00000002ff02723e */ /* 0x000fca00000010ff */
[----:B------:R-:W-:Y:S01]  /*109a0*/  STG.E.U16 desc[UR36][R16.64], R2 ;  /* 0x0000000210007986 */ /* 0x000fe2000c101524 */
[----:B------:R-:W-:Y:S05]  /*109b0*/  EXIT ;  /* 0x000000000000794d */ /* 0x000fea0003800000 */
.L_x_5806:
        /* <DEDUP_REMOVED lines=12> */
.L_x_12400:


//--------------------- .text._ZN2at6native27unrolled_elementwise_kernelIZZZNS0_26GeluBackwardCUDAKernelImplERNS_18TensorIteratorBaseENS0_8GeluTypeEENKUlvE_clEvENKUlvE0_clEvEUlffE_St5arrayIPcLm3EELi4E23TrivialOffsetCalculatorILi2EjESB_ILi1EjENS0_6memory12LoadWithCastILi2EEENSE_13StoreWithCastILi1EEEEEviT_T0_T2_T3_T4_T5_ --------------------------
	.section	.text._ZN2at6native27unrolled_elementwise_kernelIZZZNS0_26GeluBackwardCUDAKernelImplERNS_18TensorIteratorBaseENS0_8GeluTypeEENKUlvE_clEvENKUlvE0_clEvEUlffE_St5arrayIPcLm3EELi4E23TrivialOffsetCalculatorILi2EjESB_ILi1EjENS0_6memory12LoadWithCastILi2EEENSE_13StoreWithCastILi1EEEEEviT_T0_T2_T3_T4_T5_,"ax",@progbits
	.align	128
        .global         _ZN2at6native27unrolled_elementwise_kernelIZZZNS0_26GeluBackwardCUDAKernelImplERNS_18TensorIteratorBaseENS0_8GeluTypeEENKUlvE_clEvENKUlvE0_clEvEUlffE_St5arrayIPcLm3EELi4E23TrivialOffsetCalculatorILi2EjESB_ILi1EjENS0_6memory12LoadWithCastILi2EEENSE_13StoreWithCastILi1EEEEEviT_T0_T2_T3_T4_T5_
        .type           _ZN2at6native27unrolled_elementwise_kernelIZZZNS0_26GeluBackwardCUDAKernelImplERNS_18TensorIteratorBaseENS0_8GeluTypeEENKUlvE_clEvENKUlvE0_clEvEUlffE_St5arrayIPcLm3EELi4E23TrivialOffsetCalculatorILi2EjESB_ILi1EjENS0_6memory12LoadWithCastILi2EEENSE_13StoreWithCastILi1EEEEEviT_T0_T2_T3_T4_T5_,@function
        .size           _ZN2at6native27unrolled_elementwise_kernelIZZZNS0_26GeluBackwardCUDAKernelImplERNS_18TensorIteratorBaseENS0_8GeluTypeEENKUlvE_clEvENKUlvE0_clEvEUlffE_St5arrayIPcLm3EELi4E23TrivialOffsetCalculatorILi2EjESB_ILi1EjENS0_6memory12LoadWithCastILi2EEENSE_13StoreWithCastILi1EEEEEviT_T0_T2_T3_T4_T5_,(.L_x_12401 - _ZN2at6native27unrolled_elementwise_kernelIZZZNS0_26GeluBackwardCUDAKernelImplERNS_18TensorIteratorBaseENS0_8GeluTypeEENKUlvE_clEvENKUlvE0_clEvEUlffE_St5arrayIPcLm3EELi4E23TrivialOffsetCalculatorILi2EjESB_ILi1EjENS0_6memory12LoadWithCastILi2EEENSE_13StoreWithCastILi1EEEEEviT_T0_T2_T3_T4_T5_)
        .other          _ZN2at6native27unrolled_elementwise_kernelIZZZNS0_26GeluBackwardCUDAKernelImplERNS_18TensorIteratorBaseENS0_8GeluTypeEENKUlvE_clEvENKUlvE0_clEvEUlffE_St5arrayIPcLm3EELi4E23TrivialOffsetCalculatorILi2EjESB_ILi1EjENS0_6memory12LoadWithCastILi2EEENSE_13StoreWithCastILi1EEEEEviT_T0_T2_T3_T4_T5_,@"STO_CUDA_ENTRY STV_DEFAULT"
_ZN2at6native27unrolled_elementwise_kernelIZZZNS0_26GeluBackwardCUDAKernelImplERNS_18TensorIteratorBaseENS0_8GeluTypeEENKUlvE_clEvENKUlvE0_clEvEUlffE_St5arrayIPcLm3EELi4E23TrivialOffsetCalculatorILi2EjESB_ILi1EjENS0_6memory12LoadWithCastILi2EEENSE_13StoreWithCastILi1EEEEEviT_T0_T2_T3_T4_T5_:
.text._ZN2at6native27unrolled_elementwise_kernelIZZZNS0_26GeluBackwardCUDAKernelImplERNS_18TensorIteratorBaseENS0_8GeluTypeEENKUlvE_clEvENKUlvE0_clEvEUlffE_St5arrayIPcLm3EELi4E23TrivialOffsetCalculatorILi2EjESB_ILi1EjENS0_6memory12LoadWithCastILi2EEENSE_13StoreWithCastILi1EEEEEviT_T0_T2_T3_T4_T5_:
        /* <DEDUP_REMOVED lines=34> */
.L_x_5813:
[----:B------:R-:W2:Y:S02]  /*0220*/  LDG.E.U8 R4, desc[UR36][R4.64] ;  /* 0x0000002404047981 */ /* 0x000ea4000c1e1100 */
[----:B--2---:R-:W-:Y:S01]  /*0230*/  I2FP.F32.U32 R29, R4 ;  /* 0x00000004001d7245 */ /* 0x004fe20000201000 */
[----:B------:R-:W-:Y:S06]  /*0240*/  BRA `(.L_x_5815) ;  /* 0x0000000c00447947 */ /* 0x000fec0003800000 */
.L_x_5812:
        /* <DEDUP_REMOVED lines=9> */
.L_x_5817:
[----:B------:R-:W2:Y:S02]  /*02e0*/  LDG.E R4, desc[UR36][R4.64] ;  /* 0x0000002404047981 */ /* 0x000ea4000c1e1900 */
[----:B--2---:R-:W-:Y:S01]  /*02f0*/  I2FP.F32.S32 R29, R4 ;  /* 0x00000004001d7245 */ /* 0x004fe20000201400 */
[----:B------:R-:W-:Y:S06]  /*0300*/  BRA `(.L_x_5815) ;  /* 0x0000000c00147947 */ /* 0x000fec0003800000 */
.L_x_5816:
[----:B------:R-:W2:Y:S02]  /*0310*/  LDG.E.U16 R4, desc[UR36][R4.64] ;  /* 0x0000002404047981 */ /* 0x000ea4000c1e1500 */
[----:B--2---:R0:W1:Y:S01]  /*0320*/  I2F.S16 R29, R4 ;  /* 0x00000004001d7306 */ /* 0x0040620000101400 */
[----:B------:R-:W-:Y:S05]  /*0330*/  BRA `(.L_x_5815) ;  /* 0x0000000c00087947 */ /* 0x000fea0003800000 */
.L_x_5811:
        /* <DEDUP_REMOVED lines=8> */
.L_x_5819:
[----:B------:R-:W2:Y:S02]  /*03c0*/  LDG.E.U16 R4, desc[UR36][R4.64] ;  /* 0x0000002404047981 */ /* 0x000ea4000c1e1500 */
[----:B--2---:R-:W-:Y:S01]  /*03d0*/  HADD2.F32 R29, -RZ, R4.H0_H0 ;  /* 0x20000004ff1d7230 */ /* 0x004fe20000004100 */
[----:B------:R-:W-:Y:S06]  /*03e0*/  BRA `(.L_x_5815) ;  /* 0x0000000800dc7947 */ /* 0x000fec0003800000 */
.L_x_5818:
        /* <DEDUP_REMOVED lines=8> */
.L_x_5821:
[----:B------:R-:W2:Y:S02]  /*0470*/  LDG.E.U16 R4, desc[UR36][R4.64] ;  /* 0x0000002404047981 */ /* 0x000ea4000c1e1500 */
[----:B--2---:R-:W-:Y:S01]  /*0480*/  HADD2.F32 R29, -RZ, R4.H0_H0 ;  /* 0x20000004ff1d7230 */ /* 0x004fe20000004100 */
[----:B------:R-:W-:Y:S06]  /*0490*/  BRA `(.L_x_5815) ;  /* 0x0000000800b07947 */ /* 0x000fec0003800000 */
.L_x_5820:
        /* <DEDUP_REMOVED lines=11> */
.L_x_5810:
        /* <DEDUP_REMOVED lines=12> */
.L_x_5824:
        /* <DEDUP_REMOVED lines=11> */
.L_x_5823:
        /* <DEDUP_REMOVED lines=25> */
.L_x_5826:
        /* <DEDUP_REMOVED lines=12> */
.L_x_5825:
[----:B------:R-:W2:Y:S02]  /*0910*/  LDG.E.U16 R4, desc[UR36][R4.64] ;  /* 0x0000002404047981 */ /* 0x000ea4000c1e1500 */
[----:B--2---:R-:W-:Y:S01]  /*0920*/  IMAD.U32 R29, R4, 0x10000, RZ ;  /* 0x00010000041d7824 */ /* 0x004fe200078e00ff */
[----:B------:R-:W-:Y:S06]  /*0930*/  BRA `(.L_x_5815) ;  /* 0x0000000400887947 */ /* 0x000fec0003800000 */
.L_x_5822:
        /* <DEDUP_REMOVED lines=11> */
.L_x_5829:
        /* <DEDUP_REMOVED lines=20> */
.L_x_5831:
[----:B------:R-:W-:Y:S05]  /*0b30*/  BSYNC.RECONVERGENT B0 ;  /* 0x0000000000007941 */ /* 0x000fea0003800200 */
.L_x_5830:
[----:B------:R-:W-:Y:S01]  /*0b40*/  IMAD.SHL.U32 R0, R0, 0x100000, RZ ;  /* 0x0010000000007824 */ /* 0x000fe200078e00ff */
[----:B------:R-:W-:-:S04]  /*0b50*/  LEA R3, R3, 0x3b800000, 0x17 ;  /* 0x3b80000003037811 */ /* 0x000fc800078eb8ff */
[----:B------:R-:W-:Y:S01]  /*0b60*/  LOP3.LUT R29, R3, R0, R29, 0xfe, !PT ;  /* 0x00000000031d7212 */ /* 0x000fe200078efe1d */
[----:B------:R-:W-:Y:S06]  /*0b70*/  BRA `(.L_x_5815) ;  /* 0x0000000000f87947 */ /* 0x000fec0003800000 */
.L_x_5828:
        /* <DEDUP_REMOVED lines=20> */
.L_x_5833:
[----:B------:R-:W-:Y:S05]  /*0cc0*/  BSYNC.RECONVERGENT B0 ;  /* 0x0000000000007941 */ /* 0x000fea0003800200 */
.L_x_5832:
[----:B------:R-:W-:Y:S01]  /*0cd0*/  IMAD.SHL.U32 R0, R0, 0x200000, RZ ;  /* 0x0020000000007824 */ /* 0x000fe200078e00ff */
[----:B------:R-:W-:-:S04]  /*0ce0*/  LEA R3, R3, 0x37800000, 0x17 ;  /* 0x3780000003037811 */ /* 0x000fc800078eb8ff */
[----:B------:R-:W-:Y:S01]  /*0cf0*/  LOP3.LUT R29, R3, R0, R29, 0xfe, !PT ;  /* 0x00000000031d7212 */ /* 0x000fe200078efe1d */
[----:B------:R-:W-:Y:S06]  /*0d00*/  BRA `(.L_x_5815) ;  /* 0x0000000000947947 */ /* 0x000fec0003800000 */
.L_x_5827:
[----:B------:R-:W-:-:S09]  /*0d10*/  UISETP.NE.AND UP0, UPT, UR4, 0x1c, UPT ;  /* 0x0000001c0400788c */ /* 0x000fd2000bf05270 */
[----:B------:R-:W-:Y:S05]  /*0d20*/  BRA.U !UP0, `(.L_x_5834) ;  /* 0x0000000108847547 */ /* 0x000fea000b800000 */
[----:B------:R-:W-:-:S09]  /*0d30*/  UISETP.NE.AND UP0, UPT, UR4, 0x1d, UPT ;  /* 0x0000001d0400788c */ /* 0x000fd2000bf05270 */
[----:B------:R-:W-:Y:S05]  /*0d40*/  BRA.U !UP0, `(.L_x_5835) ;  /* 0x0000000108707547 */ /* 0x000fea000b800000 */
[----:B------:R-:W-:-:S09]  /*0d50*/  UISETP.NE.AND UP0, UPT, UR4, 0x2c, UPT ;  /* 0x0000002c0400788c */ /* 0x000fd2000bf05270 */
[----:B------:R-:W-:Y:S05]  /*0d60*/  BRA.U !UP0, `(.L_x_5836) ;  /* 0x0000000108487547 */ /* 0x000fea000b800000 */
.L_x_5814:
        /* <DEDUP_REMOVED lines=16> */
.L_x_5837:
[----:B------:R-:W-:Y:S01]  /*0e70*/  IMAD.MOV.U32 R29, RZ, RZ, RZ ;  /* 0x000000ffff1d7224 */ /* 0x000fe200078e00ff */
[----:B------:R-:W-:Y:S06]  /*0e80*/  BRA `(.L_x_5815) ;  /* 0x0000000000347947 */ /* 0x000fec0003800000 */
.L_x_5836:
        /* <DEDUP_REMOVED lines=8> */
.L_x_5835:
[----:B------:R-:W2:Y:S02]  /*0f10*/  LDG.E.64 R4, desc[UR36][R4.64] ;  /* 0x0000002404047981 */ /* 0x000ea4000c1e1b00 */
[----:B--2---:R0:W1:Y:S02]  /*0f20*/  I2F.U64 R29, R4 ;  /* 0x00000004001d7312 */ /* 0x0040640000301000 */
[----:B01----:R-:W-:Y:S05]  /*0f30*/  BRA `(.L_x_5815) ;  /* 0x0000000000087947 */ /* 0x003fea0003800000 */
.L_x_5834:
[----:B------:R-:W2:Y:S02]  /*0f40*/  LDG.E R4, desc[UR36][R4.64] ;  /* 0x0000002404047981 */ /* 0x000ea4000c1e1900 */
[----:B--2---:R-:W-:-:S07]  /*0f50*/  I2FP.F32.U32 R29, R4 ;  /* 0x00000004001d7245 */ /* 0x004fce0000201000 */
.L_x_5815:
[----:B------:R-:W-:Y:S05]  /*0f60*/  BSYNC.RECONVERGENT B6 ;  /* 0x0000000000067941 */ /* 0x000fea0003800200 */
.L_x_5809:
        /* <DEDUP_REMOVED lines=20> */
.L_x_5842:
[----:B------:R-:W2:Y:S02]  /*10b0*/  LDG.E.U8 R4, desc[UR36][R4.64] ;  /* 0x0000002404047981 */ /* 0x000ea4000c1e1100 */
[----:B--2---:R-:W-:Y:S01]  /*10c0*/  I2FP.F32.U32 R28, R4 ;  /* 0x00000004001c7245 */ /* 0x004fe20000201000 */
[----:B------:R-:W-:Y:S06]  /*10d0*/  BRA `(.L_x_5844) ;  /* 0x0000000c00487947 */ /* 0x000fec0003800000 */
.L_x_5841:
        /* <DEDUP_REMOVED lines=9> */
.L_x_5846:
[----:B------:R-:W2:Y:S02]  /*1170*/  LDG.E R4, desc[UR36][R4.64] ;  /* 0x0000002404047981 */ /* 0x000ea4000c1e1900 */
[----:B--2---:R-:W-:Y:S01]  /*1180*/  I2FP.F32.S32 R28, R4 ;  /* 0x00000004001c7245 */ /* 0x004fe20000201400 */
[----:B------:R-:W-:Y:S06]  /*1190*/  BRA `(.L_x_5844) ;  /* 0x0000000c00187947 */ /* 0x000fec0003800000 */
.L_x_5845:
[----:B------:R-:W2:Y:S02]  /*11a0*/  LDG.E.U16 R4, desc[UR36][R4.64] ;  /* 0x0000002404047981 */ /* 0x000ea4000c1e1500 */
[----:B--2---:R4:W0:Y:S01]  /*11b0*/  I2F.S16 R28, R4 ;  /* 0x00000004001c7306 */ /* 0x0048220000101400 */
[----:B------:R-:W-:Y:S05]  /*11c0*/  BRA `(.L_x_5844) ;  /* 0x0000000c000c7947 */ /* 0x000fea0003800000 */
.L_x_5840:
        /* <DEDUP_REMOVED lines=8> */
.L_x_5848:
[----:B------:R-:W2:Y:S02]  /*1250*/  LDG.E.U16 R4, desc[UR36][R4.64] ;  /* 0x0000002404047981 */ /* 0x000ea4000c1e1500 */
[----:B--2---:R-:W-:Y:S01]  /*1260*/  HADD2.F32 R28, -RZ, R4.H0_H0 ;  /* 0x20000004ff1c7230 */ /* 0x004fe20000004100 */
[----:B------:R-:W-:Y:S06]  /*1270*/  BRA `(.L_x_5844) ;  /* 0x0000000800e07947 */ /* 0x000fec0003800000 */
.L_x_5847:
        /* <DEDUP_REMOVED lines=8> */
.L_x_5850:
[----:B------:R-:W2:Y:S02]  /*1300*/  LDG.E.U16 R4, desc[UR36][R4.64] ;  /* 0x0000002404047981 */ /* 0x000ea4000c1e1500 */
[----:B--2---:R-:W-:Y:S01]  /*1310*/  HADD2.F32 R28, -RZ, R4.H0_H0 ;  /* 0x20000004ff1c7230 */ /* 0x004fe20000004100 */
[----:B------:R-:W-:Y:S06]  /*1320*/  BRA `(.L_x_5844) ;  /* 0x0000000800b47947 */ /* 0x000fec0003800000 */
.L_x_5849:
        /* <DEDUP_REMOVED lines=11> */
.L_x_5839:
        /* <DEDUP_REMOVED lines=12> */
.L_x_5853:
        /* <DEDUP_REMOVED lines=11> */
.L_x_5852:
        /* <DEDUP_REMOVED lines=25> */
.L_x_5855:
        /* <DEDUP_REMOVED lines=13> */
.L_x_5854:
[----:B------:R-:W2:Y:S02]  /*17b0*/  LDG.E.U16 R4, desc[UR36][R4.64] ;  /* 0x0000002404047981 */ /* 0x000ea4000c1e1500 */
[----:B--2---:R-:W-:Y:S01]  /*17c0*/  IMAD.U32 R28, R4, 0x10000, RZ ;  /* 0x00010000041c7824 */ /* 0x004fe200078e00ff */
[----:B------:R-:W-:Y:S06]  /*17d0*/  BRA `(.L_x_5844) ;  /* 0x0000000400887947 */ /* 0x000fec0003800000 */
.L_x_5851:
        /* <DEDUP_REMOVED lines=11> */
.L_x_5858:
        /* <DEDUP_REMOVED lines=20> */
.L_x_5860:
[----:B------:R-:W-:Y:S05]  /*19d0*/  BSYNC.RECONVERGENT B0 ;  /* 0x0000000000007941 */ /* 0x000fea0003800200 */
.L_x_5859:
[----:B------:R-:W-:Y:S01]  /*19e0*/  IMAD.SHL.U32 R0, R0, 0x100000, RZ ;  /* 0x0010000000007824 */ /* 0x000fe200078e00ff */
[----:B------:R-:W-:-:S04]  /*19f0*/  LEA R3, R3, 0x3b800000, 0x17 ;  /* 0x3b80000003037811 */ /* 0x000fc800078eb8ff */
[----:B------:R-:W-:Y:S01]  /*1a00*/  LOP3.LUT R28, R3, R0, R7, 0xfe, !PT ;  /* 0x00000000031c7212 */ /* 0x000fe200078efe07 */
[----:B------:R-:W-:Y:S06]  /*1a10*/  BRA `(.L_x_5844) ;  /* 0x0000000000f87947 */ /* 0x000fec0003800000 */
.L_x_5857:
        /* <DEDUP_REMOVED lines=20> */
.L_x_5862:
[----:B------:R-:W-:Y:S05]  /*1b60*/  BSYNC.RECONVERGENT B0 ;  /* 0x0000000000007941 */ /* 0x000fea0003800200 */
.L_x_5861:
[----:B------:R-:W-:Y:S01]  /*1b70*/  IMAD.SHL.U32 R0, R0, 0x200000, RZ ;  /* 0x0020000000007824 */ /* 0x000fe200078e00ff */
[----:B------:R-:W-:-:S04]  /*1b80*/  LEA R3, R3, 0x37800000, 0x17 ;  /* 0x3780000003037811 */ /* 0x000fc800078eb8ff */
[----:B------:R-:W-:Y:S01]  /*1b90*/  LOP3.LUT R28, R3, R0, R7, 0xfe, !PT ;  /* 0x00000000031c7212 */ /* 0x000fe200078efe07 */
[----:B------:R-:W-:Y:S06]  /*1ba0*/  BRA `(.L_x_5844) ;  /* 0x0000000000947947 */ /* 0x000fec0003800000 */
.L_x_5856:
[----:B------:R-:W-:-:S09]  /*1bb0*/  UISETP.NE.AND UP0, UPT, UR4, 0x1c, UPT ;  /* 0x0000001c0400788c */ /* 0x000fd2000bf05270 */
[----:B------:R-:W-:Y:S05]  /*1bc0*/  BRA.U !UP0, `(.L_x_5863) ;  /* 0x0000000108847547 */ /* 0x000fea000b800000 */
[----:B------:R-:W-:-:S09]  /*1bd0*/  UISETP.NE.AND UP0, UPT, UR4, 0x1d, UPT ;  /* 0x0000001d0400788c */ /* 0x000fd2000bf05270 */
[----:B------:R-:W-:Y:S05]  /*1be0*/  BRA.U !UP0, `(.L_x_5864) ;  /* 0x0000000108707547 */ /* 0x000fea000b800000 */
[----:B------:R-:W-:-:S09]  /*1bf0*/  UISETP.NE.AND UP0, UPT, UR4, 0x2c, UPT ;  /* 0x0000002c0400788c */ /* 0x000fd2000bf05270 */
[----:B------:R-:W-:Y:S05]  /*1c00*/  BRA.U !UP0, `(.L_x_5865) ;  /* 0x0000000108487547 */ /* 0x000fea000b800000 */
.L_x_5843:
        /* <DEDUP_REMOVED lines=16> */
.L_x_5866:
[----:B------:R-:W-:Y:S01]  /*1d10*/  IMAD.MOV.U32 R28, RZ, RZ, RZ ;  /* 0x000000ffff1c7224 */ /* 0x000fe200078e00ff */
[----:B------:R-:W-:Y:S06]  /*1d20*/  BRA `(.L_x_5844) ;  /* 0x0000000000347947 */ /* 0x000fec0003800000 */
.L_x_5865:
        /* <DEDUP_REMOVED lines=8> */
.L_x_5864:
[----:B------:R-:W2:Y:S02]  /*1db0*/  LDG.E.64 R4, desc[UR36][R4.64] ;  /* 0x0000002404047981 */ /* 0x000ea4000c1e1b00 */
[----:B--2---:R0:W2:Y:S02]  /*1dc0*/  I2F.U64 R28, R4 ;  /* 0x00000004001c7312 */ /* 0x0040a40000301000 */
[----:B0-2---:R-:W-:Y:S05]  /*1dd0*/  BRA `(.L_x_5844) ;  /* 0x0000000000087947 */ /* 0x005fea0003800000 */
.L_x_5863:
[----:B------:R-:W2:Y:S02]  /*1de0*/  LDG.E R4, desc[UR36][R4.64] ;  /* 0x0000002404047981 */ /* 0x000ea4000c1e1900 */
[----:B--2---:R-:W-:-:S07]  /*1df0*/  I2FP.F32.U32 R28, R4 ;  /* 0x00000004001c7245 */ /* 0x004fce0000201000 */
.L_x_5844:
[----:B------:R-:W-:Y:S05]  /*1e00*/  BSYNC.RECONVERGENT B6 ;  /* 0x0000000000067941 */ /* 0x000fea0003800200 */
.L_x_5838:
[----:B------:R-:W-:-:S07]  /*1e10*/  VIADD R16, R19, 0x80 ;  /* 0x0000008013107836 */ /* 0x000fce0000000000 */
.L_x_5808:
[----:B------:R-:W-:Y:S05]  /*1e20*/  BSYNC.RECONVERGENT B7 ;  /* 0x0000000000077941 */ /* 0x000fea0003800200 */
.L_x_5807:
        /* <DEDUP_REMOVED lines=26> */
.L_x_5873:
[----:B------:R-:W2:Y:S02]  /*1fd0*/  LDG.E.U8 R4, desc[UR36][R4.64] ;  /* 0x0000002404047981 */ /* 0x000ea4000c1e1100 */
[----:B--2---:R-:W-:Y:S01]  /*1fe0*/  I2FP.F32.U32 R27, R4 ;  /* 0x00000004001b7245 */ /* 0x004fe20000201000 */
[----:B------:R-:W-:Y:S06]  /*1ff0*/  BRA `(.L_x_5875) ;  /* 0x0000000c00447947 */ /* 0x000fec0003800000 */
.L_x_5872:
        /* <DEDUP_REMOVED lines=9> */
.L_x_5877:
[----:B------:R-:W2:Y:S02]  /*2090*/  LDG.E R4, desc[UR36][R4.64] ;  /* 0x0000002404047981 */ /* 0x000ea4000c1e1900 */
[----:B--2---:R-:W-:Y:S01]  /*20a0*/  I2FP.F32.S32 R27, R4 ;  /* 0x00000004001b7245 */ /* 0x004fe20000201400 */
[----:B------:R-:W-:Y:S06]  /*20b0*/  BRA `(.L_x_5875) ;  /* 0x0000000c00147947 */ /* 0x000fec0003800000 */
.L_x_5876:
[----:B------:R-:W2:Y:S02]  /*20c0*/  LDG.E.U16 R4, desc[UR36][R4.64] ;  /* 0x0000002404047981 */ /* 0x000ea4000c1e1500 */
[----:B--2---:R0:W2:Y:S01]  /*20d0*/  I2F.S16 R27, R4 ;  /* 0x00000004001b7306 */ /* 0x0040a20000101400 */
[----:B------:R-:W-:Y:S05]  /*20e0*/  BRA `(.L_x_5875) ;  /* 0x0000000c00087947 */ /* 0x000fea0003800000 */
.L_x_5871:
        /* <DEDUP_REMOVED lines=8> */
.L_x_5879:
[----:B------:R-:W2:Y:S02]  /*2170*/  LDG.E.U16 R4, desc[UR36][R4.64] ;  /* 0x0000002404047981 */ /* 0x000ea4000c1e1500 */
[----:B--2---:R-:W-:Y:S01]  /*2180*/  HADD2.F32 R27, -RZ, R4.H0_H0 ;  /* 0x20000004ff1b7230 */ /* 0x004fe20000004100 */
[----:B------:R-:W-:Y:S06]  /*2190*/  BRA `(.L_x_5875) ;  /* 0x0000000800dc7947 */ /* 0x000fec0003800000 */
.L_x_5878:
        /* <DEDUP_REMOVED lines=8> */
.L_x_5881:
[----:B------:R-:W2:Y:S02]  /*2220*/  LDG.E.U16 R4, desc[UR36][R4.64] ;  /* 0x0000002404047981 */ /* 0x000ea4000c1e1500 */
[----:B--2---:R-:W-:Y:S01]  /*2230*/  HADD2.F32 R27, -RZ, R4.H0_H0 ;  /* 0x20000004ff1b7230 */ /* 0x004fe20000004100 */
[----:B------:R-:W-:Y:S06]  /*2240*/  BRA `(.L_x_5875) ;  /* 0x0000000800b07947 */ /* 0x000fec0003800000 */
.L_x_5880:
        /* <DEDUP_REMOVED lines=11> */
.L_x_5870:
        /* <DEDUP_REMOVED lines=12> */
.L_x_5884:
        /* <DEDUP_REMOVED lines=11> */
.L_x_5883:
        /* <DEDUP_REMOVED lines=25> */
.L_x_5886:
        /* <DEDUP_REMOVED lines=12> */
.L_x_5885:
[----:B------:R-:W2:Y:S02]  /*26c0*/  LDG.E.U16 R4, desc[UR36][R4.64] ;  /* 0x0000002404047981 */ /* 0x000ea4000c1e1500 */
[----:B--2---:R-:W-:Y:S01]  /*26d0*/  IMAD.U32 R27, R4, 0x10000, RZ ;  /* 0x00010000041b7824 */ /* 0x004fe200078e00ff */
[----:B------:R-:W-:Y:S06]  /*26e0*/  BRA `(.L_x_5875) ;  /* 0x0000000400887947 */ /* 0x000fec0003800000 */
.L_x_5882:
        /* <DEDUP_REMOVED lines=11> */
.L_x_5889:
        /* <DEDUP_REMOVED lines=20> */
.L_x_5891:
[----:B------:R-:W-:Y:S05]  /*28e0*/  BSYNC.RECONVERGENT B0 ;  /* 0x0000000000007941 */ /* 0x000fea0003800200 */
.L_x_5890:
[----:B------:R-:W-:Y:S01]  /*28f0*/  IMAD.SHL.U32 R0, R0, 0x100000, RZ ;  /* 0x0010000000007824 */ /* 0x000fe200078e00ff */
[----:B------:R-:W-:-:S04]  /*2900*/  LEA R3, R3, 0x3b800000, 0x17 ;  /* 0x3b80000003037811 */ /* 0x000fc800078eb8ff */
[----:B------:R-:W-:Y:S01]  /*2910*/  LOP3.LUT R27, R3, R0, R27, 0xfe, !PT ;  /* 0x00000000031b7212 */ /* 0x000fe200078efe1b */
[----:B------:R-:W-:Y:S06]  /*2920*/  BRA `(.L_x_5875) ;  /* 0x0000000000f87947 */ /* 0x000fec0003800000 */
.L_x_5888:
        /* <DEDUP_REMOVED lines=20> */
.L_x_5893:
[----:B------:R-:W-:Y:S05]  /*2a70*/  BSYNC.RECONVERGENT B0 ;  /* 0x0000000000007941 */ /* 0x000fea0003800200 */
.L_x_5892:
[----:B------:R-:W-:Y:S01]  /*2a80*/  IMAD.SHL.U32 R0, R0, 0x200000, RZ ;  /* 0x0020000000007824 */ /* 0x000fe200078e00ff */
[----:B------:R-:W-:-:S04]  /*2a90*/  LEA R3, R3, 0x37800000, 0x17 ;  /* 0x3780000003037811 */ /* 0x000fc800078eb8ff */
[----:B------:R-:W-:Y:S01]  /*2aa0*/  LOP3.LUT R27, R3, R0, R27, 0xfe, !PT ;  /* 0x00000000031b7212 */ /* 0x000fe200078efe1b */
[----:B------:R-:W-:Y:S06]  /*2ab0*/  BRA `(.L_x_5875) ;  /* 0x0000000000947947 */ /* 0x000fec0003800000 */
.L_x_5887:
        /* <DEDUP_REMOVED lines=14> */
.L_x_5874:
        /* <DEDUP_REMOVED lines=16> */
.L_x_5896:
[----:B------:R-:W-:Y:S01]  /*2ca0*/  IMAD.MOV.U32 R27, RZ, RZ, RZ ;  /* 0x000000ffff1b7224 */ /* 0x000fe200078e00ff */
[----:B------:R-:W-:Y:S06]  /*2cb0*/  BRA `(.L_x_5875) ;  /* 0x0000000000147947 */ /* 0x000fec0003800000 */
.L_x_5895:
[----:B------:R-:W2:Y:S02]  /*2cc0*/  LDG.E.64 R4, desc[UR36][R4.64] ;  /* 0x0000002404047981 */ /* 0x000ea4000c1e1b00 */
[----:B--2---:R0:W2:Y:S02]  /*2cd0*/  I2F.U64 R27, R4 ;  /* 0x00000004001b7312 */ /* 0x0040a40000301000 */
[----:B0-2---:R-:W-:Y:S05]  /*2ce0*/  BRA `(.L_x_5875) ;  /* 0x0000000000087947 */ /* 0x005fea0003800000 */
.L_x_5894:
[----:B------:R-:W2:Y:S02]  /*2cf0*/  LDG.E R4, desc[UR36][R4.64] ;  /* 0x0000002404047981 */ /* 0x000ea4000c1e1900 */
[----:B--2---:R-:W-:-:S07]  /*2d00*/  I2FP.F32.U32 R27, R4 ;  /* 0x00000004001b7245 */ /* 0x004fce0000201000 */
.L_x_5875:
[----:B------:R-:W-:Y:S05]  /*2d10*/  BSYNC.RECONVERGENT B6 ;  /* 0x0000000000067941 */ /* 0x000fea0003800200 */
.L_x_5869:
        /* <DEDUP_REMOVED lines=20> */
.L_x_5901:
[----:B------:R-:W2:Y:S02]  /*2e60*/  LDG.E.U8 R4, desc[UR36][R4.64] ;  /* 0x0000002404047981 */ /* 0x000ea4000c1e1100 */
[----:B--2---:R-:W-:Y:S01]  /*2e70*/  I2FP.F32.U32 R22, R4 ;  /* 0x0000000400167245 */ /* 0x004fe20000201000 */
[----:B------:R-:W-:Y:S06]  /*2e80*/  BRA `(.L_x_5903) ;  /* 0x0000000c00487947 */ /* 0x000fec0003800000 */
.L_x_5900:
        /* <DEDUP_REMOVED lines=9> */
.L_x_5905:
[----:B------:R-:W2:Y:S02]  /*2f20*/  LDG.E R4, desc[UR36][R4.64] ;  /* 0x0000002404047981 */ /* 0x000ea4000c1e1900 */
[----:B--2---:R-:W-:Y:S01]  /*2f30*/  I2FP.F32.S32 R22, R4 ;  /* 0x0000000400167245 */ /* 0x004fe20000201400 */
[----:B------:R-:W-:Y:S06]  /*2f40*/  BRA `(.L_x_5903) ;  /* 0x0000000c00187947 */ /* 0x000fec0003800000 */
.L_x_5904:
[----:B------:R-:W2:Y:S02]  /*2f50*/  LDG.E.U16 R4, desc[UR36][R4.64] ;  /* 0x0000002404047981 */ /* 0x000ea4000c1e1500 */
[----:B--2---:R4:W0:Y:S01]  /*2f60*/  I2F.S16 R22, R4 ;  /* 0x0000000400167306 */ /* 0x0048220000101400 */
[----:B------:R-:W-:Y:S05]  /*2f70*/  BRA `(.L_x_5903) ;  /* 0x0000000c000c7947 */ /* 0x000fea0003800000 */
.L_x_5899:
        /* <DEDUP_REMOVED lines=8> */
.L_x_5907:
[----:B------:R-:W2:Y:S02]  /*3000*/  LDG.E.U16 R4, desc[UR36][R4.64] ;  /* 0x0000002404047981 */ /* 0x000ea4000c1e1500 */
[----:B--2---:R-:W-:Y:S01]  /*3010*/  HADD2.F32 R22, -RZ, R4.H0_H0 ;  /* 0x20000004ff167230 */ /* 0x004fe20000004100 */
[----:B------:R-:W-:Y:S06]  /*3020*/  BRA `(.L_x_5903) ;  /* 0x0000000800e07947 */ /* 0x000fec0003800000 */
.L_x_5906:
        /* <DEDUP_REMOVED lines=8> */
.L_x_5909:
[----:B------:R-:W2:Y:S02]  /*30b0*/  LDG.E.U16 R4, desc[UR36][R4.64] ;  /* 0x0000002404047981 */ /* 0x000ea4000c1e1500 */
[----:B--2---:R-:W-:Y:S01]  /*30c0*/  HADD2.F32 R22, -RZ, R4.H0_H0 ;  /* 0x20000004ff167230 */ /* 0x004fe20000004100 */
[----:B------:R-:W-:Y:S06]  /*30d0*/  BRA `(.L_x_5903) ;  /* 0x0000000800b47947 */ /* 0x000fec0003800000 */
.L_x_5908:
        /* <DEDUP_REMOVED lines=11> */
.L_x_5898:
        /* <DEDUP_REMOVED lines=12> */
.L_x_5912:
        /* <DEDUP_REMOVED lines=11> */
.L_x_5911:
        /* <DEDUP_REMOVED lines=25> */
.L_x_5914:
        /* <DEDUP_REMOVED lines=13> */
.L_x_5913:
[----:B------:R-:W2:Y:S02]  /*3560*/  LDG.E.U16 R4, desc[UR36][R4.64] ;  /* 0x0000002404047981 */ /* 0x000ea4000c1e1500 */
[----:B--2---:R-:W-:Y:S01]  /*3570*/  IMAD.U32 R22, R4, 0x10000, RZ ;  /* 0x0001000004167824 */ /* 0x004fe200078e00ff */
[----:B------:R-:W-:Y:S06]  /*3580*/  BRA `(.L_x_5903) ;  /* 0x0000000400887947 */ /* 0x000fec0003800000 */
.L_x_5910:
        /* <DEDUP_REMOVED lines=11> */
.L_x_5917:
        /* <DEDUP_REMOVED lines=20> */
.L_x_5919:
[----:B------:R-:W-:Y:S05]  /*3780*/  BSYNC.RECONVERGENT B0 ;  /* 0x0000000000007941 */ /* 0x000fea0003800200 */
.L_x_5918:
[----:B------:R-:W-:Y:S01]  /*3790*/  IMAD.SHL.U32 R0, R0, 0x100000, RZ ;  /* 0x0010000000007824 */ /* 0x000fe200078e00ff */
[----:B------:R-:W-:-:S04]  /*37a0*/  LEA R3, R3, 0x3b800000, 0x17 ;  /* 0x3b80000003037811 */ /* 0x000fc800078eb8ff */
[----:B------:R-:W-:Y:S01]  /*37b0*/  LOP3.LUT R22, R3, R0, R7, 0xfe, !PT ;  /* 0x0000000003167212 */ /* 0x000fe200078efe07 */
[----:B------:R-:W-:Y:S06]  /*37c0*/  BRA `(.L_x_5903) ;  /* 0x0000000000f87947 */ /* 0x000fec0003800000 */
.L_x_5916:
        /* <DEDUP_REMOVED lines=20> */
.L_x_5921:
[----:B------:R-:W-:Y:S05]  /*3910*/  BSYNC.RECONVERGENT B0 ;  /* 0x0000000000007941 */ /* 0x000fea0003800200 */
.L_x_5920:
[----:B------:R-:W-:Y:S01]  /*3920*/  IMAD.SHL.U32 R0, R0, 0x200000, RZ ;  /* 0x0020000000007824 */ /* 0x000fe200078e00ff */
[----:B------:R-:W-:-:S04]  /*3930*/  LEA R3, R3, 0x37800000, 0x17 ;  /* 0x3780000003037811 */ /* 0x000fc800078eb8ff */
[----:B------:R-:W-:Y:S01]  /*3940*/  LOP3.LUT R22, R3, R0, R7, 0xfe, !PT ;  /* 0x0000000003167212 */ /* 0x000fe200078efe07 */
[----:B------:R-:W-:Y:S06]  /*3950*/  BRA `(.L_x_5903) ;  /* 0x0000000000947947 */ /* 0x000fec0003800000 */
.L_x_5915:
        /* <DEDUP_REMOVED lines=14> */
.L_x_5902:
        /* <DEDUP_REMOVED lines=16> */
.L_x_5924:
[----:B------:R-:W-:Y:S01]  /*3b40*/  IMAD.MOV.U32 R22, RZ, RZ, RZ ;  /* 0x000000ffff167224 */ /* 0x000fe200078e00ff */
[----:B------:R-:W-:Y:S06]  /*3b50*/  BRA `(.L_x_5903) ;  /* 0x0000000000147947 */ /* 0x000fec0003800000 */
.L_x_5923:
[----:B------:R-:W2:Y:S02]  /*3b60*/  LDG.E.64 R22, desc[UR36][R4.64] ;  /* 0x0000002404167981 */ /* 0x000ea4000c1e1b00 */
[----:B--2---:R0:W2:Y:S02]  /*3b70*/  I2F.U64 R22, R22 ;  /* 0x0000001600167312 */ /* 0x0040a40000301000 */
[----:B0-2---:R-:W-:Y:S05]  /*3b80*/  BRA `(.L_x_5903) ;  /* 0x0000000000087947 */ /* 0x005fea0003800000 */
.L_x_5922:
[----:B------:R-:W2:Y:S02]  /*3b90*/  LDG.E R4, desc[UR36][R4.64] ;  /* 0x0000002404047981 */ /* 0x000ea4000c1e1900 */
[----:B--2---:R-:W-:-:S07]  /*3ba0*/  I2FP.F32.U32 R22, R4 ;  /* 0x0000000400167245 */ /* 0x004fce0000201000 */
.L_x_5903:
[----:B------:R-:W-:Y:S05]  /*3bb0*/  BSYNC.RECONVERGENT B6 ;  /* 0x0000000000067941 */ /* 0x000fea0003800200 */
.L_x_5897:
[----:B------:R-:W-:-:S07]  /*3bc0*/  VIADD R16, R16, 0x80 ;  /* 0x0000008010107836 */ /* 0x000fce0000000000 */
.L_x_5868:
[----:B------:R-:W-:Y:S05]  /*3bd0*/  BSYNC.RECONVERGENT B7 ;  /* 0x0000000000077941 */ /* 0x000fea0003800200 */
.L_x_5867:
        /* <DEDUP_REMOVED lines=25> */
.L_x_5931:
[----:B------:R-:W2:Y:S02]  /*3d70*/  LDG.E.U8 R4, desc[UR36][R4.64] ;  /* 0x0000002404047981 */ /* 0x000ea4000c1e1100 */
[----:B--2---:R-:W-:Y:S01]  /*3d80*/  I2FP.F32.U32 R25, R4 ;  /* 0x0000000400197245 */ /* 0x004fe20000201000 */
[----:B------:R-:W-:Y:S06]  /*3d90*/  BRA `(.L_x_5933) ;  /* 0x0000000c00447947 */ /* 0x000fec0003800000 */
.L_x_5930:
        /* <DEDUP_REMOVED lines=9> */
.L_x_5935:
[----:B------:R-:W2:Y:S02]  /*3e30*/  LDG.E R4, desc[UR36][R4.64] ;  /* 0x0000002404047981 */ /* 0x000ea4000c1e1900 */
[----:B--2---:R-:W-:Y:S01]  /*3e40*/  I2FP.F32.S32 R25, R4 ;  /* 0x0000000400197245 */ /* 0x004fe20000201400 */
[----:B------:R-:W-:Y:S06]  /*3e50*/  BRA `(.L_x_5933) ;  /* 0x0000000c00147947 */ /* 0x000fec0003800000 */
.L_x_5934:
[----:B------:R-:W2:Y:S02]  /*3e60*/  LDG.E.U16 R4, desc[UR36][R4.64] ;  /* 0x0000002404047981 */ /* 0x000ea4000c1e1500 */
[----:B--2---:R0:W2:Y:S01]  /*3e70*/  I2F.S16 R25, R4 ;  /* 0x0000000400197306 */ /* 0x0040a20000101400 */
[----:B------:R-:W-:Y:S05]  /*3e80*/  BRA `(.L_x_5933) ;  /* 0x0000000c00087947 */ /* 0x000fea0003800000 */
.L_x_5929:
        /* <DEDUP_REMOVED lines=8> */
.L_x_5937:
[----:B------:R-:W2:Y:S02]  /*3f10*/  LDG.E.U16 R4, desc[UR36][R4.64] ;  /* 0x0000002404047981 */ /* 0x000ea4000c1e1500 */
[----:B--2---:R-:W-:Y:S01]  /*3f20*/  HADD2.F32 R25, -RZ, R4.H0_H0 ;  /* 0x20000004ff197230 */ /* 0x004fe20000004100 */
[----:B------:R-:W-:Y:S06]  /*3f30*/  BRA `(.L_x_5933) ;  /* 0x0000000800dc7947 */ /* 0x000fec0003800000 */
.L_x_5936:
        /* <DEDUP_REMOVED lines=8> */
.L_x_5939:
[----:B------:R-:W2:Y:S02]  /*3fc0*/  LDG.E.U16 R4, desc[UR36][R4.64] ;  /* 0x0000002404047981 */ /* 0x000ea4000c1e1500 */
[----:B--2---:R-:W-:Y:S01]  /*3fd0*/  HADD2.F32 R25, -RZ, R4.H0_H0 ;  /* 0x20000004ff197230 */ /* 0x004fe20000004100 */
[----:B------:R-:W-:Y:S06]  /*3fe0*/  BRA `(.L_x_5933) ;  /* 0x0000000800b07947 */ /* 0x000fec0003800000 */
.L_x_5938:
        /* <DEDUP_REMOVED lines=11> */
.L_x_5928:
        /* <DEDUP_REMOVED lines=12> */
.L_x_5942:
        /* <DEDUP_REMOVED lines=11> */
.L_x_5941:
        /* <DEDUP_REMOVED lines=25> */
.L_x_5944:
        /* <DEDUP_REMOVED lines=12> */
.L_x_5943:
[----:B------:R-:W2:Y:S02]  /*4460*/  LDG.E.U16 R4, desc[UR36][R4.64] ;  /* 0x0000002404047981 */ /* 0x000ea4000c1e1500 */
[----:B--2---:R-:W-:Y:S01]  /*4470*/  IMAD.U32 R25, R4, 0x10000, RZ ;  /* 0x0001000004197824 */ /* 0x004fe200078e00ff */
[----:B------:R-:W-:Y:S06]  /*4480*/  BRA `(.L_x_5933) ;  /* 0x0000000400887947 */ /* 0x000fec0003800000 */
.L_x_5940:
        /* <DEDUP_REMOVED lines=11> */
.L_x_5947:
        /* <DEDUP_REMOVED lines=20> */
.L_x_5949:
[----:B------:R-:W-:Y:S05]  /*4680*/  BSYNC.RECONVERGENT B0 ;  /* 0x0000000000007941 */ /* 0x000fea0003800200 */
.L_x_5948:
[----:B------:R-:W-:Y:S01]  /*4690*/  IMAD.SHL.U32 R0, R0, 0x100000, RZ ;  /* 0x0010000000007824 */ /* 0x000fe200078e00ff */
[----:B------:R-:W-:-:S04]  /*46a0*/  LEA R3, R3, 0x3b800000, 0x17 ;  /* 0x3b80000003037811 */ /* 0x000fc800078eb8ff */
[----:B------:R-:W-:Y:S01]  /*46b0*/  LOP3.LUT R25, R3, R0, R25, 0xfe, !PT ;  /* 0x0000000003197212 */ /* 0x000fe200078efe19 */
[----:B------:R-:W-:Y:S06]  /*46c0*/  BRA `(.L_x_5933) ;  /* 0x0000000000f87947 */ /* 0x000fec0003800000 */
.L_x_5946:
        /* <DEDUP_REMOVED lines=20> */
.L_x_5951:
[----:B------:R-:W-:Y:S05]  /*4810*/  BSYNC.RECONVERGENT B0 ;  /* 0x0000000000007941 */ /* 0x000fea0003800200 */
.L_x_5950:
[----:B------:R-:W-:Y:S01]  /*4820*/  IMAD.SHL.U32 R0, R0, 0x200000, RZ ;  /* 0x0020000000007824 */ /* 0x000fe200078e00ff */
[----:B------:R-:W-:-:S04]  /*4830*/  LEA R3, R3, 0x37800000, 0x17 ;  /* 0x3780000003037811 */ /* 0x000fc800078eb8ff */
[----:B------:R-:W-:Y:S01]  /*4840*/  LOP3.LUT R25, R3, R0, R25, 0xfe, !PT ;  /* 0x0000000003197212 */ /* 0x000fe200078efe19 */
[----:B------:R-:W-:Y:S06]  /*4850*/  BRA `(.L_x_5933) ;  /* 0x0000000000947947 */ /* 0x000fec0003800000 */
.L_x_5945:
        /* <DEDUP_REMOVED lines=14> */
.L_x_5932:
        /* <DEDUP_REMOVED lines=16> */
.L_x_5954:
[----:B------:R-:W-:Y:S01]  /*4a40*/  IMAD.MOV.U32 R25, RZ, RZ, RZ ;  /* 0x000000ffff197224 */ /* 0x000fe200078e00ff */
[----:B------:R-:W-:Y:S06]  /*4a50*/  BRA `(.L_x_5933) ;  /* 0x0000000000147947 */ /* 0x000fec0003800000 */
.L_x_5953:
[----:B------:R-:W2:Y:S02]  /*4a60*/  LDG.E.64 R4, desc[UR36][R4.64] ;  /* 0x0000002404047981 */ /* 0x000ea4000c1e1b00 */
[----:B--2---:R0:W2:Y:S02]  /*4a70*/  I2F.U64 R25, R4 ;  /* 0x0000000400197312 */ /* 0x0040a40000301000 */
[----:B0-2---:R-:W-:Y:S05]  /*4a80*/  BRA `(.L_x_5933) ;  /* 0x0000000000087947 */ /* 0x005fea0003800000 */
.L_x_5952:
[----:B------:R-:W2:Y:S02]  /*4a90*/  LDG.E R4, desc[UR36][R4.64] ;  /* 0x0000002404047981 */ /* 0x000ea4000c1e1900 */
[----:B--2---:R-:W-:-:S07]  /*4aa0*/  I2FP.F32.U32 R25, R4 ;  /* 0x0000000400197245 */ /* 0x004fce0000201000 */
.L_x_5933:
[----:B------:R-:W-:Y:S05]  /*4ab0*/  BSYNC.RECONVERGENT B6 ;  /* 0x0000000000067941 */ /* 0x000fea0003800200 */
.L_x_5927:
        /* <DEDUP_REMOVED lines=20> */
.L_x_5959:
[----:B------:R-:W4:Y:S02]  /*4c00*/  LDG.E.U8 R4, desc[UR36][R4.64] ;  /* 0x0000002404047981 */ /* 0x000f24000c1e1100 */
[----:B----4-:R-:W-:Y:S01]  /*4c10*/  I2FP.F32.U32 R24, R4 ;  /* 0x0000000400187245 */ /* 0x010fe20000201000 */
[----:B------:R-:W-:Y:S06]  /*4c20*/  BRA `(.L_x_5961) ;  /* 0x0000000c00487947 */ /* 0x000fec0003800000 */
.L_x_5958:
        /* <DEDUP_REMOVED lines=9> */
.L_x_5963:
[----:B------:R-:W4:Y:S02]  /*4cc0*/  LDG.E R4, desc[UR36][R4.64] ;  /* 0x0000002404047981 */ /* 0x000f24000c1e1900 */
[----:B----4-:R-:W-:Y:S01]  /*4cd0*/  I2FP.F32.S32 R24, R4 ;  /* 0x0000000400187245 */ /* 0x010fe20000201400 */
[----:B------:R-:W-:Y:S06]  /*4ce0*/  BRA `(.L_x_5961) ;  /* 0x0000000c00187947 */ /* 0x000fec0003800000 */
.L_x_5962:
[----:B------:R-:W4:Y:S02]  /*4cf0*/  LDG.E.U16 R4, desc[UR36][R4.64] ;  /* 0x0000002404047981 */ /* 0x000f24000c1e1500 */
[----:B----4-:R0:W4:Y:S01]  /*4d00*/  I2F.S16 R24, R4 ;  /* 0x0000000400187306 */ /* 0x0101220000101400 */
[----:B------:R-:W-:Y:S05]  /*4d10*/  BRA `(.L_x_5961) ;  /* 0x0000000c000c7947 */ /* 0x000fea0003800000 */
.L_x_5957:
        /* <DEDUP_REMOVED lines=8> */
.L_x_5965:
[----:B------:R-:W4:Y:S02]  /*4da0*/  LDG.E.U16 R4, desc[UR36][R4.64] ;  /* 0x0000002404047981 */ /* 0x000f24000c1e1500 */
[----:B----4-:R-:W-:Y:S01]  /*4db0*/  HADD2.F32 R24, -RZ, R4.H0_H0 ;  /* 0x20000004ff187230 */ /* 0x010fe20000004100 */
[----:B------:R-:W-:Y:S06]  /*4dc0*/  BRA `(.L_x_5961) ;  /* 0x0000000800e07947 */ /* 0x000fec0003800000 */
.L_x_5964:
        /* <DEDUP_REMOVED lines=8> */
.L_x_5967:
[----:B------:R-:W4:Y:S02]  /*4e50*/  LDG.E.U16 R4, desc[UR36][R4.64] ;  /* 0x0000002404047981 */ /* 0x000f24000c1e1500 */
[----:B----4-:R-:W-:Y:S01]  /*4e60*/  HADD2.F32 R24, -RZ, R4.H0_H0 ;  /* 0x20000004ff187230 */ /* 0x010fe20000004100 */
[----:B------:R-:W-:Y:S06]  /*4e70*/  BRA `(.L_x_5961) ;  /* 0x0000000800b47947 */ /* 0x000fec0003800000 */
.L_x_5966:
        /* <DEDUP_REMOVED lines=11> */
.L_x_5956:
        /* <DEDUP_REMOVED lines=12> */
.L_x_5970:
        /* <DEDUP_REMOVED lines=11> */
.L_x_5969:
        /* <DEDUP_REMOVED lines=25> */
.L_x_5972:
        /* <DEDUP_REMOVED lines=13> */
.L_x_5971:
[----:B------:R-:W4:Y:S02]  /*5300*/  LDG.E.U16 R4, desc[UR36][R4.64] ;  /* 0x0000002404047981 */ /* 0x000f24000c1e1500 */
[----:B----4-:R-:W-:Y:S01]  /*5310*/  IMAD.U32 R24, R4, 0x10000, RZ ;  /* 0x0001000004187824 */ /* 0x010fe200078e00ff */
[----:B------:R-:W-:Y:S06]  /*5320*/  BRA `(.L_x_5961) ;  /* 0x0000000400887947 */ /* 0x000fec0003800000 */
.L_x_5968:
        /* <DEDUP_REMOVED lines=11> */
.L_x_5975:
        /* <DEDUP_REMOVED lines=20> */
.L_x_5977:
[----:B------:R-:W-:Y:S05]  /*5520*/  BSYNC.RECONVERGENT B0 ;  /* 0x0000000000007941 */ /* 0x000fea0003800200 */
.L_x_5976:
[----:B------:R-:W-:Y:S01]  /*5530*/  IMAD.SHL.U32 R0, R0, 0x100000, RZ ;  /* 0x0010000000007824 */ /* 0x000fe200078e00ff */
[----:B------:R-:W-:-:S04]  /*5540*/  LEA R3, R3, 0x3b800000, 0x17 ;  /* 0x3b80000003037811 */ /* 0x000fc800078eb8ff */
[----:B------:R-:W-:Y:S01]  /*5550*/  LOP3.LUT R24, R3, R0, R7, 0xfe, !PT ;  /* 0x0000000003187212 */ /* 0x000fe200078efe07 */
[----:B------:R-:W-:Y:S06]  /*5560*/  BRA `(.L_x_5961) ;  /* 0x0000000000f87947 */ /* 0x000fec0003800000 */
.L_x_5974:
        /* <DEDUP_REMOVED lines=20> */
.L_x_5979:
[----:B------:R-:W-:Y:S05]  /*56b0*/  BSYNC.RECONVERGENT B0 ;  /* 0x0000000000007941 */ /* 0x000fea0003800200 */
.L_x_5978:
[----:B------:R-:W-:Y:S01]  /*56c0*/  IMAD.SHL.U32 R0, R0, 0x200000, RZ ;  /* 0x0020000000007824 */ /* 0x000fe200078e00ff */
[----:B------:R-:W-:-:S04]  /*56d0*/  LEA R3, R3, 0x37800000, 0x17 ;  /* 0x3780000003037811 */ /* 0x000fc800078eb8ff */
[----:B------:R-:W-:Y:S01]  /*56e0*/  LOP3.LUT R24, R3, R0, R7, 0xfe, !PT ;  /* 0x0000000003187212 */ /* 0x000fe200078efe07 */
[----:B------:R-:W-:Y:S06]  /*56f0*/  BRA `(.L_x_5961) ;  /* 0x0000000000947947 */ /* 0x000fec0003800000 */
.L_x_5973:
        /* <DEDUP_REMOVED lines=14> */
.L_x_5960:
        /* <DEDUP_REMOVED lines=16> */
.L_x_5982:
[----:B------:R-:W-:Y:S01]  /*58e0*/  IMAD.MOV.U32 R24, RZ, RZ, RZ ;  /* 0x000000ffff187224 */ /* 0x000fe200078e00ff */
[----:B------:R-:W-:Y:S06]  /*58f0*/  BRA `(.L_x_5961) ;  /* 0x0000000000147947 */ /* 0x000fec0003800000 */
.L_x_5981:
[----:B------:R-:W4:Y:S02]  /*5900*/  LDG.E.64 R4, desc[UR36][R4.64] ;  /* 0x0000002404047981 */ /* 0x000f24000c1e1b00 */
[----:B----4-:R0:W4:Y:S02]  /*5910*/  I2F.U64 R24, R4 ;  /* 0x0000000400187312 */ /* 0x0101240000301000 */
[----:B0---4-:R-:W-:Y:S05]  /*5920*/  BRA `(.L_x_5961) ;  /* 0x0000000000087947 */ /* 0x011fea0003800000 */
.L_x_5980:
[----:B------:R-:W4:Y:S02]  /*5930*/  LDG.E R4, desc[UR36][R4.64] ;  /* 0x0000002404047981 */ /* 0x000f24000c1e1900 */
[----:B----4-:R-:W-:-:S07]  /*5940*/  I2FP.F32.U32 R24, R4 ;  /* 0x0000000400187245 */ /* 0x010fce0000201000 */
.L_x_5961:
[----:B------:R-:W-:Y:S05]  /*5950*/  BSYNC.RECONVERGENT B6 ;  /* 0x0000000000067941 */ /* 0x000fea0003800200 */
.L_x_5955:
[----:B------:R-:W-:-:S07]  /*5960*/  VIADD R16, R16, 0x80 ;  /* 0x0000008010107836 */ /* 0x000fce0000000000 */
.L_x_5926:
[----:B------:R-:W-:Y:S05]  /*5970*/  BSYNC.RECONVERGENT B7 ;  /* 0x0000000000077941 */ /* 0x000fea0003800200 */
.L_x_5925:
        /* <DEDUP_REMOVED lines=26> */
.L_x_5989:
[----:B------:R-:W2:Y:S02]  /*5b20*/  LDG.E.U8 R4, desc[UR36][R4.64] ;  /* 0x0000002404047981 */ /* 0x000ea4000c1e1100 */
[----:B--2---:R-:W-:Y:S01]  /*5b30*/  I2FP.F32.U32 R23, R4 ;  /* 0x0000000400177245 */ /* 0x004fe20000201000 */
[----:B------:R-:W-:Y:S06]  /*5b40*/  BRA `(.L_x_5991) ;  /* 0x0000000c00447947 */ /* 0x000fec0003800000 */
.L_x_5988:
        /* <DEDUP_REMOVED lines=9> */
.L_x_5993:
[----:B------:R-:W2:Y:S02]  /*5be0*/  LDG.E R4, desc[UR36][R4.64] ;  /* 0x0000002404047981 */ /* 0x000ea4000c1e1900 */
[----:B--2---:R-:W-:Y:S01]  /*5bf0*/  I2FP.F32.S32 R23, R4 ;  /* 0x0000000400177245 */ /* 0x004fe20000201400 */
[----:B------:R-:W-:Y:S06]  /*5c00*/  BRA `(.L_x_5991) ;  /* 0x0000000c00147947 */ /* 0x000fec0003800000 */
.L_x_5992:
[----:B------:R-:W2:Y:S02]  /*5c10*/  LDG.E.U16 R4, desc[UR36][R4.64] ;  /* 0x0000002404047981 */ /* 0x000ea4000c1e1500 */
[----:B--2---:R0:W2:Y:S01]  /*5c20*/  I2F.S16 R23, R4 ;  /* 0x0000000400177306 */ /* 0x0040a20000101400 */
[----:B------:R-:W-:Y:S05]  /*5c30*/  BRA `(.L_x_5991) ;  /* 0x0000000c00087947 */ /* 0x000fea0003800000 */
.L_x_5987:
        /* <DEDUP_REMOVED lines=8> */
.L_x_5995:
[----:B------:R-:W2:Y:S02]  /*5cc0*/  LDG.E.U16 R4, desc[UR36][R4.64] ;  /* 0x0000002404047981 */ /* 0x000ea4000c1e1500 */
[----:B--2---:R-:W-:Y:S01]  /*5cd0*/  HADD2.F32 R23, -RZ, R4.H0_H0 ;  /* 0x20000004ff177230 */ /* 0x004fe20000004100 */
[----:B------:R-:W-:Y:S06]  /*5ce0*/  BRA `(.L_x_5991) ;  /* 0x0000000800dc7947 */ /* 0x000fec0003800000 */
.L_x_5994:
        /* <DEDUP_REMOVED lines=8> */
.L_x_5997:
[----:B------:R-:W2:Y:S02]  /*5d70*/  LDG.E.U16 R4, desc[UR36][R4.64] ;  /* 0x0000002404047981 */ /* 0x000ea4000c1e1500 */
[----:B--2---:R-:W-:Y:S01]  /*5d80*/  HADD2.F32 R23, -RZ, R4.H0_H0 ;  /* 0x20000004ff177230 */ /* 0x004fe20000004100 */
[----:B------:R-:W-:Y:S06]  /*5d90*/  BRA `(.L_x_5991) ;  /* 0x0000000800b07947 */ /* 0x000fec0003800000 */
.L_x_5996:
        /* <DEDUP_REMOVED lines=11> */
.L_x_5986:
        /* <DEDUP_REMOVED lines=12> */
.L_x_6000:
        /* <DEDUP_REMOVED lines=11> */
.L_x_5999:
        /* <DEDUP_REMOVED lines=25> */
.L_x_6002:
        /* <DEDUP_REMOVED lines=12> */
.L_x_6001:
[----:B------:R-:W2:Y:S02]  /*6210*/  LDG.E.U16 R4, desc[UR36][R4.64] ;  /* 0x0000002404047981 */ /* 0x000ea4000c1e1500 */
[----:B--2---:R-:W-:Y:S01]  /*6220*/  IMAD.U32 R23, R4, 0x10000, RZ ;  /* 0x0001000004177824 */ /* 0x004fe200078e00ff */
[----:B------:R-:W-:Y:S06]  /*6230*/  BRA `(.L_x_5991) ;  /* 0x0000000400887947 */ /* 0x000fec0003800000 */
.L_x_5998:
        /* <DEDUP_REMOVED lines=11> */
.L_x_6005:
        /* <DEDUP_REMOVED lines=20> */
.L_x_6007:
[----:B------:R-:W-:Y:S05]  /*6430*/  BSYNC.RECONVERGENT B0 ;  /* 0x0000000000007941 */ /* 0x000fea0003800200 */
.L_x_6006:
[----:B------:R-:W-:Y:S01]  /*6440*/  IMAD.SHL.U32 R0, R0, 0x100000, RZ ;  /* 0x0010000000007824 */ /* 0x000fe200078e00ff */
[----:B------:R-:W-:-:S04]  /*6450*/  LEA R3, R3, 0x3b800000, 0x17 ;  /* 0x3b80000003037811 */ /* 0x000fc800078eb8ff */
[----:B------:R-:W-:Y:S01]  /*6460*/  LOP3.LUT R23, R3, R0, R23, 0xfe, !PT ;  /* 0x0000000003177212 */ /* 0x000fe200078efe17 */
[----:B------:R-:W-:Y:S06]  /*6470*/  BRA `(.L_x_5991) ;  /* 0x0000000000f87947 */ /* 0x000fec0003800000 */
.L_x_6004:
        /* <DEDUP_REMOVED lines=20> */
.L_x_6009:
[----:B------:R-:W-:Y:S05]  /*65c0*/  BSYNC.RECONVERGENT B0 ;  /* 0x0000000000007941 */ /* 0x000fea0003800200 */
.L_x_6008:
[----:B------:R-:W-:Y:S01]  /*65d0*/  IMAD.SHL.U32 R0, R0, 0x200000, RZ ;  /* 0x0020000000007824 */ /* 0x000fe200078e00ff */
[----:B------:R-:W-:-:S04]  /*65e0*/  LEA R3, R3, 0x37800000, 0x17 ;  /* 0x3780000003037811 */ /* 0x000fc800078eb8ff */
[----:B------:R-:W-:Y:S01]  /*65f0*/  LOP3.LUT R23, R3, R0, R23, 0xfe, !PT ;  /* 0x0000000003177212 */ /* 0x000fe200078efe17 */
[----:B------:R-:W-:Y:S06]  /*6600*/  BRA `(.L_x_5991) ;  /* 0x0000000000947947 */ /* 0x000fec0003800000 */
.L_x_6003:
        /* <DEDUP_REMOVED lines=14> */
.L_x_5990:
        /* <DEDUP_REMOVED lines=16> */
.L_x_6012:
[----:B------:R-:W-:Y:S01]  /*67f0*/  IMAD.MOV.U32 R23, RZ, RZ, RZ ;  /* 0x000000ffff177224 */ /* 0x000fe200078e00ff */
[----:B------:R-:W-:Y:S06]  /*6800*/  BRA `(.L_x_5991) ;  /* 0x0000000000147947 */ /* 0x000fec0003800000 */
.L_x_6011:
[----:B------:R-:W2:Y:S02]  /*6810*/  LDG.E.64 R4, desc[UR36][R4.64] ;  /* 0x0000002404047981 */ /* 0x000ea4000c1e1b00 */
[----:B--2---:R0:W2:Y:S02]  /*6820*/  I2F.U64 R23, R4 ;  /* 0x0000000400177312 */ /* 0x0040a40000301000 */
[----:B0-2---:R-:W-:Y:S05]  /*6830*/  BRA `(.L_x_5991) ;  /* 0x0000000000087947 */ /* 0x005fea0003800000 */
.L_x_6010:
[----:B------:R-:W2:Y:S02]  /*6840*/  LDG.E R4, desc[UR36][R4.64] ;  /* 0x0000002404047981 */ /* 0x000ea4000c1e1900 */
[----:B--2---:R-:W-:-:S07]  /*6850*/  I2FP.F32.U32 R23, R4 ;  /* 0x0000000400177245 */ /* 0x004fce0000201000 */
.L_x_5991:
[----:B------:R-:W-:Y:S05]  /*6860*/  BSYNC.RECONVERGENT B6 ;  /* 0x0000000000067941 */ /* 0x000fea0003800200 */
.L_x_5985:
        /* <DEDUP_REMOVED lines=20> */
.L_x_6016:
[----:B------:R-:W4:Y:S02]  /*69b0*/  LDG.E.U8 R4, desc[UR36][R4.64] ;  /* 0x0000002404047981 */ /* 0x000f24000c1e1100 */
[----:B----4-:R-:W-:Y:S01]  /*69c0*/  I2FP.F32.U32 R18, R4 ;  /* 0x0000000400127245 */ /* 0x010fe20000201000 */
[----:B------:R-:W-:Y:S06]  /*69d0*/  BRA `(.L_x_5984) ;  /* 0x0000000c003c7947 */ /* 0x000fec0003800000 */
.L_x_6015:
        /* <DEDUP_REMOVED lines=9> */
.L_x_6019:
[----:B------:R-:W4:Y:S02]  /*6a70*/  LDG.E R4, desc[UR36][R4.64] ;  /* 0x0000002404047981 */ /* 0x000f24000c1e1900 */
[----:B----4-:R-:W-:Y:S01]  /*6a80*/  I2FP.F32.S32 R18, R4 ;  /* 0x0000000400127245 */ /* 0x010fe20000201400 */
[----:B------:R-:W-:Y:S06]  /*6a90*/  BRA `(.L_x_5984) ;  /* 0x0000000c000c7947 */ /* 0x000fec0003800000 */
.L_x_6018:
[----:B------:R-:W4:Y:S02]  /*6aa0*/  LDG.E.U16 R4, desc[UR36][R4.64] ;  /* 0x0000002404047981 */ /* 0x000f24000c1e1500 */
[----:B----4-:R0:W1:Y:S01]  /*6ab0*/  I2F.S16 R18, R4 ;  /* 0x0000000400127306 */ /* 0x0100620000101400 */
[----:B------:R-:W-:Y:S05]  /*6ac0*/  BRA `(.L_x_5984) ;  /* 0x0000000c00007947 */ /* 0x000fea0003800000 */
.L_x_6014:
        /* <DEDUP_REMOVED lines=8> */
.L_x_6021:
[----:B------:R-:W4:Y:S02]  /*6b50*/  LDG.E.U16 R4, desc[UR36][R4.64] ;  /* 0x0000002404047981 */ /* 0x000f24000c1e1500 */
[----:B----4-:R-:W-:Y:S01]  /*6b60*/  HADD2.F32 R18, -RZ, R4.H0_H0 ;  /* 0x20000004ff127230 */ /* 0x010fe20000004100 */
[----:B------:R-:W-:Y:S06]  /*6b70*/  BRA `(.L_x_5984) ;  /* 0x0000000800d47947 */ /* 0x000fec0003800000 */
.L_x_6020:
        /* <DEDUP_REMOVED lines=8> */
.L_x_6023:
[----:B------:R-:W4:Y:S02]  /*6c00*/  LDG.E.U16 R4, desc[UR36][R4.64] ;  /* 0x0000002404047981 */ /* 0x000f24000c1e1500 */
[----:B----4-:R-:W-:Y:S01]  /*6c10*/  HADD2.F32 R18, -RZ, R4.H0_H0 ;  /* 0x20000004ff127230 */ /* 0x010fe20000004100 */
[----:B------:R-:W-:Y:S06]  /*6c20*/  BRA `(.L_x_5984) ;  /* 0x0000000800a87947 */ /* 0x000fec0003800000 */
.L_x_6022:
        /* <DEDUP_REMOVED lines=11> */
.L_x_6013:
        /* <DEDUP_REMOVED lines=12> */
.L_x_6026:
        /* <DEDUP_REMOVED lines=11> */
.L_x_6025:
        /* <DEDUP_REMOVED lines=25> */
.L_x_6028:
        /* <DEDUP_REMOVED lines=13> */
.L_x_6027:
[----:B------:R-:W4:Y:S02]  /*70b0*/  LDG.E.U16 R4, desc[UR36][R4.64] ;  /* 0x0000002404047981 */ /* 0x000f24000c1e1500 */
[----:B----4-:R-:W-:Y:S01]  /*70c0*/  IMAD.U32 R18, R4, 0x10000, RZ ;  /* 0x0001000004127824 */ /* 0x010fe200078e00ff */
[----:B------:R-:W-:Y:S06]  /*70d0*/  BRA `(.L_x_5984) ;  /* 0x00000004007c7947 */ /* 0x000fec0003800000 */
.L_x_6024:
        /* <DEDUP_REMOVED lines=11> */
.L_x_6031:
        /* <DEDUP_REMOVED lines=19> */
.L_x_6033:
[----:B------:R-:W-:Y:S05]  /*72c0*/  BSYNC.RECONVERGENT B0 ;  /* 0x0000000000007941 */ /* 0x000fea0003800200 */
.L_x_6032:
[----:B------:R-:W-:Y:S01]  /*72d0*/  IMAD.SHL.U32 R0, R0, 0x100000, RZ ;  /* 0x0010000000007824 */ /* 0x000fe200078e00ff */
[----:B------:R-:W-:-:S04]  /*72e0*/  LEA R3, R3, 0x3b800000, 0x17 ;  /* 0x3b80000003037811 */ /* 0x000fc800078eb8ff */
[----:B------:R-:W-:Y:S01]  /*72f0*/  LOP3.LUT R18, R3, R0, R7, 0xfe, !PT ;  /* 0x0000000003127212 */ /* 0x000fe200078efe07 */
[----:B------:R-:W-:Y:S06]  /*7300*/  BRA `(.L_x_5984) ;  /* 0x0000000000f07947 */ /* 0x000fec0003800000 */
.L_x_6030:
        /* <DEDUP_REMOVED lines=19> */
.L_x_6035:
[----:B------:R-:W-:Y:S05]  /*7440*/  BSYNC.RECONVERGENT B0 ;  /* 0x0000000000007941 */ /* 0x000fea0003800200 */
.L_x_6034:
[----:B------:R-:W-:Y:S01]  /*7450*/  IMAD.SHL.U32 R0, R0, 0x200000, RZ ;  /* 0x0020000000007824 */ /* 0x000fe200078e00ff */
[----:B------:R-:W-:-:S04]  /*7460*/  LEA R3, R3, 0x37800000, 0x17 ;  /* 0x3780000003037811 */ /* 0x000fc800078eb8ff */
[----:B------:R-:W-:Y:S01]  /*7470*/  LOP3.LUT R18, R3, R0, R7, 0xfe, !PT ;  /* 0x0000000003127212 */ /* 0x000fe200078efe07 */
[----:B------:R-:W-:Y:S06]  /*7480*/  BRA `(.L_x_5984) ;  /* 0x0000000000907947 */ /* 0x000fec0003800000 */
.L_x_6029:
        /* <DEDUP_REMOVED lines=14> */
.L_x_6017:
        /* <DEDUP_REMOVED lines=16> */
.L_x_6038:
[----:B------:R-:W-:Y:S05]  /*7670*/  BRA `(.L_x_5984) ;  /* 0x0000000000147947 */ /* 0x000fea0003800000 */
.L_x_6037:
[----:B------:R-:W4:Y:S02]  /*7680*/  LDG.E.64 R4, desc[UR36][R4.64] ;  /* 0x0000002404047981 */ /* 0x000f24000c1e1b00 */
[----:B----4-:R0:W1:Y:S02]  /*7690*/  I2F.U64 R18, R4 ;  /* 0x0000000400127312 */ /* 0x0100640000301000 */
[----:B01----:R-:W-:Y:S05]  /*76a0*/  BRA `(.L_x_5984) ;  /* 0x0000000000087947 */ /* 0x003fea0003800000 */
.L_x_6036:
[----:B------:R-:W4:Y:S02]  /*76b0*/  LDG.E R4, desc[UR36][R4.64] ;  /* 0x0000002404047981 */ /* 0x000f24000c1e1900 */
[----:B----4-:R-:W-:-:S07]  /*76c0*/  I2FP.F32.U32 R18, R4 ;  /* 0x0000000400127245 */ /* 0x010fce0000201000 */
.L_x_5984:
[----:B------:R-:W-:Y:S05]  /*76d0*/  BSYNC.RECONVERGENT B7 ;  /* 0x0000000000077941 */ /* 0x000fea0003800200 */
.L_x_5983:
        /* <DEDUP_REMOVED lines=10> */
[----:B-----5:R-:W-:Y:S01]  /*7780*/  FMUL.FTZ R3, R28, R28 ;  /* 0x0000001c1c037220 */ /* 0x020fe20000410000 */
[----:B------:R-:W-:-:S03]  /*7790*/  IMAD.MOV.U32 R0, RZ, RZ, 0x3e095d4e ;  /* 0x3e095d4eff007424 */ /* 0x000fc600078e00ff */
[C---:B------:R-:W-:Y:S01]  /*77a0*/  FMUL.FTZ R5, R3.reuse, R28 ;  /* 0x0000001c03057220 */ /* 0x040fe20000410000 */
        /* <DEDUP_REMOVED lines=11> */
[----:B-1-3--:R-:W-:-:S07]  /*7860*/  FMUL.FTZ R4, R0, R29 ;  /* 0x0000001d00047220 */ /* 0x00afce0000410000 */
.L_x_6040:
[----:B------:R-:W-:Y:S05]  /*7870*/  BSYNC.RECONVERGENT B0 ;  /* 0x0000000000007941 */ /* 0x000fea0003800200 */
.L_x_6039:
[----:B------:R-:W-:Y:S04]  /*7880*/  BSSY.RECONVERGENT B0, `(.L_x_6041) ;  /* 0x0000011000007945 */ /* 0x000fe80003800200 */
[----:B------:R-:W-:Y:S05]  /*7890*/  @P1 BRA `(.L_x_6042) ;  /* 0x00000000003c1947 */ /* 0x000fea0003800000 */
        /* <DEDUP_REMOVED lines=14> */
[----:B------:R-:W-:-:S07]  /*7980*/  FMUL.FTZ R22, R0, R27 ;  /* 0x0000001b00167220 */ /* 0x000fce0000410000 */
.L_x_6042:
[----:B------:R-:W-:Y:S05]  /*7990*/  BSYNC.RECONVERGENT B0 ;  /* 0x0000000000007941 */ /* 0x000fea0003800200 */
.L_x_6041:
        /* <DEDUP_REMOVED lines=17> */
.L_x_6044:
[----:B------:R-:W-:Y:S05]  /*7ab0*/  BSYNC.RECONVERGENT B0 ;  /* 0x0000000000007941 */ /* 0x000fea0003800200 */
.L_x_6043:
[----:B------:R-:W-:Y:S04]  /*7ac0*/  BSSY.RECONVERGENT B0, `(.L_x_6045) ;  /* 0x0000011000007945 */ /* 0x000fe80003800200 */
[----:B------:R-:W-:Y:S05]  /*7ad0*/  @P3 BRA `(.L_x_6046) ;  /* 0x00000000003c3947 */ /* 0x000fea0003800000 */
[----:B-1---5:R-:W-:Y:S01]  /*7ae0*/  FMUL.FTZ R3, R18, R18 ;  /* 0x0000001212037220 */ /* 0x022fe20000410000 */
        /* <DEDUP_REMOVED lines=14> */
.L_x_6046:
[----:B------:R-:W-:Y:S05]  /*7bd0*/  BSYNC.RECONVERGENT B0 ;  /* 0x0000000000007941 */ /* 0x000fea0003800200 */
.L_x_6045:
        /* <DEDUP_REMOVED lines=24> */
.L_x_6052:
[----:B------:R-:W0:Y:S01]  /*7d60*/  F2I.S64.TRUNC R4, R4 ;  /* 0x0000000400047311 */ /* 0x000e22000020d900 */
[----:B------:R-:W-:Y:S02]  /*7d70*/  IMAD.MOV.U32 R19, RZ, RZ, R26 ;  /* 0x000000ffff137224 */ /* 0x000fe400078e001a */
[----:B0-----:R-:W-:-:S05]  /*7d80*/  IMAD.MOV.U32 R3, RZ, RZ, R4 ;  /* 0x000000ffff037224 */ /* 0x001fca00078e0004 */
[----:B------:R0:W-:Y:S01]  /*7d90*/  STG.E.U8 desc[UR36][R8.64], R3 ;  /* 0x0000000308007986 */ /* 0x0001e2000c101124 */
[----:B------:R-:W-:Y:S05]  /*7da0*/  BRA `(.L_x_6048) ;  /* 0x0000000c007c7947 */ /* 0x000fea0003800000 */
.L_x_6051:
        /* <DEDUP_REMOVED lines=10> */
.L_x_6055:
[----:B------:R-:W0:Y:S01]  /*7e50*/  F2I.FTZ.TRUNC.NTZ R3, R4 ;  /* 0x0000000400037305 */ /* 0x000e22000021f100 */
[----:B------:R-:W-:Y:S01]  /*7e60*/  IMAD.MOV.U32 R19, RZ, RZ, R26 ;  /* 0x000000ffff137224 */ /* 0x000fe200078e001a */
[----:B0-----:R0:W-:Y:S01]  /*7e70*/  STG.E desc[UR36][R8.64], R3 ;  /* 0x0000000308007986 */ /* 0x0011e2000c101924 */
[----:B------:R-:W-:Y:S05]  /*7e80*/  BRA `(.L_x_6048) ;  /* 0x0000000c00447947 */ /* 0x000fea0003800000 */
.L_x_6054:
[----:B------:R-:W0:Y:S01]  /*7e90*/  F2I.FTZ.TRUNC.NTZ R3, R4 ;  /* 0x0000000400037305 */ /* 0x000e22000021f100 */
[----:B------:R-:W-:Y:S01]  /*7ea0*/  IMAD.MOV.U32 R19, RZ, RZ, R26 ;  /* 0x000000ffff137224 */ /* 0x000fe200078e001a */
[----:B0-----:R0:W-:Y:S01]  /*7eb0*/  STG.E.U16 desc[UR36][R8.64], R3 ;  /* 0x0000000308007986 */ /* 0x0011e2000c101524 */
[----:B------:R-:W-:Y:S05]  /*7ec0*/  BRA `(.L_x_6048) ;  /* 0x0000000c00347947 */ /* 0x000fea0003800000 */
.L_x_6050:
        /* <DEDUP_REMOVED lines=9> */
.L_x_6057:
[----:B------:R-:W-:Y:S01]  /*7f60*/  F2FP.F16.F32.PACK_AB R4, RZ, R4 ;  /* 0x00000004ff04723e */ /* 0x000fe200000000ff */
[----:B------:R-:W-:-:S04]  /*7f70*/  IMAD.MOV.U32 R19, RZ, RZ, R26 ;  /* 0x000000ffff137224 */ /* 0x000fc800078e001a */
[----:B------:R0:W-:Y:S01]  /*7f80*/  STG.E.U16 desc[UR36][R8.64], R4 ;  /* 0x0000000408007986 */ /* 0x0001e2000c101524 */
[----:B------:R-:W-:Y:S05]  /*7f90*/  BRA `(.L_x_6048) ;  /* 0x0000000c00007947 */ /* 0x000fea0003800000 */
.L_x_6056:
        /* <DEDUP_REMOVED lines=10> */
.L_x_6059:
[----:B------:R-:W-:Y:S01]  /*8040*/  F2FP.F16.F32.PACK_AB R3, RZ, R4 ;  /* 0x00000004ff03723e */ /* 0x000fe200000000ff */
[----:B------:R-:W-:-:S03]  /*8050*/  IMAD.MOV.U32 R19, RZ, RZ, R26 ;  /* 0x000000ffff137224 */ /* 0x000fc600078e001a */
[----:B------:R-:W-:-:S05]  /*8060*/  PRMT R3, R3, 0x5410, RZ ;  /* 0x0000541003037816 */ /* 0x000fca00000000ff */
[----:B------:R4:W-:Y:S01]  /*8070*/  STG.E desc[UR36][R8.64], R3 ;  /* 0x0000000308007986 */ /* 0x0009e2000c101924 */
[----:B------:R-:W-:Y:S05]  /*8080*/  BRA `(.L_x_6048) ;  /* 0x0000000800c47947 */ /* 0x000fea0003800000 */
.L_x_6058:
[----:B------:R-:W-:Y:S01]  /*8090*/  FMUL.FTZ R4, R4, 1 ;  /* 0x3f80000004047820 */ /* 0x000fe20000410000 */
[----:B------:R-:W-:-:S05]  /*80a0*/  IMAD.MOV.U32 R19, RZ, RZ, R26 ;  /* 0x000000ffff137224 */ /* 0x000fca00078e001a */
[----:B------:R-:W0:Y:S02]  /*80b0*/  F2F.F64.F32 R4, R4 ;  /* 0x0000000400047310 */ /* 0x000e240000201800 */
[----:B0-----:R0:W-:Y:S01]  /*80c0*/  STG.E.64 desc[UR36][R8.64], R4 ;  /* 0x0000000408007986 */ /* 0x0011e2000c101b24 */
[----:B------:R-:W-:Y:S05]  /*80d0*/  BRA `(.L_x_6048) ;  /* 0x0000000800b07947 */ /* 0x000fea0003800000 */
.L_x_6049:
        /* <DEDUP_REMOVED lines=13> */
.L_x_6062:
[----:B------:R-:W-:Y:S01]  /*81b0*/  FMUL.FTZ R4, R4, 1 ;  /* 0x3f80000004047820 */ /* 0x000fe20000410000 */
[----:B------:R-:W-:Y:S01]  /*81c0*/  CS2R R6, SRZ ;  /* 0x0000000000067805 */ /* 0x000fe2000001ff00 */
[----:B------:R-:W-:-:S04]  /*81d0*/  IMAD.MOV.U32 R19, RZ, RZ, R26 ;  /* 0x000000ffff137224 */ /* 0x000fc800078e001a */
[----:B------:R-:W0:Y:S02]  /*81e0*/  F2F.F64.F32 R4, R4 ;  /* 0x0000000400047310 */ /* 0x000e240000201800 */
[----:B0-----:R0:W-:Y:S01]  /*81f0*/  STG.E.128 desc[UR36][R8.64], R4 ;  /* 0x0000000408007986 */ /* 0x0011e2000c101d24 */
[----:B------:R-:W-:Y:S05]  /*8200*/  BRA `(.L_x_6048) ;  /* 0x0000000800647947 */ /* 0x000fea0003800000 */
.L_x_6061:
        /* <DEDUP_REMOVED lines=18> */
.L_x_6066:
[----:B------:R-:W-:Y:S05]  /*8330*/  BSYNC.RECONVERGENT B0 ;  /* 0x0000000000007941 */ /* 0x000fea0003800200 */
.L_x_6065:
[----:B------:R-:W-:Y:S01]  /*8340*/  LOP3.LUT R5, R0, 0x80, R5, 0xf8, !PT ;  /* 0x0000008000057812 */ /* 0x000fe200078ef805 */
[----:B------:R-:W-:-:S04]  /*8350*/  IMAD.MOV.U32 R19, RZ, RZ, R26 ;  /* 0x000000ffff137224 */ /* 0x000fc800078e001a */
[----:B------:R0:W-:Y:S01]  /*8360*/  STG.E.U8 desc[UR36][R8.64], R5 ;  /* 0x0000000508007986 */ /* 0x0001e2000c101124 */
[----:B------:R-:W-:Y:S05]  /*8370*/  BRA `(.L_x_6048) ;  /* 0x0000000800087947 */ /* 0x000fea0003800000 */
.L_x_6064:
        /* <DEDUP_REMOVED lines=14> */
.L_x_6068:
[----:B------:R-:W-:Y:S05]  /*8460*/  BSYNC.RECONVERGENT B0 ;  /* 0x0000000000007941 */ /* 0x000fea0003800200 */
.L_x_6067:
[----:B------:R-:W-:Y:S01]  /*8470*/  LOP3.LUT R3, R0, 0x80, R7, 0xf8, !PT ;  /* 0x0000008000037812 */ /* 0x000fe200078ef807 */
[----:B------:R-:W-:-:S04]  /*8480*/  IMAD.MOV.U32 R19, RZ, RZ, R26 ;  /* 0x000000ffff137224 */ /* 0x000fc800078e001a */
[----:B------:R0:W-:Y:S01]  /*8490*/  STG.E.U8 desc[UR36][R8.64], R3 ;  /* 0x0000000308007986 */ /* 0x0001e2000c101124 */
[----:B------:R-:W-:Y:S05]  /*84a0*/  BRA `(.L_x_6048) ;  /* 0x0000000400bc7947 */ /* 0x000fea0003800000 */
.L_x_6063:
[----:B------:R-:W-:Y:S01]  /*84b0*/  F2FP.BF16.F32.PACK_AB R4, RZ, R4 ;  /* 0x00000004ff04723e */ /* 0x000fe200000010ff */
[----:B------:R-:W-:-:S04]  /*84c0*/  IMAD.MOV.U32 R19, RZ, RZ, R26 ;  /* 0x000000ffff137224 */ /* 0x000fc800078e001a */
[----:B------:R0:W-:Y:S01]  /*84d0*/  STG.E.U16 desc[UR36][R8.64], R4 ;  /* 0x0000000408007986 */ /* 0x0001e2000c101524 */
[----:B------:R-:W-:Y:S05]  /*84e0*/  BRA `(.L_x_6048) ;  /* 0x0000000400ac7947 */ /* 0x000fea0003800000 */
.L_x_6060:
        /* <DEDUP_REMOVED lines=12> */
.L_x_6071:
        /* <DEDUP_REMOVED lines=12> */
.L_x_6074:
[----:B------:R-:W-:-:S04]  /*8670*/  SHF.R.U32.HI R0, RZ, 0x14, R4 ;  /* 0x00000014ff007819 */ /* 0x000fc80000011604 */
[----:B------:R-:W-:-:S04]  /*8680*/  LOP3.LUT R3, R0, 0x1, RZ, 0xc0, !PT ;  /* 0x0000000100037812 */ /* 0x000fc800078ec0ff */
[----:B------:R-:W-:-:S04]  /*8690*/  IADD3 R0, PT, PT, R4, 0x487ffff, R3 ;  /* 0x0487ffff04007810 */ /* 0x000fc80007ffe003 */
[----:B------:R-:W-:-:S04]  /*86a0*/  SHF.R.U32.HI R0, RZ, 0x14, R0 ;  /* 0x00000014ff007819 */ /* 0x000fc80000011600 */
[----:B------:R-:W-:-:S07]  /*86b0*/  LOP3.LUT R3, R0, 0xff, RZ, 0xc0, !PT ;  /* 0x000000ff00037812 */ /* 0x000fce00078ec0ff */
.L_x_6075:
[----:B------:R-:W-:-:S04]  /*86c0*/  SHF.R.U32.HI R4, RZ, 0x18, R4 ;  /* 0x00000018ff047819 */ /* 0x000fc80000011604 */
[----:B------:R-:W-:-:S04]  /*86d0*/  LOP3.LUT R3, R3, 0x80, R4, 0xf8, !PT ;  /* 0x0000008003037812 */ /* 0x000fc800078ef804 */
[----:B------:R-:W-:-:S07]  /*86e0*/  PRMT R0, R3, 0x7610, R0 ;  /* 0x0000761003007816 */ /* 0x000fce0000000000 */
.L_x_6073:
[----:B------:R-:W-:Y:S05]  /*86f0*/  BSYNC.RECONVERGENT B0 ;  /* 0x0000000000007941 */ /* 0x000fea0003800200 */
.L_x_6072:
[----:B------:R0:W-:Y:S01]  /*8700*/  STG.E.U8 desc[UR36][R8.64], R0 ;  /* 0x0000000008007986 */ /* 0x0001e2000c101124 */
[----:B------:R-:W-:Y:S01]  /*8710*/  IMAD.MOV.U32 R19, RZ, RZ, R26 ;  /* 0x000000ffff137224 */ /* 0x000fe200078e001a */
[----:B------:R-:W-:Y:S06]  /*8720*/  BRA `(.L_x_6048) ;  /* 0x00000004001c7947 */ /* 0x000fec0003800000 */
.L_x_6070:
        /* <DEDUP_REMOVED lines=12> */
.L_x_6078:
[----:B------:R-:W-:-:S04]  /*87f0*/  SHF.R.U32.HI R0, RZ, 0x15, R4 ;  /* 0x00000015ff007819 */ /* 0x000fc80000011604 */
[----:B------:R-:W-:-:S04]  /*8800*/  LOP3.LUT R3, R0, 0x1, RZ, 0xc0, !PT ;  /* 0x0000000100037812 */ /* 0x000fc800078ec0ff */
[----:B------:R-:W-:-:S04]  /*8810*/  IADD3 R0, PT, PT, R4, 0x88fffff, R3 ;  /* 0x088fffff04007810 */ /* 0x000fc80007ffe003 */
[----:B------:R-:W-:-:S04]  /*8820*/  SHF.R.U32.HI R0, RZ, 0x15, R0 ;  /* 0x00000015ff007819 */ /* 0x000fc80000011600 */
[----:B------:R-:W-:-:S07]  /*8830*/  LOP3.LUT R3, R0, 0xff, RZ, 0xc0, !PT ;  /* 0x000000ff00037812 */ /* 0x000fce00078ec0ff */
.L_x_6079:
[----:B------:R-:W-:-:S04]  /*8840*/  SHF.R.U32.HI R4, RZ, 0x18, R4 ;  /* 0x00000018ff047819 */ /* 0x000fc80000011604 */
[----:B------:R-:W-:-:S04]  /*8850*/  LOP3.LUT R3, R3, 0x80, R4, 0xf8, !PT ;  /* 0x0000008003037812 */ /* 0x000fc800078ef804 */
[----:B------:R-:W-:-:S07]  /*8860*/  PRMT R0, R3, 0x7610, R0 ;  /* 0x0000761003007816 */ /* 0x000fce0000000000 */
.L_x_6077:
[----:B------:R-:W-:Y:S05]  /*8870*/  BSYNC.RECONVERGENT B0 ;  /* 0x0000000000007941 */ /* 0x000fea0003800200 */
.L_x_6076:
[----:B------:R0:W-:Y:S01]  /*8880*/  STG.E.U8 desc[UR36][R8.64], R0 ;  /* 0x0000000008007986 */ /* 0x0001e2000c101124 */
[----:B------:R-:W-:Y:S01]  /*8890*/  IMAD.MOV.U32 R19, RZ, RZ, R26 ;  /* 0x000000ffff137224 */ /* 0x000fe200078e001a */
[----:B------:R-:W-:Y:S06]  /*88a0*/  BRA `(.L_x_6048) ;  /* 0x0000000000bc7947 */ /* 0x000fec0003800000 */
.L_x_6069:
[----:B------:R-:W-:-:S13]  /*88b0*/  ISETP.NE.AND P0, PT, R0, 0x1c, PT ;  /* 0x0000001c0000780c */ /* 0x000fda0003f05270 */
[----:B------:R-:W-:Y:S05]  /*88c0*/  @!P0 BRA `(.L_x_6080) ;  /* 0x0000000000a88947 */ /* 0x000fea0003800000 */
[----:B------:R-:W-:-:S13]  /*88d0*/  ISETP.NE.AND P0, PT, R0, 0x1d, PT ;  /* 0x0000001d0000780c */ /* 0x000fda0003f05270 */
[----:B------:R-:W-:Y:S05]  /*88e0*/  @!P0 BRA `(.L_x_6081) ;  /* 0x0000000000908947 */ /* 0x000fea0003800000 */
[----:B------:R-:W-:-:S13]  /*88f0*/  ISETP.NE.AND P0, PT, R0, 0x2c, PT ;  /* 0x0000002c0000780c */ /* 0x000fda0003f05270 */
[----:B------:R-:W-:Y:S05]  /*8900*/  @!P0 BRA `(.L_x_6082) ;  /* 0x0000000000488947 */ /* 0x000fea0003800000 */
.L_x_6053:
        /* <DEDUP_REMOVED lines=16> */
.L_x_6083:
[----:B------:R-:W-:Y:S01]  /*8a10*/  IMAD.MOV.U32 R19, RZ, RZ, R26 ;  /* 0x000000ffff137224 */ /* 0x000fe200078e001a */
[----:B------:R-:W-:Y:S06]  /*8a20*/  BRA `(.L_x_6048) ;  /* 0x00000000005c7947 */ /* 0x000fec0003800000 */
.L_x_6082:
        /* <DEDUP_REMOVED lines=16> */
.L_x_6081:
[----:B------:R-:W0:Y:S01]  /*8b30*/  F2I.U64.TRUNC R4, R4 ;  /* 0x0000000400047311 */ /* 0x000e22000020d800 */
[----:B------:R-:W-:Y:S01]  /*8b40*/  IMAD.MOV.U32 R19, RZ, RZ, R26 ;  /* 0x000000ffff137224 */ /* 0x000fe200078e001a */
[----:B0-----:R0:W-:Y:S01]  /*8b50*/  STG.E.64 desc[UR36][R8.64], R4 ;  /* 0x0000000408007986 */ /* 0x0011e2000c101b24 */
[----:B------:R-:W-:Y:S05]  /*8b60*/  BRA `(.L_x_6048) ;  /* 0x00000000000c7947 */ /* 0x000fea0003800000 */
.L_x_6080:
[----:B------:R-:W0:Y:S01]  /*8b70*/  F2I.FTZ.U32.TRUNC.NTZ R3, R4 ;  /* 0x0000000400037305 */ /* 0x000e22000021f000 */
[----:B------:R-:W-:Y:S01]  /*8b80*/  IMAD.MOV.U32 R19, RZ, RZ, R26 ;  /* 0x000000ffff137224 */ /* 0x000fe200078e001a */
[----:B0-----:R0:W-:Y:S06]  /*8b90*/  STG.E desc[UR36][R8.64], R3 ;  /* 0x0000000308007986 */ /* 0x0011ec000c101924 */
.L_x_6048:
[----:B------:R-:W-:Y:S05]  /*8ba0*/  BSYNC.RECONVERGENT B6 ;  /* 0x0000000000067941 */ /* 0x000fea0003800200 */
.L_x_6047:
        /* <DEDUP_REMOVED lines=24> */
.L_x_6089:
[----:B-----5:R-:W0:Y:S02]  /*8d30*/  F2I.S64.TRUNC R22, R22 ;  /* 0x0000001600167311 */ /* 0x020e24000020d900 */
[----:B0-----:R-:W-:-:S05]  /*8d40*/  IMAD.MOV.U32 R3, RZ, RZ, R22 ;  /* 0x000000ffff037224 */ /* 0x001fca00078e0016 */
[----:B------:R0:W-:Y:S01]  /*8d50*/  STG.E.U8 desc[UR36][R8.64], R3 ;  /* 0x0000000308007986 */ /* 0x0001e2000c101124 */
[----:B------:R-:W-:Y:S05]  /*8d60*/  BRA `(.L_x_6091) ;  /* 0x0000000c00287947 */ /* 0x000fea0003800000 */
.L_x_6088:
        /* <DEDUP_REMOVED lines=9> */
.L_x_6093:
[----:B-----5:R-:W0:Y:S02]  /*8e00*/  F2I.FTZ.TRUNC.NTZ R3, R22 ;  /* 0x0000001600037305 */ /* 0x020e24000021f100 */
[----:B0-----:R0:W-:Y:S01]  /*8e10*/  STG.E desc[UR36][R8.64], R3 ;  /* 0x0000000308007986 */ /* 0x0011e2000c101924 */
[----:B------:R-:W-:Y:S05]  /*8e20*/  BRA `(.L_x_6091) ;  /* 0x0000000800f87947 */ /* 0x000fea0003800000 */
.L_x_6092:
[----:B-----5:R-:W0:Y:S02]  /*8e30*/  F2I.FTZ.TRUNC.NTZ R3, R22 ;  /* 0x0000001600037305 */ /* 0x020e24000021f100 */
[----:B0-----:R0:W-:Y:S01]  /*8e40*/  STG.E.U16 desc[UR36][R8.64], R3 ;  /* 0x0000000308007986 */ /* 0x0011e2000c101524 */
[----:B------:R-:W-:Y:S05]  /*8e50*/  BRA `(.L_x_6091) ;  /* 0x0000000800ec7947 */ /* 0x000fea0003800000 */
.L_x_6087:
        /* <DEDUP_REMOVED lines=8> */
.L_x_6095:
[----:B-----5:R-:W-:-:S05]  /*8ee0*/  F2FP.F16.F32.PACK_AB R22, RZ, R22 ;  /* 0x00000016ff16723e */ /* 0x020fca00000000ff */
[----:B------:R0:W-:Y:S01]  /*8ef0*/  STG.E.U16 desc[UR36][R8.64], R22 ;  /* 0x0000001608007986 */ /* 0x0001e2000c101524 */
[----:B------:R-:W-:Y:S05]  /*8f00*/  BRA `(.L_x_6091) ;  /* 0x0000000800c07947 */ /* 0x000fea0003800000 */
.L_x_6094:
        /* <DEDUP_REMOVED lines=9> */
.L_x_6097:
[----:B-----5:R-:W-:-:S04]  /*8fa0*/  F2FP.F16.F32.PACK_AB R3, RZ, R22 ;  /* 0x00000016ff03723e */ /* 0x020fc800000000ff */
[----:B------:R-:W-:-:S05]  /*8fb0*/  PRMT R3, R3, 0x5410, RZ ;  /* 0x0000541003037816 */ /* 0x000fca00000000ff */
[----:B------:R0:W-:Y:S01]  /*8fc0*/  STG.E desc[UR36][R8.64], R3 ;  /* 0x0000000308007986 */ /* 0x0001e2000c101924 */
[----:B------:R-:W-:Y:S05]  /*8fd0*/  BRA `(.L_x_6091) ;  /* 0x00000008008c7947 */ /* 0x000fea0003800000 */
.L_x_6096:
[----:B-----5:R-:W-:-:S06]  /*8fe0*/  FMUL.FTZ R4, R22, 1 ;  /* 0x3f80000016047820 */ /* 0x020fcc0000410000 */
[----:B------:R-:W0:Y:S02]  /*8ff0*/  F2F.F64.F32 R4, R4 ;  /* 0x0000000400047310 */ /* 0x000e240000201800 */
[----:B0-----:R0:W-:Y:S01]  /*9000*/  STG.E.64 desc[UR36][R8.64], R4 ;  /* 0x0000000408007986 */ /* 0x0011e2000c101b24 */
[----:B------:R-:W-:Y:S05]  /*9010*/  BRA `(.L_x_6091) ;  /* 0x00000008007c7947 */ /* 0x000fea0003800000 */
.L_x_6086:
        /* <DEDUP_REMOVED lines=13> */
.L_x_6101:
        /* <DEDUP_REMOVED lines=16> */
.L_x_6104:
[----:B------:R-:W-:-:S04]  /*91f0*/  SHF.R.U32.HI R22, RZ, 0x18, R22 ;  /* 0x00000018ff167819 */ /* 0x000fc80000011616 */
[----:B------:R-:W-:-:S04]  /*9200*/  LOP3.LUT R3, R3, 0x80, R22, 0xf8, !PT ;  /* 0x0000008003037812 */ /* 0x000fc800078ef816 */
[----:B------:R-:W-:-:S07]  /*9210*/  PRMT R4, R3, 0x7610, R4 ;  /* 0x0000761003047816 */ /* 0x000fce0000000004 */
.L_x_6103:
[----:B------:R-:W-:Y:S05]  /*9220*/  BSYNC.RECONVERGENT B0 ;  /* 0x0000000000007941 */ /* 0x000fea0003800200 */
.L_x_6102:
[----:B------:R0:W-:Y:S01]  /*9230*/  STG.E.U8 desc[UR36][R8.64], R4 ;  /* 0x0000000408007986 */ /* 0x0001e2000c101124 */
[----:B------:R-:W-:Y:S05]  /*9240*/  BRA `(.L_x_6091) ;  /* 0x0000000400f07947 */ /* 0x000fea0003800000 */
.L_x_6100:
        /* <DEDUP_REMOVED lines=16> */
.L_x_6107:
[----:B------:R-:W-:-:S04]  /*9350*/  SHF.R.U32.HI R22, RZ, 0x18, R22 ;  /* 0x00000018ff167819 */ /* 0x000fc80000011616 */
[----:B------:R-:W-:-:S04]  /*9360*/  LOP3.LUT R3, R3, 0x80, R22, 0xf8, !PT ;  /* 0x0000008003037812 */ /* 0x000fc800078ef816 */
[----:B------:R-:W-:-:S07]  /*9370*/  PRMT R4, R3, 0x7610, R4 ;  /* 0x0000761003047816 */ /* 0x000fce0000000004 */
.L_x_6106:
[----:B------:R-:W-:Y:S05]  /*9380*/  BSYNC.RECONVERGENT B0 ;  /* 0x0000000000007941 */ /* 0x000fea0003800200 */
.L_x_6105:
[----:B------:R0:W-:Y:S01]  /*9390*/  STG.E.U8 desc[UR36][R8.64], R4 ;  /* 0x0000000408007986 */ /* 0x0001e2000c101124 */
[----:B------:R-:W-:Y:S05]  /*93a0*/  BRA `(.L_x_6091) ;  /* 0x0000000400987947 */ /* 0x000fea0003800000 */
.L_x_6099:
        /* <DEDUP_REMOVED lines=21> */
.L_x_6109:
[----:B-----5:R-:W0:Y:S02]  /*9500*/  F2I.U64.TRUNC R22, R22 ;  /* 0x0000001600167311 */ /* 0x020e24000020d800 */
[----:B0-----:R0:W-:Y:S01]  /*9510*/  STG.E.64 desc[UR36][R8.64], R22 ;  /* 0x0000001608007986 */ /* 0x0011e2000c101b24 */
[----:B------:R-:W-:Y:S05]  /*9520*/  BRA `(.L_x_6091) ;  /* 0x0000000400387947 */ /* 0x000fea0003800000 */
.L_x_6108:
[----:B-----5:R-:W0:Y:S02]  /*9530*/  F2I.FTZ.U32.TRUNC.NTZ R3, R22 ;  /* 0x0000001600037305 */ /* 0x020e24000021f000 */
[----:B0-----:R0:W-:Y:S01]  /*9540*/  STG.E desc[UR36][R8.64], R3 ;  /* 0x0000000308007986 */ /* 0x0011e2000c101924 */
[----:B------:R-:W-:Y:S05]  /*9550*/  BRA `(.L_x_6091) ;  /* 0x00000004002c7947 */ /* 0x000fea0003800000 */
.L_x_6098:
        /* <DEDUP_REMOVED lines=10> */
.L_x_6111:
[----:B-----5:R-:W-:Y:S01]  /*9600*/  FMUL.FTZ R4, R22, 1 ;  /* 0x3f80000016047820 */ /* 0x020fe20000410000 */
[----:B------:R-:W-:-:S05]  /*9610*/  CS2R R6, SRZ ;  /* 0x0000000000067805 */ /* 0x000fca000001ff00 */
[----:B------:R-:W0:Y:S02]  /*9620*/  F2F.F64.F32 R4, R4 ;  /* 0x0000000400047310 */ /* 0x000e240000201800 */
[----:B0-----:R4:W-:Y:S01]  /*9630*/  STG.E.128 desc[UR36][R8.64], R4 ;  /* 0x0000000408007986 */ /* 0x0019e2000c101d24 */
[----:B------:R-:W-:Y:S05]  /*9640*/  BRA `(.L_x_6091) ;  /* 0x0000000000f07947 */ /* 0x000fea0003800000 */
.L_x_6110:
[----:B------:R-:W-:-:S13]  /*9650*/  ISETP.NE.AND P0, PT, R0, 0xf, PT ;  /* 0x0000000f0000780c */ /* 0x000fda0003f05270 */
[----:B------:R-:W-:Y:S05]  /*9660*/  @!P0 BRA `(.L_x_6112) ;  /* 0x0000000000e08947 */ /* 0x000fea0003800000 */
[----:B------:R-:W-:-:S13]  /*9670*/  ISETP.NE.AND P0, PT, R0, 0x17, PT ;  /* 0x000000170000780c */ /* 0x000fda0003f05270 */
[----:B------:R-:W-:Y:S05]  /*9680*/  @!P0 BRA `(.L_x_6113) ;  /* 0x00000000008c8947 */ /* 0x000fea0003800000 */
[----:B------:R-:W-:-:S13]  /*9690*/  ISETP.NE.AND P0, PT, R0, 0x18, PT ;  /* 0x000000180000780c */ /* 0x000fda0003f05270 */
[----:B------:R-:W-:Y:S05]  /*96a0*/  @!P0 BRA `(.L_x_6114) ;  /* 0x0000000000448947 */ /* 0x000fea0003800000 */
.L_x_6090:
        /* <DEDUP_REMOVED lines=16> */
.L_x_6115:
[----:B------:R-:W-:Y:S05]  /*97b0*/  BRA `(.L_x_6091) ;  /* 0x0000000000947947 */ /* 0x000fea0003800000 */
.L_x_6114:
        /* <DEDUP_REMOVED lines=12> */
.L_x_6117:
[----:B------:R-:W-:Y:S05]  /*9880*/  BSYNC.RECONVERGENT B0 ;  /* 0x0000000000007941 */ /* 0x000fea0003800200 */
.L_x_6116:
[----:B------:R-:W-:-:S05]  /*9890*/  LOP3.LUT R3, R0, 0x80, R5, 0xf8, !PT ;  /* 0x0000008000037812 */ /* 0x000fca00078ef805 */
[----:B------:R1:W-:Y:S01]  /*98a0*/  STG.E.U8 desc[UR36][R8.64], R3 ;  /* 0x0000000308007986 */ /* 0x0003e2000c101124 */
[----:B------:R-:W-:Y:S05]  /*98b0*/  BRA `(.L_x_6091) ;  /* 0x0000000000547947 */ /* 0x000fea0003800000 */
.L_x_6113:
        /* <DEDUP_REMOVED lines=11> */
.L_x_6119:
[----:B------:R-:W-:Y:S01]  /*9970*/  IMAD.MOV.U32 R0, RZ, RZ, 0x7f ;  /* 0x0000007fff007424 */ /* 0x000fe200078e00ff */
[----:B------:R-:W-:-:S04]  /*9980*/  ISETP.GT.U32.AND P0, PT, R4, 0x7f800000, PT ;  /* 0x7f8000000400780c */ /* 0x000fc80003f04070 */
[----:B------:R-:W-:-:S09]  /*9990*/  SEL R0, R0, 0x7c, P0 ;  /* 0x0000007c00007807 */ /* 0x000fd20000000000 */
.L_x_6120:
[----:B------:R-:W-:Y:S05]  /*99a0*/  BSYNC.RECONVERGENT B0 ;  /* 0x0000000000007941 */ /* 0x000fea0003800200 */
.L_x_6118:
[----:B------:R-:W-:-:S04]  /*99b0*/  SHF.R.U32.HI R3, RZ, 0x18, R22 ;  /* 0x00000018ff037819 */ /* 0x000fc80000011616 */
[----:B------:R-:W-:-:S05]  /*99c0*/  LOP3.LUT R3, R0, 0x80, R3, 0xf8, !PT ;  /* 0x0000008000037812 */ /* 0x000fca00078ef803 */
[----:B------:R0:W-:Y:S01]  /*99d0*/  STG.E.U8 desc[UR36][R8.64], R3 ;  /* 0x0000000308007986 */ /* 0x0001e2000c101124 */
[----:B------:R-:W-:Y:S05]  /*99e0*/  BRA `(.L_x_6091) ;  /* 0x0000000000087947 */ /* 0x000fea0003800000 */
.L_x_6112:
[----:B-----5:R-:W-:-:S05]  /*99f0*/  F2FP.BF16.F32.PACK_AB R22, RZ, R22 ;  /* 0x00000016ff16723e */ /* 0x020fca00000010ff */
[----:B------:R2:W-:Y:S02]  /*9a00*/  STG.E.U16 desc[UR36][R8.64], R22 ;  /* 0x0000001608007986 */ /* 0x0005e4000c101524 */
.L_x_6091:
        /* <DEDUP_REMOVED lines=24> */
.L_x_6124:
[----:B------:R-:W0:Y:S02]  /*9b90*/  F2I.S64.TRUNC R24, R24 ;  /* 0x0000001800187311 */ /* 0x000e24000020d900 */
[----:B0-----:R-:W-:-:S05]  /*9ba0*/  IMAD.MOV.U32 R3, RZ, RZ, R24 ;  /* 0x000000ffff037224 */ /* 0x001fca00078e0018 */
[----:B------:R0:W-:Y:S01]  /*9bb0*/  STG.E.U8 desc[UR36][R8.64], R3 ;  /* 0x0000000308007986 */ /* 0x0001e2000c101124 */
[----:B------:R-:W-:Y:S05]  /*9bc0*/  BRA `(.L_x_6126) ;  /* 0x0000000c00287947 */ /* 0x000fea0003800000 */
.L_x_6123:
        /* <DEDUP_REMOVED lines=9> */
.L_x_6128:
[----:B------:R-:W0:Y:S02]  /*9c60*/  F2I.FTZ.TRUNC.NTZ R3, R24 ;  /* 0x0000001800037305 */ /* 0x000e24000021f100 */
[----:B0-----:R0:W-:Y:S01]  /*9c70*/  STG.E desc[UR36][R8.64], R3 ;  /* 0x0000000308007986 */ /* 0x0011e2000c101924 */
[----:B------:R-:W-:Y:S05]  /*9c80*/  BRA `(.L_x_6126) ;  /* 0x0000000800f87947 */ /* 0x000fea0003800000 */
.L_x_6127:
[----:B------:R-:W0:Y:S02]  /*9c90*/  F2I.FTZ.TRUNC.NTZ R3, R24 ;  /* 0x0000001800037305 */ /* 0x000e24000021f100 */
[----:B0-----:R0:W-:Y:S01]  /*9ca0*/  STG.E.U16 desc[UR36][R8.64], R3 ;  /* 0x0000000308007986 */ /* 0x0011e2000c101524 */
[----:B------:R-:W-:Y:S05]  /*9cb0*/  BRA `(.L_x_6126) ;  /* 0x0000000800ec7947 */ /* 0x000fea0003800000 */
.L_x_6122:
        /* <DEDUP_REMOVED lines=8> */
.L_x_6130:
[----:B------:R-:W-:-:S05]  /*9d40*/  F2FP.F16.F32.PACK_AB R24, RZ, R24 ;  /* 0x00000018ff18723e */ /* 0x000fca00000000ff */
[----:B------:R1:W-:Y:S01]  /*9d50*/  STG.E.U16 desc[UR36][R8.64], R24 ;  /* 0x0000001808007986 */ /* 0x0003e2000c101524 */
[----:B------:R-:W-:Y:S05]  /*9d60*/  BRA `(.L_x_6126) ;  /* 0x0000000800c07947 */ /* 0x000fea0003800000 */
.L_x_6129:
        /* <DEDUP_REMOVED lines=9> */
.L_x_6132:
[----:B------:R-:W-:-:S04]  /*9e00*/  F2FP.F16.F32.PACK_AB R3, RZ, R24 ;  /* 0x00000018ff03723e */ /* 0x000fc800000000ff */
[----:B------:R-:W-:-:S05]  /*9e10*/  PRMT R3, R3, 0x5410, RZ ;  /* 0x0000541003037816 */ /* 0x000fca00000000ff */
[----:B------:R4:W-:Y:S01]  /*9e20*/  STG.E desc[UR36][R8.64], R3 ;  /* 0x0000000308007986 */ /* 0x0009e2000c101924 */
[----:B------:R-:W-:Y:S05]  /*9e30*/  BRA `(.L_x_6126) ;  /* 0x00000008008c7947 */ /* 0x000fea0003800000 */
.L_x_6131:
[----:B------:R-:W-:-:S06]  /*9e40*/  FMUL.FTZ R4, R24, 1 ;  /* 0x3f80000018047820 */ /* 0x000fcc0000410000 */
[----:B------:R-:W0:Y:S02]  /*9e50*/  F2F.F64.F32 R4, R4 ;  /* 0x0000000400047310 */ /* 0x000e240000201800 */
[----:B0-----:R2:W-:Y:S01]  /*9e60*/  STG.E.64 desc[UR36][R8.64], R4 ;  /* 0x0000000408007986 */ /* 0x0015e2000c101b24 */
[----:B------:R-:W-:Y:S05]  /*9e70*/  BRA `(.L_x_6126) ;  /* 0x00000008007c7947 */ /* 0x000fea0003800000 */
.L_x_6121:
        /* <DEDUP_REMOVED lines=13> */
.L_x_6136:
        /* <DEDUP_REMOVED lines=16> */
.L_x_6139:
[----:B------:R-:W-:-:S04]  /*a050*/  SHF.R.U32.HI R24, RZ, 0x18, R24 ;  /* 0x00000018ff187819 */ /* 0x000fc80000011618 */
[----:B------:R-:W-:-:S04]  /*a060*/  LOP3.LUT R3, R3, 0x80, R24, 0xf8, !PT ;  /* 0x0000008003037812 */ /* 0x000fc800078ef818 */
[----:B------:R-:W-:-:S07]  /*a070*/  PRMT R4, R3, 0x7610, R4 ;  /* 0x0000761003047816 */ /* 0x000fce0000000004 */
.L_x_6138:
[----:B------:R-:W-:Y:S05]  /*a080*/  BSYNC.RECONVERGENT B0 ;  /* 0x0000000000007941 */ /* 0x000fea0003800200 */
.L_x_6137:
[----:B------:R0:W-:Y:S01]  /*a090*/  STG.E.U8 desc[UR36][R8.64], R4 ;  /* 0x0000000408007986 */ /* 0x0001e2000c101124 */
[----:B------:R-:W-:Y:S05]  /*a0a0*/  BRA `(.L_x_6126) ;  /* 0x0000000400f07947 */ /* 0x000fea0003800000 */
.L_x_6135:
        /* <DEDUP_REMOVED lines=16> */
.L_x_6142:
[----:B------:R-:W-:-:S04]  /*a1b0*/  SHF.R.U32.HI R24, RZ, 0x18, R24 ;  /* 0x00000018ff187819 */ /* 0x000fc80000011618 */
[----:B------:R-:W-:-:S04]  /*a1c0*/  LOP3.LUT R3, R3, 0x80, R24, 0xf8, !PT ;  /* 0x0000008003037812 */ /* 0x000fc800078ef818 */
[----:B------:R-:W-:-:S07]  /*a1d0*/  PRMT R4, R3, 0x7610, R4 ;  /* 0x0000761003047816 */ /* 0x000fce0000000004 */
.L_x_6141:
[----:B------:R-:W-:Y:S05]  /*a1e0*/  BSYNC.RECONVERGENT B0 ;  /* 0x0000000000007941 */ /* 0x000fea0003800200 */
.L_x_6140:
[----:B------:R0:W-:Y:S01]  /*a1f0*/  STG.E.U8 desc[UR36][R8.64], R4 ;  /* 0x0000000408007986 */ /* 0x0001e2000c101124 */
[----:B------:R-:W-:Y:S05]  /*a200*/  BRA `(.L_x_6126) ;  /* 0x0000000400987947 */ /* 0x000fea0003800000 */
.L_x_6134:
        /* <DEDUP_REMOVED lines=21> */
.L_x_6144:
[----:B------:R-:W0:Y:S02]  /*a360*/  F2I.U64.TRUNC R24, R24 ;  /* 0x0000001800187311 */ /* 0x000e24000020d800 */
[----:B0-----:R0:W-:Y:S01]  /*a370*/  STG.E.64 desc[UR36][R8.64], R24 ;  /* 0x0000001808007986 */ /* 0x0011e2000c101b24 */
[----:B------:R-:W-:Y:S05]  /*a380*/  BRA `(.L_x_6126) ;  /* 0x0000000400387947 */ /* 0x000fea0003800000 */
.L_x_6143:
[----:B------:R-:W0:Y:S02]  /*a390*/  F2I.FTZ.U32.TRUNC.NTZ R3, R24 ;  /* 0x0000001800037305 */ /* 0x000e24000021f000 */
[----:B0-----:R0:W-:Y:S01]  /*a3a0*/  STG.E desc[UR36][R8.64], R3 ;  /* 0x0000000308007986 */ /* 0x0011e2000c101924 */
[----:B------:R-:W-:Y:S05]  /*a3b0*/  BRA `(.L_x_6126) ;  /* 0x00000004002c7947 */ /* 0x000fea0003800000 */
.L_x_6133:
        /* <DEDUP_REMOVED lines=10> */
.L_x_6146:
[----:B------:R-:W-:Y:S01]  /*a460*/  FMUL.FTZ R4, R24, 1 ;  /* 0x3f80000018047820 */ /* 0x000fe20000410000 */
[----:B------:R-:W-:-:S05]  /*a470*/  CS2R R6, SRZ ;  /* 0x0000000000067805 */ /* 0x000fca000001ff00 */
[----:B------:R-:W0:Y:S02]  /*a480*/  F2F.F64.F32 R4, R4 ;  /* 0x0000000400047310 */ /* 0x000e240000201800 */
[----:B0-----:R0:W-:Y:S01]  /*a490*/  STG.E.128 desc[UR36][R8.64], R4 ;  /* 0x0000000408007986 */ /* 0x0011e2000c101d24 */
[----:B------:R-:W-:Y:S05]  /*a4a0*/  BRA `(.L_x_6126) ;  /* 0x0000000000f07947 */ /* 0x000fea0003800000 */
.L_x_6145:
[----:B------:R-:W-:-:S13]  /*a4b0*/  ISETP.NE.AND P0, PT, R0, 0xf, PT ;  /* 0x0000000f0000780c */ /* 0x000fda0003f05270 */
[----:B------:R-:W-:Y:S05]  /*a4c0*/  @!P0 BRA `(.L_x_6147) ;  /* 0x0000000000e08947 */ /* 0x000fea0003800000 */
[----:B------:R-:W-:-:S13]  /*a4d0*/  ISETP.NE.AND P0, PT, R0, 0x17, PT ;  /* 0x000000170000780c */ /* 0x000fda0003f05270 */
[----:B------:R-:W-:Y:S05]  /*a4e0*/  @!P0 BRA `(.L_x_6148) ;  /* 0x00000000008c8947 */ /* 0x000fea0003800000 */
[----:B------:R-:W-:-:S13]  /*a4f0*/  ISETP.NE.AND P0, PT, R0, 0x18, PT ;  /* 0x000000180000780c */ /* 0x000fda0003f05270 */
[----:B------:R-:W-:Y:S05]  /*a500*/  @!P0 BRA `(.L_x_6149) ;  /* 0x0000000000448947 */ /* 0x000fea0003800000 */
.L_x_6125:
        /* <DEDUP_REMOVED lines=16> */
.L_x_6150:
[----:B------:R-:W-:Y:S05]  /*a610*/  BRA `(.L_x_6126) ;  /* 0x0000000000947947 */ /* 0x000fea0003800000 */
.L_x_6149:
        /* <DEDUP_REMOVED lines=12> */
.L_x_6152:
[----:B------:R-:W-:Y:S05]  /*a6e0*/  BSYNC.RECONVERGENT B0 ;  /* 0x0000000000007941 */ /* 0x000fea0003800200 */
.L_x_6151:
[----:B------:R-:W-:-:S05]  /*a6f0*/  LOP3.LUT R3, R0, 0x80, R5, 0xf8, !PT ;  /* 0x0000008000037812 */ /* 0x000fca00078ef805 */
[----:B------:R0:W-:Y:S01]  /*a700*/  STG.E.U8 desc[UR36][R8.64], R3 ;  /* 0x0000000308007986 */ /* 0x0001e2000c101124 */
[----:B------:R-:W-:Y:S05]  /*a710*/  BRA `(.L_x_6126) ;  /* 0x0000000000547947 */ /* 0x000fea0003800000 */
.L_x_6148:
        /* <DEDUP_REMOVED lines=11> */
.L_x_6154:
[----:B------:R-:W-:Y:S01]  /*a7d0*/  IMAD.MOV.U32 R0, RZ, RZ, 0x7f ;  /* 0x0000007fff007424 */ /* 0x000fe200078e00ff */
[----:B------:R-:W-:-:S04]  /*a7e0*/  ISETP.GT.U32.AND P0, PT, R4, 0x7f800000, PT ;  /* 0x7f8000000400780c */ /* 0x000fc80003f04070 */
[----:B------:R-:W-:-:S09]  /*a7f0*/  SEL R0, R0, 0x7c, P0 ;  /* 0x0000007c00007807 */ /* 0x000fd20000000000 */
.L_x_6155:
[----:B------:R-:W-:Y:S05]  /*a800*/  BSYNC.RECONVERGENT B0 ;  /* 0x0000000000007941 */ /* 0x000fea0003800200 */
.L_x_6153:
[----:B------:R-:W-:-:S04]  /*a810*/  SHF.R.U32.HI R3, RZ, 0x18, R24 ;  /* 0x00000018ff037819 */ /* 0x000fc80000011618 */
[----:B------:R-:W-:-:S05]  /*a820*/  LOP3.LUT R3, R0, 0x80, R3, 0xf8, !PT ;  /* 0x0000008000037812 */ /* 0x000fca00078ef803 */
[----:B------:R0:W-:Y:S01]  /*a830*/  STG.E.U8 desc[UR36][R8.64], R3 ;  /* 0x0000000308007986 */ /* 0x0001e2000c101124 */
[----:B------:R-:W-:Y:S05]  /*a840*/  BRA `(.L_x_6126) ;  /* 0x0000000000087947 */ /* 0x000fea0003800000 */
.L_x_6147:
[----:B------:R-:W-:-:S05]  /*a850*/  F2FP.BF16.F32.PACK_AB R24, RZ, R24 ;  /* 0x00000018ff18723e */ /* 0x000fca00000010ff */
[----:B------:R0:W-:Y:S02]  /*a860*/  STG.E.U16 desc[UR36][R8.64], R24 ;  /* 0x0000001808007986 */ /* 0x0001e4000c101524 */
.L_x_6126:
[----:B------:R-:W-:-:S07]  /*a870*/  VIADD R19, R19, 0x80 ;  /* 0x0000008013137836 */ /* 0x000fce0000000000 */
.L_x_6085:
[----:B------:R-:W-:Y:S05]  /*a880*/  BSYNC.RECONVERGENT B6 ;  /* 0x0000000000067941 */ /* 0x000fea0003800200 */
.L_x_6084:
        /* <DEDUP_REMOVED lines=22> */
.L_x_6159:
[----:B-----5:R-:W0:Y:S02]  /*a9f0*/  F2I.S64.TRUNC R18, R18 ;  /* 0x0000001200127311 */ /* 0x020e24000020d900 */
[----:B0-----:R-:W-:-:S05]  /*aa00*/  IMAD.MOV.U32 R5, RZ, RZ, R18 ;  /* 0x000000ffff057224 */ /* 0x001fca00078e0012 */
[----:B------:R-:W-:Y:S01]  /*aa10*/  STG.E.U8 desc[UR36][R2.64], R5 ;  /* 0x0000000502007986 */ /* 0x000fe2000c101124 */
[----:B------:R-:W-:Y:S05]  /*aa20*/  EXIT ;  /* 0x000000000000794d */ /* 0x000fea0003800000 */
.L_x_6158:
        /* <DEDUP_REMOVED lines=9> */
.L_x_6162:
[----:B-----5:R-:W0:Y:S02]  /*aac0*/  F2I.FTZ.TRUNC.NTZ R5, R18 ;  /* 0x0000001200057305 */ /* 0x020e24000021f100 */
[----:B0-----:R-:W-:Y:S01]  /*aad0*/  STG.E desc[UR36][R2.64], R5 ;  /* 0x0000000502007986 */ /* 0x001fe2000c101924 */
[----:B------:R-:W-:Y:S05]  /*aae0*/  EXIT ;  /* 0x000000000000794d */ /* 0x000fea0003800000 */
.L_x_6161:
[----:B-----5:R-:W0:Y:S02]  /*aaf0*/  F2I.FTZ.TRUNC.NTZ R5, R18 ;  /* 0x0000001200057305 */ /* 0x020e24000021f100 */
[----:B0-----:R-:W-:Y:S01]  /*ab00*/  STG.E.U16 desc[UR36][R2.64], R5 ;  /* 0x0000000502007986 */ /* 0x001fe2000c101524 */
[----:B------:R-:W-:Y:S05]  /*ab10*/  EXIT ;  /* 0x000000000000794d */ /* 0x000fea0003800000 */
.L_x_6157:
        /* <DEDUP_REMOVED lines=8> */
.L_x_6164:
[----:B-----5:R-:W-:-:S05]  /*aba0*/  F2FP.F16.F32.PACK_AB R18, RZ, R18 ;  /* 0x00000012ff12723e */ /* 0x020fca00000000ff */
[----:B------:R-:W-:Y:S01]  /*abb0*/  STG.E.U16 desc[UR36][R2.64], R18 ;  /* 0x0000001202007986 */ /* 0x000fe2000c101524 */
[----:B------:R-:W-:Y:S05]  /*abc0*/  EXIT ;  /* 0x000000000000794d */ /* 0x000fea0003800000 */
.L_x_6163:
        /* <DEDUP_REMOVED lines=9> */
.L_x_6166:
[----:B-----5:R-:W-:-:S04]  /*ac60*/  F2FP.F16.F32.PACK_AB R5, RZ, R18 ;  /* 0x00000012ff05723e */ /* 0x020fc800000000ff */
[----:B------:R-:W-:-:S05]  /*ac70*/  PRMT R5, R5, 0x5410, RZ ;  /* 0x0000541005057816 */ /* 0x000fca00000000ff */
[----:B------:R-:W-:Y:S01]  /*ac80*/  STG.E desc[UR36][R2.64], R5 ;  /* 0x0000000502007986 */ /* 0x000fe2000c101924 */
[----:B------:R-:W-:Y:S05]  /*ac90*/  EXIT ;  /* 0x000000000000794d */ /* 0x000fea0003800000 */
.L_x_6165:
[----:B-----5:R-:W-:-:S06]  /*aca0*/  FMUL.FTZ R4, R18, 1 ;  /* 0x3f80000012047820 */ /* 0x020fcc0000410000 */
[----:B------:R-:W0:Y:S02]  /*acb0*/  F2F.F64.F32 R4, R4 ;  /* 0x0000000400047310 */ /* 0x000e240000201800 */
[----:B0-----:R-:W-:Y:S01]  /*acc0*/  STG.E.64 desc[UR36][R2.64], R4 ;  /* 0x0000000402007986 */ /* 0x001fe2000c101b24 */
[----:B------:R-:W-:Y:S05]  /*acd0*/  EXIT ;  /* 0x000000000000794d */ /* 0x000fea0003800000 */
.L_x_6156:
        /* <DEDUP_REMOVED lines=13> */
.L_x_6170:
        /* <DEDUP_REMOVED lines=16> */
.L_x_6173:
[----:B------:R-:W-:-:S04]  /*aeb0*/  SHF.R.U32.HI R18, RZ, 0x18, R18 ;  /* 0x00000018ff127819 */ /* 0x000fc80000011612 */
[----:B------:R-:W-:-:S04]  /*aec0*/  LOP3.LUT R5, R5, 0x80, R18, 0xf8, !PT ;  /* 0x0000008005057812 */ /* 0x000fc800078ef812 */
[----:B------:R-:W-:-:S07]  /*aed0*/  PRMT R0, R5, 0x7610, R0 ;  /* 0x0000761005007816 */ /* 0x000fce0000000000 */
.L_x_6172:
[----:B------:R-:W-:Y:S05]  /*aee0*/  BSYNC.RECONVERGENT B0 ;  /* 0x0000000000007941 */ /* 0x000fea0003800200 */
.L_x_6171:
[----:B------:R-:W-:Y:S01]  /*aef0*/  STG.E.U8 desc[UR36][R2.64], R0 ;  /* 0x0000000002007986 */ /* 0x000fe2000c101124 */
[----:B------:R-:W-:Y:S05]  /*af00*/  EXIT ;  /* 0x000000000000794d */ /* 0x000fea0003800000 */
.L_x_6169:
        /* <DEDUP_REMOVED lines=16> */
.L_x_6176:
[----:B------:R-:W-:-:S04]  /*b010*/  SHF.R.U32.HI R18, RZ, 0x18, R18 ;  /* 0x00000018ff127819 */ /* 0x000fc80000011612 */
[----:B------:R-:W-:-:S04]  /*b020*/  LOP3.LUT R5, R5, 0x80, R18, 0xf8, !PT ;  /* 0x0000008005057812 */ /* 0x000fc800078ef812 */
[----:B------:R-:W-:-:S07]  /*b030*/  PRMT R0, R5, 0x7610, R0 ;  /* 0x0000761005007816 */ /* 0x000fce0000000000 */
.L_x_6175:
[----:B------:R-:W-:Y:S05]  /*b040*/  BSYNC.RECONVERGENT B0 ;  /* 0x0000000000007941 */ /* 0x000fea0003800200 */
.L_x_6174:
[----:B------:R-:W-:Y:S01]  /*b050*/  STG.E.U8 desc[UR36][R2.64], R0 ;  /* 0x0000000002007986 */ /* 0x000fe2000c101124 */
[----:B------:R-:W-:Y:S05]  /*b060*/  EXIT ;  /* 0x000000000000794d */ /* 0x000fea0003800000 */
.L_x_6168:
        /* <DEDUP_REMOVED lines=21> */
.L_x_6178:
[----:B-----5:R-:W0:Y:S02]  /*b1c0*/  F2I.U64.TRUNC R18, R18 ;  /* 0x0000001200127311 */ /* 0x020e24000020d800 */
[----:B0-----:R-:W-:Y:S01]  /*b1d0*/  STG.E.64 desc[UR36][R2.64], R18 ;  /* 0x0000001202007986 */ /* 0x001fe2000c101b24 */
[----:B------:R-:W-:Y:S05]  /*b1e0*/  EXIT ;  /* 0x000000000000794d */ /* 0x000fea0003800000 */
.L_x_6177:
[----:B-----5:R-:W0:Y:S02]  /*b1f0*/  F2I.FTZ.U32.TRUNC.NTZ R5, R18 ;  /* 0x0000001200057305 */ /* 0x020e24000021f000 */
[----:B0-----:R-:W-:Y:S01]  /*b200*/  STG.E desc[UR36][R2.64], R5 ;  /* 0x0000000502007986 */ /* 0x001fe2000c101924 */
[----:B------:R-:W-:Y:S05]  /*b210*/  EXIT ;  /* 0x000000000000794d */ /* 0x000fea0003800000 */
.L_x_6167:
        /* <DEDUP_REMOVED lines=10> */
.L_x_6180:
[----:B-----5:R-:W-:Y:S01]  /*b2c0*/  FMUL.FTZ R4, R18, 1 ;  /* 0x3f80000012047820 */ /* 0x020fe20000410000 */
[----:B------:R-:W-:-:S05]  /*b2d0*/  CS2R R6, SRZ ;  /* 0x0000000000067805 */ /* 0x000fca000001ff00 */
[----:B------:R-:W0:Y:S02]  /*b2e0*/  F2F.F64.F32 R4, R4 ;  /* 0x0000000400047310 */ /* 0x000e240000201800 */
[----:B0-----:R-:W-:Y:S01]  /*b2f0*/  STG.E.128 desc[UR36][R2.64], R4 ;  /* 0x0000000402007986 */ /* 0x001fe2000c101d24 */
[----:B------:R-:W-:Y:S05]  /*b300*/  EXIT ;  /* 0x000000000000794d */ /* 0x000fea0003800000 */
.L_x_6179:
[----:B------:R-:W-:-:S13]  /*b310*/  ISETP.NE.AND P0, PT, R0, 0xf, PT ;  /* 0x0000000f0000780c */ /* 0x000fda0003f05270 */
[----:B------:R-:W-:Y:S05]  /*b320*/  @!P0 BRA `(.L_x_6181) ;  /* 0x0000000000e08947 */ /* 0x000fea0003800000 */
[----:B------:R-:W-:-:S13]  /*b330*/  ISETP.NE.AND P0, PT, R0, 0x17, PT ;  /* 0x000000170000780c */ /* 0x000fda0003f05270 */
[----:B------:R-:W-:Y:S05]  /*b340*/  @!P0 BRA `(.L_x_6182) ;  /* 0x00000000008c8947 */ /* 0x000fea0003800000 */
[----:B------:R-:W-:-:S13]  /*b350*/  ISETP.NE.AND P0, PT, R0, 0x18, PT ;  /* 0x000000180000780c */ /* 0x000fda0003f05270 */
[----:B------:R-:W-:Y:S05]  /*b360*/  @!P0 BRA `(.L_x_6183) ;  /* 0x0000000000448947 */ /* 0x000fea0003800000 */
.L_x_6160:
        /* <DEDUP_REMOVED lines=16> */
.L_x_6184:
[----:B------:R-:W-:Y:S05]  /*b470*/  EXIT ;  /* 0x000000000000794d */ /* 0x000fea0003800000 */
.L_x_6183:
        /* <DEDUP_REMOVED lines=12> */
.L_x_6186:
[----:B------:R-:W-:Y:S05]  /*b540*/  BSYNC.RECONVERGENT B0 ;  /* 0x0000000000007941 */ /* 0x000fea0003800200 */
.L_x_6185:
[----:B------:R-:W-:-:S05]  /*b550*/  LOP3.LUT R5, R0, 0x80, R7, 0xf8, !PT ;  /* 0x0000008000057812 */ /* 0x000fca00078ef807 */
[----:B------:R-:W-:Y:S01]  /*b560*/  STG.E.U8 desc[UR36][R2.64], R5 ;  /* 0x0000000502007986 */ /* 0x000fe2000c101124 */
[----:B------:R-:W-:Y:S05]  /*b570*/  EXIT ;  /* 0x000000000000794d */ /* 0x000fea0003800000 */
.L_x_6182:
        /* <DEDUP_REMOVED lines=11> */
.L_x_6188:
[----:B------:R-:W-:Y:S01]  /*b630*/  IMAD.MOV.U32 R0, RZ, RZ, 0x7f ;  /* 0x0000007fff007424 */ /* 0x000fe200078e00ff */
[----:B------:R-:W-:-:S04]  /*b640*/  ISETP.GT.U32.AND P0, PT, R4, 0x7f800000, PT ;  /* 0x7f8000000400780c */ /* 0x000fc80003f04070 */
[----:B------:R-:W-:-:S09]  /*b650*/  SEL R0, R0, 0x7c, P0 ;  /* 0x0000007c00007807 */ /* 0x000fd20000000000 */
.L_x_6189:
[----:B------:R-:W-:Y:S05]  /*b660*/  BSYNC.RECONVERGENT B0 ;  /* 0x0000000000007941 */ /* 0x000fea0003800200 */
.L_x_6187:
[----:B------:R-:W-:-:S04]  /*b670*/  SHF.R.U32.HI R5, RZ, 0x18, R18 ;  /* 0x00000018ff057819 */ /* 0x000fc80000011612 */
[----:B------:R-:W-:-:S05]  /*b680*/  LOP3.LUT R5, R0, 0x80, R5, 0xf8, !PT ;  /* 0x0000008000057812 */ /* 0x000fca00078ef805 */
[----:B------:R-:W-:Y:S01]  /*b690*/  STG.E.U8 desc[UR36][R2.64], R5 ;  /* 0x0000000502007986 */ /* 0x000fe2000c101124 */
[----:B------:R-:W-:Y:S05]  /*b6a0*/  EXIT ;  /* 0x000000000000794d */ /* 0x000fea0003800000 */
.L_x_6181:
[----:B-----5:R-:W-:-:S05]  /*b6b0*/  F2FP.BF16.F32.PACK_AB R18, RZ, R18 ;  /* 0x00000012ff12723e */ /* 0x020fca00000010ff */
[----:B------:R-:W-:Y:S01]  /*b6c0*/  STG.E.U16 desc[UR36][R2.64], R18 ;  /* 0x0000001202007986 */ /* 0x000fe2000c101524 */
[----:B------:R-:W-:Y:S05]  /*b6d0*/  EXIT ;  /* 0x000000000000794d */ /* 0x000fea0003800000 */
.L_x_6190:
        /* <DEDUP_REMOVED lines=10> */
.L_x_12401:


//--------------------- .text._ZN2at6native18elementwise_kernelILi128ELi2EZNS0_22gpu_kernel_impl_nocastIZZZNS0_26GeluBackwardCUDAKernelImplERNS_18TensorIteratorBaseENS0_8GeluTypeEENKUlvE_clEvENKUlvE0_clEvEUlffE_EEvS4_RKT_EUliE_EEviT1_ --------------------------
	.section	.text._ZN2at6native18elementwise_kernelILi128ELi2EZNS0_22gpu_kernel_impl_nocastIZZZNS0_26GeluBackwardCUDAKernelImplERNS_18TensorIteratorBaseENS0_8GeluTypeEENKUlvE_clEvENKUlvE0_clEvEUlffE_EEvS4_RKT_EUliE_EEviT1_,"ax",@progbits
	.align	128
        .global         _ZN2at6native18elementwise_kernelILi128ELi2EZNS0_22gpu_kernel_impl_nocastIZZZNS0_26GeluBackwardCUDAKernelImplERNS_18TensorIteratorBaseENS0_8GeluTypeEENKUlvE_clEvENKUlvE0_clEvEUlffE_EEvS4_RKT_EUliE_EEviT1_
        .type           _ZN2at6native18elementwise_kernelILi128ELi2EZNS0_22gpu_kernel_impl_nocastIZZZNS0_26GeluBackwardCUDAKernelImplERNS_18TensorIteratorBaseENS0_8GeluTypeEENKUlvE_clEvENKUlvE0_clEvEUlffE_EEvS4_RKT_EUliE_EEviT1_,@function
        .size           _ZN2at6native18elementwise_kernelILi128ELi2EZNS0_22gpu_kernel_impl_nocastIZZZNS0_26GeluBackwardCUDAKernelImplERNS_18TensorIteratorBaseENS0_8GeluTypeEENKUlvE_clEvENKUlvE0_clEvEUlffE_EEvS4_RKT_EUliE_EEviT1_,(.L_x_12402 - _ZN2at6native18elementwise_kernelILi128ELi2EZNS0_22gpu_kernel_impl_nocastIZZZNS0_26GeluBackwardCUDAKernelImplERNS_18TensorIteratorBaseENS0_8GeluTypeEENKUlvE_clEvENKUlvE0_clEvEUlffE_EEvS4_RKT_EUliE_EEviT1_)
        .other          _ZN2at6native18elementwise_kernelILi128ELi2EZNS0_22gpu_kernel_impl_nocastIZZZNS0_26GeluBackwardCUDAKernelImplERNS_18TensorIteratorBaseENS0_8GeluTypeEENKUlvE_clEvENKUlvE0_clEvEUlffE_EEvS4_RKT_EUliE_EEviT1_,@"STO_CUDA_ENTRY STV_DEFAULT"
_ZN2at6native18elementwise_kernelILi128ELi2EZNS0_22gpu_kernel_impl_nocastIZZZNS0_26GeluBackwardCUDAKernelImplERNS_18TensorIteratorBaseENS0_8GeluTypeEENKUlvE_clEvENKUlvE0_clEvEUlffE_EEvS4_RKT_EUliE_EEviT1_:
.text._ZN2at6native18elementwise_kernelILi128ELi2EZNS0_22gpu_kernel_impl_nocastIZZZNS0_26GeluBackwardCUDAKernelImplERNS_18TensorIteratorBaseENS0_8GeluTypeEENKUlvE_clEvENKUlvE0_clEvEUlffE_EEvS4_RKT_EUliE_EEviT1_:
        /* <DEDUP_REMOVED lines=14> */
[----:B0-----:R-:W2:Y:S06]  /*00e0*/  LDG.E R8, desc[UR6][R8.64] ;  /* 0x0000000608087981 */ /* 0x001eac000c1e1900 */
[----:B------:R-:W0:Y:S02]  /*00f0*/  LDC.64 R6, c[0x0][0x5f0] ;  /* 0x00017c00ff067b82 */ /* 0x000e240000000a00 */
[----:B0-----:R-:W3:Y:S01]  /*0100*/  LDG.E R6, desc[UR6][R6.64] ;  /* 0x0000000606067981 */ /* 0x001ee2000c1e1900 */
[----:B------:R-:W-:Y:S01]  /*0110*/  HFMA2 R10, -RZ, RZ, 1.5087890625, 339.5 ;  /* 0x3e095d4eff0a7431 */ /* 0x000fe200000001ff */
[----:B------:R-:W-:Y:S01]  /*0120*/  IADD3 R3, PT, PT, R3, 0x80, RZ ;  /* 0x0000008003037810 */ /* 0x000fe20007ffe0ff */
[C---:B--2---:R-:W-:Y:S01]  /*0130*/  FMUL.FTZ R11, R8.reuse, R8 ;  /* 0x00000008080b7220 */ /* 0x044fe20000410000 */
[----:B------:R-:W-:-:S03]  /*0140*/  FMUL.FTZ R2, R8, 0.5 ;  /* 0x3f00000008027820 */ /* 0x000fc60000410000 */
[----:B------:R-:W-:Y:S01]  /*0150*/  FMUL.FTZ R5, R8, R11 ;  /* 0x0000000b08057220 */ /* 0x000fe20000410000 */
[----:B------:R-:W-:-:S03]  /*0160*/  FFMA.FTZ R11, R11, R10, 1 ;  /* 0x3f8000000b0b7423 */ /* 0x000fc6000001000a */
[----:B------:R-:W-:Y:S01]  /*0170*/  FFMA.FTZ R5, R5, 0.044714998453855514526, R8 ;  /* 0x3d37271305057823 */ /* 0x000fe20000010008 */
[----:B------:R-:W-:-:S03]  /*0180*/  FMUL.FTZ R11, R11, 0.79788458347320556641 ;  /* 0x3f4c422a0b0b7820 */ /* 0x000fc60000410000 */
[----:B------:R-:W-:Y:S02]  /*0190*/  FMUL.FTZ R0, R5, 0.79788458347320556641 ;  /* 0x3f4c422a05007820 */ /* 0x000fe40000410000 */
[----:B------:R-:W0:Y:S04]  /*01a0*/  LDC.64 R4, c[0x0][0x5e8] ;  /* 0x00017a00ff047b82 */ /* 0x000e280000000a00 */
[----:B------:R-:W1:Y:S02]  /*01b0*/  MUFU.TANH R0, R0 ;  /* 0x0000000000007308 */ /* 0x000e640000002400 */
[----:B-1----:R-:W-:-:S04]  /*01c0*/  FFMA.FTZ R9, -R0, R0, 1 ;  /* 0x3f80000000097423 */ /* 0x002fc80000010100 */
[----:B------:R-:W-:-:S04]  /*01d0*/  FMUL.FTZ R2, R2, R9 ;  /* 0x0000000902027220 */ /* 0x000fc80000410000 */
[----:B------:R-:W-:Y:S01]  /*01e0*/  FMUL.FTZ R11, R11, R2 ;  /* 0x000000020b0b7220 */ /* 0x000fe20000410000 */
[----:B------:R-:W-:-:S04]  /*01f0*/  FADD.FTZ R2, R0, 1 ;  /* 0x3f80000000027421 */ /* 0x000fc80000010000 */
[----:B------:R-:W-:-:S04]  /*0200*/  FFMA.FTZ R11, R2, 0.5, R11 ;  /* 0x3f000000020b7823 */ /* 0x000fc8000001000b */
[----:B---3--:R-:W-:-:S05]  /*0210*/  FMUL.FTZ R11, R6, R11 ;  /* 0x0000000b060b7220 */ /* 0x008fca0000410000 */
[----:B0-----:R0:W-:Y:S02]  /*0220*/  STG.E desc[UR6][R4.64], R11 ;  /* 0x0000000b04007986 */ /* 0x0011e4000c101906 */
.L_x_6193:
[----:B------:R-:W-:Y:S05]  /*0230*/  BSYNC.RECONVERGENT B0 ;  /* 0x0000000000007941 */ /* 0x000fea0003800200 */
.L_x_6192:
[----:B------:R-:W-:-:S13]  /*0240*/  ISETP.GE.AND P0, PT, R3, UR4, PT ;  /* 0x0000000403007c0c */ /* 0x000fda000bf06270 */
[----:B------:R-:W-:Y:S05]  /*0250*/  @P0 EXIT ;  /* 0x000000000000094d */ /* 0x000fea0003800000 */
[----:B------:R-:W1:Y:S02]  /*0260*/  LDC.64 R6, c[0x0][0x5f8] ;  /* 0x00017e00ff067b82 */ /* 0x000e640000000a00 */
[----:B-1----:R-:W2:Y:S06]  /*0270*/  LDG.E R6, desc[UR6][R6.64] ;  /* 0x0000000606067981 */ /* 0x002eac000c1e1900 */
[----:B0-----:R-:W0:Y:S02]  /*0280*/  LDC.64 R4, c[0x0][0x5f0] ;  /* 0x00017c00ff047b82 */ /* 0x001e240000000a00 */
[----:B0-----:R0:W3:Y:S01]  /*0290*/  LDG.E R4, desc[UR6][R4.64] ;  /* 0x0000000604047981 */ /* 0x0010e2000c1e1900 */
[----:B------:R-:W-:-:S02]  /*02a0*/  HFMA2 R10, -RZ, RZ, 1.5087890625, 339.5 ;  /* 0x3e095d4eff0a7431 */ /* 0x000fc400000001ff */
[C---:B--2---:R-:W-:Y:S01]  /*02b0*/  FMUL.FTZ R9, R6.reuse, R6 ;  /* 0x0000000606097220 */ /* 0x044fe20000410000 */
[----:B------:R-:W-:-:S03]  /*02c0*/  FMUL.FTZ R8, R6, 0.5 ;  /* 0x3f00000006087820 */ /* 0x000fc60000410000 */
[----:B------:R-:W-:Y:S01]  /*02d0*/  FMUL.FTZ R3, R6, R9 ;  /* 0x0000000906037220 */ /* 0x000fe20000410000 */
[----:B------:R-:W-:-:S03]  /*02e0*/  FFMA.FTZ R9, R9, R10, 1 ;  /* 0x3f80000009097423 */ /* 0x000fc6000001000a */
[----:B------:R-:W-:Y:S01]  /*02f0*/  FFMA.FTZ R3, R3, 0.044714998453855514526, R6 ;  /* 0x3d37271303037823 */ /* 0x000fe20000010006 */
[----:B------:R-:W-:-:S03]  /*0300*/  FMUL.FTZ R9, R9, 0.79788458347320556641 ;  /* 0x3f4c422a09097820 */ /* 0x000fc60000410000 */
[----:B------:R-:W-:Y:S02]  /*0310*/  FMUL.FTZ R0, R3, 0.79788458347320556641 ;  /* 0x3f4c422a03007820 */ /* 0x000fe40000410000 */
[----:B------:R-:W1:Y:S04]  /*0320*/  LDC.64 R2, c[0x0][0x5e8] ;  /* 0x00017a00ff027b82 */ /* 0x000e680000000a00 */
[----:B------:R-:W2:Y:S02]  /*0330*/  MUFU.TANH R0, R0 ;  /* 0x0000000000007308 */ /* 0x000ea40000002400 */
[C---:B--2---:R-:W-:Y:S01]  /*0340*/  FFMA.FTZ R7, -R0.reuse, R0, 1 ;  /* 0x3f80000000077423 */ /* 0x044fe20000010100 */
[----:B0-----:R-:W-:-:S03]  /*0350*/  FADD.FTZ R5, R0, 1 ;  /* 0x3f80000000057421 */ /* 0x001fc60000010000 */
[----:B------:R-:W-:-:S04]  /*0360*/  FMUL.FTZ R8, R8, R7 ;  /* 0x0000000708087220 */ /* 0x000fc80000410000 */
[----:B------:R-:W-:-:S04]  /*0370*/  FMUL.FTZ R8, R9, R8 ;  /* 0x0000000809087220 */ /* 0x000fc80000410000 */
[----:B------:R-:W-:-:S04]  /*0380*/  FFMA.FTZ R5, R5, 0.5, R8 ;  /* 0x3f00000005057823 */ /* 0x000fc80000010008 */
[----:B---3--:R-:W-:-:S05]  /*0390*/  FMUL.FTZ R5, R4, R5 ;  /* 0x0000000504057220 */ /* 0x008fca0000410000 */
[----:B-1----:R-:W-:Y:S01]  /*03a0*/  STG.E desc[UR6][R2.64], R5 ;  /* 0x0000000502007986 */ /* 0x002fe2000c101906 */
[----:B------:R-:W-:Y:S05]  /*03b0*/  EXIT ;  /* 0x000000000000794d */ /* 0x000fea0003800000 */
.L_x_6191:
        /* <DEDUP_REMOVED lines=355> */
.L_x_6196:
[----:B------:R-:W0:Y:S02]  /*19f0*/  LDCU.128 UR8, c[0x0][0x5f0] ;  /* 0x0000be00ff0877ac */ /* 0x000e240008000c00 */
[----:B0-----:R-:W-:-:S04]  /*1a00*/  IADD3 R8, P0, PT, R6, UR10, RZ ;  /* 0x0000000a06087c10 */ /* 0x001fc8000ff1e0ff */
[----:B------:R-:W-:-:S05]  /*1a10*/  IADD3.X R9, PT, PT, RZ, UR11, RZ, P0, !PT ;  /* 0x0000000bff097c10 */ /* 0x000fca00087fe4ff */
[----:B------:R-:W2:Y:S01]  /*1a20*/  LDG.E R8, desc[UR6][R8.64] ;  /* 0x0000000608087981 */ /* 0x000ea2000c1e1900 */
[----:B------:R-:W-:-:S04]  /*1a30*/  IADD3 R6, P0, PT, R4, UR8, RZ ;  /* 0x0000000804067c10 */ /* 0x000fc8000ff1e0ff */
[----:B------:R-:W-:Y:S01]  /*1a40*/  IADD3.X R7, PT, PT, RZ, UR9, RZ, P0, !PT ;  /* 0x00000009ff077c10 */ /* 0x000fe200087fe4ff */
[----:B------:R-:W0:Y:S04]  /*1a50*/  LDCU.64 UR8, c[0x0][0x5e8] ;  /* 0x0000bd00ff0877ac */ /* 0x000e280008000a00 */
[----:B------:R1:W3:Y:S01]  /*1a60*/  LDG.E R6, desc[UR6][R6.64] ;  /* 0x0000000606067981 */ /* 0x0002e2000c1e1900 */
[----:B------:R-:W-:Y:S02]  /*1a70*/  MOV R4, 0x3e095d4e ;  /* 0x3e095d4e00047802 */ /* 0x000fe40000000f00 */
[----:B------:R-:W-:Y:S01]  /*1a80*/  IADD3 R3, PT, PT, R3, 0x80, RZ ;  /* 0x0000008003037810 */ /* 0x000fe20007ffe0ff */
[----:B--2---:R-:W-:-:S04]  /*1a90*/  FMUL.FTZ R11, R8, R8 ;  /* 0x00000008080b7220 */ /* 0x004fc80000410000 */
[C---:B------:R-:W-:Y:S01]  /*1aa0*/  FMUL.FTZ R13, R8.reuse, R11 ;  /* 0x0000000b080d7220 */ /* 0x040fe20000410000 */
[----:B------:R-:W-:Y:S01]  /*1ab0*/  FFMA.FTZ R11, R11, R4, 1 ;  /* 0x3f8000000b0b7423 */ /* 0x000fe20000010004 */
[----:B0-----:R-:W-:Y:S02]  /*1ac0*/  IADD3 R4, P0, PT, R5, UR8, RZ ;  /* 0x0000000805047c10 */ /* 0x001fe4000ff1e0ff */
[----:B------:R-:W-:Y:S01]  /*1ad0*/  FFMA.FTZ R13, R13, 0.044714998453855514526, R8 ;  /* 0x3d3727130d0d7823 */ /* 0x000fe20000010008 */
[----:B------:R-:W-:Y:S01]  /*1ae0*/  FMUL.FTZ R8, R8, 0.5 ;  /* 0x3f00000008087820 */ /* 0x000fe20000410000 */
[----:B------:R-:W-:Y:S01]  /*1af0*/  FMUL.FTZ R11, R11, 0.79788458347320556641 ;  /* 0x3f4c422a0b0b7820 */ /* 0x000fe20000410000 */
[----:B------:R-:W-:Y:S01]  /*1b00*/  IADD3.X R5, PT, PT, RZ, UR9, RZ, P0, !PT ;  /* 0x00000009ff057c10 */ /* 0x000fe200087fe4ff */
[----:B------:R-:W-:-:S06]  /*1b10*/  FMUL.FTZ R13, R13, 0.79788458347320556641 ;  /* 0x3f4c422a0d0d7820 */ /* 0x000fcc0000410000 */
[----:B------:R-:W0:Y:S02]  /*1b20*/  MUFU.TANH R13, R13 ;  /* 0x0000000d000d7308 */ /* 0x000e240000002400 */
[C---:B0-----:R-:W-:Y:S01]  /*1b30*/  FFMA.FTZ R9, -R13.reuse, R13, 1 ;  /* 0x3f8000000d097423 */ /* 0x041fe2000001010d */
[----:B-1----:R-:W-:-:S03]  /*1b40*/  FADD.FTZ R7, R13, 1 ;  /* 0x3f8000000d077421 */ /* 0x002fc60000010000 */
[----:B------:R-:W-:-:S04]  /*1b50*/  FMUL.FTZ R8, R8, R9 ;  /* 0x0000000908087220 */ /* 0x000fc80000410000 */
[----:B------:R-:W-:-:S04]  /*1b60*/  FMUL.FTZ R8, R11, R8 ;  /* 0x000000080b087220 */ /* 0x000fc80000410000 */
[----:B------:R-:W-:-:S04]  /*1b70*/  FFMA.FTZ R7, R7, 0.5, R8 ;  /* 0x3f00000007077823 */ /* 0x000fc80000010008 */
[----:B---3--:R-:W-:-:S05]  /*1b80*/  FMUL.FTZ R7, R6, R7 ;  /* 0x0000000706077220 */ /* 0x008fca0000410000 */
[----:B------:R0:W-:Y:S02]  /*1b90*/  STG.E desc[UR6][R4.64], R7 ;  /* 0x0000000704007986 */ /* 0x0001e4000c101906 */
.L_x_6195:
[----:B------:R-:W-:Y:S05]  /*1ba0*/  BSYNC.RECONVERGENT B0 ;  /* 0x0000000000007941 */ /* 0x000fea0003800200 */
.L_x_6194:
[----:B------:R-:W-:-:S13]  /*1bb0*/  ISETP.GE.AND P0, PT, R3, UR4, PT ;  /* 0x0000000403007c0c */ /* 0x000fda000bf06270 */
[----:B------:R-:W-:Y:S05]  /*1bc0*/  @P0 EXIT ;  /* 0x000000000000094d */ /* 0x000fea0003800000 */
        /* <DEDUP_REMOVED lines=348> */
.L_x_6197:
[----:B------:R-:W0:Y:S01]  /*3190*/  LDCU.128 UR8, c[0x0][0x5f0] ;  /* 0x0000be00ff0877ac */ /* 0x000e220008000c00 */
[----:B------:R-:W1:Y:S01]  /*31a0*/  LDCU.64 UR4, c[0x0][0x5e8] ;  /* 0x0000bd00ff0477ac */ /* 0x000e620008000a00 */
[----:B0-----:R-:W-:-:S04]  /*31b0*/  IADD3 R6, P0, PT, R4, UR10, RZ ;  /* 0x0000000a04067c10 */ /* 0x001fc8000ff1e0ff */
[----:B------:R-:W-:-:S05]  /*31c0*/  IADD3.X R7, PT, PT, RZ, UR11, RZ, P0, !PT ;  /* 0x0000000bff077c10 */ /* 0x000fca00087fe4ff */
[----:B------:R-:W2:Y:S01]  /*31d0*/  LDG.E R6, desc[UR6][R6.64] ;  /* 0x0000000606067981 */ /* 0x000ea2000c1e1900 */
[----:B------:R-:W-:-:S04]  /*31e0*/  IADD3 R4, P0, PT, R2, UR8, RZ ;  /* 0x0000000802047c10 */ /* 0x000fc8000ff1e0ff */
[----:B------:R-:W-:-:S05]  /*31f0*/  IADD3.X R5, PT, PT, RZ, UR9, RZ, P0, !PT ;  /* 0x00000009ff057c10 */ /* 0x000fca00087fe4ff */
[----:B------:R-:W3:Y:S01]  /*3200*/  LDG.E R4, desc[UR6][R4.64] ;  /* 0x0000000604047981 */ /* 0x000ee2000c1e1900 */
[----:B------:R-:W-:Y:S02]  /*3210*/  MOV R0, 0x3e095d4e ;  /* 0x3e095d4e00007802 */ /* 0x000fe40000000f00 */
[----:B-1----:R-:W-:-:S04]  /*3220*/  IADD3 R2, P0, PT, R3, UR4, RZ ;  /* 0x0000000403027c10 */ /* 0x002fc8000ff1e0ff */
[----:B------:R-:W-:Y:S01]  /*3230*/  IADD3.X R3, PT, PT, RZ, UR5, RZ, P0, !PT ;  /* 0x00000005ff037c10 */ /* 0x000fe200087fe4ff */
[----:B--2---:R-:W-:-:S04]  /*3240*/  FMUL.FTZ R9, R6, R6 ;  /* 0x0000000606097220 */ /* 0x004fc80000410000 */
        /* <DEDUP_REMOVED lines=12> */
[----:B---3--:R-:W-:-:S05]  /*3310*/  FMUL.FTZ R9, R4, R9 ;  /* 0x0000000904097220 */ /* 0x008fca0000410000 */
[----:B------:R-:W-:Y:S01]  /*3320*/  STG.E desc[UR6][R2.64], R9 ;  /* 0x0000000902007986 */ /* 0x000fe2000c101906 */
[----:B------:R-:W-:Y:S05]  /*3330*/  EXIT ;  /* 0x000000000000794d */ /* 0x000fea0003800000 */
.L_x_6198:
        /* <DEDUP_REMOVED lines=12> */
.L_x_12402:


//--------------------- .text._ZN2at6native27unrolled_elementwise_kernelIZZZNS0_26GeluBackwardCUDAKernelImplERNS_18TensorIteratorBaseENS0_8GeluTypeEENKUlvE_clEvENKUlvE0_clEvEUlffE_St5arrayIPcLm3EELi4E23TrivialOffsetCalculatorILi2EjESB_ILi1EjENS0_6memory15LoadWithoutCastENSE_16StoreWithoutCastEEEviT_T0_T2_T3_T4_T5_ --------------------------
	.section	.text._ZN2at6native27unrolled_elementwise_kernelIZZZNS0_26GeluBackwardCUDAKernelImplERNS_18TensorIteratorBaseENS0_8GeluTypeEENKUlvE_clEvENKUlvE0_clEvEUlffE_St5arrayIPcLm3EELi4E23TrivialOffsetCalculatorILi2EjESB_ILi1EjENS0_6memory15LoadWithoutCastENSE_16StoreWithoutCastEEEviT_T0_T2_T3_T4_T5_,"ax",@progbits
	.align	128
        .global         _ZN2at6native27unrolled_elementwise_kernelIZZZNS0_26GeluBackwardCUDAKernelImplERNS_18TensorIteratorBaseENS0_8GeluTypeEENKUlvE_clEvENKUlvE0_clEvEUlffE_St5arrayIPcLm3EELi4E23TrivialOffsetCalculatorILi2EjESB_ILi1EjENS0_6memory15LoadWithoutCastENSE_16StoreWithoutCastEEEviT_T0_T2_T3_T4_T5_
        .type           _ZN2at6native27unrolled_elementwise_kernelIZZZNS0_26GeluBackwardCUDAKernelImplERNS_18TensorIteratorBaseENS0_8GeluTypeEENKUlvE_clEvENKUlvE0_clEvEUlffE_St5arrayIPcLm3EELi4E23TrivialOffsetCalculatorILi2EjESB_ILi1EjENS0_6memory15LoadWithoutCastENSE_16StoreWithoutCastEEEviT_T0_T2_T3_T4_T5_,@function
        .size           _ZN2at6native27unrolled_elementwise_kernelIZZZNS0_26GeluBackwardCUDAKernelImplERNS_18TensorIteratorBaseENS0_8GeluTypeEENKUlvE_clEvENKUlvE0_clEvEUlffE_St5arrayIPcLm3EELi4E23TrivialOffsetCalculatorILi2EjESB_ILi1EjENS0_6memory15LoadWithoutCastENSE_16StoreWithoutCastEEEviT_T0_T2_T3_T4_T5_,(.L_x_12403 - _ZN2at6native27unrolled_elementwise_kernelIZZZNS0_26GeluBackwardCUDAKernelImplERNS_18TensorIteratorBaseENS0_8GeluTypeEENKUlvE_clEvENKUlvE0_clEvEUlffE_St5arrayIPcLm3EELi4E23TrivialOffsetCalculatorILi2EjESB_ILi1EjENS0_6memory15LoadWithoutCastENSE_16StoreWithoutCastEEEviT_T0_T2_T3_T4_T5_)
        .other          _ZN2at6native27unrolled_elementwise_kernelIZZZNS0_26GeluBackwardCUDAKernelImplERNS_18TensorIteratorBaseENS0_8GeluTypeEENKUlvE_clEvENKUlvE0_clEvEUlffE_St5arrayIPcLm3EELi4E23TrivialOffsetCalculatorILi2EjESB_ILi1EjENS0_6memory15LoadWithoutCastENSE_16StoreWithoutCastEEEviT_T0_T2_T3_T4_T5_,@"STO_CUDA_ENTRY STV_DEFAULT"
_ZN2at6native27unrolled_elementwise_kernelIZZZNS0_26GeluBackwardCUDAKernelImplERNS_18TensorIteratorBaseENS0_8GeluTypeEENKUlvE_clEvENKUlvE0_clEvEUlffE_St5arrayIPcLm3EELi4E23TrivialOffsetCalculatorILi2EjESB_ILi1EjENS0_6memory15LoadWithoutCastENSE_16StoreWithoutCastEEEviT_T0_T2_T3_T4_T5_:
.text._ZN2at6native27unrolled_elementwise_kernelIZZZNS0_26GeluBackwardCUDAKernelImplERNS_18TensorIteratorBaseENS0_8GeluTypeEENKUlvE_clEvENKUlvE0_clEvEUlffE_St5arrayIPcLm3EELi4E23TrivialOffsetCalculatorILi2EjESB_ILi1EjENS0_6memory15LoadWithoutCastENSE_16StoreWithoutCastEEEviT_T0_T2_T3_T4_T5_:
        /* <DEDUP_REMOVED lines=40> */
[----:B------:R-:W-:-:S04]  /*0280*/  MOV R10, RZ ;  /* 0x000000ff000a7202 */ /* 0x000fc80000000f00 */
[----:B0-----:R-:W0:Y:S01]  /*0290*/  @!P0 LDC.64 R2, c[0x0][0x388] ;  /* 0x0000e200ff028b82 */ /* 0x001e220000000a00 */
[----:B------:R-:W-:-:S04]  /*02a0*/  @!P2 IMAD.WIDE.U32 R16, R25, 0x4, R16 ;  /* 0x000000041910a825 */ /* 0x000fc800078e0010 */
[----:B------:R-:W-:Y:S01]  /*02b0*/  @!P2 IMAD.WIDE.U32 R24, R25, 0x4, R12 ;  /* 0x000000041918a825 */ /* 0x000fe200078e000c */
[----:B------:R-:W-:Y:S01]  /*02c0*/  CS2R R12, SRZ ;  /* 0x00000000000c7805 */ /* 0x000fe2000001ff00 */
[----:B------:R1:W5:Y:S01]  /*02d0*/  @!P2 LDG.E R10, desc[UR4][R16.64] ;  /* 0x00000004100aa981 */ /* 0x000362000c1e1900 */
[----:B------:R-:W-:Y:S03]  /*02e0*/  BSSY.RECONVERGENT B0, `(.L_x_6199) ;  /* 0x000001e000007945 */ /* 0x000fe60003800200 */
[----:B------:R-:W5:Y:S04]  /*02f0*/  @!P2 LDG.E R14, desc[UR4][R24.64] ;  /* 0x00000004180ea981 */ /* 0x000f68000c1e1900 */
[----:B------:R2:W5:Y:S01]  /*0300*/  @!P3 LDG.E R13, desc[UR4][R4.64] ;  /* 0x00000004040db981 */ /* 0x000562000c1e1900 */
[----:B-1----:R-:W-:-:S03]  /*0310*/  IADD3 R16, PT, PT, R8, 0x80, RZ ;  /* 0x0000008008107810 */ /* 0x002fc60007ffe0ff */
[----:B------:R1:W5:Y:S01]  /*0320*/  @!P3 LDG.E R12, desc[UR4][R6.64] ;  /* 0x00000004060cb981 */ /* 0x000362000c1e1900 */
[C---:B--2---:R-:W-:Y:S02]  /*0330*/  IADD3 R4, PT, PT, R8.reuse, 0x100, RZ ;  /* 0x0000010008047810 */ /* 0x044fe40007ffe0ff */
[----:B------:R-:W-:Y:S02]  /*0340*/  @!P0 LEA R5, R11, R8, 0x9 ;  /* 0x000000080b058211 */ /* 0x000fe400078e48ff */
[----:B-1----:R-:W-:Y:S02]  /*0350*/  IADD3 R6, PT, PT, R8, 0x180, RZ ;  /* 0x0000018008067810 */ /* 0x002fe40007ffe0ff */
[----:B------:R-:W-:Y:S01]  /*0360*/  @!P0 MOV R8, R16 ;  /* 0x0000001000088202 */ /* 0x000fe20000000f00 */
[----:B0-----:R-:W-:Y:S01]  /*0370*/  @!P0 IMAD.WIDE.U32 R2, R5, 0x4, R2 ;  /* 0x0000000405028825 */ /* 0x001fe200078e0002 */
[-C--:B------:R-:W-:Y:S02]  /*0380*/  ISETP.GE.AND P1, PT, R16, R9.reuse, PT ;  /* 0x000000091000720c */ /* 0x080fe40003f26270 */
[----:B------:R-:W-:-:S02]  /*0390*/  ISETP.GE.AND P2, PT, R4, R9, PT ;  /* 0x000000090400720c */ /* 0x000fc40003f46270 */
[-C--:B------:R-:W-:Y:S02]  /*03a0*/  ISETP.GE.AND P3, PT, R6, R9.reuse, PT ;  /* 0x000000090600720c */ /* 0x080fe40003f66270 */
[----:B------:R-:W-:Y:S01]  /*03b0*/  ISETP.GE.AND P4, PT, R8, R9, PT ;  /* 0x000000090800720c */ /* 0x000fe20003f86270 */
[----:B------:R-:W-:-:S12]  /*03c0*/  @P0 BRA `(.L_x_6200) ;  /* 0x00000000003c0947 */ /* 0x000fd80003800000 */
[----:B-----5:R-:W-:Y:S01]  /*03d0*/  FMUL.FTZ R4, R21, R21 ;  /* 0x0000001515047220 */ /* 0x020fe20000410000 */
[----:B------:R-:W-:-:S03]  /*03e0*/  MOV R5, 0x3e095d4e ;  /* 0x3e095d4e00057802 */ /* 0x000fc60000000f00 */
[C---:B------:R-:W-:Y:S02]  /*03f0*/  FMUL.FTZ R6, R4.reuse, R21 ;  /* 0x0000001504067220 */ /* 0x040fe40000410000 */
[----:B------:R-:W-:Y:S02]  /*0400*/  FFMA.FTZ R5, R4, R5, 1 ;  /* 0x3f80000004057423 */ /* 0x000fe40000010005 */
        /* <DEDUP_REMOVED lines=10> */
[----:B------:R-:W-:-:S07]  /*04b0*/  FMUL.FTZ R5, R5, R20 ;  /* 0x0000001405057220 */ /* 0x000fce0000410000 */
.L_x_6200:
[----:B------:R-:W-:Y:S05]  /*04c0*/  BSYNC.RECONVERGENT B0 ;  /* 0x0000000000007941 */ /* 0x000fea0003800200 */
.L_x_6199:
[----:B------:R-:W-:Y:S04]  /*04d0*/  BSSY.RECONVERGENT B0, `(.L_x_6201) ;  /* 0x0000011000007945 */ /* 0x000fe80003800200 */
[----:B------:R-:W-:Y:S05]  /*04e0*/  @P1 BRA `(.L_x_6202) ;  /* 0x00000000003c1947 */ /* 0x000fea0003800000 */
[----:B-----5:R-:W-:Y:S01]  /*04f0*/  FMUL.FTZ R4, R15, R15 ;  /* 0x0000000f0f047220 */ /* 0x020fe20000410000 */
[----:B------:R-:W-:-:S03]  /*0500*/  HFMA2 R7, -RZ, RZ, 1.5087890625, 339.5 ;  /* 0x3e095d4eff077431 */ /* 0x000fc600000001ff */
        /* <DEDUP_REMOVED lines=13> */
.L_x_6202:
[----:B------:R-:W-:Y:S05]  /*05e0*/  BSYNC.RECONVERGENT B0 ;  /* 0x0000000000007941 */ /* 0x000fea0003800200 */
.L_x_6201:
[----:B------:R-:W-:Y:S04]  /*05f0*/  BSSY.RECONVERGENT B0, `(.L_x_6203) ;  /* 0x0000011000007945 */ /* 0x000fe80003800200 */
[----:B------:R-:W-:Y:S05]  /*0600*/  @P2 BRA `(.L_x_6204) ;  /* 0x00000000003c2947 */ /* 0x000fea0003800000 */
        /* <DEDUP_REMOVED lines=15> */
.L_x_6204:
[----:B------:R-:W-:Y:S05]  /*0700*/  BSYNC.RECONVERGENT B0 ;  /* 0x0000000000007941 */ /* 0x000fea0003800200 */
.L_x_6203:
        /* <DEDUP_REMOVED lines=17> */
.L_x_6206:
[----:B------:R-:W-:Y:S05]  /*0820*/  BSYNC.RECONVERGENT B0 ;  /* 0x0000000000007941 */ /* 0x000fea0003800200 */
.L_x_6205:
[----:B------:R0:W-:Y:S01]  /*0830*/  @!P0 STG.E desc[UR4][R2.64], R5 ;  /* 0x0000000502008986 */ /* 0x0001e2000c101904 */
        /* <DEDUP_REMOVED lines=10> */
[----:B------:R1:W-:Y:S04]  /*08e0*/  STG.E desc[UR4][R4.64], R0 ;  /* 0x0000000004007986 */ /* 0x0003e8000c101904 */
[----:B------:R1:W-:Y:S02]  /*08f0*/  @!P0 STG.E desc[UR4][R2.64], R13 ;  /* 0x0000000d02008986 */ /* 0x0003e4000c101904 */
.L_x_6208:
[----:B------:R-:W-:Y:S05]  /*0900*/  BSYNC.RECONVERGENT B0 ;  /* 0x0000000000007941 */ /* 0x000fea0003800200 */
.L_x_6207:
[----:B------:R-:W-:-:S13]  /*0910*/  ISETP.GE.AND P0, PT, R8, R9, PT ;  /* 0x000000090800720c */ /* 0x000fda0003f06270 */
[----:B------:R-:W-:Y:S05]  /*0920*/  @P0 EXIT ;  /* 0x000000000000094d */ /* 0x000fea0003800000 */
[----:B01----:R-:W0:Y:S01]  /*0930*/  LDC.64 R2, c[0x0][0x388] ;  /* 0x0000e200ff027b82 */ /* 0x003e220000000a00 */
[----:B------:R-:W-:-:S05]  /*0940*/  LEA R11, R11, R8, 0x9 ;  /* 0x000000080b0b7211 */ /* 0x000fca00078e48ff */
[----:B0-----:R-:W-:-:S05]  /*0950*/  IMAD.WIDE.U32 R2, R11, 0x4, R2 ;  /* 0x000000040b027825 */ /* 0x001fca00078e0002 */
[----:B------:R-:W-:Y:S01]  /*0960*/  STG.E desc[UR4][R2.64], R7 ;  /* 0x0000000702007986 */ /* 0x000fe2000c101904 */
[----:B------:R-:W-:Y:S05]  /*0970*/  EXIT ;  /* 0x000000000000794d */ /* 0x000fea0003800000 */
.L_x_6209:
        /* <DEDUP_REMOVED lines=16> */
.L_x_12403:


//--------------------- .text._ZN2at6native29vectorized_elementwise_kernelILi2EZZZNS0_26GeluBackwardCUDAKernelImplERNS_18TensorIteratorBaseENS0_8GeluTypeEENKUlvE_clEvENKUlvE0_clEvEUlffE_St5arrayIPcLm3EEEEviT0_T1_ --------------------------
	.section	.text._ZN2at6native29vectorized_elementwise_kernelILi2EZZZNS0_26GeluBackwardCUDAKernelImplERNS_18TensorIteratorBaseENS0_8GeluTypeEENKUlvE_clEvENKUlvE0_clEvEUlffE_St5arrayIPcLm3EEEEviT0_T1_,"ax",@progbits
	.align	128
        .global         _ZN2at6native29vectorized_elementwise_kernelILi2EZZZNS0_26GeluBackwardCUDAKernelImplERNS_18TensorIteratorBaseENS0_8GeluTypeEENKUlvE_clEvENKUlvE0_clEvEUlffE_St5arrayIPcLm3EEEEviT0_T1_
        .type           _ZN2at6native29vectorized_elementwise_kernelILi2EZZZNS0_26GeluBackwardCUDAKernelImplERNS_18TensorIteratorBaseENS0_8GeluTypeEENKUlvE_clEvENKUlvE0_clEvEUlffE_St5arrayIPcLm3EEEEviT0_T1_,@function
        .size           _ZN2at6native29vectorized_elementwise_kernelILi2EZZZNS0_26GeluBackwardCUDAKernelImplERNS_18TensorIteratorBaseENS0_8GeluTypeEENKUlvE_clEvENKUlvE0_clEvEUlffE_St5arrayIPcLm3EEEEviT0_T1_,(.L_x_12404 - _ZN2at6native29vectorized_elementwise_kernelILi2EZZZNS0_26GeluBackwardCUDAKernelImplERNS_18TensorIteratorBaseENS0_8GeluTypeEENKUlvE_clEvENKUlvE0_clEvEUlffE_St5arrayIPcLm3EEEEviT0_T1_)
        .other          _ZN2at6native29vectorized_elementwise_kernelILi2EZZZNS0_26GeluBackwardCUDAKernelImplERNS_18TensorIteratorBaseENS0_8GeluTypeEENKUlvE_clEvENKUlvE0_clEvEUlffE_St5arrayIPcLm3EEEEviT0_T1_,@"STO_CUDA_ENTRY STV_DEFAULT"
_ZN2at6native29vectorized_elementwise_kernelILi2EZZZNS0_26GeluBackwardCUDAKernelImplERNS_18TensorIteratorBaseENS0_8GeluTypeEENKUlvE_clEvENKUlvE0_clEvEUlffE_St5arrayIPcLm3EEEEviT0_T1_:
.text._ZN2at6native29vectorized_elementwise_kernelILi2EZZZNS0_26GeluBackwardCUDAKernelImplERNS_18TensorIteratorBaseENS0_8GeluTypeEENKUlvE_clEvENKUlvE0_clEvEUlffE_St5arrayIPcLm3EEEEviT0_T1_:
        /* <DEDUP_REMOVED lines=112> */
.L_x_6212:
[----:B------:R-:W-:Y:S05]  /*0700*/  BSYNC.RECONVERGENT B0 ;  /* 0x0000000000007941 */ /* 0x000fea0003800200 */
.L_x_6211:
[----:B------:R-:W-:Y:S01]  /*0710*/  IADD3 R15, PT, PT, R3, 0x80, RZ ;  /* 0x00000080030f7810 */ /* 0x000fe20007ffe0ff */
[----:B------:R-:W-:Y:S03]  /*0720*/  BSSY.RECONVERGENT B0, `(.L_x_6213) ;  /* 0x0000012000007945 */ /* 0x000fe60003800200 */
[----:B------:R-:W-:-:S13]  /*0730*/  ISETP.GE.U32.AND P1, PT, R15, R2, PT ;  /* 0x000000020f00720c */ /* 0x000fda0003f26070 */
        /* <DEDUP_REMOVED lines=16> */
.L_x_6214:
[----:B------:R-:W-:Y:S05]  /*0840*/  BSYNC.RECONVERGENT B0 ;  /* 0x0000000000007941 */ /* 0x000fea0003800200 */
.L_x_6213:
[----:B-----5:R-:W-:Y:S01]  /*0850*/  IADD3 R5, PT, PT, R3, 0x100, RZ ;  /* 0x0000010003057810 */ /* 0x020fe20007ffe0ff */
[----:B------:R-:W-:Y:S03]  /*0860*/  BSSY.RECONVERGENT B0, `(.L_x_6215) ;  /* 0x0000012000007945 */ /* 0x000fe60003800200 */
[----:B------:R-:W-:-:S13]  /*0870*/  ISETP.GE.U32.AND P1, PT, R5, R2, PT ;  /* 0x000000020500720c */ /* 0x000fda0003f26070 */
[----:B------:R-:W-:Y:S05]  /*0880*/  @P1 BRA `(.L_x_6216) ;  /* 0x00000000003c1947 */ /* 0x000fea0003800000 */
[----:B------:R-:W-:Y:S01]  /*0890*/  FMUL.FTZ R4, R9, R9 ;  /* 0x0000000909047220 */ /* 0x000fe20000410000 */
        /* <DEDUP_REMOVED lines=14> */
.L_x_6216:
[----:B------:R-:W-:Y:S05]  /*0980*/  BSYNC.RECONVERGENT B0 ;  /* 0x0000000000007941 */ /* 0x000fea0003800200 */
.L_x_6215:
[----:B------:R-:W0:Y:S01]  /*0990*/  @!P0 LDC.64 R4, c[0x0][0x388] ;  /* 0x0000e200ff048b82 */ /* 0x000e220000000a00 */
[C---:B------:R-:W-:Y:S01]  /*09a0*/  IADD3 R7, PT, PT, R3.reuse, 0x180, RZ ;  /* 0x0000018003077810 */ /* 0x040fe20007ffe0ff */
[----:B------:R-:W-:Y:S01]  /*09b0*/  BSSY.RECONVERGENT B0, `(.L_x_6217) ;  /* 0x000001c000007945 */ /* 0x000fe20003800200 */
[----:B------:R-:W-:Y:S02]  /*09c0*/  IADD3 R9, PT, PT, R3, 0x280, RZ ;  /* 0x0000028003097810 */ /* 0x000fe40007ffe0ff */
[-C--:B------:R-:W-:Y:S02]  /*09d0*/  ISETP.GE.U32.AND P1, PT, R7, R2.reuse, PT ;  /* 0x000000020700720c */ /* 0x080fe40003f26070 */
[----:B------:R-:W-:Y:S02]  /*09e0*/  IADD3 R7, PT, PT, R3, 0x200, RZ ;  /* 0x0000020003077810 */ /* 0x000fe40007ffe0ff */
[-C--:B------:R-:W-:Y:S02]  /*09f0*/  ISETP.GE.U32.AND P3, PT, R9, R2.reuse, PT ;  /* 0x000000020900720c */ /* 0x080fe40003f66070 */
[----:B------:R-:W-:-:S02]  /*0a00*/  ISETP.GE.U32.AND P2, PT, R7, R2, PT ;  /* 0x000000020700720c */ /* 0x000fc40003f46070 */
[C---:B------:R-:W-:Y:S02]  /*0a10*/  IADD3 R7, PT, PT, R3.reuse, 0x300, RZ ;  /* 0x0000030003077810 */ /* 0x040fe40007ffe0ff */
[----:B------:R-:W-:Y:S02]  /*0a20*/  IADD3 R9, PT, PT, R3, 0x380, RZ ;  /* 0x0000038003097810 */ /* 0x000fe40007ffe0ff */
[-C--:B------:R-:W-:Y:S02]  /*0a30*/  ISETP.GE.U32.AND P4, PT, R7, R2.reuse, PT ;  /* 0x000000020700720c */ /* 0x080fe40003f86070 */
[----:B------:R-:W-:Y:S02]  /*0a40*/  @!P0 IADD3 R7, PT, PT, R0, R3, RZ ;  /* 0x0000000300078210 */ /* 0x000fe40007ffe0ff */
[----:B------:R-:W-:-:S03]  /*0a50*/  ISETP.GE.U32.AND P5, PT, R9, R2, PT ;  /* 0x000000020900720c */ /* 0x000fc60003fa6070 */
[----:B0-----:R-:W-:Y:S01]  /*0a60*/  @!P0 IMAD.WIDE.U32 R4, R7, 0x4, R4 ;  /* 0x0000000407048825 */ /* 0x001fe200078e0004 */
[----:B------:R-:W-:Y:S09]  /*0a70*/  @P1 BRA `(.L_x_6218) ;  /* 0x00000000003c1947 */ /* 0x000ff20003800000 */
[----:B------:R-:W-:Y:S01]  /*0a80*/  FMUL.FTZ R14, R11, R11 ;  /* 0x0000000b0b0e7220 */ /* 0x000fe20000410000 */
        /* <DEDUP_REMOVED lines=14> */
.L_x_6218:
[----:B------:R-:W-:Y:S05]  /*0b70*/  BSYNC.RECONVERGENT B0 ;  /* 0x0000000000007941 */ /* 0x000fea0003800200 */
.L_x_6217:
[----:B------:R-:W-:Y:S04]  /*0b80*/  BSSY.RECONVERGENT B0, `(.L_x_6219) ;  /* 0x0000011000007945 */ /* 0x000fe80003800200 */
        /* <DEDUP_REMOVED lines=16> */
.L_x_6220:
[----:B------:R-:W-:Y:S05]  /*0c90*/  BSYNC.RECONVERGENT B0 ;  /* 0x0000000000007941 */ /* 0x000fea0003800200 */
.L_x_6219:
[----:B------:R-:W-:Y:S04]  /*0ca0*/  BSSY.RECONVERGENT B0, `(.L_x_6221) ;  /* 0x0000011000007945 */ /* 0x000fe80003800200 */
[----:B------:R-:W-:Y:S05]  /*0cb0*/  @P3 BRA `(.L_x_6222) ;  /* 0x00000000003c3947 */ /* 0x000fea0003800000 */
        /* <DEDUP_REMOVED lines=15> */
.L_x_6222:
[----:B------:R-:W-:Y:S05]  /*0db0*/  BSYNC.RECONVERGENT B0 ;  /* 0x0000000000007941 */ /* 0x000fea0003800200 */
.L_x_6221:
        /* <DEDUP_REMOVED lines=17> */
.L_x_6224:
[----:B------:R-:W-:Y:S05]  /*0ed0*/  BSYNC.RECONVERGENT B0 ;  /* 0x0000000000007941 */ /* 0x000fea0003800200 */
.L_x_6223:
        /* <DEDUP_REMOVED lines=17> */
.L_x_6226:
[----:B------:R-:W-:Y:S05]  /*0ff0*/  BSYNC.RECONVERGENT B0 ;  /* 0x0000000000007941 */ /* 0x000fea0003800200 */
.L_x_6225:
        /* <DEDUP_REMOVED lines=18> */
.L_x_6229:
[----:B------:R-:W-:-:S13]  /*1120*/  ISETP.GE.U32.AND P0, PT, R3, R2, PT ;  /* 0x000000020300720c */ /* 0x000fda0003f06070 */
[----:B------:R-:W-:Y:S05]  /*1130*/  @P0 BRA `(.L_x_6231) ;  /* 0x0000000000300947 */ /* 0x000fea0003800000 */
[----:B0-----:R-:W0:Y:S01]  /*1140*/  LDC.64 R4, c[0x0][0x388] ;  /* 0x0000e200ff047b82 */ /* 0x001e220000000a00 */
[----:B------:R-:W-:Y:S02]  /*1150*/  IADD3 R7, PT, PT, R0, R3, RZ ;  /* 0x0000000300077210 */ /* 0x000fe40007ffe0ff */
[----:B------:R-:W-:-:S03]  /*1160*/  IADD3 R3, PT, PT, R3, 0x80, RZ ;  /* 0x0000008003037810 */ /* 0x000fc60007ffe0ff */
[----:B0-----:R-:W-:-:S05]  /*1170*/  IMAD.WIDE.U32 R4, R7, 0x4, R4 ;  /* 0x0000000407047825 */ /* 0x001fca00078e0004 */
[----:B------:R1:W-:Y:S02]  /*1180*/  STG.E desc[UR4][R4.64], R10 ;  /* 0x0000000a04007986 */ /* 0x0003e4000c101904 */
.L_x_6230:
[----:B------:R-:W-:-:S13]  /*1190*/  ISETP.GE.U32.AND P0, PT, R3, R2, PT ;  /* 0x000000020300720c */ /* 0x000fda0003f06070 */
[----:B------:R-:W-:Y:S05]  /*11a0*/  @P0 BRA `(.L_x_6232) ;  /* 0x0000000000340947 */ /* 0x000fea0003800000 */
[----:B01----:R-:W0:Y:S01]  /*11b0*/  LDC.64 R4, c[0x0][0x388] ;  /* 0x0000e200ff047b82 */ /* 0x003e220000000a00 */
[----:B------:R-:W-:Y:S02]  /*11c0*/  IADD3 R7, PT, PT, R0, R3, RZ ;  /* 0x0000000300077210 */ /* 0x000fe40007ffe0ff */
[----:B------:R-:W-:-:S03]  /*11d0*/  IADD3 R3, PT, PT, R3, 0x80, RZ ;  /* 0x0000008003037810 */ /* 0x000fc60007ffe0ff */
[----:B0-----:R-:W-:-:S05]  /*11e0*/  IMAD.WIDE.U32 R4, R7, 0x4, R4 ;  /* 0x0000000407047825 */ /* 0x001fca00078e0004 */
[----:B------:R1:W-:Y:S02]  /*11f0*/  STG.E desc[UR4][R4.64], R12 ;  /* 0x0000000c04007986 */ /* 0x0003e4000c101904 */
.L_x_6231:
        /* <DEDUP_REMOVED lines=8> */
.L_x_6232:
[----:B------:R-:W-:Y:S05]  /*1280*/  BSYNC.RELIABLE B1 ;  /* 0x0000000000017941 */ /* 0x000fea0003800100 */
.L_x_6228:
[----:B------:R-:W-:-:S13]  /*1290*/  ISETP.GE.U32.AND P0, PT, R3, R2, PT ;  /* 0x000000020300720c */ /* 0x000fda0003f06070 */
[----:B012---:R-:W0:Y:S01]  /*12a0*/  @!P0 LDC.64 R4, c[0x0][0x388] ;  /* 0x0000e200ff048b82 */ /* 0x007e220000000a00 */
[----:B------:R-:W-:Y:S02]  /*12b0*/  @!P0 IADD3 R7, PT, PT, R0, R3, RZ ;  /* 0x0000000300078210 */ /* 0x000fe40007ffe0ff */
[----:B------:R-:W-:-:S03]  /*12c0*/  @!P0 IADD3 R3, PT, PT, R3, 0x80, RZ ;  /* 0x0000008003038810 */ /* 0x000fc60007ffe0ff */
[----:B0-----:R-:W-:-:S05]  /*12d0*/  @!P0 IMAD.WIDE.U32 R4, R7, 0x4, R4 ;  /* 0x0000000407048825 */ /* 0x001fca00078e0004 */
[----:B------:R2:W-:Y:S02]  /*12e0*/  @!P0 STG.E desc[UR4][R4.64], R22 ;  /* 0x0000001604008986 */ /* 0x0005e4000c101904 */
.L_x_6233:
[----:B------:R-:W-:Y:S05]  /*12f0*/  BSYNC.RECONVERGENT B0 ;  /* 0x0000000000007941 */ /* 0x000fea0003800200 */
.L_x_6227:
        /* <DEDUP_REMOVED lines=8> */
.L_x_6210:
[----:B------:R-:W0:Y:S01]  /*1380*/  S2R R25, SR_TID.X ;  /* 0x0000000000197919 */ /* 0x000e220000002100 */
[----:B------:R-:W1:Y:S02]  /*1390*/  LDC.64 R2, c[0x0][0x398] ;  /* 0x0000e600ff027b82 */ /* 0x000e640000000a00 */
[----:B-1----:R-:W-:-:S04]  /*13a0*/  IMAD.WIDE.U32 R2, R0, 0x4, R2 ;  /* 0x0000000400027825 */ /* 0x002fc800078e0002 */
[----:B0-----:R-:W-:Y:S02]  /*13b0*/  IMAD.WIDE.U32 R16, R25, 0x8, R2 ;  /* 0x0000000819107825 */ /* 0x001fe400078e0002 */
[----:B------:R-:W0:Y:S03]  /*13c0*/  LDC.64 R2, c[0x0][0x390] ;  /* 0x0000e400ff027b82 */ /* 0x000e260000000a00 */
[----:B------:R-:W2:Y:S04]  /*13d0*/  LDG.E.64 R18, desc[UR4][R16.64] ;  /* 0x0000000410127981 */ /* 0x000ea8000c1e1b00 */
[----:B------:R-:W3:Y:S04]  /*13e0*/  LDG.E.64 R14, desc[UR4][R16.64+0x400] ;  /* 0x00040004100e7981 */ /* 0x000ee8000c1e1b00 */
[----:B------:R-:W4:Y:S04]  /*13f0*/  LDG.E.64 R10, desc[UR4][R16.64+0x800] ;  /* 0x00080004100a7981 */ /* 0x000f28000c1e1b00 */
[----:B------:R1:W5:Y:S01]  /*1400*/  LDG.E.64 R8, desc[UR4][R16.64+0xc00] ;  /* 0x000c000410087981 */ /* 0x000362000c1e1b00 */
[----:B0-----:R-:W-:-:S04]  /*1410*/  IMAD.WIDE.U32 R2, R0, 0x4, R2 ;  /* 0x0000000400027825 */ /* 0x001fc800078e0002 */
[----:B------:R-:W-:-:S05]  /*1420*/  IMAD.WIDE.U32 R26, R25, 0x8, R2 ;  /* 0x00000008191a7825 */ /* 0x000fca00078e0002 */
[----:B------:R-:W5:Y:S04]  /*1430*/  LDG.E.64 R2, desc[UR4][R26.64] ;  /* 0x000000041a027981 */ /* 0x000f68000c1e1b00 */
[----:B------:R-:W5:Y:S04]  /*1440*/  LDG.E.64 R12, desc[UR4][R26.64+0x400] ;  /* 0x000400041a0c7981 */ /* 0x000f68000c1e1b00 */
[----:B------:R-:W5:Y:S04]  /*1450*/  LDG.E.64 R6, desc[UR4][R26.64+0x800] ;  /* 0x000800041a067981 */ /* 0x000f68000c1e1b00 */
[----:B------:R0:W5:Y:S01]  /*1460*/  LDG.E.64 R4, desc[UR4][R26.64+0xc00] ;  /* 0x000c00041a047981 */ /* 0x000162000c1e1b00 */
[----:B-1----:R-:W-:-:S02]  /*1470*/  HFMA2 R16, -RZ, RZ, 1.5087890625, 339.5 ;  /* 0x3e095d4eff107431 */ /* 0x002fc400000001ff */
[----:B--2---:R-:W-:-:S04]  /*1480*/  FMUL.FTZ R23, R18, R18 ;  /* 0x0000001212177220 */ /* 0x004fc80000410000 */
[----:B------:R-:W-:-:S04]  /*1490*/  FMUL.FTZ R29, R18, R23 ;  /* 0x00000017121d7220 */ /* 0x000fc80000410000 */
[----:B------:R-:W-:Y:S01]  /*14a0*/  FFMA.FTZ R29, R29, 0.044714998453855514526, R18 ;  /* 0x3d3727131d1d7823 */ /* 0x000fe20000010012 */
[----:B------:R-:W-:-:S03]  /*14b0*/  FMUL.FTZ R21, R19, R19 ;  /* 0x0000001313157220 */ /* 0x000fc60000410000 */
[----:B------:R-:W-:Y:S01]  /*14c0*/  FMUL.FTZ R20, R29, 0.79788458347320556641 ;  /* 0x3f4c422a1d147820 */ /* 0x000fe20000410000 */
[----:B------:R-:W-:-:S05]  /*14d0*/  FMUL.FTZ R22, R19, R21 ;  /* 0x0000001513167220 */ /* 0x000fca0000410000 */
[----:B------:R-:W0:Y:S01]  /*14e0*/  MUFU.TANH R20, R20 ;  /* 0x0000001400147308 */ /* 0x000e220000002400 */
[----:B------:R-:W-:-:S04]  /*14f0*/  FFMA.FTZ R22, R22, 0.044714998453855514526, R19 ;  /* 0x3d37271316167823 */ /* 0x000fc80000010013 */
[----:B------:R-:W-:Y:S01]  /*1500*/  FMUL.FTZ R17, R22, 0.79788458347320556641 ;  /* 0x3f4c422a16117820 */ /* 0x000fe20000410000 */
[----:B------:R-:W-:-:S05]  /*1510*/  FMUL.FTZ R18, R18, 0.5 ;  /* 0x3f00000012127820 */ /* 0x000fca0000410000 */
[----:B------:R-:W1:Y:S01]  /*1520*/  MUFU.TANH R17, R17 ;  /* 0x0000001100117308 */ /* 0x000e620000002400 */
[----:B------:R-:W-:Y:S01]  /*1530*/  FFMA.FTZ R23, R23, R16, 1 ;  /* 0x3f80000017177423 */ /* 0x000fe20000010010 */
[----:B---3--:R-:W-:Y:S01]  /*1540*/  FMUL.FTZ R24, R15, R15 ;  /* 0x0000000f0f187220 */ /* 0x008fe20000410000 */
[----:B0-----:R-:W-:Y:S02]  /*1550*/  FFMA.FTZ R27, -R20, R20, 1 ;  /* 0x3f800000141b7423 */ /* 0x001fe40000010114 */
[----:B------:R-:W-:Y:S01]  /*1560*/  FMUL.FTZ R22, R23, 0.79788458347320556641 ;  /* 0x3f4c422a17167820 */ /* 0x000fe20000410000 */
[----:B------:R-:W-:Y:S01]  /*1570*/  FMUL.FTZ R23, R14, R14 ;  /* 0x0000000e0e177220 */ /* 0x000fe20000410000 */
[----:B------:R-:W-:Y:S01]  /*1580*/  FMUL.FTZ R27, R18, R27 ;  /* 0x0000001b121b7220 */ /* 0x000fe20000410000 */
[----:B------:R-:W-:-:S03]  /*1590*/  FMUL.FTZ R18, R15, R24 ;  /* 0x000000180f127220 */ /* 0x000fc60000410000 */
[----:B------:R-:W-:Y:S01]  /*15a0*/  FMUL.FTZ R22, R22, R27 ;  /* 0x0000001b16167220 */ /* 0x000fe20000410000 */
[----:B------:R-:W-:Y:S01]  /*15b0*/  FFMA.FTZ R18, R18, 0.044714998453855514526, R15 ;  /* 0x3d37271312127823 */ /* 0x000fe2000001000f */
[----:B------:R-:W-:Y:S01]  /*15c0*/  FMUL.FTZ R27, R14, R23 ;  /* 0x000000170e1b7220 */ /* 0x000fe20000410000 */
[----:B------:R-:W-:Y:S01]  /*15d0*/  FMUL.FTZ R26, R19, 0.5 ;  /* 0x3f000000131a7820 */ /* 0x000fe20000410000 */
[----:B-1----:R-:W-:Y:S01]  /*15e0*/  FFMA.FTZ R19, -R17, R17, 1 ;  /* 0x3f80000011137423 */ /* 0x002fe20000010111 */
[----:B------:R-:W-:Y:S01]  /*15f0*/  FMUL.FTZ R18, R18, 0.79788458347320556641 ;  /* 0x3f4c422a12127820 */ /* 0x000fe20000410000 */
[----:B------:R-:W-:Y:S02]  /*1600*/  FFMA.FTZ R27, R27, 0.044714998453855514526, R14 ;  /* 0x3d3727131b1b7823 */ /* 0x000fe4000001000e */
[----:B------:R-:W-:Y:S02]  /*1610*/  FMUL.FTZ R26, R26, R19 ;  /* 0x000000131a1a7220 */ /* 0x000fe40000410000 */
[----:B------:R-:W-:Y:S01]  /*1620*/  FMUL.FTZ R19, R27, 0.79788458347320556641 ;  /* 0x3f4c422a1b137820 */ /* 0x000fe20000410000 */
[----:B------:R-:W0:Y:S01]  /*1630*/  MUFU.TANH R18, R18 ;  /* 0x0000001200127308 */ /* 0x000e220000002400 */
[----:B------:R-:W-:-:S07]  /*1640*/  FFMA.FTZ R21, R21, R16, 1 ;  /* 0x3f80000015157423 */ /* 0x000fce0000010010 */
[----:B------:R-:W1:Y:S01]  /*1650*/  MUFU.TANH R19, R19 ;  /* 0x0000001300137308 */ /* 0x000e620000002400 */
[----:B------:R-:W-:-:S04]  /*1660*/  FMUL.FTZ R21, R21, 0.79788458347320556641 ;  /* 0x3f4c422a15157820 */ /* 0x000fc80000410000 */
[----:B------:R-:W-:Y:S01]  /*1670*/  FMUL.FTZ R21, R21, R26 ;  /* 0x0000001a15157220 */ /* 0x000fe20000410000 */
[----:B------:R-:W-:Y:S01]  /*1680*/  FMUL.FTZ R26, R14, 0.5 ;  /* 0x3f0000000e1a7820 */ /* 0x000fe20000410000 */
[----:B------:R-:W-:Y:S01]  /*1690*/  FMUL.FTZ R14, R15, 0.5 ;  /* 0x3f0000000f0e7820 */ /* 0x000fe20000410000 */
[----:B0-----:R-:W-:Y:S01]  /*16a0*/  FFMA.FTZ R15, -R18, R18, 1 ;  /* 0x3f800000120f7423 */ /* 0x001fe20000010112 */
[----:B------:R-:W-:-:S03]  /*16b0*/  FFMA.FTZ R24, R24, R16, 1 ;  /* 0x3f80000018187423 */ /* 0x000fc60000010010 */
[----:B------:R-:W-:Y:S01]  /*16c0*/  FMUL.FTZ R14, R14, R15 ;  /* 0x0000000f0e0e7220 */ /* 0x000fe20000410000 */
[----:B------:R-:W-:Y:S01]  /*16d0*/  FADD.FTZ R15, R20, 1 ;  /* 0x3f800000140f7421 */ /* 0x000fe20000010000 */
[----:B------:R-:W-:Y:S01]  /*16e0*/  FFMA.FTZ R23, R23, R16, 1 ;  /* 0x3f80000017177423 */ /* 0x000fe20000010010 */
[----:B-1----:R-:W-:Y:S02]  /*16f0*/  FFMA.FTZ R27, -R19, R19, 1 ;  /* 0x3f800000131b7423 */ /* 0x002fe40000010113 */
[----:B------:R-:W-:Y:S01]  /*1700*/  FFMA.FTZ R15, R15, 0.5, R22 ;  /* 0x3f0000000f0f7823 */ /* 0x000fe20000010016 */
[----:B------:R-:W-:Y:S01]  /*1710*/  FMUL.FTZ R23, R23, 0.79788458347320556641 ;  /* 0x3f4c422a17177820 */ /* 0x000fe20000410000 */
[----:B------:R-:W-:Y:S01]  /*1720*/  FMUL.FTZ R26, R26, R27 ;  /* 0x0000001b1a1a7220 */ /* 0x000fe20000410000 */
[----:B------:R-:W-:Y:S01]  /*1730*/  FMUL.FTZ R27, R24, 0.79788458347320556641 ;  /* 0x3f4c422a181b7820 */ /* 0x000fe20000410000 */
[----:B------:R-:W-:Y:S01]  /*1740*/  FADD.FTZ R20, R17, 1 ;  /* 0x3f80000011147421 */ /* 0x000fe20000010000 */
[----:B----4-:R-:W-:Y:S01]  /*1750*/  FMUL.FTZ R17, R10, R10 ;  /* 0x0000000a0a117220 */ /* 0x010fe20000410000 */
[----:B-----5:R-:W-:Y:S01]  /*1760*/  FMUL.FTZ R2, R2, R15 ;  /* 0x0000000f02027220 */ /* 0x020fe20000410000 */
[----:B------:R-:W-:Y:S01]  /*1770*/  FMUL.FTZ R27, R27, R14 ;  /* 0x0000000e1b1b7220 */ /* 0x000fe20000410000 */
[----:B------:R-:W-:Y:S01]  /*1780*/  FMUL.FTZ R26, R23, R26 ;  /* 0x0000001a171a7220 */ /* 0x000fe20000410000 */
[----:B------:R-:W-:Y:S01]  /*1790*/  FADD.FTZ R19, R19, 1 ;  /* 0x3f80000013137421 */ /* 0x000fe20000010000 */
[----:B------:R-:W0:Y:S01]  /*17a0*/  LDC.64 R14, c[0x0][0x388] ;  /* 0x0000e200ff0e7b82 */ /* 0x000e220000000a00 */
[----:B------:R-:W-:Y:S01]  /*17b0*/  FMUL.FTZ R23, R10, R17 ;  /* 0x000000110a177220 */ /* 0x000fe20000410000 */
[----:B------:R-:W-:Y:S01]  /*17c0*/  FFMA.FTZ R20, R20, 0.5, R21 ;  /* 0x3f00000014147823 */ /* 0x000fe20000010015 */
[----:B------:R-:W-:Y:S01]  /*17d0*/  FADD.FTZ R24, R18, 1 ;  /* 0x3f80000012187421 */ /* 0x000fe20000010000 */
[----:B------:R-:W-:Y:S01]  /*17e0*/  FFMA.FTZ R21, R19, 0.5, R26 ;  /* 0x3f00000013157823 */ /* 0x000fe2000001001a */
[----:B------:R-:W-:Y:S01]  /*17f0*/  FMUL.FTZ R18, R11, R11 ;  /* 0x0000000b0b127220 */ /* 0x000fe20000410000 */
[----:B------:R-:W-:Y:S01]  /*1800*/  FFMA.FTZ R23, R23, 0.044714998453855514526, R10 ;  /* 0x3d37271317177823 */ /* 0x000fe2000001000a */
[----:B------:R-:W-:Y:S01]  /*1810*/  FMUL.FTZ R19, R8, R8 ;  /* 0x0000000808137220 */ /* 0x000fe20000410000 */
[----:B------:R-:W-:Y:S01]  /*1820*/  FMUL.FTZ R12, R12, R21 ;  /* 0x000000150c0c7220 */ /* 0x000fe20000410000 */
[----:B------:R-:W-:Y:S01]  /*1830*/  FMUL.FTZ R22, R11, R18 ;  /* 0x000000120b167220 */ /* 0x000fe20000410000 */
[----:B------:R-:W-:Y:S01]  /*1840*/  FMUL.FTZ R21, R9, R9 ;  /* 0x0000000909157220 */ /* 0x000fe20000410000 */
[----:B------:R-:W-:Y:S01]  /*1850*/  FMUL.FTZ R26, R23, 0.79788458347320556641 ;  /* 0x3f4c422a171a7820 */ /* 0x000fe20000410000 */
[----:B------:R-:W-:Y:S01]  /*1860*/  FMUL.FTZ R23, R8, R19 ;  /* 0x0000001308177220 */ /* 0x000fe20000410000 */
[----:B------:R-:W-:Y:S01]  /*1870*/  FFMA.FTZ R22, R22, 0.044714998453855514526, R11 ;  /* 0x3d37271316167823 */ /* 0x000fe2000001000b */
[----:B------:R-:W-:-:S02]  /*1880*/  FMUL.FTZ R28, R9, R21 ;  /* 0x00000015091c7220 */ /* 0x000fc40000410000 */
[----:B------:R-:W-:Y:S01]  /*1890*/  FFMA.FTZ R23, R23, 0.044714998453855514526, R8 ;  /* 0x3d37271317177823 */ /* 0x000fe20000010008 */
[----:B------:R-:W-:Y:S01]  /*18a0*/  FMUL.FTZ R22, R22, 0.79788458347320556641 ;  /* 0x3f4c422a16167820 */ /* 0x000fe20000410000 */
[----:B------:R-:W-:Y:S02]  /*18b0*/  FFMA.FTZ R28, R28, 0.044714998453855514526, R9 ;  /* 0x3d3727131c1c7823 */ /* 0x000fe40000010009 */
[----:B------:R-:W-:Y:S02]  /*18c0*/  FMUL.FTZ R23, R23, 0.79788458347320556641 ;  /* 0x3f4c422a17177820 */ /* 0x000fe40000410000 */
[----:B------:R-:W-:Y:S01]  /*18d0*/  FMUL.FTZ R28, R28, 0.79788458347320556641 ;  /* 0x3f4c422a1c1c7820 */ /* 0x000fe20000410000 */
[----:B------:R-:W1:Y:S01]  /*18e0*/  MUFU.TANH R22, R22 ;  /* 0x0000001600167308 */ /* 0x000e620000002400 */
[----:B------:R-:W-:Y:S01]  /*18f0*/  FMUL.FTZ R3, R3, R20 ;  /* 0x0000001403037220 */ /* 0x000fe20000410000 */
[----:B0-----:R-:W-:-:S06]  /*1900*/  IMAD.WIDE.U32 R14, R0, 0x4, R14 ;  /* 0x00000004000e7825 */ /* 0x001fcc00078e000e */
[----:B------:R-:W0:Y:S08]  /*1910*/  MUFU.TANH R20, R26 ;  /* 0x0000001a00147308 */ /* 0x000e300000002400 */
[----:B------:R-:W2:Y:S08]  /*1920*/  MUFU.TANH R23, R23 ;  /* 0x0000001700177308 */ /* 0x000eb00000002400 */
[----:B------:R-:W3:Y:S01]  /*1930*/  MUFU.TANH R0, R28 ;  /* 0x0000001c00007308 */ /* 0x000ee20000002400 */
[----:B------:R-:W-:Y:S01]  /*1940*/  FFMA.FTZ R24, R24, 0.5, R27 ;  /* 0x3f00000018187823 */ /* 0x000fe2000001001b */
[-C--:B------:R-:W-:Y:S01]  /*1950*/  FFMA.FTZ R17, R17, R16.reuse, 1 ;  /* 0x3f80000011117423 */ /* 0x080fe20000010010 */
[-C--:B------:R-:W-:Y:S01]  /*1960*/  FFMA.FTZ R18, R18, R16.reuse, 1 ;  /* 0x3f80000012127423 */ /* 0x080fe20000010010 */
[-C--:B------:R-:W-:Y:S01]  /*1970*/  FFMA.FTZ R19, R19, R16.reuse, 1 ;  /* 0x3f80000013137423 */ /* 0x080fe20000010010 */
[----:B------:R-:W-:Y:S01]  /*1980*/  FFMA.FTZ R16, R21, R16, 1 ;  /* 0x3f80000015107423 */ /* 0x000fe20000010010 */
[----:B------:R-:W-:Y:S01]  /*1990*/  FMUL.FTZ R21, R8, 0.5 ;  /* 0x3f00000008157820 */ /* 0x000fe20000410000 */
[----:B------:R-:W-:Y:S01]  /*19a0*/  FMUL.FTZ R11, R11, 0.5 ;  /* 0x3f0000000b0b7820 */ /* 0x000fe20000410000 */
[----:B-1----:R-:W-:Y:S01]  /*19b0*/  FFMA.FTZ R8, -R22, R22, 1 ;  /* 0x3f80000016087423 */ /* 0x002fe20000010116 */
[----:B------:R-:W-:Y:S01]  /*19c0*/  FMUL.FTZ R13, R13, R24 ;  /* 0x000000180d0d7220 */ /* 0x000fe20000410000 */
[----:B------:R-:W-:-:S04]  /*19d0*/  IMAD.WIDE.U32 R14, R25, 0x8, R14 ;  /* 0x00000008190e7825 */ /* 0x000fc800078e000e */
[----:B------:R-:W-:Y:S01]  /*19e0*/  FMUL.FTZ R10, R10, 0.5 ;  /* 0x3f0000000a0a7820 */ /* 0x000fe20000410000 */
[----:B0-----:R-:W-:Y:S01]  /*19f0*/  FFMA.FTZ R27, -R20, R20, 1 ;  /* 0x3f800000141b7423 */ /* 0x001fe20000010114 */
[----:B------:R-:W-:Y:S01]  /*1a00*/  FMUL.FTZ R25, R9, 0.5 ;  /* 0x3f00000009197820 */ /* 0x000fe20000410000 */
[----:B--2---:R-:W-:Y:S01]  /*1a10*/  FFMA.FTZ R24, -R23, R23, 1 ;  /* 0x3f80000017187423 */ /* 0x004fe20000010117 */
[----:B------:R-:W-:Y:S01]  /*1a20*/  FMUL.FTZ R8, R11, R8 ;  /* 0x000000080b087220 */ /* 0x000fe20000410000 */
[----:B---3--:R-:W-:Y:S01]  /*1a30*/  FFMA.FTZ R26, -R0, R0, 1 ;  /* 0x3f800000001a7423 */ /* 0x008fe20000010100 */
[----:B------:R-:W-:Y:S01]  /*1a40*/  FMUL.FTZ R11, R18, 0.79788458347320556641 ;  /* 0x3f4c422a120b7820 */ /* 0x000fe20000410000 */
[----:B------:R-:W-:Y:S01]  /*1a50*/  FMUL.FTZ R10, R10, R27 ;  /* 0x0000001b0a0a7220 */ /* 0x000fe20000410000 */
[----:B------:R-:W-:Y:S01]  /*1a60*/  FMUL.FTZ R9, R21, R24 ;  /* 0x0000001815097220 */ /* 0x000fe20000410000 */
[----:B------:R-:W-:Y:S01]  /*1a70*/  FMUL.FTZ R25, R25, R26 ;  /* 0x0000001a19197220 */ /* 0x000fe20000410000 */
[----:B------:R-:W-:Y:S01]  /*1a80*/  FMUL.FTZ R17, R17, 0.79788458347320556641 ;  /* 0x3f4c422a11117820 */ /* 0x000fe20000410000 */
[----:B------:R-:W-:Y:S01]  /*1a90*/  FMUL.FTZ R18, R19, 0.79788458347320556641 ;  /* 0x3f4c422a13127820 */ /* 0x000fe20000410000 */
[----:B------:R-:W-:Y:S01]  /*1aa0*/  FMUL.FTZ R16, R16, 0.79788458347320556641 ;  /* 0x3f4c422a10107820 */ /* 0x000fe20000410000 */
[----:B------:R-:W-:Y:S01]  /*1ab0*/  FMUL.FTZ R11, R11, R8 ;  /* 0x000000080b0b7220 */ /* 0x000fe20000410000 */
[----:B------:R-:W-:Y:S01]  /*1ac0*/  FMUL.FTZ R17, R17, R10 ;  /* 0x0000000a11117220 */ /* 0x000fe20000410000 */
[----:B------:R-:W-:Y:S01]  /*1ad0*/  FMUL.FTZ R18, R18, R9 ;  /* 0x0000000912127220 */ /* 0x000fe20000410000 */
[----:B------:R-:W-:Y:S01]  /*1ae0*/  FMUL.FTZ R25, R16, R25 ;  /* 0x0000001910197220 */ /* 0x000fe20000410000 */
[----:B------:R-:W-:Y:S01]  /*1af0*/  FADD.FTZ R20, R20, 1 ;  /* 0x3f80000014147421 */ /* 0x000fe20000010000 */
[----:B------:R-:W-:Y:S01]  /*1b00*/  FADD.FTZ R22, R22, 1 ;  /* 0x3f80000016167421 */ /* 0x000fe20000010000 */
[----:B------:R-:W-:Y:S01]  /*1b10*/  FADD.FTZ R23, R23, 1 ;  /* 0x3f80000017177421 */ /* 0x000fe20000010000 */
[----:B------:R-:W-:Y:S01]  /*1b20*/  FADD.FTZ R0, R0, 1 ;  /* 0x3f80000000007421 */ /* 0x000fe20000010000 */
[----:B------:R-:W-:Y:S01]  /*1b30*/  FFMA.FTZ R17, R20, 0.5, R17 ;  /* 0x3f00000014117823 */ /* 0x000fe20000010011 */
[----:B------:R-:W-:Y:S01]  /*1b40*/  FFMA.FTZ R22, R22, 0.5, R11 ;  /* 0x3f00000016167823 */ /* 0x000fe2000001000b */
[----:B------:R-:W-:Y:S01]  /*1b50*/  FFMA.FTZ R23, R23, 0.5, R18 ;  /* 0x3f00000017177823 */ /* 0x000fe20000010012 */
[----:B------:R-:W-:Y:S01]  /*1b60*/  FFMA.FTZ R0, R0, 0.5, R25 ;  /* 0x3f00000000007823 */ /* 0x000fe20000010019 */
[----:B------:R-:W-:Y:S01]  /*1b70*/  FMUL.FTZ R6, R6, R17 ;  /* 0x0000001106067220 */ /* 0x000fe20000410000 */
[----:B------:R-:W-:Y:S01]  /*1b80*/  FMUL.FTZ R7, R7, R22 ;  /* 0x0000001607077220 */ /* 0x000fe20000410000 */
[----:B------:R-:W-:Y:S01]  /*1b90*/  FMUL.FTZ R4, R4, R23 ;  /* 0x0000001704047220 */ /* 0x000fe20000410000 */
[----:B------:R-:W-:Y:S01]  /*1ba0*/  FMUL.FTZ R5, R5, R0 ;  /* 0x0000000005057220 */ /* 0x000fe20000410000 */
[----:B------:R-:W-:Y:S04]  /*1bb0*/  STG.E.64 desc[UR4][R14.64], R2 ;  /* 0x000000020e007986 */ /* 0x000fe8000c101b04 */
[----:B------:R-:W-:Y:S04]  /*1bc0*/  STG.E.64 desc[UR4][R14.64+0x400], R12 ;  /* 0x0004000c0e007986 */ /* 0x000fe8000c101b04 */
[----:B------:R-:W-:Y:S04]  /*1bd0*/  STG.E.64 desc[UR4][R14.64+0x800], R6 ;  /* 0x000800060e007986 */ /* 0x000fe8000c101b04 */
[----:B------:R-:W-:Y:S01]  /*1be0*/  STG.E.64 desc[UR4][R14.64+0xc00], R4 ;  /* 0x000c00040e007986 */ /* 0x000fe2000c101b04 */
[----:B------:R-:W-:Y:S05]  /*1bf0*/  EXIT ;  /* 0x000000000000794d */ /* 0x000fea0003800000 */
.L_x_6234:
        /* <DEDUP_REMOVED lines=16> */
.L_x_12404:


//--------------------- .text._ZN2at6native29vectorized_elementwise_kernelILi4EZZZNS0_26GeluBackwardCUDAKernelImplERNS_18TensorIteratorBaseENS0_8GeluTypeEENKUlvE_clEvENKUlvE0_clEvEUlffE_St5arrayIPcLm3EEEEviT0_T1_ --------------------------
	.section	.text._ZN2at6native29vectorized_elementwise_kernelILi4EZZZNS0_26GeluBackwardCUDAKernelImplERNS_18TensorIteratorBaseENS0_8GeluTypeEENKUlvE_clEvENKUlvE0_clEvEUlffE_St5arrayIPcLm3EEEEviT0_T1_,"ax",@progbits
	.align	128
        .global         _ZN2at6native29vectorized_elementwise_kernelILi4EZZZNS0_26GeluBackwardCUDAKernelImplERNS_18TensorIteratorBaseENS0_8GeluTypeEENKUlvE_clEvENKUlvE0_clEvEUlffE_St5arrayIPcLm3EEEEviT0_T1_
        .type           _ZN2at6native29vectorized_elementwise_kernelILi4EZZZNS0_26GeluBackwardCUDAKernelImplERNS_18TensorIteratorBaseENS0_8GeluTypeEENKUlvE_clEvENKUlvE0_clEvEUlffE_St5arrayIPcLm3EEEEviT0_T1_,@function
        .size           _ZN2at6native29vectorized_elementwise_kernelILi4EZZZNS0_26GeluBackwardCUDAKernelImplERNS_18TensorIteratorBaseENS0_8GeluTypeEENKUlvE_clEvENKUlvE0_clEvEUlffE_St5arrayIPcLm3EEEEviT0_T1_,(.L_x_12405 - _ZN2at6native29vectorized_elementwise_kernelILi4EZZZNS0_26GeluBackwardCUDAKernelImplERNS_18TensorIteratorBaseENS0_8GeluTypeEENKUlvE_clEvENKUlvE0_clEvEUlffE_St5arrayIPcLm3EEEEviT0_T1_)
        .other          _ZN2at6native29vectorized_elementwise_kernelILi4EZZZNS0_26GeluBackwardCUDAKernelImplERNS_18TensorIteratorBaseENS0_8GeluTypeEENKUlvE_clEvENKUlvE0_clEvEUlffE_St5arrayIPcLm3EEEEviT0_T1_,@"STO_CUDA_ENTRY STV_DEFAULT"
_ZN2at6native29vectorized_elementwise_kernelILi4EZZZNS0_26GeluBackwardCUDAKernelImplERNS_18TensorIteratorBaseENS0_8GeluTypeEENKUlvE_clEvENKUlvE0_clEvEUlffE_St5arrayIPcLm3EEEEviT0_T1_:
.text._ZN2at6native29vectorized_elementwise_kernelILi4EZZZNS0_26GeluBackwardCUDAKernelImplERNS_18TensorIteratorBaseENS0_8GeluTypeEENKUlvE_clEvENKUlvE0_clEvEUlffE_St5arrayIPcLm3EEEEviT0_T1_:
        /* <DEDUP_REMOVED lines=112> */
.L_x_6237:
[----:B------:R-:W-:Y:S05]  /*0700*/  BSYNC.RECONVERGENT B0 ;  /* 0x0000000000007941 */ /* 0x000fea0003800200 */
.L_x_6236:
        /* <DEDUP_REMOVED lines=19> */
.L_x_6239:
[----:B------:R-:W-:Y:S05]  /*0840*/  BSYNC.RECONVERGENT B0 ;  /* 0x0000000000007941 */ /* 0x000fea0003800200 */
.L_x_6238:
        /* <DEDUP_REMOVED lines=19> */
.L_x_6241:
[----:B------:R-:W-:Y:S05]  /*0980*/  BSYNC.RECONVERGENT B0 ;  /* 0x0000000000007941 */ /* 0x000fea0003800200 */
.L_x_6240:
        /* <DEDUP_REMOVED lines=30> */
.L_x_6243:
[----:B------:R-:W-:Y:S05]  /*0b70*/  BSYNC.RECONVERGENT B0 ;  /* 0x0000000000007941 */ /* 0x000fea0003800200 */
.L_x_6242:
        /* <DEDUP_REMOVED lines=17> */
.L_x_6245:
[----:B------:R-:W-:Y:S05]  /*0c90*/  BSYNC.RECONVERGENT B0 ;  /* 0x0000000000007941 */ /* 0x000fea0003800200 */
.L_x_6244:
        /* <DEDUP_REMOVED lines=17> */
.L_x_6247:
[----:B------:R-:W-:Y:S05]  /*0db0*/  BSYNC.RECONVERGENT B0 ;  /* 0x0000000000007941 */ /* 0x000fea0003800200 */
.L_x_6246:
        /* <DEDUP_REMOVED lines=17> */
.L_x_6249:
[----:B------:R-:W-:Y:S05]  /*0ed0*/  BSYNC.RECONVERGENT B0 ;  /* 0x0000000000007941 */ /* 0x000fea0003800200 */
.L_x_6248:
        /* <DEDUP_REMOVED lines=17> */
.L_x_6251:
[----:B------:R-:W-:Y:S05]  /*0ff0*/  BSYNC.RECONVERGENT B0 ;  /* 0x0000000000007941 */ /* 0x000fea0003800200 */
.L_x_6250:
        /* <DEDUP_REMOVED lines=18> */
.L_x_6254:
[----:B------:R-:W-:-:S13]  /*1120*/  ISETP.GE.U32.AND P0, PT, R3, R2, PT ;  /* 0x000000020300720c */ /* 0x000fda0003f06070 */
[----:B------:R-:W-:Y:S05]  /*1130*/  @P0 BRA `(.L_x_6256) ;  /* 0x0000000000300947 */ /* 0x000fea0003800000 */
[----:B0-----:R-:W0:Y:S01]  /*1140*/  LDC.64 R4, c[0x0][0x388] ;  /* 0x0000e200ff047b82 */ /* 0x001e220000000a00 */
[----:B------:R-:W-:Y:S02]  /*1150*/  IADD3 R7, PT, PT, R0, R3, RZ ;  /* 0x0000000300077210 */ /* 0x000fe40007ffe0ff */
[----:B------:R-:W-:-:S03]  /*1160*/  IADD3 R3, PT, PT, R3, 0x80, RZ ;  /* 0x0000008003037810 */ /* 0x000fc60007ffe0ff */
[----:B0-----:R-:W-:-:S05]  /*1170*/  IMAD.WIDE.U32 R4, R7, 0x4, R4 ;  /* 0x0000000407047825 */ /* 0x001fca00078e0004 */
[----:B------:R1:W-:Y:S02]  /*1180*/  STG.E desc[UR4][R4.64], R10 ;  /* 0x0000000a04007986 */ /* 0x0003e4000c101904 */
.L_x_6255:
[----:B------:R-:W-:-:S13]  /*1190*/  ISETP.GE.U32.AND P0, PT, R3, R2, PT ;  /* 0x000000020300720c */ /* 0x000fda0003f06070 */
[----:B------:R-:W-:Y:S05]  /*11a0*/  @P0 BRA `(.L_x_6257) ;  /* 0x0000000000340947 */ /* 0x000fea0003800000 */
[----:B01----:R-:W0:Y:S01]  /*11b0*/  LDC.64 R4, c[0x0][0x388] ;  /* 0x0000e200ff047b82 */ /* 0x003e220000000a00 */
[----:B------:R-:W-:Y:S02]  /*11c0*/  IADD3 R7, PT, PT, R0, R3, RZ ;  /* 0x0000000300077210 */ /* 0x000fe40007ffe0ff */
[----:B------:R-:W-:-:S03]  /*11d0*/  IADD3 R3, PT, PT, R3, 0x80, RZ ;  /* 0x0000008003037810 */ /* 0x000fc60007ffe0ff */
[----:B0-----:R-:W-:-:S05]  /*11e0*/  IMAD.WIDE.U32 R4, R7, 0x4, R4 ;  /* 0x0000000407047825 */ /* 0x001fca00078e0004 */
[----:B------:R1:W-:Y:S02]  /*11f0*/  STG.E desc[UR4][R4.64], R12 ;  /* 0x0000000c04007986 */ /* 0x0003e4000c101904 */
.L_x_6256:
        /* <DEDUP_REMOVED lines=8> */
.L_x_6257:
[----:B------:R-:W-:Y:S05]  /*1280*/  BSYNC.RELIABLE B1 ;  /* 0x0000000000017941 */ /* 0x000fea0003800100 */
.L_x_6253:
[----:B------:R-:W-:-:S13]  /*1290*/  ISETP.GE.U32.AND P0, PT, R3, R2, PT ;  /* 0x000000020300720c */ /* 0x000fda0003f06070 */
[----:B012---:R-:W0:Y:S01]  /*12a0*/  @!P0 LDC.64 R4, c[0x0][0x388] ;  /* 0x0000e200ff048b82 */ /* 0x007e220000000a00 */
[----:B------:R-:W-:Y:S02]  /*12b0*/  @!P0 IADD3 R7, PT, PT, R0, R3, RZ ;  /* 0x0000000300078210 */ /* 0x000fe40007ffe0ff */
[----:B------:R-:W-:-:S03]  /*12c0*/  @!P0 IADD3 R3, PT, PT, R3, 0x80, RZ ;  /* 0x0000008003038810 */ /* 0x000fc60007ffe0ff */
[----:B0-----:R-:W-:-:S05]  /*12d0*/  @!P0 IMAD.WIDE.U32 R4, R7, 0x4, R4 ;  /* 0x0000000407048825 */ /* 0x001fca00078e0004 */
[----:B------:R2:W-:Y:S02]  /*12e0*/  @!P0 STG.E desc[UR4][R4.64], R22 ;  /* 0x0000001604008986 */ /* 0x0005e4000c101904 */
.L_x_6258:
[----:B------:R-:W-:Y:S05]  /*12f0*/  BSYNC.RECONVERGENT B0 ;  /* 0x0000000000007941 */ /* 0x000fea0003800200 */
.L_x_6252:
        /* <DEDUP_REMOVED lines=8> */
.L_x_6235:
[----:B------:R-:W0:Y:S01]  /*1380*/  S2R R21, SR_TID.X ;  /* 0x0000000000157919 */ /* 0x000e220000002100 */
[----:B------:R-:W1:Y:S02]  /*1390*/  LDC.64 R2, c[0x0][0x398] ;  /* 0x0000e600ff027b82 */ /* 0x000e640000000a00 */
[----:B-1----:R-:W-:-:S04]  /*13a0*/  IMAD.WIDE.U32 R2, R0, 0x4, R2 ;  /* 0x0000000400027825 */ /* 0x002fc800078e0002 */
[----:B0-----:R-:W-:Y:S02]  /*13b0*/  IMAD.WIDE.U32 R22, R21, 0x10, R2 ;  /* 0x0000001015167825 */ /* 0x001fe400078e0002 */
[----:B------:R-:W0:Y:S03]  /*13c0*/  LDC.64 R2, c[0x0][0x390] ;  /* 0x0000e400ff027b82 */ /* 0x000e260000000a00 */
[----:B------:R-:W2:Y:S04]  /*13d0*/  LDG.E.128 R16, desc[UR4][R22.64] ;  /* 0x0000000416107981 */ /* 0x000ea8000c1e1d00 */
[----:B------:R1:W3:Y:S01]  /*13e0*/  LDG.E.128 R8, desc[UR4][R22.64+0x800] ;  /* 0x0008000416087981 */ /* 0x0002e2000c1e1d00 */
[----:B0-----:R-:W-:-:S04]  /*13f0*/  IMAD.WIDE.U32 R2, R0, 0x4, R2 ;  /* 0x0000000400027825 */ /* 0x001fc800078e0002 */
[----:B------:R-:W-:-:S05]  /*1400*/  IMAD.WIDE.U32 R24, R21, 0x10, R2 ;  /* 0x0000001015187825 */ /* 0x000fca00078e0002 */
[----:B------:R-:W4:Y:S04]  /*1410*/  LDG.E.128 R12, desc[UR4][R24.64] ;  /* 0x00000004180c7981 */ /* 0x000f28000c1e1d00 */
[----:B------:R0:W5:Y:S01]  /*1420*/  LDG.E.128 R4, desc[UR4][R24.64+0x800] ;  /* 0x0008000418047981 */ /* 0x000162000c1e1d00 */
[C---:B--2---:R-:W-:Y:S01]  /*1430*/  FMUL.FTZ R3, R16.reuse, R16 ;  /* 0x0000001010037220 */ /* 0x044fe20000410000 */
[----:B------:R-:W-:Y:S01]  /*1440*/  FMUL.FTZ R2, R17, R17 ;  /* 0x0000001111027220 */ /* 0x000fe20000410000 */
[----:B------:R-:W-:Y:S02]  /*1450*/  FMUL.FTZ R26, R19, R19 ;  /* 0x00000013131a7220 */ /* 0x000fe40000410000 */
[----:B------:R-:W-:Y:S01]  /*1460*/  FMUL.FTZ R27, R16, R3 ;  /* 0x00000003101b7220 */ /* 0x000fe20000410000 */
[----:B------:R-:W-:-:S03]  /*1470*/  FMUL.FTZ R20, R17, R2 ;  /* 0x0000000211147220 */ /* 0x000fc60000410000 */
[----:B------:R-:W-:Y:S01]  /*1480*/  FFMA.FTZ R27, R27, 0.044714998453855514526, R16 ;  /* 0x3d3727131b1b7823 */ /* 0x000fe20000010010 */
[----:B------:R-:W-:Y:S01]  /*1490*/  FFMA.FTZ R20, R20, 0.044714998453855514526, R17 ;  /* 0x3d37271314147823 */ /* 0x000fe20000010011 */
[----:B------:R-:W-:Y:S02]  /*14a0*/  FMUL.FTZ R16, R16, 0.5 ;  /* 0x3f00000010107820 */ /* 0x000fe40000410000 */
[----:B------:R-:W-:Y:S01]  /*14b0*/  FMUL.FTZ R27, R27, 0.79788458347320556641 ;  /* 0x3f4c422a1b1b7820 */ /* 0x000fe20000410000 */
[----:B-1----:R-:W-:Y:S01]  /*14c0*/  FMUL.FTZ R22, R20, 0.79788458347320556641 ;  /* 0x3f4c422a14167820 */ /* 0x002fe20000410000 */
[----:B------:R-:W-:Y:S02]  /*14d0*/  HFMA2 R20, -RZ, RZ, 1.5087890625, 339.5 ;  /* 0x3e095d4eff147431 */ /* 0x000fe400000001ff */
[----:B------:R1:W2:Y:S03]  /*14e0*/  MUFU.TANH R23, R27 ;  /* 0x0000001b00177308 */ /* 0x0002a60000002400 */
[-C--:B------:R-:W-:Y:S01]  /*14f0*/  FFMA.FTZ R3, R3, R20.reuse, 1 ;  /* 0x3f80000003037423 */ /* 0x080fe20000010014 */
[----:B------:R-:W-:-:S03]  /*1500*/  FFMA.FTZ R2, R2, R20, 1 ;  /* 0x3f80000002027423 */ /* 0x000fc60000010014 */
[----:B0-----:R-:W-:Y:S01]  /*1510*/  FMUL.FTZ R24, R3, 0.79788458347320556641 ;  /* 0x3f4c422a03187820 */ /* 0x001fe20000410000 */
[----:B------:R-:W0:Y:S01]  /*1520*/  MUFU.TANH R22, R22 ;  /* 0x0000001600167308 */ /* 0x000e220000002400 */
[----:B------:R-:W-:Y:S01]  /*1530*/  FMUL.FTZ R3, R18, R18 ;  /* 0x0000001212037220 */ /* 0x000fe20000410000 */
[----:B------:R-:W-:Y:S01]  /*1540*/  FMUL.FTZ R2, R2, 0.79788458347320556641 ;  /* 0x3f4c422a02027820 */ /* 0x000fe20000410000 */
[----:B-1----:R-:W-:Y:S01]  /*1550*/  FMUL.FTZ R27, R18, 0.5 ;  /* 0x3f000000121b7820 */ /* 0x002fe20000410000 */
[C---:B--2---:R-:W-:Y:S01]  /*1560*/  FFMA.FTZ R25, -R23.reuse, R23, 1 ;  /* 0x3f80000017197423 */ /* 0x044fe20000010117 */
[----:B------:R-:W-:-:S03]  /*1570*/  FADD.FTZ R23, R23, 1 ;  /* 0x3f80000017177421 */ /* 0x000fc60000010000 */
[----:B------:R-:W-:-:S04]  /*1580*/  FMUL.FTZ R25, R16, R25 ;  /* 0x0000001910197220 */ /* 0x000fc80000410000 */
[----:B------:R-:W-:Y:S01]  /*1590*/  FMUL.FTZ R24, R24, R25 ;  /* 0x0000001918187220 */ /* 0x000fe20000410000 */
[----:B------:R-:W-:Y:S01]  /*15a0*/  FMUL.FTZ R25, R17, 0.5 ;  /* 0x3f00000011197820 */ /* 0x000fe20000410000 */
[----:B0-----:R-:W-:Y:S01]  /*15b0*/  FFMA.FTZ R16, -R22, R22, 1 ;  /* 0x3f80000016107423 */ /* 0x001fe20000010116 */
[----:B------:R-:W-:Y:S01]  /*15c0*/  FMUL.FTZ R17, R18, R3 ;  /* 0x0000000312117220 */ /* 0x000fe20000410000 */
[----:B------:R-:W-:Y:S01]  /*15d0*/  FFMA.FTZ R3, R3, R20, 1 ;  /* 0x3f80000003037423 */ /* 0x000fe20000010014 */
[----:B------:R-:W-:Y:S01]  /*15e0*/  FADD.FTZ R22, R22, 1 ;  /* 0x3f80000016167421 */ /* 0x000fe20000010000 */
[----:B------:R-:W-:Y:S01]  /*15f0*/  FMUL.FTZ R25, R25, R16 ;  /* 0x0000001019197220 */ /* 0x000fe20000410000 */
[----:B------:R-:W-:Y:S01]  /*1600*/  FFMA.FTZ R17, R17, 0.044714998453855514526, R18 ;  /* 0x3d37271311117823 */ /* 0x000fe20000010012 */
[----:B------:R-:W-:Y:S01]  /*1610*/  FMUL.FTZ R16, R19, R26 ;  /* 0x0000001a13107220 */ /* 0x000fe20000410000 */
[----:B------:R-:W-:Y:S01]  /*1620*/  FFMA.FTZ R26, R26, R20, 1 ;  /* 0x3f8000001a1a7423 */ /* 0x000fe20000010014 */
[----:B------:R-:W-:Y:S01]  /*1630*/  FMUL.FTZ R25, R2, R25 ;  /* 0x0000001902197220 */ /* 0x000fe20000410000 */
[----:B------:R-:W-:Y:S01]  /*1640*/  FMUL.FTZ R17, R17, 0.79788458347320556641 ;  /* 0x3f4c422a11117820 */ /* 0x000fe20000410000 */
[----:B------:R-:W-:Y:S01]  /*1650*/  FFMA.FTZ R16, R16, 0.044714998453855514526, R19 ;  /* 0x3d37271310107823 */ /* 0x000fe20000010013 */
[----:B------:R-:W-:Y:S01]  /*1660*/  FMUL.FTZ R19, R19, 0.5 ;  /* 0x3f00000013137820 */ /* 0x000fe20000410000 */
[----:B------:R-:W-:Y:S01]  /*1670*/  FMUL.FTZ R18, R26, 0.79788458347320556641 ;  /* 0x3f4c422a1a127820 */ /* 0x000fe20000410000 */
[----:B------:R-:W-:Y:S01]  /*1680*/  FFMA.FTZ R23, R23, 0.5, R24 ;  /* 0x3f00000017177823 */ /* 0x000fe20000010018 */
[----:B------:R-:W-:Y:S01]  /*1690*/  FMUL.FTZ R16, R16, 0.79788458347320556641 ;  /* 0x3f4c422a10107820 */ /* 0x000fe20000410000 */
[----:B------:R-:W0:Y:S01]  /*16a0*/  MUFU.TANH R17, R17 ;  /* 0x0000001100117308 */ /* 0x000e220000002400 */
[----:B------:R-:W-:Y:S01]  /*16b0*/  FFMA.FTZ R22, R22, 0.5, R25 ;  /* 0x3f00000016167823 */ /* 0x000fe20000010019 */
[----:B----4-:R-:W-:-:S03]  /*16c0*/  FMUL.FTZ R12, R12, R23 ;  /* 0x000000170c0c7220 */ /* 0x010fc60000410000 */
[----:B------:R-:W-:Y:S01]  /*16d0*/  FMUL.FTZ R13, R13, R22 ;  /* 0x000000160d0d7220 */ /* 0x000fe20000410000 */
[C---:B---3--:R-:W-:Y:S02]  /*16e0*/  FMUL.FTZ R22, R11.reuse, R11 ;  /* 0x0000000b0b167220 */ /* 0x048fe40000410000 */
[----:B------:R-:W1:Y:S02]  /*16f0*/  MUFU.TANH R16, R16 ;  /* 0x0000001000107308 */ /* 0x000e640000002400 */
[----:B------:R-:W-:-:S04]  /*1700*/  FMUL.FTZ R26, R11, R22 ;  /* 0x000000160b1a7220 */ /* 0x000fc80000410000 */
[----:B------:R-:W-:Y:S01]  /*1710*/  FFMA.FTZ R26, R26, 0.044714998453855514526, R11 ;  /* 0x3d3727131a1a7823 */ /* 0x000fe2000001000b */
[----:B------:R-:W-:Y:S01]  /*1720*/  FMUL.FTZ R11, R11, 0.5 ;  /* 0x3f0000000b0b7820 */ /* 0x000fe20000410000 */
[C---:B0-----:R-:W-:Y:S01]  /*1730*/  FFMA.FTZ R2, -R17.reuse, R17, 1 ;  /* 0x3f80000011027423 */ /* 0x041fe20000010111 */
[----:B------:R-:W-:Y:S01]  /*1740*/  FADD.FTZ R24, R17, 1 ;  /* 0x3f80000011187421 */ /* 0x000fe20000010000 */
[C---:B------:R-:W-:Y:S02]  /*1750*/  FMUL.FTZ R17, R8.reuse, R8 ;  /* 0x0000000808117220 */ /* 0x040fe40000410000 */
[----:B------:R-:W-:Y:S02]  /*1760*/  FMUL.FTZ R27, R27, R2 ;  /* 0x000000021b1b7220 */ /* 0x000fe40000410000 */
[----:B------:R-:W-:Y:S01]  /*1770*/  FMUL.FTZ R25, R8, R17 ;  /* 0x0000001108197220 */ /* 0x000fe20000410000 */
[----:B------:R-:W-:Y:S01]  /*1780*/  FFMA.FTZ R17, R17, R20, 1 ;  /* 0x3f80000011117423 */ /* 0x000fe20000010014 */
[----:B-1----:R-:W-:-:S02]  /*1790*/  FFMA.FTZ R2, -R16, R16, 1 ;  /* 0x3f80000010027423 */ /* 0x002fc40000010110 */
[----:B------:R-:W-:Y:S01]  /*17a0*/  FFMA.FTZ R25, R25, 0.044714998453855514526, R8 ;  /* 0x3d37271319197823 */ /* 0x000fe20000010008 */
[----:B------:R-:W-:Y:S01]  /*17b0*/  FMUL.FTZ R8, R8, 0.5 ;  /* 0x3f00000008087820 */ /* 0x000fe20000410000 */
[----:B------:R-:W-:Y:S01]  /*17c0*/  FMUL.FTZ R19, R19, R2 ;  /* 0x0000000213137220 */ /* 0x000fe20000410000 */
[----:B------:R-:W-:Y:S01]  /*17d0*/  FMUL.FTZ R2, R3, 0.79788458347320556641 ;  /* 0x3f4c422a03027820 */ /* 0x000fe20000410000 */
[----:B------:R-:W-:Y:S01]  /*17e0*/  FMUL.FTZ R25, R25, 0.79788458347320556641 ;  /* 0x3f4c422a19197820 */ /* 0x000fe20000410000 */
[----:B------:R-:W-:Y:S01]  /*17f0*/  FMUL.FTZ R17, R17, 0.79788458347320556641 ;  /* 0x3f4c422a11117820 */ /* 0x000fe20000410000 */
[----:B------:R-:W-:Y:S01]  /*1800*/  FMUL.FTZ R18, R18, R19 ;  /* 0x0000001312127220 */ /* 0x000fe20000410000 */
[----:B------:R-:W-:Y:S01]  /*1810*/  FMUL.FTZ R27, R2, R27 ;  /* 0x0000001b021b7220 */ /* 0x000fe20000410000 */
[----:B------:R-:W-:Y:S01]  /*1820*/  FADD.FTZ R19, R16, 1 ;  /* 0x3f80000010137421 */ /* 0x000fe20000010000 */
[----:B------:R-:W0:Y:S01]  /*1830*/  LDC.64 R2, c[0x0][0x388] ;  /* 0x0000e200ff027b82 */ /* 0x000e220000000a00 */
[----:B------:R-:W-:Y:S01]  /*1840*/  FMUL.FTZ R16, R9, R9 ;  /* 0x0000000909107220 */ /* 0x000fe20000410000 */
[----:B------:R-:W-:Y:S01]  /*1850*/  FFMA.FTZ R27, R24, 0.5, R27 ;  /* 0x3f000000181b7823 */ /* 0x000fe2000001001b */
[----:B------:R-:W-:Y:S01]  /*1860*/  FFMA.FTZ R18, R19, 0.5, R18 ;  /* 0x3f00000013127823 */ /* 0x000fe20000010012 */
[----:B------:R-:W-:Y:S01]  /*1870*/  FMUL.FTZ R19, R10, R10 ;  /* 0x0000000a0a137220 */ /* 0x000fe20000410000 */
[----:B------:R-:W-:Y:S01]  /*1880*/  FMUL.FTZ R24, R9, R16 ;  /* 0x0000001009187220 */ /* 0x000fe20000410000 */
[----:B------:R-:W-:Y:S01]  /*1890*/  FFMA.FTZ R16, R16, R20, 1 ;  /* 0x3f80000010107423 */ /* 0x000fe20000010014 */
[----:B------:R-:W-:Y:S01]  /*18a0*/  FMUL.FTZ R15, R15, R18 ;  /* 0x000000120f0f7220 */ /* 0x000fe20000410000 */
[----:B------:R-:W-:Y:S01]  /*18b0*/  FMUL.FTZ R29, R10, R19 ;  /* 0x000000130a1d7220 */ /* 0x000fe20000410000 */
[----:B------:R-:W-:Y:S01]  /*18c0*/  FFMA.FTZ R24, R24, 0.044714998453855514526, R9 ;  /* 0x3d37271318187823 */ /* 0x000fe20000010009 */
[-C--:B------:R-:W-:Y:S01]  /*18d0*/  FFMA.FTZ R19, R19, R20.reuse, 1 ;  /* 0x3f80000013137423 */ /* 0x080fe20000010014 */
[----:B------:R-:W-:Y:S01]  /*18e0*/  FFMA.FTZ R20, R22, R20, 1 ;  /* 0x3f80000016147423 */ /* 0x000fe20000010014 */
[----:B------:R-:W-:Y:S01]  /*18f0*/  FFMA.FTZ R29, R29, 0.044714998453855514526, R10 ;  /* 0x3d3727131d1d7823 */ /* 0x000fe2000001000a */
[----:B------:R-:W-:Y:S01]  /*1900*/  FMUL.FTZ R23, R24, 0.79788458347320556641 ;  /* 0x3f4c422a18177820 */ /* 0x000fe20000410000 */
[----:B------:R-:W-:Y:S01]  /*1910*/  FMUL.FTZ R9, R9, 0.5 ;  /* 0x3f00000009097820 */ /* 0x000fe20000410000 */
[----:B------:R-:W-:Y:S01]  /*1920*/  FMUL.FTZ R10, R10, 0.5 ;  /* 0x3f0000000a0a7820 */ /* 0x000fe20000410000 */
[----:B------:R-:W-:Y:S01]  /*1930*/  FMUL.FTZ R24, R29, 0.79788458347320556641 ;  /* 0x3f4c422a1d187820 */ /* 0x000fe20000410000 */
[----:B------:R-:W-:Y:S01]  /*1940*/  FMUL.FTZ R16, R16, 0.79788458347320556641 ;  /* 0x3f4c422a10107820 */ /* 0x000fe20000410000 */
[----:B------:R-:W-:Y:S01]  /*1950*/  FMUL.FTZ R19, R19, 0.79788458347320556641 ;  /* 0x3f4c422a13137820 */ /* 0x000fe20000410000 */
[----:B------:R-:W1:Y:S01]  /*1960*/  MUFU.TANH R23, R23 ;  /* 0x0000001700177308 */ /* 0x000e620000002400 */
[----:B------:R-:W-:Y:S01]  /*1970*/  FMUL.FTZ R20, R20, 0.79788458347320556641 ;  /* 0x3f4c422a14147820 */ /* 0x000fe20000410000 */
[----:B------:R-:W-:Y:S01]  /*1980*/  FMUL.FTZ R14, R14, R27 ;  /* 0x0000001b0e0e7220 */ /* 0x000fe20000410000 */
[----:B0-----:R-:W-:-:S05]  /*1990*/  IMAD.WIDE.U32 R2, R0, 0x4, R2 ;  /* 0x0000000400027825 */ /* 0x001fca00078e0002 */
[----:B------:R0:W2:Y:S01]  /*19a0*/  MUFU.TANH R0, R25 ;  /* 0x0000001900007308 */ /* 0x0000a20000002400 */
[----:B------:R-:W-:-:S07]  /*19b0*/  IMAD.WIDE.U32 R2, R21, 0x10, R2 ;  /* 0x0000001015027825 */ /* 0x000fce00078e0002 */
[----:B------:R-:W3:Y:S01]  /*19c0*/  MUFU.TANH R24, R24 ;  /* 0x0000001800187308 */ /* 0x000ee20000002400 */
[----:B0-----:R-:W-:Y:S01]  /*19d0*/  FMUL.FTZ R25, R26, 0.79788458347320556641 ;  /* 0x3f4c422a1a197820 */ /* 0x001fe20000410000 */
[C---:B-1----:R-:W-:Y:S01]  /*19e0*/  FFMA.FTZ R18, -R23.reuse, R23, 1 ;  /* 0x3f80000017127423 */ /* 0x042fe20000010117 */
[----:B------:R-:W-:Y:S01]  /*19f0*/  FADD.FTZ R23, R23, 1 ;  /* 0x3f80000017177421 */ /* 0x000fe20000010000 */
[----:B------:R-:W-:Y:S02]  /*1a00*/  STG.E.128 desc[UR4][R2.64], R12 ;  /* 0x0000000c02007986 */ /* 0x000fe4000c101d04 */
[----:B------:R-:W-:Y:S02]  /*1a10*/  FMUL.FTZ R9, R9, R18 ;  /* 0x0000001209097220 */ /* 0x000fe40000410000 */
[----:B------:R-:W0:Y:S01]  /*1a20*/  MUFU.TANH R25, R25 ;  /* 0x0000001900197308 */ /* 0x000e220000002400 */
[----:B--2---:R-:W-:Y:S01]  /*1a30*/  FFMA.FTZ R21, -R0, R0, 1 ;  /* 0x3f80000000157423 */ /* 0x004fe20000010100 */
[----:B------:R-:W-:Y:S01]  /*1a40*/  FMUL.FTZ R16, R16, R9 ;  /* 0x0000000910107220 */ /* 0x000fe20000410000 */
[----:B------:R-:W-:-:S02]  /*1a50*/  FADD.FTZ R0, R0, 1 ;  /* 0x3f80000000007421 */ /* 0x000fc40000010000 */
[----:B------:R-:W-:Y:S01]  /*1a60*/  FMUL.FTZ R8, R8, R21 ;  /* 0x0000001508087220 */ /* 0x000fe20000410000 */
[----:B------:R-:W-:Y:S01]  /*1a70*/  FFMA.FTZ R16, R23, 0.5, R16 ;  /* 0x3f00000017107823 */ /* 0x000fe20000010010 */
[C---:B---3--:R-:W-:Y:S02]  /*1a80*/  FFMA.FTZ R21, -R24.reuse, R24, 1 ;  /* 0x3f80000018157423 */ /* 0x048fe40000010118 */
[----:B------:R-:W-:Y:S01]  /*1a90*/  FMUL.FTZ R17, R17, R8 ;  /* 0x0000000811117220 */ /* 0x000fe20000410000 */
[----:B------:R-:W-:Y:S01]  /*1aa0*/  FADD.FTZ R24, R24, 1 ;  /* 0x3f80000018187421 */ /* 0x000fe20000010000 */
[----:B-----5:R-:W-:Y:S01]  /*1ab0*/  FMUL.FTZ R5, R5, R16 ;  /* 0x0000001005057220 */ /* 0x020fe20000410000 */
[----:B------:R-:W-:Y:S01]  /*1ac0*/  FMUL.FTZ R10, R10, R21 ;  /* 0x000000150a0a7220 */ /* 0x000fe20000410000 */
[----:B------:R-:W-:Y:S01]  /*1ad0*/  FFMA.FTZ R17, R0, 0.5, R17 ;  /* 0x3f00000000117823 */ /* 0x000fe20000010011 */
[----:B0-----:R-:W-:Y:S02]  /*1ae0*/  FFMA.FTZ R22, -R25, R25, 1 ;  /* 0x3f80000019167423 */ /* 0x001fe40000010119 */
[----:B------:R-:W-:Y:S01]  /*1af0*/  FMUL.FTZ R19, R19, R10 ;  /* 0x0000000a13137220 */ /* 0x000fe20000410000 */
[----:B------:R-:W-:Y:S01]  /*1b00*/  FADD.FTZ R25, R25, 1 ;  /* 0x3f80000019197421 */ /* 0x000fe20000010000 */
[----:B------:R-:W-:Y:S01]  /*1b10*/  FMUL.FTZ R4, R4, R17 ;  /* 0x0000001104047220 */ /* 0x000fe20000410000 */
[----:B------:R-:W-:Y:S01]  /*1b20*/  FMUL.FTZ R11, R11, R22 ;  /* 0x000000160b0b7220 */ /* 0x000fe20000410000 */
[----:B------:R-:W-:-:S03]  /*1b30*/  FFMA.FTZ R19, R24, 0.5, R19 ;  /* 0x3f00000018137823 */ /* 0x000fc60000010013 */
[----:B------:R-:W-:Y:S01]  /*1b40*/  FMUL.FTZ R20, R20, R11 ;  /* 0x0000000b14147220 */ /* 0x000fe20000410000 */
[----:B------:R-:W-:-:S03]  /*1b50*/  FMUL.FTZ R6, R6, R19 ;  /* 0x0000001306067220 */ /* 0x000fc60000410000 */
[----:B------:R-:W-:-:S04]  /*1b60*/  FFMA.FTZ R20, R25, 0.5, R20 ;  /* 0x3f00000019147823 */ /* 0x000fc80000010014 */
[----:B------:R-:W-:-:S05]  /*1b70*/  FMUL.FTZ R7, R7, R20 ;  /* 0x0000001407077220 */ /* 0x000fca0000410000 */
[----:B------:R-:W-:Y:S01]  /*1b80*/  STG.E.128 desc[UR4][R2.64+0x800], R4 ;  /* 0x0008000402007986 */ /* 0x000fe2000c101d04 */
[----:B------:R-:W-:Y:S05]  /*1b90*/  EXIT ;  /* 0x000000000000794d */ /* 0x000fea0003800000 */
.L_x_6259:
        /* <DEDUP_REMOVED lines=14> */
.L_x_12405:


//--------------------- .text._ZN2at6native29vectorized_elementwise_kernelILi8EZZZNS0_26GeluBackwardCUDAKernelImplERNS_18TensorIteratorBaseENS0_8GeluTypeEENKUlvE_clEvENKUlvE0_clEvEUlffE_St5arrayIPcLm3EEEEviT0_T1_ --------------------------
	.section	.text._ZN2at6native29vectorized_elementwise_kernelILi8EZZZNS0_26GeluBackwardCUDAKernelImplERNS_18TensorIteratorBaseENS0_8GeluTypeEENKUlvE_clEvENKUlvE0_clEvEUlffE_St5arrayIPcLm3EEEEviT0_T1_,"ax",@progbits
	.align	128
        .global         _ZN2at6native29vectorized_elementwise_kernelILi8EZZZNS0_26GeluBackwardCUDAKernelImplERNS_18TensorIteratorBaseENS0_8GeluTypeEENKUlvE_clEvENKUlvE0_clEvEUlffE_St5arrayIPcLm3EEEEviT0_T1_
        .type           _ZN2at6native29vectorized_elementwise_kernelILi8EZZZNS0_26GeluBackwardCUDAKernelImplERNS_18TensorIteratorBaseENS0_8GeluTypeEENKUlvE_clEvENKUlvE0_clEvEUlffE_St5arrayIPcLm3EEEEviT0_T1_,@function
        .size           _ZN2at6native29vectorized_elementwise_kernelILi8EZZZNS0_26GeluBackwardCUDAKernelImplERNS_18TensorIteratorBaseENS0_8GeluTypeEENKUlvE_clEvENKUlvE0_clEvEUlffE_St5arrayIPcLm3EEEEviT0_T1_,(.L_x_12406 - _ZN2at6native29vectorized_elementwise_kernelILi8EZZZNS0_26GeluBackwardCUDAKernelImplERNS_18TensorIteratorBaseENS0_8GeluTypeEENKUlvE_clEvENKUlvE0_clEvEUlffE_St5arrayIPcLm3EEEEviT0_T1_)
        .other          _ZN2at6native29vectorized_elementwise_kernelILi8EZZZNS0_26GeluBackwardCUDAKernelImplERNS_18TensorIteratorBaseENS0_8GeluTypeEENKUlvE_clEvENKUlvE0_clEvEUlffE_St5arrayIPcLm3EEEEviT0_T1_,@"STO_CUDA_ENTRY STV_DEFAULT"
_ZN2at6native29vectorized_elementwise_kernelILi8EZZZNS0_26GeluBackwardCUDAKernelImplERNS_18TensorIteratorBaseENS0_8GeluTypeEENKUlvE_clEvENKUlvE0_clEvEUlffE_St5arrayIPcLm3EEEEviT0_T1_:
.text._ZN2at6native29vectorized_elementwise_kernelILi8EZZZNS0_26GeluBackwardCUDAKernelImplERNS_18TensorIteratorBaseENS0_8GeluTypeEENKUlvE_clEvENKUlvE0_clEvEUlffE_St5arrayIPcLm3EEEEviT0_T1_:
[----:B------:R-:W-:Y:S01]  /*0000*/  LDC R1, c[0x0][0x37c] ;  /* 0x0000df00ff017b82 */ /* 0x000fe20000000800 */
[----:B------:R-:W-:Y:S05]  /*0010*/  EXIT ;  /* 0x000000000000794d */ /* 0x000fea0003800000 */
.L_x_6260:
        /* <DEDUP_REMOVED lines=14> */
.L_x_12406:


//--------------------- .text._ZN2at6native18elementwise_kernelILi128ELi4EZNS0_15gpu_kernel_implIZZZNS0_26GeluBackwardCUDAKernelImplERNS_18TensorIteratorBaseENS0_8GeluTypeEENKUlvE_clEvENKUlvE_clEvEUlddE_EEvS4_RKT_EUliE_EEviT1_ --------------------------
	.section	.text._ZN2at6native18elementwise_kernelILi128ELi4EZNS0_15gpu_kernel_implIZZZNS0_26GeluBackwardCUDAKernelImplERNS_18TensorIteratorBaseENS0_8GeluTypeEENKUlvE_clEvENKUlvE_clEvEUlddE_EEvS4_RKT_EUliE_EEviT1_,"ax",@progbits
	.align	128
        .global         _ZN2at6native18elementwise_kernelILi128ELi4EZNS0_15gpu_kernel_implIZZZNS0_26GeluBackwardCUDAKernelImplERNS_18TensorIteratorBaseENS0_8GeluTypeEENKUlvE_clEvENKUlvE_clEvEUlddE_EEvS4_RKT_EUliE_EEviT1_
        .type           _ZN2at6native18elementwise_kernelILi128ELi4EZNS0_15gpu_kernel_implIZZZNS0_26GeluBackwardCUDAKernelImplERNS_18TensorIteratorBaseENS0_8GeluTypeEENKUlvE_clEvENKUlvE_clEvEUlddE_EEvS4_RKT_EUliE_EEviT1_,@function
        .size           _ZN2at6native18elementwise_kernelILi128ELi4EZNS0_15gpu_kernel_implIZZZNS0_26GeluBackwardCUDAKernelImplERNS_18TensorIteratorBaseENS0_8GeluTypeEENKUlvE_clEvENKUlvE_clEvEUlddE_EEvS4_RKT_EUliE_EEviT1_,(.L_x_12407 - _ZN2at6native18elementwise_kernelILi128ELi4EZNS0_15gpu_kernel_implIZZZNS0_26GeluBackwardCUDAKernelImplERNS_18TensorIteratorBaseENS0_8GeluTypeEENKUlvE_clEvENKUlvE_clEvEUlddE_EEvS4_RKT_EUliE_EEviT1_)
        .other          _ZN2at6native18elementwise_kernelILi128ELi4EZNS0_15gpu_kernel_implIZZZNS0_26GeluBackwardCUDAKernelImplERNS_18TensorIteratorBaseENS0_8GeluTypeEENKUlvE_clEvENKUlvE_clEvEUlddE_EEvS4_RKT_EUliE_EEviT1_,@"STO_CUDA_ENTRY STV_DEFAULT"
_ZN2at6native18elementwise_kernelILi128ELi4EZNS0_15gpu_kernel_implIZZZNS0_26GeluBackwardCUDAKernelImplERNS_18TensorIteratorBaseENS0_8GeluTypeEENKUlvE_clEvENKUlvE_clEvEUlddE_EEvS4_RKT_EUliE_EEviT1_:
.text._ZN2at6native18elementwise_kernelILi128ELi4EZNS0_15gpu_kernel_implIZZZNS0_26GeluBackwardCUDAKernelImplERNS_18TensorIteratorBaseENS0_8GeluTypeEENKUlvE_clEvENKUlvE_clEvEUlddE_EEvS4_RKT_EUliE_EEviT1_:
        /* <DEDUP_REMOVED lines=371> */
.L_x_6263:
        /* <DEDUP_REMOVED lines=18> */
.L_x_6268:
[----:B------:R-:W2:Y:S02]  /*1850*/  LDG.E.U8 R2, desc[UR36][R2.64] ;  /* 0x0000002402027981 */ /* 0x000ea4000c1e1100 */
[----:B--2---:R4:W0:Y:S02]  /*1860*/  I2F.F64.U16 R16, R2 ;  /* 0x0000000200107312 */ /* 0x0048240000101800 */
[----:B0---4-:R-:W-:Y:S05]  /*1870*/  BRA `(.L_x_6270) ;  /* 0x0000000c00607947 */ /* 0x011fea0003800000 */
.L_x_6267:
        /* <DEDUP_REMOVED lines=9> */
.L_x_6272:
[----:B------:R-:W2:Y:S02]  /*1910*/  LDG.E R2, desc[UR36][R2.64] ;  /* 0x0000002402027981 */ /* 0x000ea4000c1e1900 */
[----:B--2---:R4:W0:Y:S02]  /*1920*/  I2F.F64 R16, R2 ;  /* 0x0000000200107312 */ /* 0x0048240000201c00 */
[----:B0---4-:R-:W-:Y:S05]  /*1930*/  BRA `(.L_x_6270) ;  /* 0x0000000c00307947 */ /* 0x011fea0003800000 */
.L_x_6271:
[----:B------:R-:W2:Y:S02]  /*1940*/  LDG.E.U16 R2, desc[UR36][R2.64] ;  /* 0x0000002402027981 */ /* 0x000ea4000c1e1500 */
[----:B--2---:R4:W0:Y:S02]  /*1950*/  I2F.F64.S16 R16, R2 ;  /* 0x0000000200107312 */ /* 0x0048240000101c00 */
[----:B0---4-:R-:W-:Y:S05]  /*1960*/  BRA `(.L_x_6270) ;  /* 0x0000000c00247947 */ /* 0x011fea0003800000 */
.L_x_6266:
        /* <DEDUP_REMOVED lines=10> */
.L_x_6274:
[----:B------:R-:W2:Y:S02]  /*1a10*/  LDG.E.U16 R0, desc[UR36][R2.64] ;  /* 0x0000002402007981 */ /* 0x000ea4000c1e1500 */
[----:B--2---:R-:W-:-:S05]  /*1a20*/  HADD2.F32 R0, -RZ, R0.H0_H0 ;  /* 0x20000000ff007230 */ /* 0x004fca0000004100 */
[----:B------:R-:W-:-:S04]  /*1a30*/  FMUL.FTZ R0, R0, 1 ;  /* 0x3f80000000007820 */ /* 0x000fc80000410000 */
[----:B------:R3:W4:Y:S02]  /*1a40*/  F2F.F64.F32 R16, R0 ;  /* 0x0000000000107310 */ /* 0x0007240000201800 */
[----:B---34-:R-:W-:Y:S05]  /*1a50*/  BRA `(.L_x_6270) ;  /* 0x0000000800e87947 */ /* 0x018fea0003800000 */
.L_x_6273:
        /* <DEDUP_REMOVED lines=10> */
.L_x_6276:
[----:B------:R-:W2:Y:S02]  /*1b00*/  LDG.E.U16 R2, desc[UR36][R2.64] ;  /* 0x0000002402027981 */ /* 0x000ea4000c1e1500 */
[----:B--2---:R-:W-:-:S05]  /*1b10*/  HADD2.F32 R0, -RZ, R2.H0_H0 ;  /* 0x20000002ff007230 */ /* 0x004fca0000004100 */
[----:B------:R-:W-:-:S04]  /*1b20*/  FMUL.FTZ R0, R0, 1 ;  /* 0x3f80000000007820 */ /* 0x000fc80000410000 */
[----:B------:R4:W0:Y:S02]  /*1b30*/  F2F.F64.F32 R16, R0 ;  /* 0x0000000000107310 */ /* 0x0008240000201800 */
[----:B0---4-:R-:W-:Y:S05]  /*1b40*/  BRA `(.L_x_6270) ;  /* 0x0000000800ac7947 */ /* 0x011fea0003800000 */
.L_x_6275:
[----:B------:R3:W5:Y:S01]  /*1b50*/  LDG.E.64 R16, desc[UR36][R2.64] ;  /* 0x0000002402107981 */ /* 0x000762000c1e1b00 */
[----:B------:R-:W-:Y:S05]  /*1b60*/  BRA `(.L_x_6270) ;  /* 0x0000000800a47947 */ /* 0x000fea0003800000 */
.L_x_6265:
        /* <DEDUP_REMOVED lines=13> */
.L_x_6279:
[----:B------:R2:W5:Y:S01]  /*1c40*/  LDG.E.64 R16, desc[UR36][R2.64] ;  /* 0x0000002402107981 */ /* 0x000562000c1e1b00 */
[----:B------:R-:W-:Y:S05]  /*1c50*/  BRA `(.L_x_6270) ;  /* 0x0000000800687947 */ /* 0x000fea0003800000 */
.L_x_6278:
        /* <DEDUP_REMOVED lines=27> */
.L_x_6281:
        /* <DEDUP_REMOVED lines=14> */
.L_x_6280:
[----:B------:R-:W2:Y:S02]  /*1ef0*/  LDG.E.U16 R0, desc[UR36][R2.64] ;  /* 0x0000002402007981 */ /* 0x000ea4000c1e1500 */
[----:B--2---:R-:W-:-:S04]  /*1f00*/  IMAD.U32 R0, R0, 0x10000, RZ ;  /* 0x0001000000007824 */ /* 0x004fc800078e00ff */
[----:B------:R-:W-:-:S04]  /*1f10*/  FMUL.FTZ R0, R0, 1 ;  /* 0x3f80000000007820 */ /* 0x000fc80000410000 */
[----:B------:R2:W3:Y:S02]  /*1f20*/  F2F.F64.F32 R16, R0 ;  /* 0x0000000000107310 */ /* 0x0004e40000201800 */
[----:B--23--:R-:W-:Y:S05]  /*1f30*/  BRA `(.L_x_6270) ;  /* 0x0000000400b07947 */ /* 0x00cfea0003800000 */
.L_x_6277:
        /* <DEDUP_REMOVED lines=11> */
.L_x_6284:
        /* <DEDUP_REMOVED lines=21> */
.L_x_6286:
[----:B------:R-:W-:Y:S05]  /*2140*/  BSYNC.RECONVERGENT B0 ;  /* 0x0000000000007941 */ /* 0x000fea0003800200 */
.L_x_6285:
[----:B------:R-:W-:Y:S01]  /*2150*/  IMAD.SHL.U32 R0, R0, 0x100000, RZ ;  /* 0x0010000000007824 */ /* 0x000fe200078e00ff */
[----:B------:R-:W-:-:S04]  /*2160*/  LEA R2, R2, 0x3b800000, 0x17 ;  /* 0x3b80000002027811 */ /* 0x000fc800078eb8ff */
[----:B------:R-:W-:-:S05]  /*2170*/  LOP3.LUT R0, R2, R0, R7, 0xfe, !PT ;  /* 0x0000000002007212 */ /* 0x000fca00078efe07 */
[----:B------:R-:W-:-:S04]  /*2180*/  FMUL.FTZ R0, R0, 1 ;  /* 0x3f80000000007820 */ /* 0x000fc80000410000 */
[----:B------:R2:W3:Y:S02]  /*2190*/  F2F.F64.F32 R16, R0 ;  /* 0x0000000000107310 */ /* 0x0004e40000201800 */
[----:B--23--:R-:W-:Y:S05]  /*21a0*/  BRA `(.L_x_6270) ;  /* 0x0000000400147947 */ /* 0x00cfea0003800000 */
.L_x_6283:
        /* <DEDUP_REMOVED lines=21> */
.L_x_6288:
[----:B------:R-:W-:Y:S05]  /*2300*/  BSYNC.RECONVERGENT B0 ;  /* 0x0000000000007941 */ /* 0x000fea0003800200 */
.L_x_6287:
[----:B------:R-:W-:Y:S02]  /*2310*/  SHF.L.U32 R0, R0, 0x15, RZ ;  /* 0x0000001500007819 */ /* 0x000fe400000006ff */
[----:B------:R-:W-:-:S04]  /*2320*/  LEA R2, R2, 0x37800000, 0x17 ;  /* 0x3780000002027811 */ /* 0x000fc800078eb8ff */
[----:B------:R-:W-:-:S05]  /*2330*/  LOP3.LUT R0, R2, R0, R7, 0xfe, !PT ;  /* 0x0000000002007212 */ /* 0x000fca00078efe07 */
[----:B------:R-:W-:-:S04]  /*2340*/  FMUL.FTZ R0, R0, 1 ;  /* 0x3f80000000007820 */ /* 0x000fc80000410000 */
[----:B------:R2:W3:Y:S02]  /*2350*/  F2F.F64.F32 R16, R0 ;  /* 0x0000000000107310 */ /* 0x0004e40000201800 */
[----:B--23--:R-:W-:Y:S05]  /*2360*/  BRA `(.L_x_6270) ;  /* 0x0000000000a47947 */ /* 0x00cfea0003800000 */
.L_x_6282:
[----:B------:R-:W-:-:S09]  /*2370*/  UISETP.NE.AND UP0, UPT, UR4, 0x1c, UPT ;  /* 0x0000001c0400788c */ /* 0x000fd2000bf05270 */
[----:B------:R-:W-:Y:S05]  /*2380*/  BRA.U !UP0, `(.L_x_6289) ;  /* 0x0000000108947547 */ /* 0x000fea000b800000 */
[----:B------:R-:W-:-:S09]  /*2390*/  UISETP.NE.AND UP0, UPT, UR4, 0x1d, UPT ;  /* 0x0000001d0400788c */ /* 0x000fd2000bf05270 */
[----:B------:R-:W-:Y:S05]  /*23a0*/  BRA.U !UP0, `(.L_x_6290) ;  /* 0x0000000108807547 */ /* 0x000fea000b800000 */
[----:B------:R-:W-:-:S09]  /*23b0*/  UISETP.NE.AND UP0, UPT, UR4, 0x2c, UPT ;  /* 0x0000002c0400788c */ /* 0x000fd2000bf05270 */
[----:B------:R-:W-:Y:S05]  /*23c0*/  BRA.U !UP0, `(.L_x_6291) ;  /* 0x0000000108487547 */ /* 0x000fea000b800000 */
.L_x_6269:
        /* <DEDUP_REMOVED lines=16> */
.L_x_6292:
[----:B------:R-:W-:Y:S01]  /*24d0*/  CS2R R16, SRZ ;  /* 0x0000000000107805 */ /* 0x000fe2000001ff00 */
[----:B------:R-:W-:Y:S06]  /*24e0*/  BRA `(.L_x_6270) ;  /* 0x0000000000447947 */ /* 0x000fec0003800000 */
.L_x_6291:
        /* <DEDUP_REMOVED lines=12> */
.L_x_6290:
[----:B------:R-:W2:Y:S02]  /*25b0*/  LDG.E.64 R16, desc[UR36][R2.64] ;  /* 0x0000002402107981 */ /* 0x000ea4000c1e1b00 */
[----:B--2---:R-:W2:Y:S02]  /*25c0*/  I2F.F64.U64 R16, R16 ;  /* 0x0000001000107312 */ /* 0x004ea40000301800 */
[----:B--2---:R-:W-:Y:S05]  /*25d0*/  BRA `(.L_x_6270) ;  /* 0x0000000000087947 */ /* 0x004fea0003800000 */
.L_x_6289:
[----:B------:R-:W2:Y:S02]  /*25e0*/  LDG.E R2, desc[UR36][R2.64] ;  /* 0x0000002402027981 */ /* 0x000ea4000c1e1900 */
[----:B--2---:R0:W1:Y:S02]  /*25f0*/  I2F.F64.U32 R16, R2 ;  /* 0x0000000200107312 */ /* 0x0040640000201800 */
.L_x_6270:
[----:B------:R-:W-:Y:S05]  /*2600*/  BSYNC.RECONVERGENT B6 ;  /* 0x0000000000067941 */ /* 0x000fea0003800200 */
.L_x_6264:
        /* <DEDUP_REMOVED lines=15> */
[----:B0-23--:R-:W2:Y:S02]  /*2700*/  LDG.E.S8 R2, desc[UR36][R22.64] ;  /* 0x0000002416027981 */ /* 0x00dea4000c1e1300 */
[----:B--2---:R-:W4:Y:S02]  /*2710*/  I2F.F64.S16 R2, R2 ;  /* 0x0000000200027312 */ /* 0x004f240000101c00 */
[----:B----4-:R-:W-:Y:S05]  /*2720*/  BRA `(.L_x_6299) ;  /* 0x0000000c006c7947 */ /* 0x010fea0003800000 */
.L_x_6297:
[----:B0-23--:R-:W2:Y:S02]  /*2730*/  LDG.E.U8 R2, desc[UR36][R22.64] ;  /* 0x0000002416027981 */ /* 0x00dea4000c1e1100 */
[----:B--2---:R-:W4:Y:S02]  /*2740*/  I2F.F64.U16 R2, R2 ;  /* 0x0000000200027312 */ /* 0x004f240000101800 */
[----:B----4-:R-:W-:Y:S05]  /*2750*/  BRA `(.L_x_6299) ;  /* 0x0000000c00607947 */ /* 0x010fea0003800000 */
.L_x_6296:
[----:B------:R-:W-:-:S09]  /*2760*/  UISETP.NE.AND UP0, UPT, UR4, 0x2, UPT ;  /* 0x000000020400788c */ /* 0x000fd2000bf05270 */
[----:B------:R-:W-:Y:S05]  /*2770*/  BRA.U !UP0, `(.L_x_6300) ;  /* 0x0000000108287547 */ /* 0x000fea000b800000 */
[----:B------:R-:W-:-:S09]  /*2780*/  UISETP.NE.AND UP0, UPT, UR4, 0x3, UPT ;  /* 0x000000030400788c */ /* 0x000fd2000bf05270 */
[----:B------:R-:W-:Y:S05]  /*2790*/  BRA.U !UP0, `(.L_x_6301) ;  /* 0x0000000108147547 */ /* 0x000fea000b800000 */
[----:B------:R-:W-:-:S09]  /*27a0*/  UISETP.NE.AND UP0, UPT, UR4, 0x4, UPT ;  /* 0x000000040400788c */ /* 0x000fd2000bf05270 */
[----:B------:R-:W-:Y:S05]  /*27b0*/  BRA.U UP0, `(.L_x_6298) ;  /* 0x0000000900bc7547 */ /* 0x000fea000b800000 */
[----:B0-23--:R-:W2:Y:S02]  /*27c0*/  LDG.E.64 R2, desc[UR36][R22.64] ;  /* 0x0000002416027981 */ /* 0x00dea4000c1e1b00 */
[----:B--2---:R-:W4:Y:S02]  /*27d0*/  I2F.F64.S64 R2, R2 ;  /* 0x0000000200027312 */ /* 0x004f240000301c00 */
[----:B----4-:R-:W-:Y:S05]  /*27e0*/  BRA `(.L_x_6299) ;  /* 0x0000000c003c7947 */ /* 0x010fea0003800000 */
.L_x_6301:
[----:B0-23--:R-:W2:Y:S02]  /*27f0*/  LDG.E R2, desc[UR36][R22.64] ;  /* 0x0000002416027981 */ /* 0x00dea4000c1e1900 */
[----:B--2---:R-:W4:Y:S02]  /*2800*/  I2F.F64 R2, R2 ;  /* 0x0000000200027312 */ /* 0x004f240000201c00 */
[----:B----4-:R-:W-:Y:S05]  /*2810*/  BRA `(.L_x_6299) ;  /* 0x0000000c00307947 */ /* 0x010fea0003800000 */
.L_x_6300:
[----:B0-23--:R-:W2:Y:S02]  /*2820*/  LDG.E.U16 R2, desc[UR36][R22.64] ;  /* 0x0000002416027981 */ /* 0x00dea4000c1e1500 */
[----:B--2---:R-:W4:Y:S02]  /*2830*/  I2F.F64.S16 R2, R2 ;  /* 0x0000000200027312 */ /* 0x004f240000101c00 */
[----:B----4-:R-:W-:Y:S05]  /*2840*/  BRA `(.L_x_6299) ;  /* 0x0000000c00247947 */ /* 0x010fea0003800000 */
.L_x_6295:
[----:B------:R-:W-:-:S09]  /*2850*/  UISETP.GT.AND UP0, UPT, UR4, 0x6, UPT ;  /* 0x000000060400788c */ /* 0x000fd2000bf04270 */
[----:B------:R-:W-:Y:S05]  /*2860*/  BRA.U UP0, `(.L_x_6302) ;  /* 0x0000000100347547 */ /* 0x000fea000b800000 */
[----:B------:R-:W-:-:S09]  /*2870*/  UISETP.NE.AND UP0, UPT, UR4, 0x5, UPT ;  /* 0x000000050400788c */ /* 0x000fd2000bf05270 */
[----:B------:R-:W-:Y:S05]  /*2880*/  BRA.U !UP0, `(.L_x_6303) ;  /* 0x0000000108187547 */ /* 0x000fea000b800000 */
[----:B------:R-:W-:-:S09]  /*2890*/  UISETP.NE.AND UP0, UPT, UR4, 0x6, UPT ;  /* 0x000000060400788c */ /* 0x000fd2000bf05270 */
[----:B------:R-:W-:Y:S05]  /*28a0*/  BRA.U UP0, `(.L_x_6298) ;  /* 0x0000000900807547 */ /* 0x000fea000b800000 */
[----:B0-23--:R-:W2:Y:S02]  /*28b0*/  LDG.E R2, desc[UR36][R22.64] ;  /* 0x0000002416027981 */ /* 0x00dea4000c1e1900 */
[----:B--2---:R-:W-:-:S06]  /*28c0*/  FMUL.FTZ R2, R2, 1 ;  /* 0x3f80000002027820 */ /* 0x004fcc0000410000 */
[----:B------:R-:W3:Y:S02]  /*28d0*/  F2F.F64.F32 R2, R2 ;  /* 0x0000000200027310 */ /* 0x000ee40000201800 */
[----:B---3--:R-:W-:Y:S05]  /*28e0*/  BRA `(.L_x_6299) ;  /* 0x0000000800fc7947 */ /* 0x008fea0003800000 */
.L_x_6303:
[----:B------:R-:W4:Y:S02]  /*28f0*/  LDG.E.U16 R0, desc[UR36][R22.64] ;  /* 0x0000002416007981 */ /* 0x000f24000c1e1500 */
[----:B----4-:R-:W-:-:S05]  /*2900*/  HADD2.F32 R0, -RZ, R0.H0_H0 ;  /* 0x20000000ff007230 */ /* 0x010fca0000004100 */
[----:B------:R-:W-:-:S04]  /*2910*/  FMUL.FTZ R0, R0, 1 ;  /* 0x3f80000000007820 */ /* 0x000fc80000410000 */
[----:B0-23--:R3:W4:Y:S02]  /*2920*/  F2F.F64.F32 R2, R0 ;  /* 0x0000000000027310 */ /* 0x00d7240000201800 */
[----:B---34-:R-:W-:Y:S05]  /*2930*/  BRA `(.L_x_6299) ;  /* 0x0000000800e87947 */ /* 0x018fea0003800000 */
.L_x_6302:
[----:B------:R-:W-:-:S09]  /*2940*/  UISETP.NE.AND UP0, UPT, UR4, 0x7, UPT ;  /* 0x000000070400788c */ /* 0x000fd2000bf05270 */
[----:B------:R-:W-:Y:S05]  /*2950*/  BRA.U !UP0, `(.L_x_6304) ;  /* 0x0000000108347547 */ /* 0x000fea000b800000 */
[----:B------:R-:W-:-:S09]  /*2960*/  UISETP.NE.AND UP0, UPT, UR4, 0x8, UPT ;  /* 0x000000080400788c */ /* 0x000fd2000bf05270 */
[----:B------:R-:W-:Y:S05]  /*2970*/  BRA.U !UP0, `(.L_x_6305) ;  /* 0x0000000108187547 */ /* 0x000fea000b800000 */
[----:B------:R-:W-:-:S09]  /*2980*/  UISETP.NE.AND UP0, UPT, UR4, 0x9, UPT ;  /* 0x000000090400788c */ /* 0x000fd2000bf05270 */
[----:B------:R-:W-:Y:S05]  /*2990*/  BRA.U UP0, `(.L_x_6298) ;  /* 0x0000000900447547 */ /* 0x000fea000b800000 */
[----:B------:R-:W0:Y:S02]  /*29a0*/  LDG.E R22, desc[UR36][R22.64] ;  /* 0x0000002416167981 */ /* 0x000e24000c1e1900 */
[----:B0-23--:R-:W-:-:S06]  /*29b0*/  FMUL.FTZ R2, R22, 1 ;  /* 0x3f80000016027820 */ /* 0x00dfcc0000410000 */
[----:B------:R-:W4:Y:S02]  /*29c0*/  F2F.F64.F32 R2, R2 ;  /* 0x0000000200027310 */ /* 0x000f240000201800 */
[----:B----4-:R-:W-:Y:S05]  /*29d0*/  BRA `(.L_x_6299) ;  /* 0x0000000800c07947 */ /* 0x010fea0003800000 */
.L_x_6305:
[----:B------:R-:W4:Y:S02]  /*29e0*/  LDG.E.U16 R22, desc[UR36][R22.64] ;  /* 0x0000002416167981 */ /* 0x000f24000c1e1500 */
[----:B----4-:R-:W-:-:S05]  /*29f0*/  HADD2.F32 R0, -RZ, R22.H0_H0 ;  /* 0x20000016ff007230 */ /* 0x010fca0000004100 */
[----:B------:R-:W-:-:S04]  /*2a00*/  FMUL.FTZ R0, R0, 1 ;  /* 0x3f80000000007820 */ /* 0x000fc80000410000 */
[----:B0-23--:R4:W0:Y:S02]  /*2a10*/  F2F.F64.F32 R2, R0 ;  /* 0x0000000000027310 */ /* 0x00d8240000201800 */
[----:B0---4-:R-:W-:Y:S05]  /*2a20*/  BRA `(.L_x_6299) ;  /* 0x0000000800ac7947 */ /* 0x011fea0003800000 */
.L_x_6304:
[----:B0-23--:R3:W5:Y:S01]  /*2a30*/  LDG.E.64 R2, desc[UR36][R22.64] ;  /* 0x0000002416027981 */ /* 0x00d762000c1e1b00 */
[----:B------:R-:W-:Y:S05]  /*2a40*/  BRA `(.L_x_6299) ;  /* 0x0000000800a47947 */ /* 0x000fea0003800000 */
.L_x_6294:
        /* <DEDUP_REMOVED lines=9> */
[----:B0-23--:R-:W-:Y:S01]  /*2ae0*/  IMAD.MOV.U32 R2, RZ, RZ, RZ ;  /* 0x000000ffff027224 */ /* 0x00dfe200078e00ff */
[----:B----4-:R-:W-:-:S04]  /*2af0*/  ISETP.NE.AND P0, PT, R22, RZ, PT ;  /* 0x000000ff1600720c */ /* 0x010fc80003f05270 */
[----:B------:R-:W-:Y:S01]  /*2b00*/  FSEL R3, RZ, 1.875, !P0 ;  /* 0x3ff00000ff037808 */ /* 0x000fe20004000000 */
[----:B------:R-:W-:Y:S08]  /*2b10*/  BRA `(.L_x_6299) ;  /* 0x0000000800707947 */ /* 0x000ff00003800000 */
.L_x_6308:
[----:B0-23--:R2:W5:Y:S01]  /*2b20*/  LDG.E.64 R2, desc[UR36][R22.64] ;  /* 0x0000002416027981 */ /* 0x00d562000c1e1b00 */
[----:B------:R-:W-:Y:S05]  /*2b30*/  BRA `(.L_x_6299) ;  /* 0x0000000800687947 */ /* 0x000fea0003800000 */
.L_x_6307:
        /* <DEDUP_REMOVED lines=24> */
[----:B------:R-:W-:-:S06]  /*2cc0*/  FMUL.FTZ R3, R3, 1 ;  /* 0x3f80000003037820 */ /* 0x000fcc0000410000 */
[----:B------:R-:W2:Y:S02]  /*2cd0*/  F2F.F64.F32 R2, R3 ;  /* 0x0000000300027310 */ /* 0x000ea40000201800 */
[----:B--2---:R-:W-:Y:S05]  /*2ce0*/  BRA `(.L_x_6299) ;  /* 0x0000000400fc7947 */ /* 0x004fea0003800000 */
.L_x_6310:
        /* <DEDUP_REMOVED lines=14> */
.L_x_6309:
[----:B------:R-:W4:Y:S02]  /*2dd0*/  LDG.E.U16 R0, desc[UR36][R22.64] ;  /* 0x0000002416007981 */ /* 0x000f24000c1e1500 */
[----:B----4-:R-:W-:-:S04]  /*2de0*/  IMAD.U32 R0, R0, 0x10000, RZ ;  /* 0x0001000000007824 */ /* 0x010fc800078e00ff */
[----:B------:R-:W-:-:S04]  /*2df0*/  FMUL.FTZ R0, R0, 1 ;  /* 0x3f80000000007820 */ /* 0x000fc80000410000 */
[----:B0-23--:R2:W3:Y:S02]  /*2e00*/  F2F.F64.F32 R2, R0 ;  /* 0x0000000000027310 */ /* 0x00d4e40000201800 */
[----:B--23--:R-:W-:Y:S05]  /*2e10*/  BRA `(.L_x_6299) ;  /* 0x0000000400b07947 */ /* 0x00cfea0003800000 */
.L_x_6306:
        /* <DEDUP_REMOVED lines=8> */
[----:B0-23--:R-:W2:Y:S02]  /*2ea0*/  LDG.E.U16 R2, desc[UR36][R22.64] ;  /* 0x0000002416027981 */ /* 0x00dea4000c1e1500 */
[----:B--2---:R-:W2:Y:S02]  /*2eb0*/  I2F.F64.U16 R2, R2 ;  /* 0x0000000200027312 */ /* 0x004ea40000101800 */
[----:B--2---:R-:W-:Y:S05]  /*2ec0*/  BRA `(.L_x_6299) ;  /* 0x0000000400847947 */ /* 0x004fea0003800000 */
.L_x_6313:
[----:B------:R-:W4:Y:S01]  /*2ed0*/  LDG.E.U8 R22, desc[UR36][R22.64] ;  /* 0x0000002416167981 */ /* 0x000f22000c1e1100 */
[----:B0-23--:R-:W-:Y:S02]  /*2ee0*/  CS2R R2, SRZ ;  /* 0x0000000000027805 */ /* 0x00dfe4000001ff00 */
        /* <DEDUP_REMOVED lines=19> */
.L_x_6315:
[----:B------:R-:W-:Y:S05]  /*3020*/  BSYNC.RECONVERGENT B0 ;  /* 0x0000000000007941 */ /* 0x000fea0003800200 */
.L_x_6314:
[----:B------:R-:W-:Y:S01]  /*3030*/  IMAD.SHL.U32 R0, R0, 0x100000, RZ ;  /* 0x0010000000007824 */ /* 0x000fe200078e00ff */
[----:B------:R-:W-:-:S04]  /*3040*/  LEA R2, R2, 0x3b800000, 0x17 ;  /* 0x3b80000002027811 */ /* 0x000fc800078eb8ff */
[----:B------:R-:W-:-:S05]  /*3050*/  LOP3.LUT R0, R2, R0, R7, 0xfe, !PT ;  /* 0x0000000002007212 */ /* 0x000fca00078efe07 */
[----:B------:R-:W-:-:S04]  /*3060*/  FMUL.FTZ R0, R0, 1 ;  /* 0x3f80000000007820 */ /* 0x000fc80000410000 */
[----:B------:R2:W3:Y:S02]  /*3070*/  F2F.F64.F32 R2, R0 ;  /* 0x0000000000027310 */ /* 0x0004e40000201800 */
[----:B--23--:R-:W-:Y:S05]  /*3080*/  BRA `(.L_x_6299) ;  /* 0x0000000400147947 */ /* 0x00cfea0003800000 */
.L_x_6312:
[----:B------:R-:W4:Y:S01]  /*3090*/  LDG.E.U8 R22, desc[UR36][R22.64] ;  /* 0x0000002416167981 */ /* 0x000f22000c1e1100 */
[----:B0-23--:R-:W-:Y:S02]  /*30a0*/  CS2R R2, SRZ ;  /* 0x0000000000027805 */ /* 0x00dfe4000001ff00 */
        /* <DEDUP_REMOVED lines=19> */
.L_x_6317:
[----:B------:R-:W-:Y:S05]  /*31e0*/  BSYNC.RECONVERGENT B0 ;  /* 0x0000000000007941 */ /* 0x000fea0003800200 */
.L_x_6316:
[----:B------:R-:W-:Y:S02]  /*31f0*/  SHF.L.U32 R0, R0, 0x15, RZ ;  /* 0x0000001500007819 */ /* 0x000fe400000006ff */
[----:B------:R-:W-:-:S04]  /*3200*/  LEA R2, R2, 0x37800000, 0x17 ;  /* 0x3780000002027811 */ /* 0x000fc800078eb8ff */
[----:B------:R-:W-:-:S05]  /*3210*/  LOP3.LUT R0, R2, R0, R7, 0xfe, !PT ;  /* 0x0000000002007212 */ /* 0x000fca00078efe07 */
[----:B------:R-:W-:-:S04]  /*3220*/  FMUL.FTZ R0, R0, 1 ;  /* 0x3f80000000007820 */ /* 0x000fc80000410000 */
[----:B------:R2:W3:Y:S02]  /*3230*/  F2F.F64.F32 R2, R0 ;  /* 0x0000000000027310 */ /* 0x0004e40000201800 */
[----:B--23--:R-:W-:Y:S05]  /*3240*/  BRA `(.L_x_6299) ;  /* 0x0000000000a47947 */ /* 0x00cfea0003800000 */
.L_x_6311:
[----:B------:R-:W-:-:S09]  /*3250*/  UISETP.NE.AND UP0, UPT, UR4, 0x1c, UPT ;  /* 0x0000001c0400788c */ /* 0x000fd2000bf05270 */
[----:B------:R-:W-:Y:S05]  /*3260*/  BRA.U !UP0, `(.L_x_6318) ;  /* 0x0000000108947547 */ /* 0x000fea000b800000 */
[----:B------:R-:W-:-:S09]  /*3270*/  UISETP.NE.AND UP0, UPT, UR4, 0x1d, UPT ;  /* 0x0000001d0400788c */ /* 0x000fd2000bf05270 */
[----:B------:R-:W-:Y:S05]  /*3280*/  BRA.U !UP0, `(.L_x_6319) ;  /* 0x0000000108807547 */ /* 0x000fea000b800000 */
[----:B------:R-:W-:-:S09]  /*3290*/  UISETP.NE.AND UP0, UPT, UR4, 0x2c, UPT ;  /* 0x0000002c0400788c */ /* 0x000fd2000bf05270 */
[----:B------:R-:W-:Y:S05]  /*32a0*/  BRA.U !UP0, `(.L_x_6320) ;  /* 0x0000000108487547 */ /* 0x000fea000b800000 */
.L_x_6298:
        /* <DEDUP_REMOVED lines=16> */
.L_x_6321:
[----:B------:R-:W-:Y:S01]  /*33b0*/  CS2R R2, SRZ ;  /* 0x0000000000027805 */ /* 0x000fe2000001ff00 */
[----:B------:R-:W-:Y:S06]  /*33c0*/  BRA `(.L_x_6299) ;  /* 0x0000000000447947 */ /* 0x000fec0003800000 */
.L_x_6320:
[----:B------:R-:W4:Y:S01]  /*33d0*/  LDG.E.U8 R0, desc[UR36][R22.64] ;  /* 0x0000002416007981 */ /* 0x000f22000c1e1100 */
[----:B0-23--:R-:W-:Y:S02]  /*33e0*/  IMAD.MOV.U32 R2, RZ, RZ, 0x0 ;  /* 0x00000000ff027424 */ /* 0x00dfe400078e00ff */
        /* <DEDUP_REMOVED lines=8> */
[----:B------:R0:W2:Y:S02]  /*3470*/  @P0 F2F.F64.F32 R2, R0 ;  /* 0x0000000000020310 */ /* 0x0000a40000201800 */
[----:B0-2---:R-:W-:Y:S05]  /*3480*/  BRA `(.L_x_6299) ;  /* 0x0000000000147947 */ /* 0x005fea0003800000 */
.L_x_6319:
[----:B0-23--:R-:W2:Y:S02]  /*3490*/  LDG.E.64 R2, desc[UR36][R22.64] ;  /* 0x0000002416027981 */ /* 0x00dea4000c1e1b00 */
[----:B--2---:R-:W0:Y:S02]  /*34a0*/  I2F.F64.U64 R2, R2 ;  /* 0x0000000200027312 */ /* 0x004e240000301800 */
[----:B0-----:R-:W-:Y:S05]  /*34b0*/  BRA `(.L_x_6299) ;  /* 0x0000000000087947 */ /* 0x001fea0003800000 */
.L_x_6318:
[----:B0-23--:R-:W2:Y:S02]  /*34c0*/  LDG.E R2, desc[UR36][R22.64] ;  /* 0x0000002416027981 */ /* 0x00dea4000c1e1900 */
[----:B--2---:R-:W0:Y:S02]  /*34d0*/  I2F.F64.U32 R2, R2 ;  /* 0x0000000200027312 */ /* 0x004e240000201800 */
.L_x_6299:
[----:B------:R-:W-:Y:S05]  /*34e0*/  BSYNC.RECONVERGENT B6 ;  /* 0x0000000000067941 */ /* 0x000fea0003800200 */
.L_x_6293:
[----:B0----5:R-:W0:Y:S01]  /*34f0*/  DMUL R4, R2, R2 ;  /* 0x0000000202047228 */ /* 0x021e220000000000 */
[----:B------:R-:W-:Y:S01]  /*3500*/  UMOV UR4, 0x6d4801f7 ;  /* 0x6d4801f700047882 */ /* 0x000fe20000000000 */
[----:B------:R-:W-:Y:S01]  /*3510*/  UMOV UR5, 0x3fa6e4e2 ;  /* 0x3fa6e4e200057882 */ /* 0x000fe20000000000 */
[----:B------:R-:W-:-:S15]  /*3520*/  BSSY.RECONVERGENT B0, `(.L_x_6322) ;  /* 0x0000107000007945 */ /* 0x000fde0003800200 */
[----:B------:R-:W-:-:S15]  /*3530*/  NOP ;  /* 0x0000000000007918 */ /* 0x000fde0000000000 */
[----:B------:R-:W-:-:S15]  /*3540*/  NOP ;  /* 0x0000000000007918 */ /* 0x000fde0000000000 */
[----:B------:R-:W-:-:S15]  /*3550*/  NOP ;  /* 0x0000000000007918 */ /* 0x000fde0000000000 */
[----:B------:R-:W-:-:S01]  /*3560*/  NOP ;  /* 0x0000000000007918 */ /* 0x000fc20000000000 */
[----:B0-----:R-:W0:-:S15]  /*3570*/  DMUL R6, R4, R2 ;  /* 0x0000000204067228 */ /* 0x001e1e0000000000 */
[----:B------:R-:W-:-:S15]  /*3580*/  NOP ;  /* 0x0000000000007918 */ /* 0x000fde0000000000 */
[----:B------:R-:W-:-:S15]  /*3590*/  NOP ;  /* 0x0000000000007918 */ /* 0x000fde0000000000 */
[----:B------:R-:W-:-:S15]  /*35a0*/  NOP ;  /* 0x0000000000007918 */ /* 0x000fde0000000000 */
[----:B------:R-:W-:-:S04]  /*35b0*/  NOP ;  /* 0x0000000000007918 */ /* 0x000fc80000000000 */
[----:B0-----:R0:W4:Y:S01]  /*35c0*/  DFMA R8, R6, UR4, R2 ;  /* 0x0000000406087c2b */ /* 0x0011220008000002 */
[----:B------:R-:W-:Y:S01]  /*35d0*/  UMOV UR4, 0x24dd2f1a ;  /* 0x24dd2f1a00047882 */ /* 0x000fe20000000000 */
[----:B0-----:R-:W-:Y:S01]  /*35e0*/  MOV R6, 0x33d43651 ;  /* 0x33d4365100067802 */ /* 0x001fe20000000f00 */
[----:B------:R-:W-:Y:S01]  /*35f0*/  IMAD.MOV.U32 R7, RZ, RZ, 0x3fe98845 ;  /* 0x3fe98845ff077424 */ /* 0x000fe200078e00ff */
[----:B------:R-:W-:-:S15]  /*3600*/  UMOV UR5, 0x3fe4f922 ;  /* 0x3fe4f92200057882 */ /* 0x000fde0000000000 */
[----:B------:R-:W-:-:S15]  /*3610*/  NOP ;  /* 0x0000000000007918 */ /* 0x000fde0000000000 */
[----:B------:R-:W-:-:S15]  /*3620*/  NOP ;  /* 0x0000000000007918 */ /* 0x000fde0000000000 */
[----:B------:R-:W-:-:S15]  /*3630*/  NOP ;  /* 0x0000000000007918 */ /* 0x000fde0000000000 */
[----:B----4-:R-:W0:Y:S02]  /*3640*/  DMUL R8, R8, R6 ;  /* 0x0000000608087228 */ /* 0x010e240000000000 */
[----:B0-----:R-:W-:Y:S01]  /*3650*/  LOP3.LUT R11, R9, 0x7fffffff, RZ, 0xc0, !PT ;  /* 0x7fffffff090b7812 */ /* 0x001fe200078ec0ff */
[----:B------:R-:W-:-:S15]  /*3660*/  IMAD.MOV.U32 R10, RZ, RZ, R8 ;  /* 0x000000ffff0a7224 */ /* 0x000fde00078e0008 */
[----:B------:R-:W-:-:S15]  /*3670*/  NOP ;  /* 0x0000000000007918 */ /* 0x000fde0000000000 */
[----:B------:R-:W-:-:S15]  /*3680*/  NOP ;  /* 0x0000000000007918 */ /* 0x000fde0000000000 */
[----:B------:R-:W-:-:S15]  /*3690*/  NOP ;  /* 0x0000000000007918 */ /* 0x000fde0000000000 */
[----:B------:R-:W-:-:S01]  /*36a0*/  NOP ;  /* 0x0000000000007918 */ /* 0x000fc20000000000 */
[----:B------:R-:W0:Y:S02]  /*36b0*/  DSETP.GE.AND P0, PT, R10, UR4, PT ;  /* 0x000000040a007e2a */ /* 0x000e24000bf06000 */
[----:B0-----:R-:W-:Y:S05]  /*36c0*/  @!P0 BRA `(.L_x_6323) ;  /* 0x0000000800648947 */ /* 0x001fea0003800000 */
[----:B------:R-:W0:Y:S01]  /*36d0*/  DADD R12, R10, R10 ;  /* 0x000000000a0c7229 */ /* 0x000e22000000000a */
[----:B------:R-:W-:Y:S01]  /*36e0*/  UMOV UR4, 0xf0000000 ;  /* 0xf000000000047882 */ /* 0x000fe20000000000 */
[----:B------:R-:W-:-:S15]  /*36f0*/  UMOV UR5, 0x380fffff ;  /* 0x380fffff00057882 */ /* 0x000fde0000000000 */
[----:B------:R-:W-:-:S15]  /*3700*/  NOP ;  /* 0x0000000000007918 */ /* 0x000fde0000000000 */
[----:B------:R-:W-:-:S15]  /*3710*/  NOP ;  /* 0x0000000000007918 */ /* 0x000fde0000000000 */
[----:B------:R-:W-:-:S15]  /*3720*/  NOP ;  /* 0x0000000000007918 */ /* 0x000fde0000000000 */
[----:B------:R-:W-:-:S02]  /*3730*/  NOP ;  /* 0x0000000000007918 */ /* 0x000fc40000000000 */
[----:B0-----:R-:W0:Y:S01]  /*3740*/  F2F.F32.F64 R0, R12 ;  /* 0x0000000c00007310 */ /* 0x001e220000301000 */
[----:B--23--:R-:W-:Y:S01]  /*3750*/  MOV R22, 0xf89b6999 ;  /* 0xf89b699900167802 */ /* 0x00cfe20000000f00 */
[----:B------:R-:W-:-:S15]  /*3760*/  IMAD.MOV.U32 R23, RZ, RZ, 0x3e928a27 ;  /* 0x3e928a27ff177424 */ /* 0x000fde00078e00ff */
[----:B------:R-:W-:-:S15]  /*3770*/  NOP ;  /* 0x0000000000007918 */ /* 0x000fde0000000000 */
[----:B------:R-:W-:-:S15]  /*3780*/  NOP ;  /* 0x0000000000007918 */ /* 0x000fde0000000000 */
[----:B------:R-:W-:-:S15]  /*3790*/  NOP ;  /* 0x0000000000007918 */ /* 0x000fde0000000000 */
[----:B------:R-:W-:-:S02]  /*37a0*/  NOP ;  /* 0x0000000000007918 */ /* 0x000fc40000000000 */
[----:B------:R-:W0:Y:S01]  /*37b0*/  DSETP.GEU.AND P0, PT, |R12|, UR4, PT ;  /* 0x000000040c007e2a */ /* 0x000e22000bf0e200 */
[----:B------:R-:W-:Y:S01]  /*37c0*/  UMOV UR4, 0xfefa39ef ;  /* 0xfefa39ef00047882 */ /* 0x000fe20000000000 */
[----:B0-----:R-:W-:Y:S01]  /*37d0*/  @!P0 FMUL R0, R0, 1.175494350822287508e-38 ;  /* 0x0080000000008820 */ /* 0x001fe20000400000 */
[----:B------:R-:W-:Y:S01]  /*37e0*/  UMOV UR5, 0x3fe62e42 ;  /* 0x3fe62e4200057882 */ /* 0x000fe20000000000 */
[----:B------:R-:W-:Y:S02]  /*37f0*/  ISETP.GT.U32.AND P0, PT, R11, 0x40330fc1, PT ;  /* 0x40330fc10b00780c */ /* 0x000fe40003f04070 */
[----:B------:R-:W-:-:S06]  /*3800*/  FMUL.FTZ R0, R0, 1.4426950216293334961 ;  /* 0x3fb8aa3b00007820 */ /* 0x000fcc0000410000 */
[----:B------:R-:W0:Y:S02]  /*3810*/  FRND R0, R0 ;  /* 0x0000000000007307 */ /* 0x000e240000201000 */
[----:B0-----:R-:W-:-:S06]  /*3820*/  FMUL.FTZ R8, R0, 1 ;  /* 0x3f80000000087820 */ /* 0x001fcc0000410000 */
[----:B------:R-:W0:-:S15]  /*3830*/  MUFU.EX2 R10, R0 ;  /* 0x00000000000a7308 */ /* 0x000e1e0000000800 */
[----:B------:R-:W-:-:S15]  /*3840*/  NOP ;  /* 0x0000000000007918 */ /* 0x000fde0000000000 */
[----:B------:R-:W-:-:S14]  /*3850*/  NOP ;  /* 0x0000000000007918 */ /* 0x000fdc0000000000 */
[----:B------:R-:W2:Y:S01]  /*3860*/  F2F.F64.F32 R20, R8 ;  /* 0x0000000800147310 */ /* 0x000ea20000201800 */
[----:B0-----:R-:W-:-:S15]  /*3870*/  FMUL.FTZ R10, R10, 1 ;  /* 0x3f8000000a0a7820 */ /* 0x001fde0000410000 */
[----:B------:R-:W-:-:S15]  /*3880*/  NOP ;  /* 0x0000000000007918 */ /* 0x000fde0000000000 */
[----:B------:R-:W-:-:S15]  /*3890*/  NOP ;  /* 0x0000000000007918 */ /* 0x000fde0000000000 */
[----:B------:R-:W-:-:S15]  /*38a0*/  NOP ;  /* 0x0000000000007918 */ /* 0x000fde0000000000 */
[----:B------:R-:W-:-:S03]  /*38b0*/  NOP ;  /* 0x0000000000007918 */ /* 0x000fc60000000000 */
[----:B--2---:R-:W0:Y:S01]  /*38c0*/  DFMA R20, R20, -UR4, R12 ;  /* 0x8000000414147c2b */ /* 0x004e22000800000c */
[----:B------:R-:W-:Y:S01]  /*38d0*/  UMOV UR4, 0xa4741b81 ;  /* 0xa4741b8100047882 */ /* 0x000fe20000000000 */
[----:B------:R-:W-:-:S15]  /*38e0*/  UMOV UR5, 0x3e5ae904 ;  /* 0x3e5ae90400057882 */ /* 0x000fde0000000000 */
[----:B------:R-:W-:-:S15]  /*38f0*/  NOP ;  /* 0x0000000000007918 */ /* 0x000fde0000000000 */
[----:B------:R-:W-:-:S15]  /*3900*/  NOP ;  /* 0x0000000000007918 */ /* 0x000fde0000000000 */
[----:B------:R-:W-:-:S15]  /*3910*/  NOP ;  /* 0x0000000000007918 */ /* 0x000fde0000000000 */
[----:B------:R-:W-:-:S02]  /*3920*/  NOP ;  /* 0x0000000000007918 */ /* 0x000fc40000000000 */
[----:B------:R-:W2:-:S15]  /*3930*/  F2F.F64.F32 R14, R10 ;  /* 0x0000000a000e7310 */ /* 0x000e9e0000201800 */
        /* <DEDUP_REMOVED lines=70> */
[----:B--2---:R-:W-:-:S15]  /*3da0*/  DADD R12, -R14, 1 ;  /* 0x3ff000000e0c7429 */ /* 0x004fde0000000100 */
[----:B------:R-:W-:-:S15]  /*3db0*/  NOP ;  /* 0x0000000000007918 */ /* 0x000fde0000000000 */
[----:B------:R-:W-:-:S15]  /*3dc0*/  NOP ;  /* 0x0000000000007918 */ /* 0x000fde0000000000 */
[----:B------:R-:W-:-:S15]  /*3dd0*/  NOP ;  /* 0x0000000000007918 */ /* 0x000fde0000000000 */
[----:B------:R-:W-:-:S04]  /*3de0*/  NOP ;  /* 0x0000000000007918 */ /* 0x000fc80000000000 */
[----:B0-----:R-:W0:-:S15]  /*3df0*/  DFMA R22, R20, R22, R20 ;  /* 0x000000161416722b */ /* 0x001e1e0000000014 */
[----:B------:R-:W-:-:S15]  /*3e00*/  NOP ;  /* 0x0000000000007918 */ /* 0x000fde0000000000 */
[----:B------:R-:W-:-:S15]  /*3e10*/  NOP ;  /* 0x0000000000007918 */ /* 0x000fde0000000000 */
[----:B------:R-:W-:-:S15]  /*3e20*/  NOP ;  /* 0x0000000000007918 */ /* 0x000fde0000000000 */
[----:B------:R-:W-:-:S04]  /*3e30*/  NOP ;  /* 0x0000000000007918 */ /* 0x000fc80000000000 */
[----:B0-----:R0:W2:Y:S02]  /*3e40*/  DFMA R12, -R22, R14, R12 ;  /* 0x0000000e160c722b */ /* 0x0010a4000000010c */
[----:B0-----:R-:W-:-:S15]  /*3e50*/  IMAD.MOV.U32 R14, RZ, RZ, RZ ;  /* 0x000000ffff0e7224 */ /* 0x001fde00078e00ff */
[----:B------:R-:W-:-:S15]  /*3e60*/  NOP ;  /* 0x0000000000007918 */ /* 0x000fde0000000000 */
[----:B------:R-:W-:-:S15]  /*3e70*/  NOP ;  /* 0x0000000000007918 */ /* 0x000fde0000000000 */
[----:B------:R-:W-:-:S15]  /*3e80*/  NOP ;  /* 0x0000000000007918 */ /* 0x000fde0000000000 */
[----:B------:R-:W-:-:S02]  /*3e90*/  NOP ;  /* 0x0000000000007918 */ /* 0x000fc40000000000 */
[----:B--2---:R-:W0:Y:S02]  /*3ea0*/  DADD R12, -R12, 2 ;  /* 0x400000000c0c7429 */ /* 0x004e240000000100 */
[----:B0-----:R-:W0:-:S15]  /*3eb0*/  MUFU.RCP64H R15, R13 ;  /* 0x0000000d000f7308 */ /* 0x001e1e0000001800 */
[----:B------:R-:W-:-:S15]  /*3ec0*/  NOP ;  /* 0x0000000000007918 */ /* 0x000fde0000000000 */
[----:B------:R-:W-:-:S15]  /*3ed0*/  NOP ;  /* 0x0000000000007918 */ /* 0x000fde0000000000 */
[----:B------:R-:W-:-:S15]  /*3ee0*/  NOP ;  /* 0x0000000000007918 */ /* 0x000fde0000000000 */
[----:B------:R-:W-:-:S02]  /*3ef0*/  NOP ;  /* 0x0000000000007918 */ /* 0x000fc40000000000 */
[----:B0-----:R-:W0:-:S15]  /*3f00*/  DFMA R20, -R12, R14, 1 ;  /* 0x3ff000000c14742b */ /* 0x001e1e000000010e */
        /* <DEDUP_REMOVED lines=9> */
[----:B0-----:R0:W2:Y:S02]  /*3fa0*/  DFMA R20, R14, R20, R14 ;  /* 0x000000140e14722b */ /* 0x0010a4000000000e */
[----:B0-----:R-:W-:Y:S01]  /*3fb0*/  MOV R14, 0x0 ;  /* 0x00000000000e7802 */ /* 0x001fe20000000f00 */
[----:B------:R-:W-:-:S15]  /*3fc0*/  IMAD.MOV.U32 R15, RZ, RZ, 0x40000000 ;  /* 0x40000000ff0f7424 */ /* 0x000fde00078e00ff */
[----:B------:R-:W-:-:S15]  /*3fd0*/  NOP ;  /* 0x0000000000007918 */ /* 0x000fde0000000000 */
[----:B------:R-:W-:-:S15]  /*3fe0*/  NOP ;  /* 0x0000000000007918 */ /* 0x000fde0000000000 */
[----:B------:R-:W-:-:S15]  /*3ff0*/  NOP ;  /* 0x0000000000007918 */ /* 0x000fde0000000000 */
[----:B------:R-:W-:-:S01]  /*4000*/  NOP ;  /* 0x0000000000007918 */ /* 0x000fc20000000000 */
[----:B--2---:R-:W0:Y:S02]  /*4010*/  DFMA R20, R20, -R14, 1 ;  /* 0x3ff000001414742b */ /* 0x004e24000000080e */
[----:B0-----:R-:W-:Y:S02]  /*4020*/  FSEL R11, R21, 1.875, !P0 ;  /* 0x3ff00000150b7808 */ /* 0x001fe40004000000 */
[----:B------:R-:W-:Y:S02]  /*4030*/  FSEL R8, R20, RZ, !P0 ;  /* 0x000000ff14087208 */ /* 0x000fe40004000000 */
[----:B------:R-:W-:Y:S01]  /*4040*/  LOP3.LUT R9, R11, 0x80000000, R9, 0xb8, !PT ;  /* 0x800000000b097812 */ /* 0x000fe200078eb809 */
[----:B------:R-:W-:Y:S06]  /*4050*/  BRA `(.L_x_6324) ;  /* 0x00000004004c7947 */ /* 0x000fec0003800000 */
.L_x_6323:
[----:B------:R-:W-:Y:S01]  /*4060*/  IMAD.MOV.U32 R12, RZ, RZ, 0x420afc3d ;  /* 0x420afc3dff0c7424 */ /* 0x000fe200078e00ff */
[----:B------:R-:W-:Y:S01]  /*4070*/  MOV R13, 0x3f14359f ;  /* 0x3f14359f000d7802 */ /* 0x000fe20000000f00 */
[----:B------:R-:W-:Y:S01]  /*4080*/  UMOV UR4, 0xe2f5e964 ;  /* 0xe2f5e96400047882 */ /* 0x000fe20000000000 */
[----:B------:R-:W-:Y:S01]  /*4090*/  UMOV UR5, 0x3ef0bc46 ;  /* 0x3ef0bc4600057882 */ /* 0x000fe20000000000 */
[----:B------:R-:W0:-:S15]  /*40a0*/  DMUL R10, R8, R8 ;  /* 0x00000008080a7228 */ /* 0x000e1e0000000000 */
        /* <DEDUP_REMOVED lines=11> */
[----:B0-----:R-:W0:Y:S01]  /*4160*/  DFMA R12, R10, R12, -UR4 ;  /* 0x800000040a0c7e2b */ /* 0x001e22000800000c */
        /* <DEDUP_REMOVED lines=55> */
[----:B0-----:R-:W0:-:S15]  /*44e0*/  DFMA R12, R10, R12, -UR4 ;  /* 0x800000040a0c7e2b */ /* 0x001e1e000800000c */
[----:B------:R-:W-:-:S15]  /*44f0*/  NOP ;  /* 0x0000000000007918 */ /* 0x000fde0000000000 */
[----:B------:R-:W-:-:S15]  /*4500*/  NOP ;  /* 0x0000000000007918 */ /* 0x000fde0000000000 */
[----:B------:R-:W-:-:S15]  /*4510*/  NOP ;  /* 0x0000000000007918 */ /* 0x000fde0000000000 */
[----:B------:R-:W-:-:S04]  /*4520*/  NOP ;  /* 0x0000000000007918 */ /* 0x000fc80000000000 */
[----:B0-----:R-:W0:-:S15]  /*4530*/  DFMA R12, R10, R12, RZ ;  /* 0x0000000c0a0c722b */ /* 0x001e1e00000000ff */
[----:B------:R-:W-:-:S15]  /*4540*/  NOP ;  /* 0x0000000000007918 */ /* 0x000fde0000000000 */
[----:B------:R-:W-:-:S15]  /*4550*/  NOP ;  /* 0x0000000000007918 */ /* 0x000fde0000000000 */
[----:B------:R-:W-:-:S15]  /*4560*/  NOP ;  /* 0x0000000000007918 */ /* 0x000fde0000000000 */
[----:B------:R-:W-:-:S04]  /*4570*/  NOP ;  /* 0x0000000000007918 */ /* 0x000fc80000000000 */
[----:B0-----:R0:W4:Y:S02]  /*4580*/  DFMA R8, R8, R12, R8 ;  /* 0x0000000c0808722b */ /* 0x0011240000000008 */
.L_x_6324:
[----:B------:R-:W-:Y:S05]  /*4590*/  BSYNC.RECONVERGENT B0 ;  /* 0x0000000000007941 */ /* 0x000fea0003800200 */
.L_x_6322:
[----:B------:R-:W5:Y:S01]  /*45a0*/  LDCU.64 UR6, c[0x0][0x5e8] ;  /* 0x0000bd00ff0677ac */ /* 0x000f620008000a00 */
[----:B0-----:R-:W-:Y:S01]  /*45b0*/  IMAD.MOV.U32 R12, RZ, RZ, -0x2e09fe87 ;  /* 0xd1f60179ff0c7424 */ /* 0x001fe200078e00ff */
[----:B----4-:R-:W-:Y:S01]  /*45c0*/  DADD R10, R8, 1 ;  /* 0x3ff00000080a7429 */ /* 0x010fe20000000000 */
[----:B------:R-:W-:Y:S01]  /*45d0*/  IMAD.MOV.U32 R13, RZ, RZ, 0x3fc12ba9 ;  /* 0x3fc12ba9ff0d7424 */ /* 0x000fe200078e00ff */
[----:B------:R-:W-:-:S04]  /*45e0*/  UPRMT UR4, UR43, 0x9910, URZ ;  /* 0x000099102b047896 */ /* 0x000fc800080000ff */
[----:B------:R-:W-:-:S15]  /*45f0*/  UISETP.GT.AND UP0, UPT, UR4, 0x9, UPT ;  /* 0x000000090400788c */ /* 0x000fde000bf04270 */
[----:B------:R-:W-:-:S15]  /*4600*/  NOP ;  /* 0x0000000000007918 */ /* 0x000fde0000000000 */
[----:B------:R-:W-:-:S15]  /*4610*/  NOP ;  /* 0x0000000000007918 */ /* 0x000fde0000000000 */
[----:B------:R-:W-:-:S13]  /*4620*/  NOP ;  /* 0x0000000000007918 */ /* 0x000fda0000000000 */
[----:B------:R-:W-:-:S15]  /*4630*/  DMUL R2, R2, 0.5 ;  /* 0x3fe0000002027828 */ /* 0x000fde0000000000 */
[----:B------:R-:W-:-:S15]  /*4640*/  NOP ;  /* 0x0000000000007918 */ /* 0x000fde0000000000 */
[----:B------:R-:W-:-:S15]  /*4650*/  NOP ;  /* 0x0000000000007918 */ /* 0x000fde0000000000 */
[----:B------:R-:W-:-:S15]  /*4660*/  NOP ;  /* 0x0000000000007918 */ /* 0x000fde0000000000 */
[----:B------:R-:W-:-:S04]  /*4670*/  NOP ;  /* 0x0000000000007918 */ /* 0x000fc80000000000 */
[----:B------:R-:W-:-:S15]  /*4680*/  DFMA R4, R4, R12, 1 ;  /* 0x3ff000000404742b */ /* 0x000fde000000000c */
[----:B------:R-:W-:-:S15]  /*4690*/  NOP ;  /* 0x0000000000007918 */ /* 0x000fde0000000000 */
[----:B------:R-:W-:-:S15]  /*46a0*/  NOP ;  /* 0x0000000000007918 */ /* 0x000fde0000000000 */
[----:B------:R-:W-:-:S15]  /*46b0*/  NOP ;  /* 0x0000000000007918 */ /* 0x000fde0000000000 */
[----:B------:R-:W-:-:S04]  /*46c0*/  NOP ;  /* 0x0000000000007918 */ /* 0x000fc80000000000 */
[----:B------:R-:W0:-:S15]  /*46d0*/  DFMA R8, -R8, R8, 1 ;  /* 0x3ff000000808742b */ /* 0x000e1e0000000108 */
        /* <DEDUP_REMOVED lines=9> */
[----:B------:R-:W0:-:S15]  /*4770*/  DMUL R4, R4, R6 ;  /* 0x0000000604047228 */ /* 0x000e1e0000000000 */
        /* <DEDUP_REMOVED lines=9> */
[----:B0-----:R5:W1:Y:S02]  /*4810*/  DFMA R4, R10, 0.5, R2 ;  /* 0x3fe000000a04782b */ /* 0x001a640000000002 */
[----:B-----5:R-:W-:-:S04]  /*4820*/  IADD3 R2, P0, PT, R18, UR6, RZ ;  /* 0x0000000612027c10 */ /* 0x020fc8000ff1e0ff */
[----:B------:R-:W-:-:S15]  /*4830*/  IADD3.X R3, PT, PT, RZ, UR7, RZ, P0, !PT ;  /* 0x00000007ff037c10 */ /* 0x000fde00087fe4ff */
[----:B------:R-:W-:-:S15]  /*4840*/  NOP ;  /* 0x0000000000007918 */ /* 0x000fde0000000000 */
[----:B------:R-:W-:-:S15]  /*4850*/  NOP ;  /* 0x0000000000007918 */ /* 0x000fde0000000000 */
[----:B------:R-:W-:-:S13]  /*4860*/  NOP ;  /* 0x0000000000007918 */ /* 0x000fda0000000000 */
        /* <DEDUP_REMOVED lines=13> */
.L_x_6328:
[----:B------:R-:W0:Y:S02]  /*4940*/  F2I.S64.F64.TRUNC R4, R4 ;  /* 0x0000000400047311 */ /* 0x000e24000030d900 */
[----:B0-----:R-:W-:-:S05]  /*4950*/  IMAD.MOV.U32 R7, RZ, RZ, R4 ;  /* 0x000000ffff077224 */ /* 0x001fca00078e0004 */
[----:B------:R0:W-:Y:S01]  /*4960*/  STG.E.U8 desc[UR36][R2.64], R7 ;  /* 0x0000000702007986 */ /* 0x0001e2000c101124 */
[----:B------:R-:W-:Y:S05]  /*4970*/  BRA `(.L_x_6330) ;  /* 0x0000001000847947 */ /* 0x000fea0003800000 */
.L_x_6327:
        /* <DEDUP_REMOVED lines=9> */
.L_x_6332:
[----:B------:R-:W0:Y:S02]  /*4a10*/  F2I.F64.TRUNC R5, R4 ;  /* 0x0000000400057311 */ /* 0x000e24000030d100 */
[----:B0-----:R1:W-:Y:S01]  /*4a20*/  STG.E desc[UR36][R2.64], R5 ;  /* 0x0000000502007986 */ /* 0x0013e2000c101924 */
[----:B------:R-:W-:Y:S05]  /*4a30*/  BRA `(.L_x_6330) ;  /* 0x0000001000547947 */ /* 0x000fea0003800000 */
.L_x_6331:
[----:B------:R-:W0:Y:S02]  /*4a40*/  F2I.F64.TRUNC R5, R4 ;  /* 0x0000000400057311 */ /* 0x000e24000030d100 */
[----:B0-----:R4:W-:Y:S01]  /*4a50*/  STG.E.U16 desc[UR36][R2.64], R5 ;  /* 0x0000000502007986 */ /* 0x0019e2000c101524 */
[----:B------:R-:W-:Y:S05]  /*4a60*/  BRA `(.L_x_6330) ;  /* 0x0000001000487947 */ /* 0x000fea0003800000 */
.L_x_6326:
[----:B------:R-:W-:-:S09]  /*4a70*/  UISETP.GT.AND UP0, UPT, UR4, 0x6, UPT ;  /* 0x000000060400788c */ /* 0x000fd2000bf04270 */
[----:B------:R-:W-:Y:S05]  /*4a80*/  BRA.U UP0, `(.L_x_6333) ;  /* 0x00000001006c7547 */ /* 0x000fea000b800000 */
[----:B------:R-:W-:-:S09]  /*4a90*/  UISETP.NE.AND UP0, UPT, UR4, 0x5, UPT ;  /* 0x000000050400788c */ /* 0x000fd2000bf05270 */
[----:B------:R-:W-:Y:S05]  /*4aa0*/  BRA.U !UP0, `(.L_x_6334) ;  /* 0x0000000108347547 */ /* 0x000fea000b800000 */
[----:B------:R-:W-:-:S09]  /*4ab0*/  UISETP.NE.AND UP0, UPT, UR4, 0x6, UPT ;  /* 0x000000060400788c */ /* 0x000fd2000bf05270 */
[----:B------:R-:W-:Y:S05]  /*4ac0*/  BRA.U UP0, `(.L_x_6329) ;  /* 0x0000000d00787547 */ /* 0x000fea000b800000 */
        /* <DEDUP_REMOVED lines=11> */
.L_x_6334:
        /* <DEDUP_REMOVED lines=12> */
.L_x_6333:
[----:B------:R-:W-:-:S09]  /*4c40*/  UISETP.NE.AND UP0, UPT, UR4, 0x7, UPT ;  /* 0x000000070400788c */ /* 0x000fd2000bf05270 */
[----:B------:R-:W-:Y:S05]  /*4c50*/  BRA.U !UP0, `(.L_x_6335) ;  /* 0x0000000108747547 */ /* 0x000fea000b800000 */
        /* <DEDUP_REMOVED lines=16> */
.L_x_6336:
        /* <DEDUP_REMOVED lines=13> */
.L_x_6335:
[----:B------:R0:W-:Y:S01]  /*4e30*/  STG.E.64 desc[UR36][R2.64], R4 ;  /* 0x0000000402007986 */ /* 0x0001e2000c101b24 */
[----:B------:R-:W-:Y:S05]  /*4e40*/  BRA `(.L_x_6330) ;  /* 0x0000000c00507947 */ /* 0x000fea0003800000 */
.L_x_6325:
        /* <DEDUP_REMOVED lines=12> */
.L_x_6339:
[----:B------:R-:W-:-:S05]  /*4f10*/  CS2R R6, SRZ ;  /* 0x0000000000067805 */ /* 0x000fca000001ff00 */
[----:B------:R0:W-:Y:S01]  /*4f20*/  STG.E.128 desc[UR36][R2.64], R4 ;  /* 0x0000000402007986 */ /* 0x0001e2000c101d24 */
[----:B------:R-:W-:Y:S05]  /*4f30*/  BRA `(.L_x_6330) ;  /* 0x0000000c00147947 */ /* 0x000fea0003800000 */
.L_x_6338:
        /* <DEDUP_REMOVED lines=16> */
[----:B------:R-:W-:-:S04]  /*5040*/  MOV R0, 0x7f ;  /* 0x0000007f00007802 */ /* 0x000fc80000000f00 */
        /* <DEDUP_REMOVED lines=10> */
.L_x_6343:
[----:B------:R-:W-:Y:S05]  /*50f0*/  BSYNC.RECONVERGENT B0 ;  /* 0x0000000000007941 */ /* 0x000fea0003800200 */
.L_x_6342:
[----:B------:R-:W-:-:S05]  /*5100*/  LOP3.LUT R7, R0, 0x80, R7, 0xf8, !PT ;  /* 0x0000008000077812 */ /* 0x000fca00078ef807 */
[----:B------:R0:W-:Y:S01]  /*5110*/  STG.E.U8 desc[UR36][R2.64], R7 ;  /* 0x0000000702007986 */ /* 0x0001e2000c101124 */
[----:B------:R-:W-:Y:S05]  /*5120*/  BRA `(.L_x_6330) ;  /* 0x0000000800987947 */ /* 0x000fea0003800000 */
.L_x_6341:
        /* <DEDUP_REMOVED lines=23> */
.L_x_6345:
[----:B------:R-:W-:Y:S05]  /*52a0*/  BSYNC.RECONVERGENT B0 ;  /* 0x0000000000007941 */ /* 0x000fea0003800200 */
.L_x_6344:
[----:B------:R-:W-:-:S05]  /*52b0*/  LOP3.LUT R7, R0, 0x80, R7, 0xf8, !PT ;  /* 0x0000008000077812 */ /* 0x000fca00078ef807 */
[----:B------:R0:W-:Y:S01]  /*52c0*/  STG.E.U8 desc[UR36][R2.64], R7 ;  /* 0x0000000702007986 */ /* 0x0001e2000c101124 */
[----:B------:R-:W-:Y:S05]  /*52d0*/  BRA `(.L_x_6330) ;  /* 0x00000008002c7947 */ /* 0x000fea0003800000 */
.L_x_6340:
        /* <DEDUP_REMOVED lines=10> */
[----:B------:R0:W-:Y:S01]  /*5380*/  STG.E.U16 desc[UR36][R2.64], R0 ;  /* 0x0000000002007986 */ /* 0x0001e2000c101524 */
[----:B------:R-:W-:Y:S05]  /*5390*/  BRA `(.L_x_6330) ;  /* 0x0000000400fc7947 */ /* 0x000fea0003800000 */
.L_x_6337:
        /* <DEDUP_REMOVED lines=11> */
.L_x_6348:
        /* <DEDUP_REMOVED lines=21> */
.L_x_6351:
[----:B------:R-:W-:-:S04]  /*55a0*/  SHF.R.U32.HI R0, RZ, 0x14, R7 ;  /* 0x00000014ff007819 */ /* 0x000fc80000011607 */
[----:B------:R-:W-:-:S04]  /*55b0*/  LOP3.LUT R0, R0, 0x1, RZ, 0xc0, !PT ;  /* 0x0000000100007812 */ /* 0x000fc800078ec0ff */
[----:B------:R-:W-:-:S04]  /*55c0*/  IADD3 R0, PT, PT, R7, 0x487ffff, R0 ;  /* 0x0487ffff07007810 */ /* 0x000fc80007ffe000 */
[----:B------:R-:W-:-:S04]  /*55d0*/  SHF.R.U32.HI R0, RZ, 0x14, R0 ;  /* 0x00000014ff007819 */ /* 0x000fc80000011600 */
[----:B------:R-:W-:-:S07]  /*55e0*/  LOP3.LUT R4, R0, 0xff, RZ, 0xc0, !PT ;  /* 0x000000ff00047812 */ /* 0x000fce00078ec0ff */
.L_x_6352:
[----:B------:R-:W-:-:S04]  /*55f0*/  SHF.R.U32.HI R5, RZ, 0x18, R7 ;  /* 0x00000018ff057819 */ /* 0x000fc80000011607 */
[----:B------:R-:W-:-:S04]  /*5600*/  LOP3.LUT R4, R4, 0x80, R5, 0xf8, !PT ;  /* 0x0000008004047812 */ /* 0x000fc800078ef805 */
[----:B------:R-:W-:-:S07]  /*5610*/  PRMT R0, R4, 0x7610, R0 ;  /* 0x0000761004007816 */ /* 0x000fce0000000000 */
.L_x_6350:
[----:B------:R-:W-:Y:S05]  /*5620*/  BSYNC.RECONVERGENT B0 ;  /* 0x0000000000007941 */ /* 0x000fea0003800200 */
.L_x_6349:
[----:B------:R0:W-:Y:S01]  /*5630*/  STG.E.U8 desc[UR36][R2.64], R0 ;  /* 0x0000000002007986 */ /* 0x0001e2000c101124 */
[----:B------:R-:W-:Y:S05]  /*5640*/  BRA `(.L_x_6330) ;  /* 0x0000000400507947 */ /* 0x000fea0003800000 */
.L_x_6347:
        /* <DEDUP_REMOVED lines=21> */
.L_x_6355:
[----:B------:R-:W-:-:S04]  /*57a0*/  SHF.R.U32.HI R0, RZ, 0x15, R7 ;  /* 0x00000015ff007819 */ /* 0x000fc80000011607 */
[----:B------:R-:W-:-:S04]  /*57b0*/  LOP3.LUT R0, R0, 0x1, RZ, 0xc0, !PT ;  /* 0x0000000100007812 */ /* 0x000fc800078ec0ff */
[----:B------:R-:W-:-:S04]  /*57c0*/  IADD3 R0, PT, PT, R7, 0x88fffff, R0 ;  /* 0x088fffff07007810 */ /* 0x000fc80007ffe000 */
[----:B------:R-:W-:-:S04]  /*57d0*/  SHF.R.U32.HI R0, RZ, 0x15, R0 ;  /* 0x00000015ff007819 */ /* 0x000fc80000011600 */
[----:B------:R-:W-:-:S07]  /*57e0*/  LOP3.LUT R4, R0, 0xff, RZ, 0xc0, !PT ;  /* 0x000000ff00047812 */ /* 0x000fce00078ec0ff */
.L_x_6356:
[----:B------:R-:W-:-:S04]  /*57f0*/  SHF.R.U32.HI R5, RZ, 0x18, R7 ;  /* 0x00000018ff057819 */ /* 0x000fc80000011607 */
[----:B------:R-:W-:-:S04]  /*5800*/  LOP3.LUT R4, R4, 0x80, R5, 0xf8, !PT ;  /* 0x0000008004047812 */ /* 0x000fc800078ef805 */
[----:B------:R-:W-:-:S07]  /*5810*/  PRMT R0, R4, 0x7610, R0 ;  /* 0x0000761004007816 */ /* 0x000fce0000000000 */
.L_x_6354:
[----:B------:R-:W-:Y:S05]  /*5820*/  BSYNC.RECONVERGENT B0 ;  /* 0x0000000000007941 */ /* 0x000fea0003800200 */
.L_x_6353:
[----:B------:R0:W-:Y:S01]  /*5830*/  STG.E.U8 desc[UR36][R2.64], R0 ;  /* 0x0000000002007986 */ /* 0x0001e2000c101124 */
[----:B------:R-:W-:Y:S05]  /*5840*/  BRA `(.L_x_6330) ;  /* 0x0000000000d07947 */ /* 0x000fea0003800000 */
.L_x_6346:
[----:B------:R-:W-:-:S09]  /*5850*/  UISETP.NE.AND UP0, UPT, UR4, 0x1c, UPT ;  /* 0x0000001c0400788c */ /* 0x000fd2000bf05270 */
[----:B------:R-:W-:Y:S05]  /*5860*/  BRA.U !UP0, `(.L_x_6357) ;  /* 0x0000000108c07547 */ /* 0x000fea000b800000 */
[----:B------:R-:W-:-:S09]  /*5870*/  UISETP.NE.AND UP0, UPT, UR4, 0x1d, UPT ;  /* 0x0000001d0400788c */ /* 0x000fd2000bf05270 */
[----:B------:R-:W-:Y:S05]  /*5880*/  BRA.U !UP0, `(.L_x_6358) ;  /* 0x0000000108ac7547 */ /* 0x000fea000b800000 */
[----:B------:R-:W-:-:S09]  /*5890*/  UISETP.NE.AND UP0, UPT, UR4, 0x2c, UPT ;  /* 0x0000002c0400788c */ /* 0x000fd2000bf05270 */
[----:B------:R-:W-:Y:S05]  /*58a0*/  BRA.U !UP0, `(.L_x_6359) ;  /* 0x0000000108447547 */ /* 0x000fea000b800000 */
.L_x_6329:
[----:B------:R-:W-:Y:S01]  /*58b0*/  MOV R0, 0x0 ;  /* 0x0000000000007802 */ /* 0x000fe20000000f00 */
[----:B------:R-:W0:Y:S01]  /*58c0*/  LDCU.64 UR6, c[0x4][0x128] ;  /* 0x01002500ff0677ac */ /* 0x000e220008000a00 */
[----:B------:R-:W-:Y:S02]  /*58d0*/  HFMA2 R13, -RZ, RZ, 0, 0 ;  /* 0x00000000ff0d7431 */ /* 0x000fe400000001ff */
[----:B------:R-:W-:Y:S01]  /*58e0*/  IMAD.MOV.U32 R8, RZ, RZ, 0x65 ;  /* 0x00000065ff087424 */ /* 0x000fe200078e00ff */
[----:B------:R1:W4:Y:S01]  /*58f0*/  LDC.64 R2, c[0x4][R0] ;  /* 0x0100000000027b82 */ /* 0x0003220000000a00 */
[----:B------:R-:W5:Y:S01]  /*5900*/  LDCU.64 UR8, c[0x4][0x130] ;  /* 0x01002600ff0877ac */ /* 0x000f620008000a00 */
[----:B------:R-:W-:Y:S01]  /*5910*/  IMAD.MOV.U32 R12, RZ, RZ, 0x1 ;  /* 0x00000001ff0c7424 */ /* 0x000fe200078e00ff */
[----:B------:R-:W2:Y:S01]  /*5920*/  LDCU.64 UR4, c[0x4][0x10] ;  /* 0x01000200ff0477ac */ /* 0x000ea20008000a00 */
[----:B0-----:R-:W-:Y:S02]  /*5930*/  IMAD.U32 R4, RZ, RZ, UR6 ;  /* 0x00000006ff047e24 */ /* 0x001fe4000f8e00ff */
[----:B------:R-:W-:Y:S01]  /*5940*/  IMAD.U32 R5, RZ, RZ, UR7 ;  /* 0x00000007ff057e24 */ /* 0x000fe2000f8e00ff */
[----:B-----5:R-:W-:Y:S01]  /*5950*/  MOV R6, UR8 ;  /* 0x0000000800067c02 */ /* 0x020fe20008000f00 */
[----:B------:R-:W-:-:S02]  /*5960*/  IMAD.U32 R7, RZ, RZ, UR9 ;  /* 0x00000009ff077e24 */ /* 0x000fc4000f8e00ff */
[----:B--2---:R-:W-:Y:S01]  /*5970*/  IMAD.U32 R10, RZ, RZ, UR4 ;  /* 0x00000004ff0a7e24 */ /* 0x004fe2000f8e00ff */
[----:B-1----:R-:W-:-:S07]  /*5980*/  MOV R11, UR5 ;  /* 0x00000005000b7c02 */ /* 0x002fce0008000f00 */
[----:B------:R-:W-:-:S07]  /*5990*/  LEPC R20, `(.L_x_6360) ;  /* 0x000000001014794e */ /* 0x000fce0000000000 */
[----:B---34-:R-:W-:Y:S05]  /*59a0*/  CALL.ABS.NOINC R2 ;  /* 0x0000000002007343 */ /* 0x018fea0003c00000 */
.L_x_6360:
[----:B------:R-:W-:Y:S05]  /*59b0*/  BRA `(.L_x_6330) ;  /* 0x0000000000747947 */ /* 0x000fea0003800000 */
.L_x_6359:
        /* <DEDUP_REMOVED lines=24> */
.L_x_6358:
[----:B------:R-:W0:Y:S02]  /*5b40*/  F2I.U64.F64.TRUNC R4, R4 ;  /* 0x0000000400047311 */ /* 0x000e24000030d800 */
[----:B0-----:R0:W-:Y:S01]  /*5b50*/  STG.E.64 desc[UR36][R2.64], R4 ;  /* 0x0000000402007986 */ /* 0x0011e2000c101b24 */
[----:B------:R-:W-:Y:S05]  /*5b60*/  BRA `(.L_x_6330) ;  /* 0x0000000000087947 */ /* 0x000fea0003800000 */
.L_x_6357:
[----:B------:R-:W0:Y:S02]  /*5b70*/  F2I.U32.F64.TRUNC R5, R4 ;  /* 0x0000000400057311 */ /* 0x000e24000030d000 */
[----:B0-----:R0:W-:Y:S02]  /*5b80*/  STG.E desc[UR36][R2.64], R5 ;  /* 0x0000000502007986 */ /* 0x0011e4000c101924 */
.L_x_6330:
[----:B------:R-:W-:-:S07]  /*5b90*/  VIADD R19, R19, 0x80 ;  /* 0x0000008013137836 */ /* 0x000fce0000000000 */
.L_x_6262:
[----:B------:R-:W-:Y:S05]  /*5ba0*/  BSYNC.RECONVERGENT B7 ;  /* 0x0000000000077941 */ /* 0x000fea0003800200 */
.L_x_6261:
[----:B------:R-:W5:Y:S01]  /*5bb0*/  LDCU UR4, c[0x0][0x380] ;  /* 0x00007000ff0477ac */ /* 0x000f620008000800 */
[----:B------:R-:W-:Y:S01]  /*5bc0*/  BSSY.RECONVERGENT B7, `(.L_x_6361) ;  /* 0x00005ab000077945 */ /* 0x000fe20003800200 */
[----:B-----5:R-:W-:-:S13]  /*5bd0*/  ISETP.GE.AND P0, PT, R19, UR4, PT ;  /* 0x0000000413007c0c */ /* 0x020fda000bf06270 */
[----:B------:R-:W-:Y:S05]  /*5be0*/  @P0 BRA `(.L_x_6362) ;  /* 0x0000005800a00947 */ /* 0x000fea0003800000 */
[----:B------:R-:W5:Y:S01]  /*5bf0*/  LDCU UR4, c[0x0][0x388] ;  /* 0x00007100ff0477ac */ /* 0x000f620008000800 */
[----:B--23--:R-:W-:Y:S02]  /*5c00*/  HFMA2 R22, -RZ, RZ, 0, 0 ;  /* 0x00000000ff167431 */ /* 0x00cfe400000001ff */
[----:B0-----:R-:W-:Y:S02]  /*5c10*/  IMAD.MOV.U32 R0, RZ, RZ, RZ ;  /* 0x000000ffff007224 */ /* 0x001fe400078e00ff */
[----:B------:R-:W-:Y:S01]  /*5c20*/  IMAD.MOV.U32 R18, RZ, RZ, RZ ;  /* 0x000000ffff127224 */ /* 0x000fe200078e00ff */
[----:B-----5:R-:W-:-:S09]  /*5c30*/  UISETP.NE.AND UP0, UPT, UR4, URZ, UPT ;  /* 0x000000ff0400728c */ /* 0x020fd2000bf05270 */
[----:B------:R-:W-:Y:S05]  /*5c40*/  BRA.U !UP0, `(.L_x_6363) ;  /* 0x0000001508707547 */ /* 0x000fea000b800000 */
[----:B------:R-:W1:Y:S01]  /*5c50*/  LDCU.64 UR4, c[0x0][0x390] ;  /* 0x00007200ff0477ac */ /* 0x000e620008000a00 */
[----:B------:R-:W-:Y:S01]  /*5c60*/  MOV R18, RZ ;  /* 0x000000ff00127202 */ /* 0x000fe20000000f00 */
[----:B------:R-:W0:Y:S01]  /*5c70*/  LDCU UR6, c[0x0][0x38c] ;  /* 0x00007180ff0677ac */ /* 0x000e220008000800 */
[----:B------:R-:W2:Y:S01]  /*5c80*/  LDCU.64 UR8, c[0x0][0x4b8] ;  /* 0x00009700ff0877ac */ /* 0x000ea20008000a00 */
[----:B------:R-:W-:Y:S02]  /*5c90*/  UISETP.NE.AND UP0, UPT, UR41, URZ, UPT ;  /* 0x000000ff2900728c */ /* 0x000fe4000bf05270 */
[----:B-1--4-:R-:W-:Y:S01]  /*5ca0*/  IMAD.HI.U32 R2, R19, UR4, R18 ;  /* 0x0000000413027c27 */ /* 0x012fe2000f8e0012 */
[----:B------:R-:W1:Y:S04]  /*5cb0*/  LDCU UR4, c[0x0][0x4c0] ;  /* 0x00009800ff0477ac */ /* 0x000e680008000800 */
[----:B------:R-:W-:-:S05]  /*5cc0*/  SHF.R.U32.HI R3, RZ, UR5, R2 ;  /* 0x00000005ff037c19 */ /* 0x000fca0008011602 */
[----:B------:R-:W-:-:S04]  /*5cd0*/  IMAD.MOV R22, RZ, RZ, -R3 ;  /* 0x000000ffff167224 */ /* 0x000fc800078e0a03 */
[----:B0-----:R-:W-:-:S04]  /*5ce0*/  IMAD R22, R22, UR6, R19 ;  /* 0x0000000616167c24 */ /* 0x001fc8000f8e0213 */
[C---:B--2---:R-:W-:Y:S02]  /*5cf0*/  IMAD R18, R22.reuse, UR8, RZ ;  /* 0x0000000816127c24 */ /* 0x044fe4000f8e02ff */
        /* <DEDUP_REMOVED lines=337> */
.L_x_6363:
[----:B------:R-:W1:Y:S01]  /*7210*/  LDCU.64 UR6, c[0x0][0x5f0] ;  /* 0x0000be00ff0677ac */ /* 0x000e620008000a00 */
[----:B------:R-:W-:Y:S01]  /*7220*/  BSSY.RECONVERGENT B6, `(.L_x_6364) ;  /* 0x00000ec000067945 */ /* 0x000fe20003800200 */
[----:B------:R-:W-:-:S04]  /*7230*/  UPRMT UR4, UR39, 0x9910, URZ ;  /* 0x0000991027047896 */ /* 0x000fc800080000ff */
[----:B------:R-:W-:Y:S01]  /*7240*/  UISETP.GT.AND UP0, UPT, UR4, 0x9, UPT ;  /* 0x000000090400788c */ /* 0x000fe2000bf04270 */
[----:B-1--4-:R-:W-:-:S05]  /*7250*/  IADD3 R2, P0, PT, R0, UR6, RZ ;  /* 0x0000000600027c10 */ /* 0x012fca000ff1e0ff */
        /* <DEDUP_REMOVED lines=13> */
.L_x_6368:
[----:B------:R-:W2:Y:S02]  /*7330*/  LDG.E.U8 R2, desc[UR36][R2.64] ;  /* 0x0000002402027981 */ /* 0x000ea4000c1e1100 */
[----:B--2---:R3:W4:Y:S02]  /*7340*/  I2F.F64.U16 R16, R2 ;  /* 0x0000000200107312 */ /* 0x0047240000101800 */
[----:B---34-:R-:W-:Y:S05]  /*7350*/  BRA `(.L_x_6370) ;  /* 0x0000000c00607947 */ /* 0x018fea0003800000 */
.L_x_6367:
        /* <DEDUP_REMOVED lines=9> */
.L_x_6372:
[----:B------:R-:W2:Y:S02]  /*73f0*/  LDG.E R2, desc[UR36][R2.64] ;  /* 0x0000002402027981 */ /* 0x000ea4000c1e1900 */
[----:B--2---:R3:W4:Y:S02]  /*7400*/  I2F.F64 R16, R2 ;  /* 0x0000000200107312 */ /* 0x0047240000201c00 */
[----:B---34-:R-:W-:Y:S05]  /*7410*/  BRA `(.L_x_6370) ;  /* 0x0000000c00307947 */ /* 0x018fea0003800000 */
.L_x_6371:
[----:B------:R-:W2:Y:S02]  /*7420*/  LDG.E.U16 R2, desc[UR36][R2.64] ;  /* 0x0000002402027981 */ /* 0x000ea4000c1e1500 */
[----:B--2---:R3:W4:Y:S02]  /*7430*/  I2F.F64.S16 R16, R2 ;  /* 0x0000000200107312 */ /* 0x0047240000101c00 */
[----:B---34-:R-:W-:Y:S05]  /*7440*/  BRA `(.L_x_6370) ;  /* 0x0000000c00247947 */ /* 0x018fea0003800000 */
.L_x_6366:
        /* <DEDUP_REMOVED lines=10> */
.L_x_6374:
[----:B------:R-:W2:Y:S02]  /*74f0*/  LDG.E.U16 R0, desc[UR36][R2.64] ;  /* 0x0000002402007981 */ /* 0x000ea4000c1e1500 */
[----:B--2---:R-:W-:-:S05]  /*7500*/  HADD2.F32 R0, -RZ, R0.H0_H0 ;  /* 0x20000000ff007230 */ /* 0x004fca0000004100 */
[----:B------:R-:W-:-:S04]  /*7510*/  FMUL.FTZ R0, R0, 1 ;  /* 0x3f80000000007820 */ /* 0x000fc80000410000 */
[----:B------:R4:W0:Y:S02]  /*7520*/  F2F.F64.F32 R16, R0 ;  /* 0x0000000000107310 */ /* 0x0008240000201800 */
[----:B0---4-:R-:W-:Y:S05]  /*7530*/  BRA `(.L_x_6370) ;  /* 0x0000000800e87947 */ /* 0x011fea0003800000 */
.L_x_6373:
        /* <DEDUP_REMOVED lines=10> */
.L_x_6376:
[----:B------:R-:W2:Y:S02]  /*75e0*/  LDG.E.U16 R2, desc[UR36][R2.64] ;  /* 0x0000002402027981 */ /* 0x000ea4000c1e1500 */
[----:B--2---:R-:W-:-:S05]  /*75f0*/  HADD2.F32 R0, -RZ, R2.H0_H0 ;  /* 0x20000002ff007230 */ /* 0x004fca0000004100 */
[----:B------:R-:W-:-:S04]  /*7600*/  FMUL.FTZ R0, R0, 1 ;  /* 0x3f80000000007820 */ /* 0x000fc80000410000 */
[----:B------:R3:W4:Y:S02]  /*7610*/  F2F.F64.F32 R16, R0 ;  /* 0x0000000000107310 */ /* 0x0007240000201800 */
[----:B---34-:R-:W-:Y:S05]  /*7620*/  BRA `(.L_x_6370) ;  /* 0x0000000800ac7947 */ /* 0x018fea0003800000 */
.L_x_6375:
[----:B------:R3:W5:Y:S01]  /*7630*/  LDG.E.64 R16, desc[UR36][R2.64] ;  /* 0x0000002402107981 */ /* 0x000762000c1e1b00 */
[----:B------:R-:W-:Y:S05]  /*7640*/  BRA `(.L_x_6370) ;  /* 0x0000000800a47947 */ /* 0x000fea0003800000 */
.L_x_6365:
        /* <DEDUP_REMOVED lines=13> */
.L_x_6379:
[----:B------:R0:W5:Y:S01]  /*7720*/  LDG.E.64 R16, desc[UR36][R2.64] ;  /* 0x0000002402107981 */ /* 0x000162000c1e1b00 */
[----:B------:R-:W-:Y:S05]  /*7730*/  BRA `(.L_x_6370) ;  /* 0x0000000800687947 */ /* 0x000fea0003800000 */
.L_x_6378:
        /* <DEDUP_REMOVED lines=27> */
.L_x_6381:
        /* <DEDUP_REMOVED lines=14> */
.L_x_6380:
[----:B------:R-:W2:Y:S02]  /*79d0*/  LDG.E.U16 R0, desc[UR36][R2.64] ;  /* 0x0000002402007981 */ /* 0x000ea4000c1e1500 */
[----:B--2---:R-:W-:-:S04]  /*79e0*/  IMAD.U32 R0, R0, 0x10000, RZ ;  /* 0x0001000000007824 */ /* 0x004fc800078e00ff */
[----:B------:R-:W-:-:S04]  /*79f0*/  FMUL.FTZ R0, R0, 1 ;  /* 0x3f80000000007820 */ /* 0x000fc80000410000 */
[----:B------:R1:W2:Y:S02]  /*7a00*/  F2F.F64.F32 R16, R0 ;  /* 0x0000000000107310 */ /* 0x0002a40000201800 */
[----:B-12---:R-:W-:Y:S05]  /*7a10*/  BRA `(.L_x_6370) ;  /* 0x0000000400b07947 */ /* 0x006fea0003800000 */
.L_x_6377:
        /* <DEDUP_REMOVED lines=9> */
[----:B--2---:R3:W4:Y:S02]  /*7ab0*/  I2F.F64.U16 R16, R2 ;  /* 0x0000000200107312 */ /* 0x0047240000101800 */
[----:B---34-:R-:W-:Y:S05]  /*7ac0*/  BRA `(.L_x_6370) ;  /* 0x0000000400847947 */ /* 0x018fea0003800000 */
.L_x_6384:
        /* <DEDUP_REMOVED lines=21> */
.L_x_6386:
[----:B------:R-:W-:Y:S05]  /*7c20*/  BSYNC.RECONVERGENT B0 ;  /* 0x0000000000007941 */ /* 0x000fea0003800200 */
.L_x_6385:
[----:B------:R-:W-:Y:S02]  /*7c30*/  SHF.L.U32 R0, R0, 0x14, RZ ;  /* 0x0000001400007819 */ /* 0x000fe400000006ff */
[----:B------:R-:W-:-:S04]  /*7c40*/  LEA R2, R2, 0x3b800000, 0x17 ;  /* 0x3b80000002027811 */ /* 0x000fc800078eb8ff */
[----:B------:R-:W-:-:S05]  /*7c50*/  LOP3.LUT R0, R2, R0, R7, 0xfe, !PT ;  /* 0x0000000002007212 */ /* 0x000fca00078efe07 */
[----:B------:R-:W-:-:S04]  /*7c60*/  FMUL.FTZ R0, R0, 1 ;  /* 0x3f80000000007820 */ /* 0x000fc80000410000 */
[----:B------:R3:W4:Y:S02]  /*7c70*/  F2F.F64.F32 R16, R0 ;  /* 0x0000000000107310 */ /* 0x0007240000201800 */
[----:B---34-:R-:W-:Y:S05]  /*7c80*/  BRA `(.L_x_6370) ;  /* 0x0000000400147947 */ /* 0x018fea0003800000 */
.L_x_6383:
        /* <DEDUP_REMOVED lines=21> */
.L_x_6388:
[----:B------:R-:W-:Y:S05]  /*7de0*/  BSYNC.RECONVERGENT B0 ;  /* 0x0000000000007941 */ /* 0x000fea0003800200 */
.L_x_6387:
[----:B------:R-:W-:Y:S01]  /*7df0*/  IMAD.SHL.U32 R0, R0, 0x200000, RZ ;  /* 0x0020000000007824 */ /* 0x000fe200078e00ff */
[----:B------:R-:W-:-:S04]  /*7e00*/  LEA R2, R2, 0x37800000, 0x17 ;  /* 0x3780000002027811 */ /* 0x000fc800078eb8ff */
[----:B------:R-:W-:-:S05]  /*7e10*/  LOP3.LUT R0, R2, R0, R7, 0xfe, !PT ;  /* 0x0000000002007212 */ /* 0x000fca00078efe07 */
[----:B------:R-:W-:-:S04]  /*7e20*/  FMUL.FTZ R0, R0, 1 ;  /* 0x3f80000000007820 */ /* 0x000fc80000410000 */
[----:B------:R3:W4:Y:S02]  /*7e30*/  F2F.F64.F32 R16, R0 ;  /* 0x0000000000107310 */ /* 0x0007240000201800 */
[----:B---34-:R-:W-:Y:S05]  /*7e40*/  BRA `(.L_x_6370) ;  /* 0x0000000000a47947 */ /* 0x018fea0003800000 */
.L_x_6382:
        /* <DEDUP_REMOVED lines=16> */
[----:B------:R1:W2:Y:S02]  /*7f50*/  @P0 F2F.F64.F32 R16, R0 ;  /* 0x0000000000100310 */ /* 0x0002a40000201800 */
[----:B-12---:R-:W-:Y:S05]  /*7f60*/  BRA `(.L_x_6370) ;  /* 0x00000000005c7947 */ /* 0x006fea0003800000 */
.L_x_6369:
        /* <DEDUP_REMOVED lines=16> */
.L_x_6391:
[----:B------:R-:W-:Y:S01]  /*8070*/  CS2R R16, SRZ ;  /* 0x0000000000107805 */ /* 0x000fe2000001ff00 */
[----:B------:R-:W-:Y:S06]  /*8080*/  BRA `(.L_x_6370) ;  /* 0x0000000000147947 */ /* 0x000fec0003800000 */
.L_x_6390:
[----:B------:R-:W2:Y:S02]  /*8090*/  LDG.E.64 R16, desc[UR36][R2.64] ;  /* 0x0000002402107981 */ /* 0x000ea4000c1e1b00 */
[----:B--2---:R-:W1:Y:S02]  /*80a0*/  I2F.F64.U64 R16, R16 ;  /* 0x0000001000107312 */ /* 0x004e640000301800 */
[----:B-1----:R-:W-:Y:S05]  /*80b0*/  BRA `(.L_x_6370) ;  /* 0x0000000000087947 */ /* 0x002fea0003800000 */
.L_x_6389:
[----:B------:R-:W2:Y:S02]  /*80c0*/  LDG.E R2, desc[UR36][R2.64] ;  /* 0x0000002402027981 */ /* 0x000ea4000c1e1900 */
[----:B--2---:R1:W2:Y:S02]  /*80d0*/  I2F.F64.U32 R16, R2 ;  /* 0x0000000200107312 */ /* 0x0042a40000201800 */
.L_x_6370:
[----:B------:R-:W-:Y:S05]  /*80e0*/  BSYNC.RECONVERGENT B6 ;  /* 0x0000000000067941 */ /* 0x000fea0003800200 */
.L_x_6364:
        /* <DEDUP_REMOVED lines=15> */
[----:B01-3--:R-:W3:Y:S02]  /*81e0*/  LDG.E.S8 R2, desc[UR36][R22.64] ;  /* 0x0000002416027981 */ /* 0x00bee4000c1e1300 */
[----:B---3--:R-:W0:Y:S02]  /*81f0*/  I2F.F64.S16 R2, R2 ;  /* 0x0000000200027312 */ /* 0x008e240000101c00 */
[----:B0-----:R-:W-:Y:S05]  /*8200*/  BRA `(.L_x_6398) ;  /* 0x0000000c006c7947 */ /* 0x001fea0003800000 */
.L_x_6396:
[----:B01-3--:R-:W3:Y:S02]  /*8210*/  LDG.E.U8 R2, desc[UR36][R22.64] ;  /* 0x0000002416027981 */ /* 0x00bee4000c1e1100 */
[----:B---3--:R-:W0:Y:S02]  /*8220*/  I2F.F64.U16 R2, R2 ;  /* 0x0000000200027312 */ /* 0x008e240000101800 */
[----:B0-----:R-:W-:Y:S05]  /*8230*/  BRA `(.L_x_6398) ;  /* 0x0000000c00607947 */ /* 0x001fea0003800000 */
.L_x_6395:
[----:B------:R-:W-:-:S09]  /*8240*/  UISETP.NE.AND UP0, UPT, UR4, 0x2, UPT ;  /* 0x000000020400788c */ /* 0x000fd2000bf05270 */
[----:B------:R-:W-:Y:S05]  /*8250*/  BRA.U !UP0, `(.L_x_6399) ;  /* 0x0000000108287547 */ /* 0x000fea000b800000 */
[----:B------:R-:W-:-:S09]  /*8260*/  UISETP.NE.AND UP0, UPT, UR4, 0x3, UPT ;  /* 0x000000030400788c */ /* 0x000fd2000bf05270 */
[----:B------:R-:W-:Y:S05]  /*8270*/  BRA.U !UP0, `(.L_x_6400) ;  /* 0x0000000108147547 */ /* 0x000fea000b800000 */
[----:B------:R-:W-:-:S09]  /*8280*/  UISETP.NE.AND UP0, UPT, UR4, 0x4, UPT ;  /* 0x000000040400788c */ /* 0x000fd2000bf05270 */
[----:B------:R-:W-:Y:S05]  /*8290*/  BRA.U UP0, `(.L_x_6397) ;  /* 0x0000000900ec7547 */ /* 0x000fea000b800000 */
[----:B01-3--:R-:W3:Y:S02]  /*82a0*/  LDG.E.64 R2, desc[UR36][R22.64] ;  /* 0x0000002416027981 */ /* 0x00bee4000c1e1b00 */
[----:B---3--:R-:W0:Y:S02]  /*82b0*/  I2F.F64.S64 R2, R2 ;  /* 0x0000000200027312 */ /* 0x008e240000301c00 */
[----:B0-----:R-:W-:Y:S05]  /*82c0*/  BRA `(.L_x_6398) ;  /* 0x0000000c003c7947 */ /* 0x001fea0003800000 */
.L_x_6400:
[----:B01-3--:R-:W3:Y:S02]  /*82d0*/  LDG.E R2, desc[UR36][R22.64] ;  /* 0x0000002416027981 */ /* 0x00bee4000c1e1900 */
[----:B---3--:R-:W0:Y:S02]  /*82e0*/  I2F.F64 R2, R2 ;  /* 0x0000000200027312 */ /* 0x008e240000201c00 */
[----:B0-----:R-:W-:Y:S05]  /*82f0*/  BRA `(.L_x_6398) ;  /* 0x0000000c00307947 */ /* 0x001fea0003800000 */
.L_x_6399:
[----:B01-3--:R-:W3:Y:S02]  /*8300*/  LDG.E.U16 R2, desc[UR36][R22.64] ;  /* 0x0000002416027981 */ /* 0x00bee4000c1e1500 */
[----:B---3--:R-:W0:Y:S02]  /*8310*/  I2F.F64.S16 R2, R2 ;  /* 0x0000000200027312 */ /* 0x008e240000101c00 */
[----:B0-----:R-:W-:Y:S05]  /*8320*/  BRA `(.L_x_6398) ;  /* 0x0000000c00247947 */ /* 0x001fea0003800000 */
.L_x_6394:
[----:B------:R-:W-:-:S09]  /*8330*/  UISETP.GT.AND UP0, UPT, UR4, 0x6, UPT ;  /* 0x000000060400788c */ /* 0x000fd2000bf04270 */
[----:B------:R-:W-:Y:S05]  /*8340*/  BRA.U UP0, `(.L_x_6401) ;  /* 0x0000000100347547 */ /* 0x000fea000b800000 */
[----:B------:R-:W-:-:S09]  /*8350*/  UISETP.NE.AND UP0, UPT, UR4, 0x5, UPT ;  /* 0x000000050400788c */ /* 0x000fd2000bf05270 */
[----:B------:R-:W-:Y:S05]  /*8360*/  BRA.U !UP0, `(.L_x_6402) ;  /* 0x0000000108187547 */ /* 0x000fea000b800000 */
[----:B------:R-:W-:-:S09]  /*8370*/  UISETP.NE.AND UP0, UPT, UR4, 0x6, UPT ;  /* 0x000000060400788c */ /* 0x000fd2000bf05270 */
[----:B------:R-:W-:Y:S05]  /*8380*/  BRA.U UP0, `(.L_x_6397) ;  /* 0x0000000900b07547 */ /* 0x000fea000b800000 */
[----:B01-3--:R-:W3:Y:S02]  /*8390*/  LDG.E R2, desc[UR36][R22.64] ;  /* 0x0000002416027981 */ /* 0x00bee4000c1e1900 */
[----:B---3--:R-:W-:-:S06]  /*83a0*/  FMUL.FTZ R2, R2, 1 ;  /* 0x3f80000002027820 */ /* 0x008fcc0000410000 */
[----:B------:R-:W1:Y:S02]  /*83b0*/  F2F.F64.F32 R2, R2 ;  /* 0x0000000200027310 */ /* 0x000e640000201800 */
[----:B-1----:R-:W-:Y:S05]  /*83c0*/  BRA `(.L_x_6398) ;  /* 0x0000000800fc7947 */ /* 0x002fea0003800000 */
.L_x_6402:
[----:B------:R-:W4:Y:S02]  /*83d0*/  LDG.E.U16 R0, desc[UR36][R22.64] ;  /* 0x0000002416007981 */ /* 0x000f24000c1e1500 */
[----:B----4-:R-:W-:-:S05]  /*83e0*/  HADD2.F32 R0, -RZ, R0.H0_H0 ;  /* 0x20000000ff007230 */ /* 0x010fca0000004100 */
[----:B------:R-:W-:-:S04]  /*83f0*/  FMUL.FTZ R0, R0, 1 ;  /* 0x3f80000000007820 */ /* 0x000fc80000410000 */
[----:B01-3--:R1:W3:Y:S02]  /*8400*/  F2F.F64.F32 R2, R0 ;  /* 0x0000000000027310 */ /* 0x00b2e40000201800 */
[----:B-1-3--:R-:W-:Y:S05]  /*8410*/  BRA `(.L_x_6398) ;  /* 0x0000000800e87947 */ /* 0x00afea0003800000 */
.L_x_6401:
        /* <DEDUP_REMOVED lines=8> */
[----:B------:R-:W1:Y:S02]  /*84a0*/  F2F.F64.F32 R2, R2 ;  /* 0x0000000200027310 */ /* 0x000e640000201800 */
[----:B-1----:R-:W-:Y:S05]  /*84b0*/  BRA `(.L_x_6398) ;  /* 0x0000000800c07947 */ /* 0x002fea0003800000 */
.L_x_6404:
[----:B------:R-:W4:Y:S02]  /*84c0*/  LDG.E.U16 R22, desc[UR36][R22.64] ;  /* 0x0000002416167981 */ /* 0x000f24000c1e1500 */
[----:B----4-:R-:W-:-:S05]  /*84d0*/  HADD2.F32 R0, -RZ, R22.H0_H0 ;  /* 0x20000016ff007230 */ /* 0x010fca0000004100 */
[----:B------:R-:W-:-:S04]  /*84e0*/  FMUL.FTZ R0, R0, 1 ;  /* 0x3f80000000007820 */ /* 0x000fc80000410000 */
[----:B01-3--:R1:W3:Y:S02]  /*84f0*/  F2F.F64.F32 R2, R0 ;  /* 0x0000000000027310 */ /* 0x00b2e40000201800 */
[----:B-1-3--:R-:W-:Y:S05]  /*8500*/  BRA `(.L_x_6398) ;  /* 0x0000000800ac7947 */ /* 0x00afea0003800000 */
.L_x_6403:
[----:B01-3--:R0:W5:Y:S01]  /*8510*/  LDG.E.64 R2, desc[UR36][R22.64] ;  /* 0x0000002416027981 */ /* 0x00b162000c1e1b00 */
[----:B------:R-:W-:Y:S05]  /*8520*/  BRA `(.L_x_6398) ;  /* 0x0000000800a47947 */ /* 0x000fea0003800000 */
.L_x_6393:
        /* <DEDUP_REMOVED lines=9> */
[----:B01-3--:R-:W-:Y:S02]  /*85c0*/  MOV R2, RZ ;  /* 0x000000ff00027202 */ /* 0x00bfe40000000f00 */
[----:B----4-:R-:W-:-:S04]  /*85d0*/  ISETP.NE.AND P0, PT, R22, RZ, PT ;  /* 0x000000ff1600720c */ /* 0x010fc80003f05270 */
[----:B------:R-:W-:Y:S01]  /*85e0*/  FSEL R3, RZ, 1.875, !P0 ;  /* 0x3ff00000ff037808 */ /* 0x000fe20004000000 */
[----:B------:R-:W-:Y:S08]  /*85f0*/  BRA `(.L_x_6398) ;  /* 0x0000000800707947 */ /* 0x000ff00003800000 */
.L_x_6407:
[----:B01-3--:R1:W5:Y:S01]  /*8600*/  LDG.E.64 R2, desc[UR36][R22.64] ;  /* 0x0000002416027981 */ /* 0x00b362000c1e1b00 */
[----:B------:R-:W-:Y:S05]  /*8610*/  BRA `(.L_x_6398) ;  /* 0x0000000800687947 */ /* 0x000fea0003800000 */
.L_x_6406:
[----:B------:R-:W-:-:S09]  /*8620*/  UISETP.NE.AND UP0, UPT, UR4, 0xf, UPT ;  /* 0x0000000f0400788c */ /* 0x000fd2000bf05270 */
[----:B------:R-:W-:Y:S05]  /*8630*/  BRA.U !UP0, `(.L_x_6408) ;  /* 0x00000001089c7547 */ /* 0x000fea000b800000 */
[----:B------:R-:W-:-:S09]  /*8640*/  UISETP.NE.AND UP0, UPT, UR4, 0x17, UPT ;  /* 0x000000170400788c */ /* 0x000fd2000bf05270 */
[----:B------:R-:W-:Y:S05]  /*8650*/  BRA.U !UP0, `(.L_x_6409) ;  /* 0x00000001085c7547 */ /* 0x000fea000b800000 */
[----:B------:R-:W-:-:S09]  /*8660*/  UISETP.NE.AND UP0, UPT, UR4, 0x18, UPT ;  /* 0x000000180400788c */ /* 0x000fd2000bf05270 */
[----:B------:R-:W-:Y:S05]  /*8670*/  BRA.U UP0, `(.L_x_6397) ;  /* 0x0000000500f47547 */ /* 0x000fea000b800000 */
[----:B------:R-:W4:Y:S01]  /*8680*/  LDG.E.U8 R0, desc[UR36][R22.64] ;  /* 0x0000002416007981 */ /* 0x000f22000c1e1100 */
[----:B------:R-:W-:Y:S02]  /*8690*/  HFMA2 R4, -RZ, RZ, 0, 1.847743988037109375e-06 ;  /* 0x0000001fff047431 */ /* 0x000fe400000001ff */
        /* <DEDUP_REMOVED lines=16> */
[----:B------:R-:W-:-:S06]  /*87a0*/  FMUL.FTZ R3, R3, 1 ;  /* 0x3f80000003037820 */ /* 0x000fcc0000410000 */
[----:B------:R-:W3:Y:S02]  /*87b0*/  F2F.F64.F32 R2, R3 ;  /* 0x0000000300027310 */ /* 0x000ee40000201800 */
[----:B---3--:R-:W-:Y:S05]  /*87c0*/  BRA `(.L_x_6398) ;  /* 0x0000000400fc7947 */ /* 0x008fea0003800000 */
.L_x_6409:
[----:B0--3--:R-:W3:Y:S02]  /*87d0*/  LDG.E.U8 R3, desc[UR36][R22.64] ;  /* 0x0000002416037981 */ /* 0x009ee4000c1e1100 */
[C---:B---3--:R-:W-:Y:S01]  /*87e0*/  SHF.L.U32 R0, R3.reuse, 0x19, RZ ;  /* 0x0000001903007819 */ /* 0x048fe200000006ff */
[----:B------:R-:W-:-:S03]  /*87f0*/  IMAD.SHL.U32 R3, R3, 0x100, RZ ;  /* 0x0000010003037824 */ /* 0x000fc600078e00ff */
[----:B------:R-:W-:-:S13]  /*8800*/  ISETP.GE.U32.AND P0, PT, R0, 0x8000000, PT ;  /* 0x080000000000780c */ /* 0x000fda0003f06070 */
[C---:B-1----:R-:W-:Y:S02]  /*8810*/  @!P0 LOP3.LUT R2, R3.reuse, 0x7f00, RZ, 0xc0, !PT ;  /* 0x00007f0003028812 */ /* 0x042fe400078ec0ff */
        /* <DEDUP_REMOVED lines=9> */
.L_x_6408:
[----:B------:R-:W4:Y:S02]  /*88b0*/  LDG.E.U16 R0, desc[UR36][R22.64] ;  /* 0x0000002416007981 */ /* 0x000f24000c1e1500 */
[----:B----4-:R-:W-:-:S05]  /*88c0*/  SHF.L.U32 R0, R0, 0x10, RZ ;  /* 0x0000001000007819 */ /* 0x010fca00000006ff */
[----:B------:R-:W-:-:S04]  /*88d0*/  FMUL.FTZ R0, R0, 1 ;  /* 0x3f80000000007820 */ /* 0x000fc80000410000 */
[----:B01-3--:R3:W4:Y:S02]  /*88e0*/  F2F.F64.F32 R2, R0 ;  /* 0x0000000000027310 */ /* 0x00b7240000201800 */
[----:B---34-:R-:W-:Y:S05]  /*88f0*/  BRA `(.L_x_6398) ;  /* 0x0000000400b07947 */ /* 0x018fea0003800000 */
.L_x_6405:
        /* <DEDUP_REMOVED lines=8> */
[----:B01-3--:R-:W3:Y:S02]  /*8980*/  LDG.E.U16 R2, desc[UR36][R22.64] ;  /* 0x0000002416027981 */ /* 0x00bee4000c1e1500 */
[----:B---3--:R-:W4:Y:S02]  /*8990*/  I2F.F64.U16 R2, R2 ;  /* 0x0000000200027312 */ /* 0x008f240000101800 */
[----:B----4-:R-:W-:Y:S05]  /*89a0*/  BRA `(.L_x_6398) ;  /* 0x0000000400847947 */ /* 0x010fea0003800000 */
.L_x_6412:
        /* <DEDUP_REMOVED lines=21> */
.L_x_6414:
[----:B------:R-:W-:Y:S05]  /*8b00*/  BSYNC.RECONVERGENT B0 ;  /* 0x0000000000007941 */ /* 0x000fea0003800200 */
.L_x_6413:
[----:B------:R-:W-:Y:S01]  /*8b10*/  IMAD.SHL.U32 R0, R0, 0x100000, RZ ;  /* 0x0010000000007824 */ /* 0x000fe200078e00ff */
[----:B------:R-:W-:-:S04]  /*8b20*/  LEA R2, R2, 0x3b800000, 0x17 ;  /* 0x3b80000002027811 */ /* 0x000fc800078eb8ff */
[----:B------:R-:W-:-:S05]  /*8b30*/  LOP3.LUT R0, R2, R0, R7, 0xfe, !PT ;  /* 0x0000000002007212 */ /* 0x000fca00078efe07 */
[----:B------:R-:W-:-:S04]  /*8b40*/  FMUL.FTZ R0, R0, 1 ;  /* 0x3f80000000007820 */ /* 0x000fc80000410000 */
[----:B------:R4:W0:Y:S02]  /*8b50*/  F2F.F64.F32 R2, R0 ;  /* 0x0000000000027310 */ /* 0x0008240000201800 */
[----:B0---4-:R-:W-:Y:S05]  /*8b60*/  BRA `(.L_x_6398) ;  /* 0x0000000400147947 */ /* 0x011fea0003800000 */
.L_x_6411:
        /* <DEDUP_REMOVED lines=21> */
.L_x_6416:
[----:B------:R-:W-:Y:S05]  /*8cc0*/  BSYNC.RECONVERGENT B0 ;  /* 0x0000000000007941 */ /* 0x000fea0003800200 */
.L_x_6415:
[----:B------:R-:W-:Y:S02]  /*8cd0*/  SHF.L.U32 R0, R0, 0x15, RZ ;  /* 0x0000001500007819 */ /* 0x000fe400000006ff */
[----:B------:R-:W-:-:S04]  /*8ce0*/  LEA R2, R2, 0x37800000, 0x17 ;  /* 0x3780000002027811 */ /* 0x000fc800078eb8ff */
[----:B------:R-:W-:-:S05]  /*8cf0*/  LOP3.LUT R0, R2, R0, R7, 0xfe, !PT ;  /* 0x0000000002007212 */ /* 0x000fca00078efe07 */
[----:B------:R-:W-:-:S04]  /*8d00*/  FMUL.FTZ R0, R0, 1 ;  /* 0x3f80000000007820 */ /* 0x000fc80000410000 */
[----:B------:R4:W0:Y:S02]  /*8d10*/  F2F.F64.F32 R2, R0 ;  /* 0x0000000000027310 */ /* 0x0008240000201800 */
[----:B0---4-:R-:W-:Y:S05]  /*8d20*/  BRA `(.L_x_6398) ;  /* 0x0000000000a47947 */ /* 0x011fea0003800000 */
.L_x_6410:
[----:B------:R-:W-:-:S09]  /*8d30*/  UISETP.NE.AND UP0, UPT, UR4, 0x1c, UPT ;  /* 0x0000001c0400788c */ /* 0x000fd2000bf05270 */
[----:B------:R-:W-:Y:S05]  /*8d40*/  BRA.U !UP0, `(.L_x_6417) ;  /* 0x0000000108947547 */ /* 0x000fea000b800000 */
[----:B------:R-:W-:-:S09]  /*8d50*/  UISETP.NE.AND UP0, UPT, UR4, 0x1d, UPT ;  /* 0x0000001d0400788c */ /* 0x000fd2000bf05270 */
[----:B------:R-:W-:Y:S05]  /*8d60*/  BRA.U !UP0, `(.L_x_6418) ;  /* 0x0000000108807547 */ /* 0x000fea000b800000 */
[----:B------:R-:W-:-:S09]  /*8d70*/  UISETP.NE.AND UP0, UPT, UR4, 0x2c, UPT ;  /* 0x0000002c0400788c */ /* 0x000fd2000bf05270 */
[----:B------:R-:W-:Y:S05]  /*8d80*/  BRA.U UP0, `(.L_x_6397) ;  /* 0x0000000100307547 */ /* 0x000fea000b800000 */
[----:B------:R-:W4:Y:S01]  /*8d90*/  LDG.E.U8 R0, desc[UR36][R22.64] ;  /* 0x0000002416007981 */ /* 0x000f22000c1e1100 */
[----:B0--3--:R-:W-:Y:S02]  /*8da0*/  HFMA2 R3, -RZ, RZ, 0.5, 0 ;  /* 0x38000000ff037431 */ /* 0x009fe400000001ff */
[----:B-1----:R-:W-:Y:S01]  /*8db0*/  IMAD.MOV.U32 R2, RZ, RZ, 0x0 ;  /* 0x00000000ff027424 */ /* 0x002fe200078e00ff */
        /* <DEDUP_REMOVED lines=9> */
.L_x_6397:
[----:B01-3--:R-:W-:Y:S01]  /*8e50*/  MOV R2, 0x0 ;  /* 0x0000000000027802 */ /* 0x00bfe20000000f00 */
[----:B------:R-:W0:Y:S01]  /*8e60*/  LDCU.64 UR4, c[0x4][0x128] ;  /* 0x01002500ff0477ac */ /* 0x000e220008000a00 */
[----:B------:R-:W-:Y:S02]  /*8e70*/  HFMA2 R8, -RZ, RZ, 0, 4.64916229248046875e-06 ;  /* 0x0000004eff087431 */ /* 0x000fe400000001ff */
[----:B------:R-:W-:Y:S01]  /*8e80*/  IMAD.MOV.U32 R12, RZ, RZ, 0x1 ;  /* 0x00000001ff0c7424 */ /* 0x000fe200078e00ff */
[----:B------:R-:W-:Y:S01]  /*8e90*/  MOV R13, RZ ;  /* 0x000000ff000d7202 */ /* 0x000fe20000000f00 */
[----:B------:R-:W1:Y:S01]  /*8ea0*/  LDCU.64 UR6, c[0x4][0x130] ;  /* 0x01002600ff0677ac */ /* 0x000e620008000a00 */
[----:B------:R-:W3:Y:S01]  /*8eb0*/  LDC.64 R2, c[0x4][R2] ;  /* 0x0100000002027b82 */ /* 0x000ee20000000a00 */
[----:B------:R-:W4:Y:S01]  /*8ec0*/  LDCU.64 UR8, c[0x4][0x8] ;  /* 0x01000100ff0877ac */ /* 0x000f220008000a00 */
[----:B0-----:R-:W-:Y:S01]  /*8ed0*/  MOV R4, UR4 ;  /* 0x0000000400047c02 */ /* 0x001fe20008000f00 */
[----:B------:R-:W-:Y:S01]  /*8ee0*/  IMAD.U32 R5, RZ, RZ, UR5 ;  /* 0x00000005ff057e24 */ /* 0x000fe2000f8e00ff */
[----:B-1----:R-:W-:Y:S01]  /*8ef0*/  MOV R6, UR6 ;  /* 0x0000000600067c02 */ /* 0x002fe20008000f00 */
[----:B------:R-:W-:Y:S01]  /*8f00*/  IMAD.U32 R7, RZ, RZ, UR7 ;  /* 0x00000007ff077e24 */ /* 0x000fe2000f8e00ff */
[----:B----4-:R-:W-:Y:S01]  /*8f10*/  MOV R10, UR8 ;  /* 0x00000008000a7c02 */ /* 0x010fe20008000f00 */
[----:B------:R-:W-:-:S07]  /*8f20*/  IMAD.U32 R11, RZ, RZ, UR9 ;  /* 0x00000009ff0b7e24 */ /* 0x000fce000f8e00ff */
[----:B------:R-:W-:-:S07]  /*8f30*/  LEPC R20, `(.L_x_6419) ;  /* 0x000000001014794e */ /* 0x000fce0000000000 */
[----:B--23-5:R-:W-:Y:S05]  /*8f40*/  CALL.ABS.NOINC R2 ;  /* 0x0000000002007343 */ /* 0x02cfea0003c00000 */
.L_x_6419:
[----:B------:R-:W-:Y:S01]  /*8f50*/  CS2R R2, SRZ ;  /* 0x0000000000027805 */ /* 0x000fe2000001ff00 */
[----:B------:R-:W-:Y:S06]  /*8f60*/  BRA `(.L_x_6398) ;  /* 0x0000000000147947 */ /* 0x000fec0003800000 */
.L_x_6418:
[----:B01-3--:R-:W3:Y:S02]  /*8f70*/  LDG.E.64 R2, desc[UR36][R22.64] ;  /* 0x0000002416027981 */ /* 0x00bee4000c1e1b00 */
[----:B---3--:R-:W4:Y:S02]  /*8f80*/  I2F.F64.U64 R2, R2 ;  /* 0x0000000200027312 */ /* 0x008f240000301800 */
[----:B----4-:R-:W-:Y:S05]  /*8f90*/  BRA `(.L_x_6398) ;  /* 0x0000000000087947 */ /* 0x010fea0003800000 */
.L_x_6417:
[----:B01-3--:R-:W3:Y:S02]  /*8fa0*/  LDG.E R2, desc[UR36][R22.64] ;  /* 0x0000002416027981 */ /* 0x00bee4000c1e1900 */
[----:B---3--:R-:W3:Y:S02]  /*8fb0*/  I2F.F64.U32 R2, R2 ;  /* 0x0000000200027312 */ /* 0x008ee40000201800 */
.L_x_6398:
[----:B------:R-:W-:Y:S05]  /*8fc0*/  BSYNC.RECONVERGENT B6 ;  /* 0x0000000000067941 */ /* 0x000fea0003800200 */
.L_x_6392:
[----:B---3-5:R-:W3:Y:S01]  /*8fd0*/  DMUL R4, R2, R2 ;  /* 0x0000000202047228 */ /* 0x028ee20000000000 */
[----:B------:R-:W-:Y:S01]  /*8fe0*/  UMOV UR4, 0x6d4801f7 ;  /* 0x6d4801f700047882 */ /* 0x000fe20000000000 */
[----:B------:R-:W-:Y:S01]  /*8ff0*/  UMOV UR5, 0x3fa6e4e2 ;  /* 0x3fa6e4e200057882 */ /* 0x000fe20000000000 */
[----:B------:R-:W-:-:S15]  /*9000*/  BSSY.RECONVERGENT B0, `(.L_x_6420) ;  /* 0x0000107000007945 */ /* 0x000fde0003800200 */
[----:B------:R-:W-:-:S15]  /*9010*/  NOP ;  /* 0x0000000000007918 */ /* 0x000fde0000000000 */
[----:B------:R-:W-:-:S15]  /*9020*/  NOP ;  /* 0x0000000000007918 */ /* 0x000fde0000000000 */
[----:B------:R-:W-:-:S15]  /*9030*/  NOP ;  /* 0x0000000000007918 */ /* 0x000fde0000000000 */
[----:B------:R-:W-:-:S01]  /*9040*/  NOP ;  /* 0x0000000000007918 */ /* 0x000fc20000000000 */
[----:B---3--:R-:W3:-:S15]  /*9050*/  DMUL R6, R4, R2 ;  /* 0x0000000204067228 */ /* 0x008ede0000000000 */
[----:B------:R-:W-:-:S15]  /*9060*/  NOP ;  /* 0x0000000000007918 */ /* 0x000fde0000000000 */
[----:B------:R-:W-:-:S15]  /*9070*/  NOP ;  /* 0x0000000000007918 */ /* 0x000fde0000000000 */
[----:B------:R-:W-:-:S15]  /*9080*/  NOP ;  /* 0x0000000000007918 */ /* 0x000fde0000000000 */
[----:B------:R-:W-:-:S04]  /*9090*/  NOP ;  /* 0x0000000000007918 */ /* 0x000fc80000000000 */
[----:B---3--:R3:W4:Y:S01]  /*90a0*/  DFMA R8, R6, UR4, R2 ;  /* 0x0000000406087c2b */ /* 0x0087220008000002 */
[----:B------:R-:W-:Y:S01]  /*90b0*/  UMOV UR4, 0x24dd2f1a ;  /* 0x24dd2f1a00047882 */ /* 0x000fe20000000000 */
[----:B---3--:R-:W-:Y:S01]  /*90c0*/  IMAD.MOV.U32 R6, RZ, RZ, 0x33d43651 ;  /* 0x33d43651ff067424 */ /* 0x008fe200078e00ff */
[----:B------:R-:W-:Y:S01]  /*90d0*/  MOV R7, 0x3fe98845 ;  /* 0x3fe9884500077802 */ /* 0x000fe20000000f00 */
[----:B------:R-:W-:-:S15]  /*90e0*/  UMOV UR5, 0x3fe4f922 ;  /* 0x3fe4f92200057882 */ /* 0x000fde0000000000 */
[----:B------:R-:W-:-:S15]  /*90f0*/  NOP ;  /* 0x0000000000007918 */ /* 0x000fde0000000000 */
[----:B------:R-:W-:-:S15]  /*9100*/  NOP ;  /* 0x0000000000007918 */ /* 0x000fde0000000000 */
[----:B------:R-:W-:-:S15]  /*9110*/  NOP ;  /* 0x0000000000007918 */ /* 0x000fde0000000000 */
[----:B----4-:R-:W3:Y:S02]  /*9120*/  DMUL R8, R8, R6 ;  /* 0x0000000608087228 */ /* 0x010ee40000000000 */
[----:B---3--:R-:W-:Y:S01]  /*9130*/  LOP3.LUT R11, R9, 0x7fffffff, RZ, 0xc0, !PT ;  /* 0x7fffffff090b7812 */ /* 0x008fe200078ec0ff */
[----:B------:R-:W-:-:S15]  /*9140*/  IMAD.MOV.U32 R10, RZ, RZ, R8 ;  /* 0x000000ffff0a7224 */ /* 0x000fde00078e0008 */
[----:B------:R-:W-:-:S15]  /*9150*/  NOP ;  /* 0x0000000000007918 */ /* 0x000fde0000000000 */
[----:B------:R-:W-:-:S15]  /*9160*/  NOP ;  /* 0x0000000000007918 */ /* 0x000fde0000000000 */
[----:B------:R-:W-:-:S15]  /*9170*/  NOP ;  /* 0x0000000000007918 */ /* 0x000fde0000000000 */
[----:B------:R-:W-:-:S01]  /*9180*/  NOP ;  /* 0x0000000000007918 */ /* 0x000fc20000000000 */
[----:B------:R-:W3:Y:S02]  /*9190*/  DSETP.GE.AND P0, PT, R10, UR4, PT ;  /* 0x000000040a007e2a */ /* 0x000ee4000bf06000 */
[----:B---3--:R-:W-:Y:S05]  /*91a0*/  @!P0 BRA `(.L_x_6421) ;  /* 0x0000000800648947 */ /* 0x008fea0003800000 */
[----:B------:R-:W3:Y:S01]  /*91b0*/  DADD R12, R10, R10 ;  /* 0x000000000a0c7229 */ /* 0x000ee2000000000a */
[----:B------:R-:W-:Y:S01]  /*91c0*/  UMOV UR4, 0xf0000000 ;  /* 0xf000000000047882 */ /* 0x000fe20000000000 */
[----:B------:R-:W-:-:S15]  /*91d0*/  UMOV UR5, 0x380fffff ;  /* 0x380fffff00057882 */ /* 0x000fde0000000000 */
[----:B------:R-:W-:-:S15]  /*91e0*/  NOP ;  /* 0x0000000000007918 */ /* 0x000fde0000000000 */
[----:B------:R-:W-:-:S15]  /*91f0*/  NOP ;  /* 0x0000000000007918 */ /* 0x000fde0000000000 */
[----:B------:R-:W-:-:S15]  /*9200*/  NOP ;  /* 0x0000000000007918 */ /* 0x000fde0000000000 */
[----:B------:R-:W-:-:S02]  /*9210*/  NOP ;  /* 0x0000000000007918 */ /* 0x000fc40000000000 */
[----:B---3--:R-:W3:Y:S01]  /*9220*/  F2F.F32.F64 R0, R12 ;  /* 0x0000000c00007310 */ /* 0x008ee20000301000 */
[----:B01----:R-:W-:Y:S01]  /*9230*/  MOV R22, 0xf89b6999 ;  /* 0xf89b699900167802 */ /* 0x003fe20000000f00 */
[----:B------:R-:W-:-:S15]  /*9240*/  IMAD.MOV.U32 R23, RZ, RZ, 0x3e928a27 ;  /* 0x3e928a27ff177424 */ /* 0x000fde00078e00ff */
[----:B------:R-:W-:-:S15]  /*9250*/  NOP ;  /* 0x0000000000007918 */ /* 0x000fde0000000000 */
[----:B------:R-:W-:-:S15]  /*9260*/  NOP ;  /* 0x0000000000007918 */ /* 0x000fde0000000000 */
[----:B------:R-:W-:-:S15]  /*9270*/  NOP ;  /* 0x0000000000007918 */ /* 0x000fde0000000000 */
[----:B------:R-:W-:-:S02]  /*9280*/  NOP ;  /* 0x0000000000007918 */ /* 0x000fc40000000000 */
[----:B------:R-:W3:Y:S01]  /*9290*/  DSETP.GEU.AND P0, PT, |R12|, UR4, PT ;  /* 0x000000040c007e2a */ /* 0x000ee2000bf0e200 */
[----:B------:R-:W-:Y:S01]  /*92a0*/  UMOV UR4, 0xfefa39ef ;  /* 0xfefa39ef00047882 */ /* 0x000fe20000000000 */
[----:B---3--:R-:W-:Y:S01]  /*92b0*/  @!P0 FMUL R0, R0, 1.175494350822287508e-38 ;  /* 0x0080000000008820 */ /* 0x008fe20000400000 */
        /* <DEDUP_REMOVED lines=8> */
[----:B------:R-:W1:Y:S01]  /*9340*/  F2F.F64.F32 R20, R8 ;  /* 0x0000000800147310 */ /* 0x000e620000201800 */
[----:B0-----:R-:W-:-:S15]  /*9350*/  FMUL.FTZ R10, R10, 1 ;  /* 0x3f8000000a0a7820 */ /* 0x001fde0000410000 */
[----:B------:R-:W-:-:S15]  /*9360*/  NOP ;  /* 0x0000000000007918 */ /* 0x000fde0000000000 */
[----:B------:R-:W-:-:S15]  /*9370*/  NOP ;  /* 0x0000000000007918 */ /* 0x000fde0000000000 */
[----:B------:R-:W-:-:S15]  /*9380*/  NOP ;  /* 0x0000000000007918 */ /* 0x000fde0000000000 */
[----:B------:R-:W-:-:S03]  /*9390*/  NOP ;  /* 0x0000000000007918 */ /* 0x000fc60000000000 */
[----:B-1----:R-:W0:Y:S01]  /*93a0*/  DFMA R20, R20, -UR4, R12 ;  /* 0x8000000414147c2b */ /* 0x002e22000800000c */
[----:B------:R-:W-:Y:S01]  /*93b0*/  UMOV UR4, 0xa4741b81 ;  /* 0xa4741b8100047882 */ /* 0x000fe20000000000 */
[----:B------:R-:W-:-:S15]  /*93c0*/  UMOV UR5, 0x3e5ae904 ;  /* 0x3e5ae90400057882 */ /* 0x000fde0000000000 */
[----:B------:R-:W-:-:S15]  /*93d0*/  NOP ;  /* 0x0000000000007918 */ /* 0x000fde0000000000 */
[----:B------:R-:W-:-:S15]  /*93e0*/  NOP ;  /* 0x0000000000007918 */ /* 0x000fde0000000000 */
[----:B------:R-:W-:-:S15]  /*93f0*/  NOP ;  /* 0x0000000000007918 */ /* 0x000fde0000000000 */
[----:B------:R-:W-:-:S02]  /*9400*/  NOP ;  /* 0x0000000000007918 */ /* 0x000fc40000000000 */
[----:B------:R-:W1:-:S15]  /*9410*/  F2F.F64.F32 R14, R10 ;  /* 0x0000000a000e7310 */ /* 0x000e5e0000201800 */
        /* <DEDUP_REMOVED lines=70> */
[----:B-1----:R-:W-:-:S15]  /*9880*/  DADD R12, -R14, 1 ;  /* 0x3ff000000e0c7429 */ /* 0x002fde0000000100 */
        /* <DEDUP_REMOVED lines=9> */
[----:B0-----:R0:W1:Y:S02]  /*9920*/  DFMA R12, -R22, R14, R12 ;  /* 0x0000000e160c722b */ /* 0x001064000000010c */
[----:B0-----:R-:W-:-:S15]  /*9930*/  MOV R14, RZ ;  /* 0x000000ff000e7202 */ /* 0x001fde0000000f00 */
[----:B------:R-:W-:-:S15]  /*9940*/  NOP ;  /* 0x0000000000007918 */ /* 0x000fde0000000000 */
[----:B------:R-:W-:-:S15]  /*9950*/  NOP ;  /* 0x0000000000007918 */ /* 0x000fde0000000000 */
[----:B------:R-:W-:-:S15]  /*9960*/  NOP ;  /* 0x0000000000007918 */ /* 0x000fde0000000000 */
[----:B------:R-:W-:-:S02]  /*9970*/  NOP ;  /* 0x0000000000007918 */ /* 0x000fc40000000000 */
[----:B-1----:R-:W0:Y:S02]  /*9980*/  DADD R12, -R12, 2 ;  /* 0x400000000c0c7429 */ /* 0x002e240000000100 */
        /* <DEDUP_REMOVED lines=15> */
[----:B0-----:R0:W1:Y:S02]  /*9a80*/  DFMA R20, R14, R20, R14 ;  /* 0x000000140e14722b */ /* 0x001064000000000e */
[----:B0-----:R-:W-:Y:S01]  /*9a90*/  IMAD.MOV.U32 R14, RZ, RZ, 0x0 ;  /* 0x00000000ff0e7424 */ /* 0x001fe200078e00ff */
[----:B------:R-:W-:-:S15]  /*9aa0*/  MOV R15, 0x40000000 ;  /* 0x40000000000f7802 */ /* 0x000fde0000000f00 */
[----:B------:R-:W-:-:S15]  /*9ab0*/  NOP ;  /* 0x0000000000007918 */ /* 0x000fde0000000000 */
[----:B------:R-:W-:-:S15]  /*9ac0*/  NOP ;  /* 0x0000000000007918 */ /* 0x000fde0000000000 */
[----:B------:R-:W-:-:S15]  /*9ad0*/  NOP ;  /* 0x0000000000007918 */ /* 0x000fde0000000000 */
[----:B------:R-:W-:-:S01]  /*9ae0*/  NOP ;  /* 0x0000000000007918 */ /* 0x000fc20000000000 */
[----:B-1----:R-:W0:Y:S02]  /*9af0*/  DFMA R20, R20, -R14, 1 ;  /* 0x3ff000001414742b */ /* 0x002e24000000080e */
[----:B0-----:R-:W-:Y:S02]  /*9b00*/  FSEL R11, R21, 1.875, !P0 ;  /* 0x3ff00000150b7808 */ /* 0x001fe40004000000 */
[----:B------:R-:W-:Y:S02]  /*9b10*/  FSEL R8, R20, RZ, !P0 ;  /* 0x000000ff14087208 */ /* 0x000fe40004000000 */
[----:B------:R-:W-:Y:S01]  /*9b20*/  LOP3.LUT R9, R11, 0x80000000, R9, 0xb8, !PT ;  /* 0x800000000b097812 */ /* 0x000fe200078eb809 */
[----:B------:R-:W-:Y:S06]  /*9b30*/  BRA `(.L_x_6422) ;  /* 0x00000004004c7947 */ /* 0x000fec0003800000 */
.L_x_6421:
[----:B------:R-:W-:Y:S01]  /*9b40*/  IMAD.MOV.U32 R12, RZ, RZ, 0x420afc3d ;  /* 0x420afc3dff0c7424 */ /* 0x000fe200078e00ff */
[----:B------:R-:W-:Y:S01]  /*9b50*/  MOV R13, 0x3f14359f ;  /* 0x3f14359f000d7802 */ /* 0x000fe20000000f00 */
[----:B------:R-:W-:Y:S01]  /*9b60*/  UMOV UR4, 0xe2f5e964 ;  /* 0xe2f5e96400047882 */ /* 0x000fe20000000000 */
[----:B------:R-:W-:Y:S01]  /*9b70*/  UMOV UR5, 0x3ef0bc46 ;  /* 0x3ef0bc4600057882 */ /* 0x000fe20000000000 */
[----:B------:R-:W3:-:S15]  /*9b80*/  DMUL R10, R8, R8 ;  /* 0x00000008080a7228 */ /* 0x000ede0000000000 */
[----:B------:R-:W-:-:S15]  /*9b90*/  NOP ;  /* 0x0000000000007918 */ /* 0x000fde0000000000 */
[----:B------:R-:W-:-:S15]  /*9ba0*/  NOP ;  /* 0x0000000000007918 */ /* 0x000fde0000000000 */
[----:B------:R-:W-:-:S15]  /*9bb0*/  NOP ;  /* 0x0000000000007918 */ /* 0x000fde0000000000 */
[----:B------:R-:W-:-:S04]  /*9bc0*/  NOP ;  /* 0x0000000000007918 */ /* 0x000fc80000000000 */
[----:B---3--:R-:W3:Y:S01]  /*9bd0*/  DFMA R12, R10, -UR4, R12 ;  /* 0x800000040a0c7c2b */ /* 0x008ee2000800000c */
[----:B------:R-:W-:Y:S01]  /*9be0*/  UMOV UR4, 0x728c5d84 ;  /* 0x728c5d8400047882 */ /* 0x000fe20000000000 */
[----:B------:R-:W-:-:S15]  /*9bf0*/  UMOV UR5, 0x3f2df9f0 ;  /* 0x3f2df9f000057882 */ /* 0x000fde0000000000 */
[----:B------:R-:W-:-:S15]  /*9c00*/  NOP ;  /* 0x0000000000007918 */ /* 0x000fde0000000000 */
[----:B------:R-:W-:-:S15]  /*9c10*/  NOP ;  /* 0x0000000000007918 */ /* 0x000fde0000000000 */
[----:B------:R-:W-:-:S15]  /*9c20*/  NOP ;  /* 0x0000000000007918 */ /* 0x000fde0000000000 */
[----:B------:R-:W-:-:S02]  /*9c30*/  NOP ;  /* 0x0000000000007918 */ /* 0x000fc40000000000 */
[----:B---3--:R-:W3:Y:S01]  /*9c40*/  DFMA R12, R10, R12, -UR4 ;  /* 0x800000040a0c7e2b */ /* 0x008ee2000800000c */
        /* <DEDUP_REMOVED lines=55> */
[----:B---3--:R-:W3:-:S15]  /*9fc0*/  DFMA R12, R10, R12, -UR4 ;  /* 0x800000040a0c7e2b */ /* 0x008ede000800000c */
[----:B------:R-:W-:-:S15]  /*9fd0*/  NOP ;  /* 0x0000000000007918 */ /* 0x000fde0000000000 */
[----:B------:R-:W-:-:S15]  /*9fe0*/  NOP ;  /* 0x0000000000007918 */ /* 0x000fde0000000000 */
[----:B------:R-:W-:-:S15]  /*9ff0*/  NOP ;  /* 0x0000000000007918 */ /* 0x000fde0000000000 */
[----:B------:R-:W-:-:S04]  /*a000*/  NOP ;  /* 0x0000000000007918 */ /* 0x000fc80000000000 */
[----:B---3--:R-:W3:-:S15]  /*a010*/  DFMA R12, R10, R12, RZ ;  /* 0x0000000c0a0c722b */ /* 0x008ede00000000ff */
[----:B------:R-:W-:-:S15]  /*a020*/  NOP ;  /* 0x0000000000007918 */ /* 0x000fde0000000000 */
[----:B------:R-:W-:-:S15]  /*a030*/  NOP ;  /* 0x0000000000007918 */ /* 0x000fde0000000000 */
[----:B------:R-:W-:-:S15]  /*a040*/  NOP ;  /* 0x0000000000007918 */ /* 0x000fde0000000000 */
[----:B------:R-:W-:-:S04]  /*a050*/  NOP ;  /* 0x0000000000007918 */ /* 0x000fc80000000000 */
[----:B---3--:R3:W4:Y:S02]  /*a060*/  DFMA R8, R8, R12, R8 ;  /* 0x0000000c0808722b */ /* 0x0087240000000008 */
.L_x_6422:
[----:B------:R-:W-:Y:S05]  /*a070*/  BSYNC.RECONVERGENT B0 ;  /* 0x0000000000007941 */ /* 0x000fea0003800200 */
.L_x_6420:
[----:B------:R-:W5:Y:S01]  /*a080*/  LDCU.64 UR6, c[0x0][0x5e8] ;  /* 0x0000bd00ff0677ac */ /* 0x000f620008000a00 */
[----:B---3--:R-:W-:Y:S01]  /*a090*/  IMAD.MOV.U32 R12, RZ, RZ, -0x2e09fe87 ;  /* 0xd1f60179ff0c7424 */ /* 0x008fe200078e00ff */
[----:B------:R-:W-:Y:S01]  /*a0a0*/  MOV R13, 0x3fc12ba9 ;  /* 0x3fc12ba9000d7802 */ /* 0x000fe20000000f00 */
[----:B----4-:R-:W-:Y:S01]  /*a0b0*/  DADD R10, R8, 1 ;  /* 0x3ff00000080a7429 */ /* 0x010fe20000000000 */
[----:B------:R-:W-:-:S04]  /*a0c0*/  UPRMT UR4, UR43, 0x9910, URZ ;  /* 0x000099102b047896 */ /* 0x000fc800080000ff */
[----:B------:R-:W-:-:S15]  /*a0d0*/  UISETP.GT.AND UP0, UPT, UR4, 0x9, UPT ;  /* 0x000000090400788c */ /* 0x000fde000bf04270 */
[----:B------:R-:W-:-:S15]  /*a0e0*/  NOP ;  /* 0x0000000000007918 */ /* 0x000fde0000000000 */
[----:B------:R-:W-:-:S15]  /*a0f0*/  NOP ;  /* 0x0000000000007918 */ /* 0x000fde0000000000 */
[----:B------:R-:W-:-:S14]  /*a100*/  NOP ;  /* 0x0000000000007918 */ /* 0x000fdc0000000000 */
        /* <DEDUP_REMOVED lines=10> */
[----:B------:R-:W3:-:S15]  /*a1b0*/  DFMA R8, -R8, R8, 1 ;  /* 0x3ff000000808742b */ /* 0x000ede0000000108 */
[----:B------:R-:W-:-:S15]  /*a1c0*/  NOP ;  /* 0x0000000000007918 */ /* 0x000fde0000000000 */
[----:B------:R-:W-:-:S15]  /*a1d0*/  NOP ;  /* 0x0000000000007918 */ /* 0x000fde0000000000 */
[----:B------:R-:W-:-:S15]  /*a1e0*/  NOP ;  /* 0x0000000000007918 */ /* 0x000fde0000000000 */
[----:B------:R-:W-:-:S04]  /*a1f0*/  NOP ;  /* 0x0000000000007918 */ /* 0x000fc80000000000 */
[----:B---3--:R-:W-:-:S15]  /*a200*/  DMUL R2, R2, R8 ;  /* 0x0000000802027228 */ /* 0x008fde0000000000 */
[----:B------:R-:W-:-:S15]  /*a210*/  NOP ;  /* 0x0000000000007918 */ /* 0x000fde0000000000 */
[----:B------:R-:W-:-:S15]  /*a220*/  NOP ;  /* 0x0000000000007918 */ /* 0x000fde0000000000 */
[----:B------:R-:W-:-:S15]  /*a230*/  NOP ;  /* 0x0000000000007918 */ /* 0x000fde0000000000 */
[----:B------:R-:W-:-:S04]  /*a240*/  NOP ;  /* 0x0000000000007918 */ /* 0x000fc80000000000 */
[----:B------:R-:W3:-:S15]  /*a250*/  DMUL R4, R4, R6 ;  /* 0x0000000604047228 */ /* 0x000ede0000000000 */
[----:B------:R-:W-:-:S15]  /*a260*/  NOP ;  /* 0x0000000000007918 */ /* 0x000fde0000000000 */
[----:B------:R-:W-:-:S15]  /*a270*/  NOP ;  /* 0x0000000000007918 */ /* 0x000fde0000000000 */
[----:B------:R-:W-:-:S15]  /*a280*/  NOP ;  /* 0x0000000000007918 */ /* 0x000fde0000000000 */
[----:B------:R-:W-:-:S04]  /*a290*/  NOP ;  /* 0x0000000000007918 */ /* 0x000fc80000000000 */
[----:B---3--:R-:W3:-:S15]  /*a2a0*/  DMUL R2, R4, R2 ;  /* 0x0000000204027228 */ /* 0x008ede0000000000 */
[----:B------:R-:W-:-:S15]  /*a2b0*/  NOP ;  /* 0x0000000000007918 */ /* 0x000fde0000000000 */
[----:B------:R-:W-:-:S15]  /*a2c0*/  NOP ;  /* 0x0000000000007918 */ /* 0x000fde0000000000 */
[----:B------:R-:W-:-:S15]  /*a2d0*/  NOP ;  /* 0x0000000000007918 */ /* 0x000fde0000000000 */
[----:B------:R-:W-:-:S04]  /*a2e0*/  NOP ;  /* 0x0000000000007918 */ /* 0x000fc80000000000 */
[----:B---3--:R5:W2:Y:S02]  /*a2f0*/  DFMA R4, R10, 0.5, R2 ;  /* 0x3fe000000a04782b */ /* 0x008aa40000000002 */
[----:B-----5:R-:W-:-:S05]  /*a300*/  IADD3 R2, P0, PT, R18, UR6, RZ ;  /* 0x0000000612027c10 */ /* 0x020fca000ff1e0ff */
[----:B------:R-:W-:-:S15]  /*a310*/  IMAD.X R3, RZ, RZ, UR7, P0 ;  /* 0x00000007ff037e24 */ /* 0x000fde00080e06ff */
[----:B------:R-:W-:-:S15]  /*a320*/  NOP ;  /* 0x0000000000007918 */ /* 0x000fde0000000000 */
[----:B------:R-:W-:-:S15]  /*a330*/  NOP ;  /* 0x0000000000007918 */ /* 0x000fde0000000000 */
[----:B------:R-:W-:-:S12]  /*a340*/  NOP ;  /* 0x0000000000007918 */ /* 0x000fd80000000000 */
[----:B--2---:R2:W3:Y:S02]  /*a350*/  DMUL R4, R4, R16 ;  /* 0x0000001004047228 */ /* 0x0044e40000000000 */
[----:B--23--:R-:W-:Y:S05]  /*a360*/  BRA.U UP0, `(.L_x_6423) ;  /* 0x0000000500707547 */ /* 0x00cfea000b800000 */
        /* <DEDUP_REMOVED lines=8> */
[----:B------:R-:W2:Y:S02]  /*a3f0*/  F2I.F64.TRUNC R5, R4 ;  /* 0x0000000400057311 */ /* 0x000ea4000030d100 */
[----:B--2---:R2:W-:Y:S01]  /*a400*/  STG.E.U8 desc[UR36][R2.64], R5 ;  /* 0x0000000502007986 */ /* 0x0045e2000c101124 */
[----:B------:R-:W-:Y:S05]  /*a410*/  BRA `(.L_x_6428) ;  /* 0x0000001000907947 */ /* 0x000fea0003800000 */
.L_x_6426:
[----:B------:R-:W2:Y:S02]  /*a420*/  F2I.S64.F64.TRUNC R4, R4 ;  /* 0x0000000400047311 */ /* 0x000ea4000030d900 */
[----:B--2---:R-:W-:-:S05]  /*a430*/  MOV R7, R4 ;  /* 0x0000000400077202 */ /* 0x004fca0000000f00 */
[----:B------:R2:W-:Y:S01]  /*a440*/  STG.E.U8 desc[UR36][R2.64], R7 ;  /* 0x0000000702007986 */ /* 0x0005e2000c101124 */
[----:B------:R-:W-:Y:S05]  /*a450*/  BRA `(.L_x_6428) ;  /* 0x0000001000807947 */ /* 0x000fea0003800000 */
.L_x_6425:
[----:B------:R-:W-:-:S09]  /*a460*/  UISETP.NE.AND UP0, UPT, UR4, 0x2, UPT ;  /* 0x000000020400788c */ /* 0x000fd2000bf05270 */
[----:B------:R-:W-:Y:S05]  /*a470*/  BRA.U !UP0, `(.L_x_6429) ;  /* 0x0000000108287547 */ /* 0x000fea000b800000 */
[----:B------:R-:W-:-:S09]  /*a480*/  UISETP.NE.AND UP0, UPT, UR4, 0x3, UPT ;  /* 0x000000030400788c */ /* 0x000fd2000bf05270 */
[----:B------:R-:W-:Y:S05]  /*a490*/  BRA.U !UP0, `(.L_x_6430) ;  /* 0x0000000108147547 */ /* 0x000fea000b800000 */
[----:B------:R-:W-:-:S09]  /*a4a0*/  UISETP.NE.AND UP0, UPT, UR4, 0x4, UPT ;  /* 0x000000040400788c */ /* 0x000fd2000bf05270 */
[----:B------:R-:W-:Y:S05]  /*a4b0*/  BRA.U UP0, `(.L_x_6427) ;  /* 0x0000000d00247547 */ /* 0x000fea000b800000 */
[----:B------:R-:W2:Y:S02]  /*a4c0*/  F2I.S64.F64.TRUNC R4, R4 ;  /* 0x0000000400047311 */ /* 0x000ea4000030d900 */
[----:B--2---:R2:W-:Y:S01]  /*a4d0*/  STG.E.64 desc[UR36][R2.64], R4 ;  /* 0x0000000402007986 */ /* 0x0045e2000c101b24 */
[----:B------:R-:W-:Y:S05]  /*a4e0*/  BRA `(.L_x_6428) ;  /* 0x00000010005c7947 */ /* 0x000fea0003800000 */
.L_x_6430:
[----:B------:R-:W2:Y:S02]  /*a4f0*/  F2I.F64.TRUNC R5, R4 ;  /* 0x0000000400057311 */ /* 0x000ea4000030d100 */
[----:B--2---:R2:W-:Y:S01]  /*a500*/  STG.E desc[UR36][R2.64], R5 ;  /* 0x0000000502007986 */ /* 0x0045e2000c101924 */
[----:B------:R-:W-:Y:S05]  /*a510*/  BRA `(.L_x_6428) ;  /* 0x0000001000507947 */ /* 0x000fea0003800000 */
.L_x_6429:
[----:B------:R-:W2:Y:S02]  /*a520*/  F2I.F64.TRUNC R5, R4 ;  /* 0x0000000400057311 */ /* 0x000ea4000030d100 */
[----:B--2---:R2:W-:Y:S01]  /*a530*/  STG.E.U16 desc[UR36][R2.64], R5 ;  /* 0x0000000502007986 */ /* 0x0045e2000c101524 */
[----:B------:R-:W-:Y:S05]  /*a540*/  BRA `(.L_x_6428) ;  /* 0x0000001000447947 */ /* 0x000fea0003800000 */
.L_x_6424:
        /* <DEDUP_REMOVED lines=8> */
[----:B------:R-:W2:-:S15]  /*a5d0*/  F2F.F32.F64 R7, R4 ;  /* 0x0000000400077310 */ /* 0x000e9e0000301000 */
[----:B------:R-:W-:-:S15]  /*a5e0*/  NOP ;  /* 0x0000000000007918 */ /* 0x000fde0000000000 */
[----:B------:R-:W-:-:S15]  /*a5f0*/  NOP ;  /* 0x0000000000007918 */ /* 0x000fde0000000000 */
[----:B------:R-:W-:-:S15]  /*a600*/  NOP ;  /* 0x0000000000007918 */ /* 0x000fde0000000000 */
[----:B------:R-:W-:-:S04]  /*a610*/  NOP ;  /* 0x0000000000007918 */ /* 0x000fc80000000000 */
[----:B------:R-:W2:Y:S02]  /*a620*/  DSETP.GEU.AND P0, PT, |R4|, UR4, PT ;  /* 0x0000000404007e2a */ /* 0x000ea4000bf0e200 */
[----:B--2---:R-:W-:-:S05]  /*a630*/  @!P0 FMUL R7, R7, 1.175494350822287508e-38 ;  /* 0x0080000007078820 */ /* 0x004fca0000400000 */
[----:B------:R2:W-:Y:S01]  /*a640*/  STG.E desc[UR36][R2.64], R7 ;  /* 0x0000000702007986 */ /* 0x0005e2000c101924 */
[----:B------:R-:W-:Y:S05]  /*a650*/  BRA `(.L_x_6428) ;  /* 0x0000001000007947 */ /* 0x000fea0003800000 */
.L_x_6432:
        /* <DEDUP_REMOVED lines=9> */
[----:B------:R-:W-:-:S05]  /*a6f0*/  F2FP.F16.F32.PACK_AB R0, RZ, R0 ;  /* 0x00000000ff00723e */ /* 0x000fca00000000ff */
[----:B------:R2:W-:Y:S01]  /*a700*/  STG.E.U16 desc[UR36][R2.64], R0 ;  /* 0x0000000002007986 */ /* 0x0005e2000c101524 */
[----:B------:R-:W-:Y:S05]  /*a710*/  BRA `(.L_x_6428) ;  /* 0x0000000c00d07947 */ /* 0x000fea0003800000 */
.L_x_6431:
        /* <DEDUP_REMOVED lines=13> */
[----:B------:R-:W2:Y:S01]  /*a7f0*/  DSETP.GEU.AND P0, PT, |R4|, UR4, PT ;  /* 0x0000000404007e2a */ /* 0x000ea2000bf0e200 */
[----:B------:R-:W-:Y:S02]  /*a800*/  IMAD.MOV.U32 R7, RZ, RZ, RZ ;  /* 0x000000ffff077224 */ /* 0x000fe400078e00ff */
[----:B--2---:R-:W-:-:S05]  /*a810*/  @!P0 FMUL R6, R6, 1.175494350822287508e-38 ;  /* 0x0080000006068820 */ /* 0x004fca0000400000 */
[----:B------:R2:W-:Y:S01]  /*a820*/  STG.E.64 desc[UR36][R2.64], R6 ;  /* 0x0000000602007986 */ /* 0x0005e2000c101b24 */
[----:B------:R-:W-:Y:S05]  /*a830*/  BRA `(.L_x_6428) ;  /* 0x0000000c00887947 */ /* 0x000fea0003800000 */
.L_x_6434:
        /* <DEDUP_REMOVED lines=9> */
[----:B------:R-:W-:-:S04]  /*a8d0*/  F2FP.F16.F32.PACK_AB R5, RZ, R0 ;  /* 0x00000000ff05723e */ /* 0x000fc800000000ff */
[----:B------:R-:W-:-:S05]  /*a8e0*/  PRMT R5, R5, 0x5410, RZ ;  /* 0x0000541005057816 */ /* 0x000fca00000000ff */
[----:B------:R2:W-:Y:S01]  /*a8f0*/  STG.E desc[UR36][R2.64], R5 ;  /* 0x0000000502007986 */ /* 0x0005e2000c101924 */
[----:B------:R-:W-:Y:S05]  /*a900*/  BRA `(.L_x_6428) ;  /* 0x0000000c00547947 */ /* 0x000fea0003800000 */
.L_x_6433:
[----:B------:R2:W-:Y:S01]  /*a910*/  STG.E.64 desc[UR36][R2.64], R4 ;  /* 0x0000000402007986 */ /* 0x0005e2000c101b24 */
[----:B------:R-:W-:Y:S05]  /*a920*/  BRA `(.L_x_6428) ;  /* 0x0000000c004c7947 */ /* 0x000fea0003800000 */
.L_x_6423:
        /* <DEDUP_REMOVED lines=10> */
[----:B------:R-:W2:Y:S02]  /*a9d0*/  F2I.U32.F64.TRUNC R5, R4 ;  /* 0x0000000400057311 */ /* 0x000ea4000030d000 */
[----:B--2---:R2:W-:Y:S01]  /*a9e0*/  STG.E.U16 desc[UR36][R2.64], R5 ;  /* 0x0000000502007986 */ /* 0x0045e2000c101524 */
[----:B------:R-:W-:Y:S05]  /*a9f0*/  BRA `(.L_x_6428) ;  /* 0x0000000c00187947 */ /* 0x000fea0003800000 */
.L_x_6438:
        /* <DEDUP_REMOVED lines=8> */
[----:B------:R-:W-:Y:S01]  /*aa80*/  BSSY.RECONVERGENT B0, `(.L_x_6439) ;  /* 0x0000014000007945 */ /* 0x000fe20003800200 */
[----:B--2---:R-:W-:Y:S01]  /*aa90*/  @!P0 FMUL R7, R7, 1.175494350822287508e-38 ;  /* 0x0080000007078820 */ /* 0x004fe20000400000 */
        /* <DEDUP_REMOVED lines=16> */
.L_x_6441:
[----:B------:R-:W-:-:S04]  /*aba0*/  SHF.R.U32.HI R5, RZ, 0x18, R7 ;  /* 0x00000018ff057819 */ /* 0x000fc80000011607 */
[----:B------:R-:W-:-:S07]  /*abb0*/  LOP3.LUT R0, R0, 0x80, R5, 0xf8, !PT ;  /* 0x0000008000007812 */ /* 0x000fce00078ef805 */
.L_x_6440:
[----:B------:R-:W-:Y:S05]  /*abc0*/  BSYNC.RECONVERGENT B0 ;  /* 0x0000000000007941 */ /* 0x000fea0003800200 */
.L_x_6439:
[----:B------:R2:W-:Y:S01]  /*abd0*/  STG.E.U8 desc[UR36][R2.64], R0 ;  /* 0x0000000002007986 */ /* 0x0005e2000c101124 */
[----:B------:R-:W-:Y:S05]  /*abe0*/  BRA `(.L_x_6428) ;  /* 0x00000008009c7947 */ /* 0x000fea0003800000 */
.L_x_6437:
        /* <DEDUP_REMOVED lines=26> */
.L_x_6444:
[----:B------:R-:W-:-:S04]  /*ad90*/  SHF.R.U32.HI R5, RZ, 0x18, R7 ;  /* 0x00000018ff057819 */ /* 0x000fc80000011607 */
[----:B------:R-:W-:-:S07]  /*ada0*/  LOP3.LUT R0, R0, 0x80, R5, 0xf8, !PT ;  /* 0x0000008000007812 */ /* 0x000fce00078ef805 */
.L_x_6443:
[----:B------:R-:W-:Y:S05]  /*adb0*/  BSYNC.RECONVERGENT B0 ;  /* 0x0000000000007941 */ /* 0x000fea0003800200 */
.L_x_6442:
[----:B------:R2:W-:Y:S01]  /*adc0*/  STG.E.U8 desc[UR36][R2.64], R0 ;  /* 0x0000000002007986 */ /* 0x0005e2000c101124 */
[----:B------:R-:W-:Y:S05]  /*add0*/  BRA `(.L_x_6428) ;  /* 0x0000000800207947 */ /* 0x000fea0003800000 */
.L_x_6436:
        /* <DEDUP_REMOVED lines=14> */
[----:B--2---:R-:W-:Y:S01]  /*aec0*/  @!P0 FMUL R8, R8, 1.175494350822287508e-38 ;  /* 0x0080000008088820 */ /* 0x004fe20000400000 */
[----:B------:R-:W-:-:S04]  /*aed0*/  HFMA2 R5, -RZ, RZ, 0, 1.5199184417724609375e-05 ;  /* 0x000000ffff057431 */ /* 0x000fc800000001ff */
        /* <DEDUP_REMOVED lines=14> */
.L_x_6446:
[----:B------:R-:W2:Y:S02]  /*afc0*/  F2I.U64.F64.TRUNC R4, R4 ;  /* 0x0000000400047311 */ /* 0x000ea4000030d800 */
[----:B--2---:R2:W-:Y:S01]  /*afd0*/  STG.E.64 desc[UR36][R2.64], R4 ;  /* 0x0000000402007986 */ /* 0x0045e2000c101b24 */
[----:B------:R-:W-:Y:S05]  /*afe0*/  BRA `(.L_x_6428) ;  /* 0x00000004009c7947 */ /* 0x000fea0003800000 */
.L_x_6445:
[----:B------:R-:W2:Y:S02]  /*aff0*/  F2I.U32.F64.TRUNC R5, R4 ;  /* 0x0000000400057311 */ /* 0x000ea4000030d000 */
[----:B--2---:R2:W-:Y:S01]  /*b000*/  STG.E desc[UR36][R2.64], R5 ;  /* 0x0000000502007986 */ /* 0x0045e2000c101924 */
[----:B------:R-:W-:Y:S05]  /*b010*/  BRA `(.L_x_6428) ;  /* 0x0000000400907947 */ /* 0x000fea0003800000 */
.L_x_6435:
[----:B------:R-:W-:-:S09]  /*b020*/  UISETP.GT.AND UP0, UPT, UR4, 0xe, UPT ;  /* 0x0000000e0400788c */ /* 0x000fd2000bf04270 */
[----:B------:R-:W-:Y:S05]  /*b030*/  BRA.U UP0, `(.L_x_6447) ;  /* 0x00000001002c7547 */ /* 0x000fea000b800000 */
[----:B------:R-:W-:-:S09]  /*b040*/  UISETP.NE.AND UP0, UPT, UR4, 0xa, UPT ;  /* 0x0000000a0400788c */ /* 0x000fd2000bf05270 */
[----:B------:R-:W-:Y:S05]  /*b050*/  BRA.U !UP0, `(.L_x_6448) ;  /* 0x0000000108187547 */ /* 0x000fea000b800000 */
[----:B------:R-:W-:-:S09]  /*b060*/  UISETP.NE.AND UP0, UPT, UR4, 0xb, UPT ;  /* 0x0000000b0400788c */ /* 0x000fd2000bf05270 */
[----:B------:R-:W-:Y:S05]  /*b070*/  BRA.U UP0, `(.L_x_6427) ;  /* 0x0000000100347547 */ /* 0x000fea000b800000 */
[----:B------:R-:W2:Y:S02]  /*b080*/  DSETP.NEU.AND P0, PT, R4, RZ, PT ;  /* 0x000000ff0400722a */ /* 0x000ea40003f0d000 */
[----:B--2---:R-:W-:-:S05]  /*b090*/  SEL R5, RZ, 0x1, !P0 ;  /* 0x00000001ff057807 */ /* 0x004fca0004000000 */
[----:B------:R2:W-:Y:S01]  /*b0a0*/  STG.E.U8 desc[UR36][R2.64], R5 ;  /* 0x0000000502007986 */ /* 0x0005e2000c101124 */
[----:B------:R-:W-:Y:S05]  /*b0b0*/  BRA `(.L_x_6428) ;  /* 0x0000000400687947 */ /* 0x000fea0003800000 */
.L_x_6448:
[----:B------:R-:W-:-:S05]  /*b0c0*/  CS2R R6, SRZ ;  /* 0x0000000000067805 */ /* 0x000fca000001ff00 */
[----:B------:R2:W-:Y:S01]  /*b0d0*/  STG.E.128 desc[UR36][R2.64], R4 ;  /* 0x0000000402007986 */ /* 0x0005e2000c101d24 */
[----:B------:R-:W-:Y:S05]  /*b0e0*/  BRA `(.L_x_6428) ;  /* 0x00000004005c7947 */ /* 0x000fea0003800000 */
.L_x_6447:
[----:B------:R-:W-:-:S09]  /*b0f0*/  UISETP.NE.AND UP0, UPT, UR4, 0xf, UPT ;  /* 0x0000000f0400788c */ /* 0x000fd2000bf05270 */
[----:B------:R-:W-:Y:S05]  /*b100*/  BRA.U !UP0, `(.L_x_6449) ;  /* 0x0000000508287547 */ /* 0x000fea000b800000 */
[----:B------:R-:W-:-:S09]  /*b110*/  UISETP.NE.AND UP0, UPT, UR4, 0x17, UPT ;  /* 0x000000170400788c */ /* 0x000fd2000bf05270 */
[----:B------:R-:W-:Y:S05]  /*b120*/  BRA.U !UP0, `(.L_x_6450) ;  /* 0x0000000108b07547 */ /* 0x000fea000b800000 */
[----:B------:R-:W-:-:S09]  /*b130*/  UISETP.NE.AND UP0, UPT, UR4, 0x18, UPT ;  /* 0x000000180400788c */ /* 0x000fd2000bf05270 */
[----:B------:R-:W-:Y:S05]  /*b140*/  BRA.U !UP0, `(.L_x_6451) ;  /* 0x0000000108447547 */ /* 0x000fea000b800000 */
.L_x_6427:
[----:B------:R-:W-:Y:S01]  /*b150*/  MOV R0, 0x0 ;  /* 0x0000000000007802 */ /* 0x000fe20000000f00 */
[----:B------:R-:W2:Y:S01]  /*b160*/  LDCU.64 UR4, c[0x4][0x128] ;  /* 0x01002500ff0477ac */ /* 0x000ea20008000a00 */
[----:B------:R-:W-:Y:S02]  /*b170*/  HFMA2 R8, -RZ, RZ, 0, 6.020069122314453125e-06 ;  /* 0x00000065ff087431 */ /* 0x000fe400000001ff */
[----:B------:R-:W-:Y:S01]  /*b180*/  IMAD.MOV.U32 R12, RZ, RZ, 0x1 ;  /* 0x00000001ff0c7424 */ /* 0x000fe200078e00ff */
[----:B------:R3:W4:Y:S01]  /*b190*/  LDC.64 R2, c[0x4][R0] ;  /* 0x0100000000027b82 */ /* 0x0007220000000a00 */
[----:B------:R-:W5:Y:S01]  /*b1a0*/  LDCU.64 UR6, c[0x4][0x130] ;  /* 0x01002600ff0677ac */ /* 0x000f620008000a00 */
[----:B------:R-:W-:Y:S01]  /*b1b0*/  MOV R13, RZ ;  /* 0x000000ff000d7202 */ /* 0x000fe20000000f00 */
[----:B------:R-:W0:Y:S01]  /*b1c0*/  LDCU.64 UR8, c[0x4][0x10] ;  /* 0x01000200ff0877ac */ /* 0x000e220008000a00 */
[----:B--2---:R-:W-:Y:S01]  /*b1d0*/  MOV R4, UR4 ;  /* 0x0000000400047c02 */ /* 0x004fe20008000f00 */
[----:B------:R-:W-:Y:S01]  /*b1e0*/  IMAD.U32 R5, RZ, RZ, UR5 ;  /* 0x00000005ff057e24 */ /* 0x000fe2000f8e00ff */
[----:B-----5:R-:W-:Y:S01]  /*b1f0*/  MOV R6, UR6 ;  /* 0x0000000600067c02 */ /* 0x020fe20008000f00 */
[----:B------:R-:W-:Y:S01]  /*b200*/  IMAD.U32 R7, RZ, RZ, UR7 ;  /* 0x00000007ff077e24 */ /* 0x000fe2000f8e00ff */
[----:B0-----:R-:W-:Y:S01]  /*b210*/  MOV R10, UR8 ;  /* 0x00000008000a7c02 */ /* 0x001fe20008000f00 */
[----:B---3--:R-:W-:-:S07]  /*b220*/  IMAD.U32 R11, RZ, RZ, UR9 ;  /* 0x00000009ff0b7e24 */ /* 0x008fce000f8e00ff */
[----:B------:R-:W-:-:S07]  /*b230*/  LEPC R20, `(.L_x_6452) ;  /* 0x000000001014794e */ /* 0x000fce0000000000 */
[----:B-1--4-:R-:W-:Y:S05]  /*b240*/  CALL.ABS.NOINC R2 ;  /* 0x0000000002007343 */ /* 0x012fea0003c00000 */
.L_x_6452:
[----:B------:R-:W-:Y:S05]  /*b250*/  BRA `(.L_x_6428) ;  /* 0x0000000400007947 */ /* 0x000fea0003800000 */
.L_x_6451:
        /* <DEDUP_REMOVED lines=21> */
.L_x_6454:
[----:B------:R-:W-:Y:S05]  /*b3b0*/  BSYNC.RECONVERGENT B0 ;  /* 0x0000000000007941 */ /* 0x000fea0003800200 */
.L_x_6453:
[----:B------:R-:W-:-:S05]  /*b3c0*/  LOP3.LUT R7, R0, 0x80, R7, 0xf8, !PT ;  /* 0x0000008000077812 */ /* 0x000fca00078ef807 */
[----:B------:R4:W-:Y:S01]  /*b3d0*/  STG.E.U8 desc[UR36][R2.64], R7 ;  /* 0x0000000702007986 */ /* 0x0009e2000c101124 */
[----:B------:R-:W-:Y:S05]  /*b3e0*/  BRA `(.L_x_6428) ;  /* 0x00000000009c7947 */ /* 0x000fea0003800000 */
.L_x_6450:
        /* <DEDUP_REMOVED lines=9> */
[----:B--2---:R-:W-:-:S05]  /*b480*/  @!P0 FMUL R7, R7, 1.175494350822287508e-38 ;  /* 0x0080000007078820 */ /* 0x004fca0000400000 */
        /* <DEDUP_REMOVED lines=10> */
.L_x_6456:
[----:B------:R-:W-:Y:S02]  /*b530*/  ISETP.GT.U32.AND P0, PT, R6, 0x7f800000, PT ;  /* 0x7f8000000600780c */ /* 0x000fe40003f04070 */
[----:B------:R-:W-:-:S04]  /*b540*/  MOV R0, 0x7f ;  /* 0x0000007f00007802 */ /* 0x000fc80000000f00 */
[----:B------:R-:W-:-:S07]  /*b550*/  SEL R0, R0, 0x7c, P0 ;  /* 0x0000007c00007807 */ /* 0x000fce0000000000 */
.L_x_6457:
[----:B------:R-:W-:Y:S05]  /*b560*/  BSYNC.RECONVERGENT B0 ;  /* 0x0000000000007941 */ /* 0x000fea0003800200 */
.L_x_6455:
[----:B------:R-:W-:-:S04]  /*b570*/  SHF.R.U32.HI R5, RZ, 0x18, R7 ;  /* 0x00000018ff057819 */ /* 0x000fc80000011607 */
[----:B------:R-:W-:-:S05]  /*b580*/  LOP3.LUT R5, R0, 0x80, R5, 0xf8, !PT ;  /* 0x0000008000057812 */ /* 0x000fca00078ef805 */
[----:B------:R3:W-:Y:S01]  /*b590*/  STG.E.U8 desc[UR36][R2.64], R5 ;  /* 0x0000000502007986 */ /* 0x0007e2000c101124 */
[----:B------:R-:W-:Y:S05]  /*b5a0*/  BRA `(.L_x_6428) ;  /* 0x00000000002c7947 */ /* 0x000fea0003800000 */
.L_x_6449:
        /* <DEDUP_REMOVED lines=9> */
[----:B------:R-:W-:-:S05]  /*b640*/  F2FP.BF16.F32.PACK_AB R0, RZ, R0 ;  /* 0x00000000ff00723e */ /* 0x000fca00000010ff */
[----:B------:R2:W-:Y:S02]  /*b650*/  STG.E.U16 desc[UR36][R2.64], R0 ;  /* 0x0000000002007986 */ /* 0x0005e4000c101524 */
.L_x_6428:
[----:B------:R-:W-:-:S07]  /*b660*/  VIADD R19, R19, 0x80 ;  /* 0x0000008013137836 */ /* 0x000fce0000000000 */
.L_x_6362:
[----:B------:R-:W-:Y:S05]  /*b670*/  BSYNC.RECONVERGENT B7 ;  /* 0x0000000000077941 */ /* 0x000fea0003800200 */
.L_x_6361:
[----:B------:R-:W5:Y:S01]  /*b680*/  LDCU UR4, c[0x0][0x380] ;  /* 0x00007000ff0477ac */ /* 0x000f620008000800 */
[----:B------:R-:W-:Y:S01]  /*b690*/  BSSY.RECONVERGENT B7, `(.L_x_6458) ;  /* 0x00005ab000077945 */ /* 0x000fe20003800200 */
[----:B-----5:R-:W-:-:S13]  /*b6a0*/  ISETP.GE.AND P0, PT, R19, UR4, PT ;  /* 0x0000000413007c0c */ /* 0x020fda000bf06270 */
[----:B------:R-:W-:Y:S05]  /*b6b0*/  @P0 BRA `(.L_x_6459) ;  /* 0x0000005800a00947 */ /* 0x000fea0003800000 */
[----:B------:R-:W5:Y:S01]  /*b6c0*/  LDCU UR4, c[0x0][0x388] ;  /* 0x00007100ff0477ac */ /* 0x000f620008000800 */
[----:B------:R-:W-:Y:S01]  /*b6d0*/  HFMA2 R18, -RZ, RZ, 0, 0 ;  /* 0x00000000ff127431 */ /* 0x000fe200000001ff */
[----:B0123--:R-:W-:Y:S01]  /*b6e0*/  MOV R22, RZ ;  /* 0x000000ff00167202 */ /* 0x00ffe20000000f00 */
[----:B------:R-:W-:Y:S01]  /*b6f0*/  IMAD.MOV.U32 R0, RZ, RZ, RZ ;  /* 0x000000ffff007224 */ /* 0x000fe200078e00ff */
[----:B-----5:R-:W-:-:S09]  /*b700*/  UISETP.NE.AND UP0, UPT, UR4, URZ, UPT ;  /* 0x000000ff0400728c */ /* 0x020fd2000bf05270 */
[----:B------:R-:W-:Y:S05]  /*b710*/  BRA.U !UP0, `(.L_x_6460) ;  /* 0x0000001508707547 */ /* 0x000fea000b800000 */
[----:B------:R-:W4:Y:S01]  /*b720*/  LDCU.64 UR4, c[0x0][0x390] ;  /* 0x00007200ff0477ac */ /* 0x000f220008000a00 */
[----:B------:R-:W-:Y:S01]  /*b730*/  IMAD.MOV.U32 R18, RZ, RZ, RZ ;  /* 0x000000ffff127224 */ /* 0x000fe200078e00ff */
[----:B------:R-:W0:Y:S01]  /*b740*/  LDCU UR6, c[0x0][0x38c] ;  /* 0x00007180ff0677ac */ /* 0x000e220008000800 */
[----:B------:R-:W1:Y:S01]  /*b750*/  LDCU.64 UR8, c[0x0][0x4b8] ;  /* 0x00009700ff0877ac */ /* 0x000e620008000a00 */
[----:B------:R-:W-:Y:S01]  /*b760*/  UISETP.NE.AND UP0, UPT, UR41, URZ, UPT ;  /* 0x000000ff2900728c */ /* 0x000fe2000bf05270 */
[----:B----4-:R-:W-:Y:S01]  /*b770*/  IMAD.HI.U32 R2, R19, UR4, R18 ;  /* 0x0000000413027c27 */ /* 0x010fe2000f8e0012 */
[----:B------:R-:W2:Y:S04]  /*b780*/  LDCU UR4, c[0x0][0x4c0] ;  /* 0x00009800ff0477ac */ /* 0x000ea80008000800 */
[----:B------:R-:W-:-:S04]  /*b790*/  SHF.R.U32.HI R3, RZ, UR5, R2 ;  /* 0x00000005ff037c19 */ /* 0x000fc80008011602 */
[----:B------:R-:W-:-:S05]  /*b7a0*/  IADD3 R22, PT, PT, -R3, RZ, RZ ;  /* 0x000000ff03167210 */ /* 0x000fca0007ffe1ff */
[----:B0-----:R-:W-:-:S04]  /*b7b0*/  IMAD R22, R22, UR6, R19 ;  /* 0x0000000616167c24 */ /* 0x001fc8000f8e0213 */
[C---:B-1----:R-:W-:Y:S02]  /*b7c0*/  IMAD R18, R22.reuse, UR8, RZ ;  /* 0x0000000816127c24 */ /* 0x042fe4000f8e02ff */
[C---:B------:R-:W-:Y:S02]  /*b7d0*/  IMAD R0, R22.reuse, UR9, RZ ;  /* 0x0000000916007c24 */ /* 0x040fe4000f8e02ff */
[----:B--2---:R-:W-:Y:S01]  /*b7e0*/  IMAD R22, R22, UR4, RZ ;  /* 0x0000000416167c24 */ /* 0x004fe2000f8e02ff */
        /* <DEDUP_REMOVED lines=335> */
.L_x_6460:
        /* <DEDUP_REMOVED lines=18> */
.L_x_6465:
[----:B------:R-:W2:Y:S02]  /*ce00*/  LDG.E.U8 R2, desc[UR36][R2.64] ;  /* 0x0000002402027981 */ /* 0x000ea4000c1e1100 */
[----:B--2---:R3:W4:Y:S02]  /*ce10*/  I2F.F64.U16 R16, R2 ;  /* 0x0000000200107312 */ /* 0x0047240000101800 */
[----:B---34-:R-:W-:Y:S05]  /*ce20*/  BRA `(.L_x_6467) ;  /* 0x0000000c00607947 */ /* 0x018fea0003800000 */
.L_x_6464:
        /* <DEDUP_REMOVED lines=9> */
.L_x_6469:
[----:B------:R-:W2:Y:S02]  /*cec0*/  LDG.E R2, desc[UR36][R2.64] ;  /* 0x0000002402027981 */ /* 0x000ea4000c1e1900 */
[----:B--2---:R3:W4:Y:S02]  /*ced0*/  I2F.F64 R16, R2 ;  /* 0x0000000200107312 */ /* 0x0047240000201c00 */
[----:B---34-:R-:W-:Y:S05]  /*cee0*/  BRA `(.L_x_6467) ;  /* 0x0000000c00307947 */ /* 0x018fea0003800000 */
.L_x_6468:
[----:B------:R-:W2:Y:S02]  /*cef0*/  LDG.E.U16 R2, desc[UR36][R2.64] ;  /* 0x0000002402027981 */ /* 0x000ea4000c1e1500 */
[----:B--2---:R3:W4:Y:S02]  /*cf00*/  I2F.F64.S16 R16, R2 ;  /* 0x0000000200107312 */ /* 0x0047240000101c00 */
[----:B---34-:R-:W-:Y:S05]  /*cf10*/  BRA `(.L_x_6467) ;  /* 0x0000000c00247947 */ /* 0x018fea0003800000 */
.L_x_6463:
        /* <DEDUP_REMOVED lines=10> */
.L_x_6471:
[----:B------:R-:W2:Y:S02]  /*cfc0*/  LDG.E.U16 R0, desc[UR36][R2.64] ;  /* 0x0000002402007981 */ /* 0x000ea4000c1e1500 */
[----:B--2---:R-:W-:-:S05]  /*cfd0*/  HADD2.F32 R0, -RZ, R0.H0_H0 ;  /* 0x20000000ff007230 */ /* 0x004fca0000004100 */
[----:B------:R-:W-:-:S04]  /*cfe0*/  FMUL.FTZ R0, R0, 1 ;  /* 0x3f80000000007820 */ /* 0x000fc80000410000 */
[----:B------:R3:W4:Y:S02]  /*cff0*/  F2F.F64.F32 R16, R0 ;  /* 0x0000000000107310 */ /* 0x0007240000201800 */
[----:B---34-:R-:W-:Y:S05]  /*d000*/  BRA `(.L_x_6467) ;  /* 0x0000000800e87947 */ /* 0x018fea0003800000 */
.L_x_6470:
        /* <DEDUP_REMOVED lines=10> */
.L_x_6473:
[----:B------:R-:W2:Y:S02]  /*d0b0*/  LDG.E.U16 R2, desc[UR36][R2.64] ;  /* 0x0000002402027981 */ /* 0x000ea4000c1e1500 */
[----:B--2---:R-:W-:-:S05]  /*d0c0*/  HADD2.F32 R0, -RZ, R2.H0_H0 ;  /* 0x20000002ff007230 */ /* 0x004fca0000004100 */
[----:B------:R-:W-:-:S04]  /*d0d0*/  FMUL.FTZ R0, R0, 1 ;  /* 0x3f80000000007820 */ /* 0x000fc80000410000 */
[----:B------:R3:W4:Y:S02]  /*d0e0*/  F2F.F64.F32 R16, R0 ;  /* 0x0000000000107310 */ /* 0x0007240000201800 */
[----:B---34-:R-:W-:Y:S05]  /*d0f0*/  BRA `(.L_x_6467) ;  /* 0x0000000800ac7947 */ /* 0x018fea0003800000 */
.L_x_6472:
[----:B------:R3:W5:Y:S01]  /*d100*/  LDG.E.64 R16, desc[UR36][R2.64] ;  /* 0x0000002402107981 */ /* 0x000762000c1e1b00 */
[----:B------:R-:W-:Y:S05]  /*d110*/  BRA `(.L_x_6467) ;  /* 0x0000000800a47947 */ /* 0x000fea0003800000 */
.L_x_6462:
        /* <DEDUP_REMOVED lines=13> */
.L_x_6476:
[----:B------:R2:W5:Y:S01]  /*d1f0*/  LDG.E.64 R16, desc[UR36][R2.64] ;  /* 0x0000002402107981 */ /* 0x000562000c1e1b00 */
[----:B------:R-:W-:Y:S05]  /*d200*/  BRA `(.L_x_6467) ;  /* 0x0000000800687947 */ /* 0x000fea0003800000 */
.L_x_6475:
        /* <DEDUP_REMOVED lines=27> */
.L_x_6478:
        /* <DEDUP_REMOVED lines=14> */
.L_x_6477:
[----:B------:R-:W2:Y:S02]  /*d4a0*/  LDG.E.U16 R0, desc[UR36][R2.64] ;  /* 0x0000002402007981 */ /* 0x000ea4000c1e1500 */
[----:B--2---:R-:W-:-:S05]  /*d4b0*/  SHF.L.U32 R0, R0, 0x10, RZ ;  /* 0x0000001000007819 */ /* 0x004fca00000006ff */
[----:B------:R-:W-:-:S04]  /*d4c0*/  FMUL.FTZ R0, R0, 1 ;  /* 0x3f80000000007820 */ /* 0x000fc80000410000 */
[----:B------:R2:W3:Y:S02]  /*d4d0*/  F2F.F64.F32 R16, R0 ;  /* 0x0000000000107310 */ /* 0x0004e40000201800 */
[----:B--23--:R-:W-:Y:S05]  /*d4e0*/  BRA `(.L_x_6467) ;  /* 0x0000000400b07947 */ /* 0x00cfea0003800000 */
.L_x_6474:
        /* <DEDUP_REMOVED lines=11> */
.L_x_6481:
        /* <DEDUP_REMOVED lines=21> */
.L_x_6483:
[----:B------:R-:W-:Y:S05]  /*d6f0*/  BSYNC.RECONVERGENT B0 ;  /* 0x0000000000007941 */ /* 0x000fea0003800200 */
.L_x_6482:
[----:B------:R-:W-:Y:S01]  /*d700*/  IMAD.SHL.U32 R0, R0, 0x100000, RZ ;  /* 0x0010000000007824 */ /* 0x000fe200078e00ff */
[----:B------:R-:W-:-:S04]  /*d710*/  LEA R2, R2, 0x3b800000, 0x17 ;  /* 0x3b80000002027811 */ /* 0x000fc800078eb8ff */
[----:B------:R-:W-:-:S05]  /*d720*/  LOP3.LUT R0, R2, R0, R7, 0xfe, !PT ;  /* 0x0000000002007212 */ /* 0x000fca00078efe07 */
[----:B------:R-:W-:-:S04]  /*d730*/  FMUL.FTZ R0, R0, 1 ;  /* 0x3f80000000007820 */ /* 0x000fc80000410000 */
[----:B------:R2:W3:Y:S02]  /*d740*/  F2F.F64.F32 R16, R0 ;  /* 0x0000000000107310 */ /* 0x0004e40000201800 */
[----:B--23--:R-:W-:Y:S05]  /*d750*/  BRA `(.L_x_6467) ;  /* 0x0000000400147947 */ /* 0x00cfea0003800000 */
.L_x_6480:
        /* <DEDUP_REMOVED lines=21> */
.L_x_6485:
[----:B------:R-:W-:Y:S05]  /*d8b0*/  BSYNC.RECONVERGENT B0 ;  /* 0x0000000000007941 */ /* 0x000fea0003800200 */
.L_x_6484:
[----:B------:R-:W-:Y:S02]  /*d8c0*/  SHF.L.U32 R0, R0, 0x15, RZ ;  /* 0x0000001500007819 */ /* 0x000fe400000006ff */
[----:B------:R-:W-:-:S04]  /*d8d0*/  LEA R2, R2, 0x37800000, 0x17 ;  /* 0x3780000002027811 */ /* 0x000fc800078eb8ff */
[----:B------:R-:W-:-:S05]  /*d8e0*/  LOP3.LUT R0, R2, R0, R7, 0xfe, !PT ;  /* 0x0000000002007212 */ /* 0x000fca00078efe07 */
[----:B------:R-:W-:-:S04]  /*d8f0*/  FMUL.FTZ R0, R0, 1 ;  /* 0x3f80000000007820 */ /* 0x000fc80000410000 */
[----:B------:R2:W3:Y:S02]  /*d900*/  F2F.F64.F32 R16, R0 ;  /* 0x0000000000107310 */ /* 0x0004e40000201800 */
[----:B--23--:R-:W-:Y:S05]  /*d910*/  BRA `(.L_x_6467) ;  /* 0x0000000000a47947 */ /* 0x00cfea0003800000 */
.L_x_6479:
        /* <DEDUP_REMOVED lines=16> */
[----:B------:R0:W1:Y:S02]  /*da20*/  @P0 F2F.F64.F32 R16, R0 ;  /* 0x0000000000100310 */ /* 0x0000640000201800 */
[----:B01----:R-:W-:Y:S05]  /*da30*/  BRA `(.L_x_6467) ;  /* 0x00000000005c7947 */ /* 0x003fea0003800000 */
.L_x_6466:
        /* <DEDUP_REMOVED lines=16> */
.L_x_6488:
[----:B------:R-:W-:Y:S01]  /*db40*/  CS2R R16, SRZ ;  /* 0x0000000000107805 */ /* 0x000fe2000001ff00 */
[----:B------:R-:W-:Y:S06]  /*db50*/  BRA `(.L_x_6467) ;  /* 0x0000000000147947 */ /* 0x000fec0003800000 */
.L_x_6487:
[----:B------:R-:W2:Y:S02]  /*db60*/  LDG.E.64 R16, desc[UR36][R2.64] ;  /* 0x0000002402107981 */ /* 0x000ea4000c1e1b00 */
[----:B--2---:R-:W0:Y:S02]  /*db70*/  I2F.F64.U64 R16, R16 ;  /* 0x0000001000107312 */ /* 0x004e240000301800 */
[----:B0-----:R-:W-:Y:S05]  /*db80*/  BRA `(.L_x_6467) ;  /* 0x0000000000087947 */ /* 0x001fea0003800000 */
.L_x_6486:
[----:B------:R-:W2:Y:S02]  /*db90*/  LDG.E R2, desc[UR36][R2.64] ;  /* 0x0000002402027981 */ /* 0x000ea4000c1e1900 */
[----:B--2---:R0:W1:Y:S02]  /*dba0*/  I2F.F64.U32 R16, R2 ;  /* 0x0000000200107312 */ /* 0x0040640000201800 */
.L_x_6467:
[----:B------:R-:W-:Y:S05]  /*dbb0*/  BSYNC.RECONVERGENT B6 ;  /* 0x0000000000067941 */ /* 0x000fea0003800200 */
.L_x_6461:
        /* <DEDUP_REMOVED lines=16> */
[----:B--2---:R-:W2:Y:S02]  /*dcc0*/  I2F.F64.S16 R2, R2 ;  /* 0x0000000200027312 */ /* 0x004ea40000101c00 */
[----:B--2---:R-:W-:Y:S05]  /*dcd0*/  BRA `(.L_x_6495) ;  /* 0x0000000c006c7947 */ /* 0x004fea0003800000 */
.L_x_6493:
[----:B0-23--:R-:W2:Y:S02]  /*dce0*/  LDG.E.U8 R2, desc[UR36][R22.64] ;  /* 0x0000002416027981 */ /* 0x00dea4000c1e1100 */
[----:B--2---:R-:W2:Y:S02]  /*dcf0*/  I2F.F64.U16 R2, R2 ;  /* 0x0000000200027312 */ /* 0x004ea40000101800 */
[----:B--2---:R-:W-:Y:S05]  /*dd00*/  BRA `(.L_x_6495) ;  /* 0x0000000c00607947 */ /* 0x004fea0003800000 */
.L_x_6492:
[----:B------:R-:W-:-:S09]  /*dd10*/  UISETP.NE.AND UP0, UPT, UR4, 0x2, UPT ;  /* 0x000000020400788c */ /* 0x000fd2000bf05270 */
[----:B------:R-:W-:Y:S05]  /*dd20*/  BRA.U !UP0, `(.L_x_6496) ;  /* 0x0000000108287547 */ /* 0x000fea000b800000 */
[----:B------:R-:W-:-:S09]  /*dd30*/  UISETP.NE.AND UP0, UPT, UR4, 0x3, UPT ;  /* 0x000000030400788c */ /* 0x000fd2000bf05270 */
[----:B------:R-:W-:Y:S05]  /*dd40*/  BRA.U !UP0, `(.L_x_6497) ;  /* 0x0000000108147547 */ /* 0x000fea000b800000 */
[----:B------:R-:W-:-:S09]  /*dd50*/  UISETP.NE.AND UP0, UPT, UR4, 0x4, UPT ;  /* 0x000000040400788c */ /* 0x000fd2000bf05270 */
[----:B------:R-:W-:Y:S05]  /*dd60*/  BRA.U UP0, `(.L_x_6494) ;  /* 0x0000000900ec7547 */ /* 0x000fea000b800000 */
[----:B0-23--:R-:W2:Y:S02]  /*dd70*/  LDG.E.64 R2, desc[UR36][R22.64] ;  /* 0x0000002416027981 */ /* 0x00dea4000c1e1b00 */
[----:B--2---:R-:W2:Y:S02]  /*dd80*/  I2F.F64.S64 R2, R2 ;  /* 0x0000000200027312 */ /* 0x004ea40000301c00 */
[----:B--2---:R-:W-:Y:S05]  /*dd90*/  BRA `(.L_x_6495) ;  /* 0x0000000c003c7947 */ /* 0x004fea0003800000 */
.L_x_6497:
[----:B0-23--:R-:W2:Y:S02]  /*dda0*/  LDG.E R2, desc[UR36][R22.64] ;  /* 0x0000002416027981 */ /* 0x00dea4000c1e1900 */
[----:B--2---:R-:W2:Y:S02]  /*ddb0*/  I2F.F64 R2, R2 ;  /* 0x0000000200027312 */ /* 0x004ea40000201c00 */
[----:B--2---:R-:W-:Y:S05]  /*ddc0*/  BRA `(.L_x_6495) ;  /* 0x0000000c00307947 */ /* 0x004fea0003800000 */
.L_x_6496:
[----:B0-23--:R-:W2:Y:S02]  /*ddd0*/  LDG.E.U16 R2, desc[UR36][R22.64] ;  /* 0x0000002416027981 */ /* 0x00dea4000c1e1500 */
[----:B--2---:R-:W2:Y:S02]  /*dde0*/  I2F.F64.S16 R2, R2 ;  /* 0x0000000200027312 */ /* 0x004ea40000101c00 */
[----:B--2---:R-:W-:Y:S05]  /*ddf0*/  BRA `(.L_x_6495) ;  /* 0x0000000c00247947 */ /* 0x004fea0003800000 */
.L_x_6491:
        /* <DEDUP_REMOVED lines=8> */
[----:B------:R-:W2:Y:S02]  /*de80*/  F2F.F64.F32 R2, R2 ;  /* 0x0000000200027310 */ /* 0x000ea40000201800 */
[----:B--2---:R-:W-:Y:S05]  /*de90*/  BRA `(.L_x_6495) ;  /* 0x0000000800fc7947 */ /* 0x004fea0003800000 */
.L_x_6499:
[----:B------:R-:W4:Y:S02]  /*dea0*/  LDG.E.U16 R0, desc[UR36][R22.64] ;  /* 0x0000002416007981 */ /* 0x000f24000c1e1500 */
[----:B----4-:R-:W-:-:S05]  /*deb0*/  HADD2.F32 R0, -RZ, R0.H0_H0 ;  /* 0x20000000ff007230 */ /* 0x010fca0000004100 */
[----:B------:R-:W-:-:S04]  /*dec0*/  FMUL.FTZ R0, R0, 1 ;  /* 0x3f80000000007820 */ /* 0x000fc80000410000 */
[----:B0-23--:R2:W3:Y:S02]  /*ded0*/  F2F.F64.F32 R2, R0 ;  /* 0x0000000000027310 */ /* 0x00d4e40000201800 */
[----:B--23--:R-:W-:Y:S05]  /*dee0*/  BRA `(.L_x_6495) ;  /* 0x0000000800e87947 */ /* 0x00cfea0003800000 */
.L_x_6498:
        /* <DEDUP_REMOVED lines=8> */
[----:B------:R-:W2:Y:S02]  /*df70*/  F2F.F64.F32 R2, R2 ;  /* 0x0000000200027310 */ /* 0x000ea40000201800 */
[----:B--2---:R-:W-:Y:S05]  /*df80*/  BRA `(.L_x_6495) ;  /* 0x0000000800c07947 */ /* 0x004fea0003800000 */
.L_x_6501:
[----:B------:R-:W4:Y:S02]  /*df90*/  LDG.E.U16 R22, desc[UR36][R22.64] ;  /* 0x0000002416167981 */ /* 0x000f24000c1e1500 */
[----:B----4-:R-:W-:-:S05]  /*dfa0*/  HADD2.F32 R0, -RZ, R22.H0_H0 ;  /* 0x20000016ff007230 */ /* 0x010fca0000004100 */
[----:B------:R-:W-:-:S04]  /*dfb0*/  FMUL.FTZ R0, R0, 1 ;  /* 0x3f80000000007820 */ /* 0x000fc80000410000 */
[----:B0-23--:R2:W3:Y:S02]  /*dfc0*/  F2F.F64.F32 R2, R0 ;  /* 0x0000000000027310 */ /* 0x00d4e40000201800 */
[----:B--23--:R-:W-:Y:S05]  /*dfd0*/  BRA `(.L_x_6495) ;  /* 0x0000000800ac7947 */ /* 0x00cfea0003800000 */
.L_x_6500:
[----:B0-23--:R0:W5:Y:S01]  /*dfe0*/  LDG.E.64 R2, desc[UR36][R22.64] ;  /* 0x0000002416027981 */ /* 0x00d162000c1e1b00 */
[----:B------:R-:W-:Y:S05]  /*dff0*/  BRA `(.L_x_6495) ;  /* 0x0000000800a47947 */ /* 0x000fea0003800000 */
.L_x_6490:
        /* <DEDUP_REMOVED lines=9> */
[----:B0-23--:R-:W-:Y:S01]  /*e090*/  HFMA2 R2, -RZ, RZ, 0, 0 ;  /* 0x00000000ff027431 */ /* 0x00dfe200000001ff */
[----:B----4-:R-:W-:-:S04]  /*e0a0*/  ISETP.NE.AND P0, PT, R22, RZ, PT ;  /* 0x000000ff1600720c */ /* 0x010fc80003f05270 */
[----:B------:R-:W-:Y:S01]  /*e0b0*/  FSEL R3, RZ, 1.875, !P0 ;  /* 0x3ff00000ff037808 */ /* 0x000fe20004000000 */
[----:B------:R-:W-:Y:S08]  /*e0c0*/  BRA `(.L_x_6495) ;  /* 0x0000000800707947 */ /* 0x000ff00003800000 */
.L_x_6504:
[----:B0-23--:R3:W5:Y:S01]  /*e0d0*/  LDG.E.64 R2, desc[UR36][R22.64] ;  /* 0x0000002416027981 */ /* 0x00d762000c1e1b00 */
[----:B------:R-:W-:Y:S05]  /*e0e0*/  BRA `(.L_x_6495) ;  /* 0x0000000800687947 */ /* 0x000fea0003800000 */
.L_x_6503:
        /* <DEDUP_REMOVED lines=25> */
[----:B------:R-:W4:Y:S02]  /*e280*/  F2F.F64.F32 R2, R3 ;  /* 0x0000000300027310 */ /* 0x000f240000201800 */
[----:B----4-:R-:W-:Y:S05]  /*e290*/  BRA `(.L_x_6495) ;  /* 0x0000000400fc7947 */ /* 0x010fea0003800000 */
.L_x_6506:
        /* <DEDUP_REMOVED lines=12> */
[----:B------:R4:W0:Y:S02]  /*e360*/  F2F.F64.F32 R2, R0 ;  /* 0x0000000000027310 */ /* 0x0008240000201800 */
[----:B0---4-:R-:W-:Y:S05]  /*e370*/  BRA `(.L_x_6495) ;  /* 0x0000000400c47947 */ /* 0x011fea0003800000 */
.L_x_6505:
[----:B------:R-:W4:Y:S02]  /*e380*/  LDG.E.U16 R0, desc[UR36][R22.64] ;  /* 0x0000002416007981 */ /* 0x000f24000c1e1500 */
[----:B----4-:R-:W-:-:S05]  /*e390*/  SHF.L.U32 R0, R0, 0x10, RZ ;  /* 0x0000001000007819 */ /* 0x010fca00000006ff */
[----:B------:R-:W-:-:S04]  /*e3a0*/  FMUL.FTZ R0, R0, 1 ;  /* 0x3f80000000007820 */ /* 0x000fc80000410000 */
[----:B0-23--:R4:W0:Y:S02]  /*e3b0*/  F2F.F64.F32 R2, R0 ;  /* 0x0000000000027310 */ /* 0x00d8240000201800 */
[----:B0---4-:R-:W-:Y:S05]  /*e3c0*/  BRA `(.L_x_6495) ;  /* 0x0000000400b07947 */ /* 0x011fea0003800000 */
.L_x_6502:
        /* <DEDUP_REMOVED lines=9> */
[----:B--2---:R-:W3:Y:S02]  /*e460*/  I2F.F64.U16 R2, R2 ;  /* 0x0000000200027312 */ /* 0x004ee40000101800 */
[----:B---3--:R-:W-:Y:S05]  /*e470*/  BRA `(.L_x_6495) ;  /* 0x0000000400847947 */ /* 0x008fea0003800000 */
.L_x_6509:
        /* <DEDUP_REMOVED lines=21> */
.L_x_6511:
[----:B------:R-:W-:Y:S05]  /*e5d0*/  BSYNC.RECONVERGENT B0 ;  /* 0x0000000000007941 */ /* 0x000fea0003800200 */
.L_x_6510:
[----:B------:R-:W-:Y:S01]  /*e5e0*/  IMAD.SHL.U32 R0, R0, 0x100000, RZ ;  /* 0x0010000000007824 */ /* 0x000fe200078e00ff */
[----:B------:R-:W-:-:S04]  /*e5f0*/  LEA R2, R2, 0x3b800000, 0x17 ;  /* 0x3b80000002027811 */ /* 0x000fc800078eb8ff */
[----:B------:R-:W-:-:S05]  /*e600*/  LOP3.LUT R0, R2, R0, R7, 0xfe, !PT ;  /* 0x0000000002007212 */ /* 0x000fca00078efe07 */
[----:B------:R-:W-:-:S04]  /*e610*/  FMUL.FTZ R0, R0, 1 ;  /* 0x3f80000000007820 */ /* 0x000fc80000410000 */
[----:B------:R3:W4:Y:S02]  /*e620*/  F2F.F64.F32 R2, R0 ;  /* 0x0000000000027310 */ /* 0x0007240000201800 */
[----:B---34-:R-:W-:Y:S05]  /*e630*/  BRA `(.L_x_6495) ;  /* 0x0000000400147947 */ /* 0x018fea0003800000 */
.L_x_6508:
        /* <DEDUP_REMOVED lines=21> */
.L_x_6513:
[----:B------:R-:W-:Y:S05]  /*e790*/  BSYNC.RECONVERGENT B0 ;  /* 0x0000000000007941 */ /* 0x000fea0003800200 */
.L_x_6512:
[----:B------:R-:W-:Y:S02]  /*e7a0*/  SHF.L.U32 R0, R0, 0x15, RZ ;  /* 0x0000001500007819 */ /* 0x000fe400000006ff */
[----:B------:R-:W-:-:S04]  /*e7b0*/  LEA R2, R2, 0x37800000, 0x17 ;  /* 0x3780000002027811 */ /* 0x000fc800078eb8ff */
[----:B------:R-:W-:-:S05]  /*e7c0*/  LOP3.LUT R0, R2, R0, R7, 0xfe, !PT ;  /* 0x0000000002007212 */ /* 0x000fca00078efe07 */
[----:B------:R-:W-:-:S04]  /*e7d0*/  FMUL.FTZ R0, R0, 1 ;  /* 0x3f80000000007820 */ /* 0x000fc80000410000 */
[----:B------:R3:W4:Y:S02]  /*e7e0*/  F2F.F64.F32 R2, R0 ;  /* 0x0000000000027310 */ /* 0x0007240000201800 */
[----:B---34-:R-:W-:Y:S05]  /*e7f0*/  BRA `(.L_x_6495) ;  /* 0x0000000000a47947 */ /* 0x018fea0003800000 */
.L_x_6507:
[----:B------:R-:W-:-:S09]  /*e800*/  UISETP.NE.AND UP0, UPT, UR4, 0x1c, UPT ;  /* 0x0000001c0400788c */ /* 0x000fd2000bf05270 */
[----:B------:R-:W-:Y:S05]  /*e810*/  BRA.U !UP0, `(.L_x_6514) ;  /* 0x0000000108947547 */ /* 0x000fea000b800000 */
[----:B------:R-:W-:-:S09]  /*e820*/  UISETP.NE.AND UP0, UPT, UR4, 0x1d, UPT ;  /* 0x0000001d0400788c */ /* 0x000fd2000bf05270 */
[----:B------:R-:W-:Y:S05]  /*e830*/  BRA.U !UP0, `(.L_x_6515) ;  /* 0x0000000108807547 */ /* 0x000fea000b800000 */
[----:B------:R-:W-:-:S09]  /*e840*/  UISETP.NE.AND UP0, UPT, UR4, 0x2c, UPT ;  /* 0x0000002c0400788c */ /* 0x000fd2000bf05270 */
[----:B------:R-:W-:Y:S05]  /*e850*/  BRA.U UP0, `(.L_x_6494) ;  /* 0x0000000100307547 */ /* 0x000fea000b800000 */
[----:B------:R-:W4:Y:S01]  /*e860*/  LDG.E.U8 R0, desc[UR36][R22.64] ;  /* 0x0000002416007981 */ /* 0x000f22000c1e1100 */
[----:B--23--:R-:W-:Y:S02]  /*e870*/  HFMA2 R3, -RZ, RZ, 0.5, 0 ;  /* 0x38000000ff037431 */ /* 0x00cfe400000001ff */
[----:B0-----:R-:W-:Y:S01]  /*e880*/  IMAD.MOV.U32 R2, RZ, RZ, 0x0 ;  /* 0x00000000ff027424 */ /* 0x001fe200078e00ff */
[----:B----4-:R-:W-:-:S13]  /*e890*/  ISETP.NE.AND P0, PT, R0, RZ, PT ;  /* 0x000000ff0000720c */ /* 0x010fda0003f05270 */
[----:B------:R-:W-:Y:S05]  /*e8a0*/  @!P0 BRA `(.L_x_6495) ;  /* 0x0000000000788947 */ /* 0x000fea0003800000 */
[----:B------:R-:W-:-:S13]  /*e8b0*/  ISETP.NE.AND P0, PT, R0, 0xff, PT ;  /* 0x000000ff0000780c */ /* 0x000fda0003f05270 */
[----:B------:R-:W-:Y:S01]  /*e8c0*/  @P0 IMAD.SHL.U32 R0, R0, 0x800000, RZ ;  /* 0x0080000000000824 */ /* 0x000fe200078e00ff */
[----:B------:R-:W-:Y:S01]  /*e8d0*/  @!P0 MOV R2, 0x20000000 ;  /* 0x2000000000028802 */ /* 0x000fe20000000f00 */
[----:B------:R-:W-:Y:S02]  /*e8e0*/  @!P0 IMAD.MOV.U32 R3, RZ, RZ, 0x7ff80000 ;  /* 0x7ff80000ff038424 */ /* 0x000fe400078e00ff */
[----:B------:R-:W-:-:S04]  /*e8f0*/  @P0 FMUL.FTZ R0, R0, 1 ;  /* 0x3f80000000000820 */ /* 0x000fc80000410000 */
[----:B------:R3:W4:Y:S02]  /*e900*/  @P0 F2F.F64.F32 R2, R0 ;  /* 0x0000000000020310 */ /* 0x0007240000201800 */
[----:B---34-:R-:W-:Y:S05]  /*e910*/  BRA `(.L_x_6495) ;  /* 0x00000000005c7947 */ /* 0x018fea0003800000 */
.L_x_6494:
        /* <DEDUP_REMOVED lines=16> */
.L_x_6516:
[----:B------:R-:W-:Y:S01]  /*ea20*/  CS2R R2, SRZ ;  /* 0x0000000000027805 */ /* 0x000fe2000001ff00 */
[----:B------:R-:W-:Y:S06]  /*ea30*/  BRA `(.L_x_6495) ;  /* 0x0000000000147947 */ /* 0x000fec0003800000 */
.L_x_6515:
[----:B0-23--:R-:W2:Y:S02]  /*ea40*/  LDG.E.64 R2, desc[UR36][R22.64] ;  /* 0x0000002416027981 */ /* 0x00dea4000c1e1b00 */
[----:B--2---:R-:W3:Y:S02]  /*ea50*/  I2F.F64.U64 R2, R2 ;  /* 0x0000000200027312 */ /* 0x004ee40000301800 */
[----:B---3--:R-:W-:Y:S05]  /*ea60*/  BRA `(.L_x_6495) ;  /* 0x0000000000087947 */ /* 0x008fea0003800000 */
.L_x_6514:
[----:B0-23--:R-:W2:Y:S02]  /*ea70*/  LDG.E R2, desc[UR36][R22.64] ;  /* 0x0000002416027981 */ /* 0x00dea4000c1e1900 */
[----:B--2---:R-:W2:Y:S02]  /*ea80*/  I2F.F64.U32 R2, R2 ;  /* 0x0000000200027312 */ /* 0x004ea40000201800 */
.L_x_6495:
[----:B------:R-:W-:Y:S05]  /*ea90*/  BSYNC.RECONVERGENT B6 ;  /* 0x0000000000067941 */ /* 0x000fea0003800200 */
.L_x_6489:
[----:B--2--5:R-:W2:Y:S01]  /*eaa0*/  DMUL R4, R2, R2 ;  /* 0x0000000202047228 */ /* 0x024ea20000000000 */
[----:B------:R-:W-:Y:S01]  /*eab0*/  UMOV UR4, 0x6d4801f7 ;  /* 0x6d4801f700047882 */ /* 0x000fe20000000000 */
[----:B------:R-:W-:Y:S01]  /*eac0*/  UMOV UR5, 0x3fa6e4e2 ;  /* 0x3fa6e4e200057882 */ /* 0x000fe20000000000 */
[----:B------:R-:W-:-:S15]  /*ead0*/  BSSY.RECONVERGENT B0, `(.L_x_6517) ;  /* 0x0000107000007945 */ /* 0x000fde0003800200 */
[----:B------:R-:W-:-:S15]  /*eae0*/  NOP ;  /* 0x0000000000007918 */ /* 0x000fde0000000000 */
[----:B------:R-:W-:-:S15]  /*eaf0*/  NOP ;  /* 0x0000000000007918 */ /* 0x000fde0000000000 */
[----:B------:R-:W-:-:S15]  /*eb00*/  NOP ;  /* 0x0000000000007918 */ /* 0x000fde0000000000 */
[----:B------:R-:W-:-:S01]  /*eb10*/  NOP ;  /* 0x0000000000007918 */ /* 0x000fc20000000000 */
[----:B--2---:R-:W2:-:S15]  /*eb20*/  DMUL R6, R4, R2 ;  /* 0x0000000204067228 */ /* 0x004e9e0000000000 */
[----:B------:R-:W-:-:S15]  /*eb30*/  NOP ;  /* 0x0000000000007918 */ /* 0x000fde0000000000 */
[----:B------:R-:W-:-:S15]  /*eb40*/  NOP ;  /* 0x0000000000007918 */ /* 0x000fde0000000000 */
[----:B------:R-:W-:-:S15]  /*eb50*/  NOP ;  /* 0x0000000000007918 */ /* 0x000fde0000000000 */
[----:B------:R-:W-:-:S04]  /*eb60*/  NOP ;  /* 0x0000000000007918 */ /* 0x000fc80000000000 */
[----:B--2---:R2:W4:Y:S01]  /*eb70*/  DFMA R8, R6, UR4, R2 ;  /* 0x0000000406087c2b */ /* 0x0045220008000002 */
[----:B------:R-:W-:Y:S01]  /*eb80*/  UMOV UR4, 0x24dd2f1a ;  /* 0x24dd2f1a00047882 */ /* 0x000fe20000000000 */
[----:B--2---:R-:W-:Y:S01]  /*eb90*/  IMAD.MOV.U32 R6, RZ, RZ, 0x33d43651 ;  /* 0x33d43651ff067424 */ /* 0x004fe200078e00ff */
[----:B------:R-:W-:Y:S01]  /*eba0*/  MOV R7, 0x3fe98845 ;  /* 0x3fe9884500077802 */ /* 0x000fe20000000f00 */
[----:B------:R-:W-:-:S15]  /*ebb0*/  UMOV UR5, 0x3fe4f922 ;  /* 0x3fe4f92200057882 */ /* 0x000fde0000000000 */
[----:B------:R-:W-:-:S15]  /*ebc0*/  NOP ;  /* 0x0000000000007918 */ /* 0x000fde0000000000 */
[----:B------:R-:W-:-:S15]  /*ebd0*/  NOP ;  /* 0x0000000000007918 */ /* 0x000fde0000000000 */
[----:B------:R-:W-:-:S15]  /*ebe0*/  NOP ;  /* 0x0000000000007918 */ /* 0x000fde0000000000 */
[----:B----4-:R-:W2:Y:S02]  /*ebf0*/  DMUL R8, R8, R6 ;  /* 0x0000000608087228 */ /* 0x010ea40000000000 */
[----:B--2---:R-:W-:Y:S01]  /*ec00*/  LOP3.LUT R11, R9, 0x7fffffff, RZ, 0xc0, !PT ;  /* 0x7fffffff090b7812 */ /* 0x004fe200078ec0ff */
[----:B------:R-:W-:-:S15]  /*ec10*/  IMAD.MOV.U32 R10, RZ, RZ, R8 ;  /* 0x000000ffff0a7224 */ /* 0x000fde00078e0008 */
[----:B------:R-:W-:-:S15]  /*ec20*/  NOP ;  /* 0x0000000000007918 */ /* 0x000fde0000000000 */
[----:B------:R-:W-:-:S15]  /*ec30*/  NOP ;  /* 0x0000000000007918 */ /* 0x000fde0000000000 */
[----:B------:R-:W-:-:S15]  /*ec40*/  NOP ;  /* 0x0000000000007918 */ /* 0x000fde0000000000 */
[----:B------:R-:W-:-:S01]  /*ec50*/  NOP ;  /* 0x0000000000007918 */ /* 0x000fc20000000000 */
[----:B------:R-:W2:Y:S02]  /*ec60*/  DSETP.GE.AND P0, PT, R10, UR4, PT ;  /* 0x000000040a007e2a */ /* 0x000ea4000bf06000 */
[----:B--2---:R-:W-:Y:S05]  /*ec70*/  @!P0 BRA `(.L_x_6518) ;  /* 0x0000000800648947 */ /* 0x004fea0003800000 */
[----:B------:R-:W2:Y:S01]  /*ec80*/  DADD R12, R10, R10 ;  /* 0x000000000a0c7229 */ /* 0x000ea2000000000a */
[----:B------:R-:W-:Y:S01]  /*ec90*/  UMOV UR4, 0xf0000000 ;  /* 0xf000000000047882 */ /* 0x000fe20000000000 */
[----:B------:R-:W-:-:S15]  /*eca0*/  UMOV UR5, 0x380fffff ;  /* 0x380fffff00057882 */ /* 0x000fde0000000000 */
[----:B------:R-:W-:-:S15]  /*ecb0*/  NOP ;  /* 0x0000000000007918 */ /* 0x000fde0000000000 */
[----:B------:R-:W-:-:S15]  /*ecc0*/  NOP ;  /* 0x0000000000007918 */ /* 0x000fde0000000000 */
[----:B------:R-:W-:-:S15]  /*ecd0*/  NOP ;  /* 0x0000000000007918 */ /* 0x000fde0000000000 */
[----:B------:R-:W-:-:S02]  /*ece0*/  NOP ;  /* 0x0000000000007918 */ /* 0x000fc40000000000 */
[----:B--2---:R-:W2:Y:S01]  /*ecf0*/  F2F.F32.F64 R0, R12 ;  /* 0x0000000c00007310 */ /* 0x004ea20000301000 */
[----:B0--3--:R-:W-:Y:S01]  /*ed00*/  MOV R22, 0xf89b6999 ;  /* 0xf89b699900167802 */ /* 0x009fe20000000f00 */
[----:B------:R-:W-:-:S15]  /*ed10*/  IMAD.MOV.U32 R23, RZ, RZ, 0x3e928a27 ;  /* 0x3e928a27ff177424 */ /* 0x000fde00078e00ff */
[----:B------:R-:W-:-:S15]  /*ed20*/  NOP ;  /* 0x0000000000007918 */ /* 0x000fde0000000000 */
[----:B------:R-:W-:-:S15]  /*ed30*/  NOP ;  /* 0x0000000000007918 */ /* 0x000fde0000000000 */
[----:B------:R-:W-:-:S15]  /*ed40*/  NOP ;  /* 0x0000000000007918 */ /* 0x000fde0000000000 */
[----:B------:R-:W-:-:S02]  /*ed50*/  NOP ;  /* 0x0000000000007918 */ /* 0x000fc40000000000 */
[----:B------:R-:W2:Y:S01]  /*ed60*/  DSETP.GEU.AND P0, PT, |R12|, UR4, PT ;  /* 0x000000040c007e2a */ /* 0x000ea2000bf0e200 */
[----:B------:R-:W-:Y:S01]  /*ed70*/  UMOV UR4, 0xfefa39ef ;  /* 0xfefa39ef00047882 */ /* 0x000fe20000000000 */
[----:B--2---:R-:W-:Y:S01]  /*ed80*/  @!P0 FMUL R0, R0, 1.175494350822287508e-38 ;  /* 0x0080000000008820 */ /* 0x004fe20000400000 */
        /* <DEDUP_REMOVED lines=103> */
[----:B0-----:R-:W-:-:S15]  /*f400*/  MOV R14, RZ ;  /* 0x000000ff000e7202 */ /* 0x001fde0000000f00 */
        /* <DEDUP_REMOVED lines=21> */
[----:B0-----:R-:W-:Y:S01]  /*f560*/  IMAD.MOV.U32 R14, RZ, RZ, 0x0 ;  /* 0x00000000ff0e7424 */ /* 0x001fe200078e00ff */
[----:B------:R-:W-:-:S15]  /*f570*/  MOV R15, 0x40000000 ;  /* 0x40000000000f7802 */ /* 0x000fde0000000f00 */
        /* <DEDUP_REMOVED lines=9> */
.L_x_6518:
[----:B------:R-:W-:Y:S01]  /*f610*/  IMAD.MOV.U32 R12, RZ, RZ, 0x420afc3d ;  /* 0x420afc3dff0c7424 */ /* 0x000fe200078e00ff */
[----:B------:R-:W-:Y:S01]  /*f620*/  MOV R13, 0x3f14359f ;  /* 0x3f14359f000d7802 */ /* 0x000fe20000000f00 */
[----:B------:R-:W-:Y:S01]  /*f630*/  UMOV UR4, 0xe2f5e964 ;  /* 0xe2f5e96400047882 */ /* 0x000fe20000000000 */
[----:B------:R-:W-:Y:S01]  /*f640*/  UMOV UR5, 0x3ef0bc46 ;  /* 0x3ef0bc4600057882 */ /* 0x000fe20000000000 */
[----:B------:R-:W2:-:S15]  /*f650*/  DMUL R10, R8, R8 ;  /* 0x00000008080a7228 */ /* 0x000e9e0000000000 */
[----:B------:R-:W-:-:S15]  /*f660*/  NOP ;  /* 0x0000000000007918 */ /* 0x000fde0000000000 */
[----:B------:R-:W-:-:S15]  /*f670*/  NOP ;  /* 0x0000000000007918 */ /* 0x000fde0000000000 */
[----:B------:R-:W-:-:S15]  /*f680*/  NOP ;  /* 0x0000000000007918 */ /* 0x000fde0000000000 */
[----:B------:R-:W-:-:S04]  /*f690*/  NOP ;  /* 0x0000000000007918 */ /* 0x000fc80000000000 */
[----:B--2---:R-:W2:Y:S01]  /*f6a0*/  DFMA R12, R10, -UR4, R12 ;  /* 0x800000040a0c7c2b */ /* 0x004ea2000800000c */
[----:B------:R-:W-:Y:S01]  /*f6b0*/  UMOV UR4, 0x728c5d84 ;  /* 0x728c5d8400047882 */ /* 0x000fe20000000000 */
[----:B------:R-:W-:-:S15]  /*f6c0*/  UMOV UR5, 0x3f2df9f0 ;  /* 0x3f2df9f000057882 */ /* 0x000fde0000000000 */
[----:B------:R-:W-:-:S15]  /*f6d0*/  NOP ;  /* 0x0000000000007918 */ /* 0x000fde0000000000 */
[----:B------:R-:W-:-:S15]  /*f6e0*/  NOP ;  /* 0x0000000000007918 */ /* 0x000fde0000000000 */
[----:B------:R-:W-:-:S15]  /*f6f0*/  NOP ;  /* 0x0000000000007918 */ /* 0x000fde0000000000 */
[----:B------:R-:W-:-:S02]  /*f700*/  NOP ;  /* 0x0000000000007918 */ /* 0x000fc40000000000 */
[----:B--2---:R-:W2:Y:S01]  /*f710*/  DFMA R12, R10, R12, -UR4 ;  /* 0x800000040a0c7e2b */ /* 0x004ea2000800000c */
        /* <DEDUP_REMOVED lines=55> */
[----:B--2---:R-:W2:-:S15]  /*fa90*/  DFMA R12, R10, R12, -UR4 ;  /* 0x800000040a0c7e2b */ /* 0x004e9e000800000c */
[----:B------:R-:W-:-:S15]  /*faa0*/  NOP ;  /* 0x0000000000007918 */ /* 0x000fde0000000000 */
[----:B------:R-:W-:-:S15]  /*fab0*/  NOP ;  /* 0x0000000000007918 */ /* 0x000fde0000000000 */
[----:B------:R-:W-:-:S15]  /*fac0*/  NOP ;  /* 0x0000000000007918 */ /* 0x000fde0000000000 */
[----:B------:R-:W-:-:S04]  /*fad0*/  NOP ;  /* 0x0000000000007918 */ /* 0x000fc80000000000 */
[----:B--2---:R-:W2:-:S15]  /*fae0*/  DFMA R12, R10, R12, RZ ;  /* 0x0000000c0a0c722b */ /* 0x004e9e00000000ff */
[----:B------:R-:W-:-:S15]  /*faf0*/  NOP ;  /* 0x0000000000007918 */ /* 0x000fde0000000000 */
[----:B------:R-:W-:-:S15]  /*fb00*/  NOP ;  /* 0x0000000000007918 */ /* 0x000fde0000000000 */
[----:B------:R-:W-:-:S15]  /*fb10*/  NOP ;  /* 0x0000000000007918 */ /* 0x000fde0000000000 */
[----:B------:R-:W-:-:S04]  /*fb20*/  NOP ;  /* 0x0000000000007918 */ /* 0x000fc80000000000 */
[----:B--2---:R2:W4:Y:S02]  /*fb30*/  DFMA R8, R8, R12, R8 ;  /* 0x0000000c0808722b */ /* 0x0045240000000008 */
.L_x_6519:
[----:B------:R-:W-:Y:S05]  /*fb40*/  BSYNC.RECONVERGENT B0 ;  /* 0x0000000000007941 */ /* 0x000fea0003800200 */
.L_x_6517:
[----:B------:R-:W5:Y:S01]  /*fb50*/  LDCU.64 UR6, c[0x0][0x5e8] ;  /* 0x0000bd00ff0677ac */ /* 0x000f620008000a00 */
[----:B--2---:R-:W-:Y:S01]  /*fb60*/  IMAD.MOV.U32 R12, RZ, RZ, -0x2e09fe87 ;  /* 0xd1f60179ff0c7424 */ /* 0x004fe200078e00ff */
        /* <DEDUP_REMOVED lines=17> */
[----:B------:R-:W2:-:S15]  /*fc80*/  DFMA R8, -R8, R8, 1 ;  /* 0x3ff000000808742b */ /* 0x000e9e0000000108 */
[----:B------:R-:W-:-:S15]  /*fc90*/  NOP ;  /* 0x0000000000007918 */ /* 0x000fde0000000000 */
[----:B------:R-:W-:-:S15]  /*fca0*/  NOP ;  /* 0x0000000000007918 */ /* 0x000fde0000000000 */
[----:B------:R-:W-:-:S15]  /*fcb0*/  NOP ;  /* 0x0000000000007918 */ /* 0x000fde0000000000 */
[----:B------:R-:W-:-:S04]  /*fcc0*/  NOP ;  /* 0x0000000000007918 */ /* 0x000fc80000000000 */
[----:B--2---:R-:W-:-:S15]  /*fcd0*/  DMUL R2, R2, R8 ;  /* 0x0000000802027228 */ /* 0x004fde0000000000 */
[----:B------:R-:W-:-:S15]  /*fce0*/  NOP ;  /* 0x0000000000007918 */ /* 0x000fde0000000000 */
[----:B------:R-:W-:-:S15]  /*fcf0*/  NOP ;  /* 0x0000000000007918 */ /* 0x000fde0000000000 */
[----:B------:R-:W-:-:S15]  /*fd00*/  NOP ;  /* 0x0000000000007918 */ /* 0x000fde0000000000 */
[----:B------:R-:W-:-:S04]  /*fd10*/  NOP ;  /* 0x0000000000007918 */ /* 0x000fc80000000000 */
[----:B------:R-:W2:-:S15]  /*fd20*/  DMUL R4, R4, R6 ;  /* 0x0000000604047228 */ /* 0x000e9e0000000000 */
        /* <DEDUP_REMOVED lines=9> */
[----:B--2---:R5:W1:Y:S02]  /*fdc0*/  DFMA R4, R10, 0.5, R2 ;  /* 0x3fe000000a04782b */ /* 0x004a640000000002 */
[----:B-----5:R-:W-:-:S05]  /*fdd0*/  IADD3 R2, P0, PT, R18, UR6, RZ ;  /* 0x0000000612027c10 */ /* 0x020fca000ff1e0ff */
[----:B------:R-:W-:-:S15]  /*fde0*/  IMAD.X R3, RZ, RZ, UR7, P0 ;  /* 0x00000007ff037e24 */ /* 0x000fde00080e06ff */
[----:B------:R-:W-:-:S15]  /*fdf0*/  NOP ;  /* 0x0000000000007918 */ /* 0x000fde0000000000 */
[----:B------:R-:W-:-:S15]  /*fe00*/  NOP ;  /* 0x0000000000007918 */ /* 0x000fde0000000000 */
[----:B------:R-:W-:-:S12]  /*fe10*/  NOP ;  /* 0x0000000000007918 */ /* 0x000fd80000000000 */
[----:B-1----:R1:W2:Y:S02]  /*fe20*/  DMUL R4, R4, R16 ;  /* 0x0000001004047228 */ /* 0x0022a40000000000 */
[----:B-12---:R-:W-:Y:S05]  /*fe30*/  BRA.U UP0, `(.L_x_6520) ;  /* 0x0000000500707547 */ /* 0x006fea000b800000 */
        /* <DEDUP_REMOVED lines=8> */
[----:B------:R-:W1:Y:S02]  /*fec0*/  F2I.F64.TRUNC R5, R4 ;  /* 0x0000000400057311 */ /* 0x000e64000030d100 */
[----:B-1----:R1:W-:Y:S01]  /*fed0*/  STG.E.U8 desc[UR36][R2.64], R5 ;  /* 0x0000000502007986 */ /* 0x0023e2000c101124 */
[----:B------:R-:W-:Y:S05]  /*fee0*/  BRA `(.L_x_6525) ;  /* 0x0000001000907947 */ /* 0x000fea0003800000 */
.L_x_6523:
[----:B------:R-:W1:Y:S02]  /*fef0*/  F2I.S64.F64.TRUNC R4, R4 ;  /* 0x0000000400047311 */ /* 0x000e64000030d900 */
[----:B-1----:R-:W-:-:S05]  /*ff00*/  MOV R7, R4 ;  /* 0x0000000400077202 */ /* 0x002fca0000000f00 */
[----:B------:R1:W-:Y:S01]  /*ff10*/  STG.E.U8 desc[UR36][R2.64], R7 ;  /* 0x0000000702007986 */ /* 0x0003e2000c101124 */
[----:B------:R-:W-:Y:S05]  /*ff20*/  BRA `(.L_x_6525) ;  /* 0x0000001000807947 */ /* 0x000fea0003800000 */
.L_x_6522:
[----:B------:R-:W-:-:S09]  /*ff30*/  UISETP.NE.AND UP0, UPT, UR4, 0x2, UPT ;  /* 0x000000020400788c */ /* 0x000fd2000bf05270 */
[----:B------:R-:W-:Y:S05]  /*ff40*/  BRA.U !UP0, `(.L_x_6526) ;  /* 0x0000000108287547 */ /* 0x000fea000b800000 */
[----:B------:R-:W-:-:S09]  /*ff50*/  UISETP.NE.AND UP0, UPT, UR4, 0x3, UPT ;  /* 0x000000030400788c */ /* 0x000fd2000bf05270 */
[----:B------:R-:W-:Y:S05]  /*ff60*/  BRA.U !UP0, `(.L_x_6527) ;  /* 0x0000000108147547 */ /* 0x000fea000b800000 */
[----:B------:R-:W-:-:S09]  /*ff70*/  UISETP.NE.AND UP0, UPT, UR4, 0x4, UPT ;  /* 0x000000040400788c */ /* 0x000fd2000bf05270 */
[----:B------:R-:W-:Y:S05]  /*ff80*/  BRA.U UP0, `(.L_x_6524) ;  /* 0x0000000d00247547 */ /* 0x000fea000b800000 */
[----:B------:R-:W1:Y:S02]  /*ff90*/  F2I.S64.F64.TRUNC R4, R4 ;  /* 0x0000000400047311 */ /* 0x000e64000030d900 */
[----:B-1----:R1:W-:Y:S01]  /*ffa0*/  STG.E.64 desc[UR36][R2.64], R4 ;  /* 0x0000000402007986 */ /* 0x0023e2000c101b24 */
[----:B------:R-:W-:Y:S05]  /*ffb0*/  BRA `(.L_x_6525) ;  /* 0x00000010005c7947 */ /* 0x000fea0003800000 */
.L_x_6527:
[----:B------:R-:W1:Y:S02]  /*ffc0*/  F2I.F64.TRUNC R5, R4 ;  /* 0x0000000400057311 */ /* 0x000e64000030d100 */
[----:B-1----:R1:W-:Y:S01]  /*ffd0*/  STG.E desc[UR36][R2.64], R5 ;  /* 0x0000000502007986 */ /* 0x0023e2000c101924 */
[----:B------:R-:W-:Y:S05]  /*ffe0*/  BRA `(.L_x_6525) ;  /* 0x0000001000507947 */ /* 0x000fea0003800000 */
.L_x_6526:
[----:B------:R-:W1:Y:S02]  /*fff0*/  F2I.F64.TRUNC R5, R4 ;  /* 0x0000000400057311 */ /* 0x000e64000030d100 */
[----:B-1----:R1:W-:Y:S01]  /*10000*/  STG.E.U16 desc[UR36][R2.64], R5 ;  /* 0x0000000502007986 */ /* 0x0023e2000c101524 */
[----:B------:R-:W-:Y:S05]  /*10010*/  BRA `(.L_x_6525) ;  /* 0x0000001000447947 */ /* 0x000fea0003800000 */
.L_x_6521:
        /* <DEDUP_REMOVED lines=8> */
[----:B------:R-:W1:-:S15]  /*100a0*/  F2F.F32.F64 R7, R4 ;  /* 0x0000000400077310 */ /* 0x000e5e0000301000 */
[----:B------:R-:W-:-:S15]  /*100b0*/  NOP ;  /* 0x0000000000007918 */ /* 0x000fde0000000000 */
[----:B------:R-:W-:-:S15]  /*100c0*/  NOP ;  /* 0x0000000000007918 */ /* 0x000fde0000000000 */
[----:B------:R-:W-:-:S15]  /*100d0*/  NOP ;  /* 0x0000000000007918 */ /* 0x000fde0000000000 */
[----:B------:R-:W-:-:S04]  /*100e0*/  NOP ;  /* 0x0000000000007918 */ /* 0x000fc80000000000 */
[----:B------:R-:W1:Y:S02]  /*100f0*/  DSETP.GEU.AND P0, PT, |R4|, UR4, PT ;  /* 0x0000000404007e2a */ /* 0x000e64000bf0e200 */
[----:B-1----:R-:W-:-:S05]  /*10100*/  @!P0 FMUL R7, R7, 1.175494350822287508e-38 ;  /* 0x0080000007078820 */ /* 0x002fca0000400000 */
[----:B------:R1:W-:Y:S01]  /*10110*/  STG.E desc[UR36][R2.64], R7 ;  /* 0x0000000702007986 */ /* 0x0003e2000c101924 */
[----:B------:R-:W-:Y:S05]  /*10120*/  BRA `(.L_x_6525) ;  /* 0x0000001000007947 */ /* 0x000fea0003800000 */
.L_x_6529:
        /* <DEDUP_REMOVED lines=9> */
[----:B------:R-:W-:-:S05]  /*101c0*/  F2FP.F16.F32.PACK_AB R0, RZ, R0 ;  /* 0x00000000ff00723e */ /* 0x000fca00000000ff */
[----:B------:R1:W-:Y:S01]  /*101d0*/  STG.E.U16 desc[UR36][R2.64], R0 ;  /* 0x0000000002007986 */ /* 0x0003e2000c101524 */
[----:B------:R-:W-:Y:S05]  /*101e0*/  BRA `(.L_x_6525) ;  /* 0x0000000c00d07947 */ /* 0x000fea0003800000 */
.L_x_6528:
        /* <DEDUP_REMOVED lines=13> */
[----:B------:R-:W1:Y:S01]  /*102c0*/  DSETP.GEU.AND P0, PT, |R4|, UR4, PT ;  /* 0x0000000404007e2a */ /* 0x000e62000bf0e200 */
[----:B------:R-:W-:Y:S02]  /*102d0*/  IMAD.MOV.U32 R7, RZ, RZ, RZ ;  /* 0x000000ffff077224 */ /* 0x000fe400078e00ff */
[----:B-1----:R-:W-:-:S05]  /*102e0*/  @!P0 FMUL R6, R6, 1.175494350822287508e-38 ;  /* 0x0080000006068820 */ /* 0x002fca0000400000 */
[----:B------:R1:W-:Y:S01]  /*102f0*/  STG.E.64 desc[UR36][R2.64], R6 ;  /* 0x0000000602007986 */ /* 0x0003e2000c101b24 */
[----:B------:R-:W-:Y:S05]  /*10300*/  BRA `(.L_x_6525) ;  /* 0x0000000c00887947 */ /* 0x000fea0003800000 */
.L_x_6531:
        /* <DEDUP_REMOVED lines=9> */
[----:B------:R-:W-:-:S04]  /*103a0*/  F2FP.F16.F32.PACK_AB R5, RZ, R0 ;  /* 0x00000000ff05723e */ /* 0x000fc800000000ff */
[----:B------:R-:W-:-:S05]  /*103b0*/  PRMT R5, R5, 0x5410, RZ ;  /* 0x0000541005057816 */ /* 0x000fca00000000ff */
[----:B------:R1:W-:Y:S01]  /*103c0*/  STG.E desc[UR36][R2.64], R5 ;  /* 0x0000000502007986 */ /* 0x0003e2000c101924 */
[----:B------:R-:W-:Y:S05]  /*103d0*/  BRA `(.L_x_6525) ;  /* 0x0000000c00547947 */ /* 0x000fea0003800000 */
.L_x_6530:
[----:B------:R1:W-:Y:S01]  /*103e0*/  STG.E.64 desc[UR36][R2.64], R4 ;  /* 0x0000000402007986 */ /* 0x0003e2000c101b24 */
[----:B------:R-:W-:Y:S05]  /*103f0*/  BRA `(.L_x_6525) ;  /* 0x0000000c004c7947 */ /* 0x000fea0003800000 */
.L_x_6520:
        /* <DEDUP_REMOVED lines=10> */
[----:B------:R-:W1:Y:S02]  /*104a0*/  F2I.U32.F64.TRUNC R5, R4 ;  /* 0x0000000400057311 */ /* 0x000e64000030d000 */
[----:B-1----:R1:W-:Y:S01]  /*104b0*/  STG.E.U16 desc[UR36][R2.64], R5 ;  /* 0x0000000502007986 */ /* 0x0023e2000c101524 */
[----:B------:R-:W-:Y:S05]  /*104c0*/  BRA `(.L_x_6525) ;  /* 0x0000000c00187947 */ /* 0x000fea0003800000 */
.L_x_6535:
        /* <DEDUP_REMOVED lines=8> */
[----:B------:R-:W-:Y:S01]  /*10550*/  BSSY.RECONVERGENT B0, `(.L_x_6536) ;  /* 0x0000014000007945 */ /* 0x000fe20003800200 */
[----:B-1----:R-:W-:Y:S01]  /*10560*/  @!P0 FMUL R7, R7, 1.175494350822287508e-38 ;  /* 0x0080000007078820 */ /* 0x002fe20000400000 */
        /* <DEDUP_REMOVED lines=16> */
.L_x_6538:
[----:B------:R-:W-:-:S04]  /*10670*/  SHF.R.U32.HI R5, RZ, 0x18, R7 ;  /* 0x00000018ff057819 */ /* 0x000fc80000011607 */
[----:B------:R-:W-:-:S07]  /*10680*/  LOP3.LUT R0, R0, 0x80, R5, 0xf8, !PT ;  /* 0x0000008000007812 */ /* 0x000fce00078ef805 */
.L_x_6537:
[----:B------:R-:W-:Y:S05]  /*10690*/  BSYNC.RECONVERGENT B0 ;  /* 0x0000000000007941 */ /* 0x000fea0003800200 */
.L_x_6536:
[----:B------:R1:W-:Y:S01]  /*106a0*/  STG.E.U8 desc[UR36][R2.64], R0 ;  /* 0x0000000002007986 */ /* 0x0003e2000c101124 */
[----:B------:R-:W-:Y:S05]  /*106b0*/  BRA `(.L_x_6525) ;  /* 0x00000008009c7947 */ /* 0x000fea0003800000 */
.L_x_6534:
        /* <DEDUP_REMOVED lines=26> */
.L_x_6541:
[----:B------:R-:W-:-:S04]  /*10860*/  SHF.R.U32.HI R5, RZ, 0x18, R7 ;  /* 0x00000018ff057819 */ /* 0x000fc80000011607 */
[----:B------:R-:W-:-:S07]  /*10870*/  LOP3.LUT R0, R0, 0x80, R5, 0xf8, !PT ;  /* 0x0000008000007812 */ /* 0x000fce00078ef805 */
.L_x_6540:
[----:B------:R-:W-:Y:S05]  /*10880*/  BSYNC.RECONVERGENT B0 ;  /* 0x0000000000007941 */ /* 0x000fea0003800200 */
.L_x_6539:
[----:B------:R1:W-:Y:S01]  /*10890*/  STG.E.U8 desc[UR36][R2.64], R0 ;  /* 0x0000000002007986 */ /* 0x0003e2000c101124 */
[----:B------:R-:W-:Y:S05]  /*108a0*/  BRA `(.L_x_6525) ;  /* 0x0000000800207947 */ /* 0x000fea0003800000 */
.L_x_6533:
        /* <DEDUP_REMOVED lines=14> */
[----:B-1----:R-:W-:Y:S01]  /*10990*/  @!P0 FMUL R8, R8, 1.175494350822287508e-38 ;  /* 0x0080000008088820 */ /* 0x002fe20000400000 */
        /* <DEDUP_REMOVED lines=15> */
.L_x_6543:
[----:B------:R-:W1:Y:S02]  /*10a90*/  F2I.U64.F64.TRUNC R4, R4 ;  /* 0x0000000400047311 */ /* 0x000e64000030d800 */
[----:B-1----:R1:W-:Y:S01]  /*10aa0*/  STG.E.64 desc[UR36][R2.64], R4 ;  /* 0x0000000402007986 */ /* 0x0023e2000c101b24 */
[----:B------:R-:W-:Y:S05]  /*10ab0*/  BRA `(.L_x_6525) ;  /* 0x00000004009c7947 */ /* 0x000fea0003800000 */
.L_x_6542:
[----:B------:R-:W1:Y:S02]  /*10ac0*/  F2I.U32.F64.TRUNC R5, R4 ;  /* 0x0000000400057311 */ /* 0x000e64000030d000 */
[----:B-1----:R1:W-:Y:S01]  /*10ad0*/  STG.E desc[UR36][R2.64], R5 ;  /* 0x0000000502007986 */ /* 0x0023e2000c101924 */
[----:B------:R-:W-:Y:S05]  /*10ae0*/  BRA `(.L_x_6525) ;  /* 0x0000000400907947 */ /* 0x000fea0003800000 */
.L_x_6532:
[----:B------:R-:W-:-:S09]  /*10af0*/  UISETP.GT.AND UP0, UPT, UR4, 0xe, UPT ;  /* 0x0000000e0400788c */ /* 0x000fd2000bf04270 */
[----:B------:R-:W-:Y:S05]  /*10b00*/  BRA.U UP0, `(.L_x_6544) ;  /* 0x00000001002c7547 */ /* 0x000fea000b800000 */
[----:B------:R-:W-:-:S09]  /*10b10*/  UISETP.NE.AND UP0, UPT, UR4, 0xa, UPT ;  /* 0x0000000a0400788c */ /* 0x000fd2000bf05270 */
[----:B------:R-:W-:Y:S05]  /*10b20*/  BRA.U !UP0, `(.L_x_6545) ;  /* 0x0000000108187547 */ /* 0x000fea000b800000 */
[----:B------:R-:W-:-:S09]  /*10b30*/  UISETP.NE.AND UP0, UPT, UR4, 0xb, UPT ;  /* 0x0000000b0400788c */ /* 0x000fd2000bf05270 */
[----:B------:R-:W-:Y:S05]  /*10b40*/  BRA.U UP0, `(.L_x_6524) ;  /* 0x0000000100347547 */ /* 0x000fea000b800000 */
[----:B------:R-:W1:Y:S02]  /*10b50*/  DSETP.NEU.AND P0, PT, R4, RZ, PT ;  /* 0x000000ff0400722a */ /* 0x000e640003f0d000 */
[----:B-1----:R-:W-:-:S05]  /*10b60*/  SEL R5, RZ, 0x1, !P0 ;  /* 0x00000001ff057807 */ /* 0x002fca0004000000 */
[----:B------:R1:W-:Y:S01]  /*10b70*/  STG.E.U8 desc[UR36][R2.64], R5 ;  /* 0x0000000502007986 */ /* 0x0003e2000c101124 */
[----:B------:R-:W-:Y:S05]  /*10b80*/  BRA `(.L_x_6525) ;  /* 0x0000000400687947 */ /* 0x000fea0003800000 */
.L_x_6545:
[----:B------:R-:W-:-:S05]  /*10b90*/  CS2R R6, SRZ ;  /* 0x0000000000067805 */ /* 0x000fca000001ff00 */
[----:B------:R1:W-:Y:S01]  /*10ba0*/  STG.E.128 desc[UR36][R2.64], R4 ;  /* 0x0000000402007986 */ /* 0x0003e2000c101d24 */
[----:B------:R-:W-:Y:S05]  /*10bb0*/  BRA `(.L_x_6525) ;  /* 0x00000004005c7947 */ /* 0x000fea0003800000 */
.L_x_6544:
[----:B------:R-:W-:-:S09]  /*10bc0*/  UISETP.NE.AND UP0, UPT, UR4, 0xf, UPT ;  /* 0x0000000f0400788c */ /* 0x000fd2000bf05270 */
[----:B------:R-:W-:Y:S05]  /*10bd0*/  BRA.U !UP0, `(.L_x_6546) ;  /* 0x0000000508287547 */ /* 0x000fea000b800000 */
[----:B------:R-:W-:-:S09]  /*10be0*/  UISETP.NE.AND UP0, UPT, UR4, 0x17, UPT ;  /* 0x000000170400788c */ /* 0x000fd2000bf05270 */
[----:B------:R-:W-:Y:S05]  /*10bf0*/  BRA.U !UP0, `(.L_x_6547) ;  /* 0x0000000108b07547 */ /* 0x000fea000b800000 */
[----:B------:R-:W-:-:S09]  /*10c00*/  UISETP.NE.AND UP0, UPT, UR4, 0x18, UPT ;  /* 0x000000180400788c */ /* 0x000fd2000bf05270 */
[----:B------:R-:W-:Y:S05]  /*10c10*/  BRA.U !UP0, `(.L_x_6548) ;  /* 0x0000000108447547 */ /* 0x000fea000b800000 */
.L_x_6524:
[----:B------:R-:W-:Y:S01]  /*10c20*/  MOV R0, 0x0 ;  /* 0x0000000000007802 */ /* 0x000fe20000000f00 */
[----:B------:R-:W1:Y:S01]  /*10c30*/  LDCU.64 UR4, c[0x4][0x128] ;  /* 0x01002500ff0477ac */ /* 0x000e620008000a00 */
[----:B------:R-:W-:Y:S02]  /*10c40*/  HFMA2 R8, -RZ, RZ, 0, 6.020069122314453125e-06 ;  /* 0x00000065ff087431 */ /* 0x000fe400000001ff */
[----:B------:R-:W-:Y:S01]  /*10c50*/  IMAD.MOV.U32 R12, RZ, RZ, 0x1 ;  /* 0x00000001ff0c7424 */ /* 0x000fe200078e00ff */
[----:B------:R2:W4:Y:S01]  /*10c60*/  LDC.64 R2, c[0x4][R0] ;  /* 0x0100000000027b82 */ /* 0x0005220000000a00 */
[----:B------:R-:W5:Y:S01]  /*10c70*/  LDCU.64 UR6, c[0x4][0x130] ;  /* 0x01002600ff0677ac */ /* 0x000f620008000a00 */
[----:B------:R-:W-:Y:S01]  /*10c80*/  MOV R13, RZ ;  /* 0x000000ff000d7202 */ /* 0x000fe20000000f00 */
[----:B------:R-:W0:Y:S01]  /*10c90*/  LDCU.64 UR8, c[0x4][0x10] ;  /* 0x01000200ff0877ac */ /* 0x000e220008000a00 */
[----:B-1----:R-:W-:Y:S01]  /*10ca0*/  MOV R4, UR4 ;  /* 0x0000000400047c02 */ /* 0x002fe20008000f00 */
[----:B------:R-:W-:Y:S01]  /*10cb0*/  IMAD.U32 R5, RZ, RZ, UR5 ;  /* 0x00000005ff057e24 */ /* 0x000fe2000f8e00ff */
[----:B-----5:R-:W-:Y:S01]  /*10cc0*/  MOV R6, UR6 ;  /* 0x0000000600067c02 */ /* 0x020fe20008000f00 */
[----:B------:R-:W-:Y:S01]  /*10cd0*/  IMAD.U32 R7, RZ, RZ, UR7 ;  /* 0x00000007ff077e24 */ /* 0x000fe2000f8e00ff */
[----:B0-----:R-:W-:Y:S01]  /*10ce0*/  MOV R10, UR8 ;  /* 0x00000008000a7c02 */ /* 0x001fe20008000f00 */
[----:B--2---:R-:W-:-:S07]  /*10cf0*/  IMAD.U32 R11, RZ, RZ, UR9 ;  /* 0x00000009ff0b7e24 */ /* 0x004fce000f8e00ff */
[----:B------:R-:W-:-:S07]  /*10d00*/  LEPC R20, `(.L_x_6549) ;  /* 0x000000001014794e */ /* 0x000fce0000000000 */
[----:B---34-:R-:W-:Y:S05]  /*10d10*/  CALL.ABS.NOINC R2 ;  /* 0x0000000002007343 */ /* 0x018fea0003c00000 */
.L_x_6549:
[----:B------:R-:W-:Y:S05]  /*10d20*/  BRA `(.L_x_6525) ;  /* 0x0000000400007947 */ /* 0x000fea0003800000 */
.L_x_6548:
        /* <DEDUP_REMOVED lines=21> */
.L_x_6551:
[----:B------:R-:W-:Y:S05]  /*10e80*/  BSYNC.RECONVERGENT B0 ;  /* 0x0000000000007941 */ /* 0x000fea0003800200 */
.L_x_6550:
[----:B------:R-:W-:-:S05]  /*10e90*/  LOP3.LUT R7, R0, 0x80, R7, 0xf8, !PT ;  /* 0x0000008000077812 */ /* 0x000fca00078ef807 */
[----:B------:R2:W-:Y:S01]  /*10ea0*/  STG.E.U8 desc[UR36][R2.64], R7 ;  /* 0x0000000702007986 */ /* 0x0005e2000c101124 */
[----:B------:R-:W-:Y:S05]  /*10eb0*/  BRA `(.L_x_6525) ;  /* 0x00000000009c7947 */ /* 0x000fea0003800000 */
.L_x_6547:
        /* <DEDUP_REMOVED lines=9> */
[----:B-1----:R-:W-:-:S05]  /*10f50*/  @!P0 FMUL R7, R7, 1.175494350822287508e-38 ;  /* 0x0080000007078820 */ /* 0x002fca0000400000 */
        /* <DEDUP_REMOVED lines=10> */
.L_x_6553:
[----:B------:R-:W-:Y:S02]  /*11000*/  ISETP.GT.U32.AND P0, PT, R6, 0x7f800000, PT ;  /* 0x7f8000000600780c */ /* 0x000fe40003f04070 */
[----:B------:R-:W-:-:S04]  /*11010*/  MOV R0, 0x7f ;  /* 0x0000007f00007802 */ /* 0x000fc80000000f00 */
[----:B------:R-:W-:-:S07]  /*11020*/  SEL R0, R0, 0x7c, P0 ;  /* 0x0000007c00007807 */ /* 0x000fce0000000000 */
.L_x_6554:
[----:B------:R-:W-:Y:S05]  /*11030*/  BSYNC.RECONVERGENT B0 ;  /* 0x0000000000007941 */ /* 0x000fea0003800200 */
.L_x_6552:
[----:B------:R-:W-:-:S04]  /*11040*/  SHF.R.U32.HI R5, RZ, 0x18, R7 ;  /* 0x00000018ff057819 */ /* 0x000fc80000011607 */
[----:B------:R-:W-:-:S05]  /*11050*/  LOP3.LUT R5, R0, 0x80, R5, 0xf8, !PT ;  /* 0x0000008000057812 */ /* 0x000fca00078ef805 */
[----:B------:R1:W-:Y:S01]  /*11060*/  STG.E.U8 desc[UR36][R2.64], R5 ;  /* 0x0000000502007986 */ /* 0x0003e2000c101124 */
[----:B------:R-:W-:Y:S05]  /*11070*/  BRA `(.L_x_6525) ;  /* 0x00000000002c7947 */ /* 0x000fea0003800000 */
.L_x_6546:
        /* <DEDUP_REMOVED lines=9> */
[----:B------:R-:W-:-:S05]  /*11110*/  F2FP.BF16.F32.PACK_AB R0, RZ, R0 ;  /* 0x00000000ff00723e */ /* 0x000fca00000010ff */
[----:B------:R4:W-:Y:S02]  /*11120*/  STG.E.U16 desc[UR36][R2.64], R0 ;  /* 0x0000000002007986 */ /* 0x0009e4000c101524 */
.L_x_6525:
[----:B------:R-:W-:-:S07]  /*11130*/  VIADD R19, R19, 0x80 ;  /* 0x0000008013137836 */ /* 0x000fce0000000000 */
.L_x_6459:
[----:B------:R-:W-:Y:S05]  /*11140*/  BSYNC.RECONVERGENT B7 ;  /* 0x0000000000077941 */ /* 0x000fea0003800200 */
.L_x_6458:
[----:B------:R-:W5:Y:S02]  /*11150*/  LDCU UR4, c[0x0][0x380] ;  /* 0x00007000ff0477ac */ /* 0x000f640008000800 */
[----:B-----5:R-:W-:-:S13]  /*11160*/  ISETP.GE.AND P0, PT, R19, UR4, PT ;  /* 0x0000000413007c0c */ /* 0x020fda000bf06270 */
[----:B------:R-:W-:Y:S05]  /*11170*/  @P0 EXIT ;  /* 0x000000000000094d */ /* 0x000fea0003800000 */
[----:B------:R-:W5:Y:S01]  /*11180*/  LDCU UR4, c[0x0][0x388] ;  /* 0x00007100ff0477ac */ /* 0x000f620008000800 */
[----:B------:R-:W-:Y:S01]  /*11190*/  HFMA2 R16, -RZ, RZ, 0, 0 ;  /* 0x00000000ff107431 */ /* 0x000fe200000001ff */
[----:B0123--:R-:W-:Y:S01]  /*111a0*/  MOV R22, RZ ;  /* 0x000000ff00167202 */ /* 0x00ffe20000000f00 */
[----:B----4-:R-:W-:Y:S01]  /*111b0*/  IMAD.MOV.U32 R0, RZ, RZ, RZ ;  /* 0x000000ffff007224 */ /* 0x010fe200078e00ff */
[----:B-----5:R-:W-:-:S09]  /*111c0*/  UISETP.NE.AND UP0, UPT, UR4, URZ, UPT ;  /* 0x000000ff0400728c */ /* 0x020fd2000bf05270 */
        /* <DEDUP_REMOVED lines=349> */
.L_x_6555:
[----:B------:R-:W0:Y:S01]  /*127a0*/  LDCU.64 UR6, c[0x0][0x5e8] ;  /* 0x0000bd00ff0677ac */ /* 0x000e220008000a00 */
[----:B------:R-:W-:Y:S01]  /*127b0*/  BSSY.RECONVERGENT B6, `(.L_x_6556) ;  /* 0x00000ef000067945 */ /* 0x000fe20003800200 */
[----:B------:R-:W1:Y:S01]  /*127c0*/  LDCU.64 UR8, c[0x0][0x5f0] ;  /* 0x0000be00ff0877ac */ /* 0x000e620008000a00 */
[----:B------:R-:W-:-:S04]  /*127d0*/  UPRMT UR4, UR39, 0x9910, URZ ;  /* 0x0000991027047896 */ /* 0x000fc800080000ff */
[----:B------:R-:W-:Y:S01]  /*127e0*/  UISETP.GT.AND UP0, UPT, UR4, 0x9, UPT ;  /* 0x000000090400788c */ /* 0x000fe2000bf04270 */
[----:B0-----:R-:W-:Y:S02]  /*127f0*/  IADD3 R16, P0, PT, R16, UR6, RZ ;  /* 0x0000000610107c10 */ /* 0x001fe4000ff1e0ff */
[----:B-1----:R-:W-:-:S03]  /*12800*/  IADD3 R2, P1, PT, R0, UR8, RZ ;  /* 0x0000000800027c10 */ /* 0x002fc6000ff3e0ff */
        /* <DEDUP_REMOVED lines=14> */
.L_x_6560:
[----:B------:R-:W2:Y:S02]  /*128f0*/  LDG.E.U8 R2, desc[UR36][R2.64] ;  /* 0x0000002402027981 */ /* 0x000ea4000c1e1100 */
[----:B--2---:R4:W0:Y:S02]  /*12900*/  I2F.F64.U16 R18, R2 ;  /* 0x0000000200127312 */ /* 0x0048240000101800 */
[----:B0---4-:R-:W-:Y:S05]  /*12910*/  BRA `(.L_x_6562) ;  /* 0x0000000c00607947 */ /* 0x011fea0003800000 */
.L_x_6559:
        /* <DEDUP_REMOVED lines=9> */
.L_x_6564:
[----:B------:R-:W2:Y:S02]  /*129b0*/  LDG.E R2, desc[UR36][R2.64] ;  /* 0x0000002402027981 */ /* 0x000ea4000c1e1900 */
[----:B--2---:R4:W0:Y:S02]  /*129c0*/  I2F.F64 R18, R2 ;  /* 0x0000000200127312 */ /* 0x0048240000201c00 */
[----:B0---4-:R-:W-:Y:S05]  /*129d0*/  BRA `(.L_x_6562) ;  /* 0x0000000c00307947 */ /* 0x011fea0003800000 */
.L_x_6563:
[----:B------:R-:W2:Y:S02]  /*129e0*/  LDG.E.U16 R2, desc[UR36][R2.64] ;  /* 0x0000002402027981 */ /* 0x000ea4000c1e1500 */
[----:B--2---:R4:W0:Y:S02]  /*129f0*/  I2F.F64.S16 R18, R2 ;  /* 0x0000000200127312 */ /* 0x0048240000101c00 */
[----:B0---4-:R-:W-:Y:S05]  /*12a00*/  BRA `(.L_x_6562) ;  /* 0x0000000c00247947 */ /* 0x011fea0003800000 */
.L_x_6558:
        /* <DEDUP_REMOVED lines=10> */
.L_x_6566:
[----:B------:R-:W2:Y:S02]  /*12ab0*/  LDG.E.U16 R0, desc[UR36][R2.64] ;  /* 0x0000002402007981 */ /* 0x000ea4000c1e1500 */
[----:B--2---:R-:W-:-:S05]  /*12ac0*/  HADD2.F32 R0, -RZ, R0.H0_H0 ;  /* 0x20000000ff007230 */ /* 0x004fca0000004100 */
[----:B------:R-:W-:-:S04]  /*12ad0*/  FMUL.FTZ R0, R0, 1 ;  /* 0x3f80000000007820 */ /* 0x000fc80000410000 */
[----:B------:R4:W0:Y:S02]  /*12ae0*/  F2F.F64.F32 R18, R0 ;  /* 0x0000000000127310 */ /* 0x0008240000201800 */
[----:B0---4-:R-:W-:Y:S05]  /*12af0*/  BRA `(.L_x_6562) ;  /* 0x0000000800e87947 */ /* 0x011fea0003800000 */
.L_x_6565:
        /* <DEDUP_REMOVED lines=10> */
.L_x_6568:
[----:B------:R-:W2:Y:S02]  /*12ba0*/  LDG.E.U16 R2, desc[UR36][R2.64] ;  /* 0x0000002402027981 */ /* 0x000ea4000c1e1500 */
[----:B--2---:R-:W-:-:S05]  /*12bb0*/  HADD2.F32 R0, -RZ, R2.H0_H0 ;  /* 0x20000002ff007230 */ /* 0x004fca0000004100 */
[----:B------:R-:W-:-:S04]  /*12bc0*/  FMUL.FTZ R0, R0, 1 ;  /* 0x3f80000000007820 */ /* 0x000fc80000410000 */
[----:B------:R3:W4:Y:S02]  /*12bd0*/  F2F.F64.F32 R18, R0 ;  /* 0x0000000000127310 */ /* 0x0007240000201800 */
[----:B---34-:R-:W-:Y:S05]  /*12be0*/  BRA `(.L_x_6562) ;  /* 0x0000000800ac7947 */ /* 0x018fea0003800000 */
.L_x_6567:
[----:B------:R3:W5:Y:S01]  /*12bf0*/  LDG.E.64 R18, desc[UR36][R2.64] ;  /* 0x0000002402127981 */ /* 0x000762000c1e1b00 */
[----:B------:R-:W-:Y:S05]  /*12c00*/  BRA `(.L_x_6562) ;  /* 0x0000000800a47947 */ /* 0x000fea0003800000 */
.L_x_6557:
        /* <DEDUP_REMOVED lines=13> */
.L_x_6571:
[----:B------:R2:W5:Y:S01]  /*12ce0*/  LDG.E.64 R18, desc[UR36][R2.64] ;  /* 0x0000002402127981 */ /* 0x000562000c1e1b00 */
[----:B------:R-:W-:Y:S05]  /*12cf0*/  BRA `(.L_x_6562) ;  /* 0x0000000800687947 */ /* 0x000fea0003800000 */
.L_x_6570:
        /* <DEDUP_REMOVED lines=27> */
.L_x_6573:
        /* <DEDUP_REMOVED lines=14> */
.L_x_6572:
[----:B------:R-:W2:Y:S02]  /*12f90*/  LDG.E.U16 R0, desc[UR36][R2.64] ;  /* 0x0000002402007981 */ /* 0x000ea4000c1e1500 */
[----:B--2---:R-:W-:-:S04]  /*12fa0*/  IMAD.U32 R0, R0, 0x10000, RZ ;  /* 0x0001000000007824 */ /* 0x004fc800078e00ff */
[----:B------:R-:W-:-:S04]  /*12fb0*/  FMUL.FTZ R0, R0, 1 ;  /* 0x3f80000000007820 */ /* 0x000fc80000410000 */
[----:B------:R3:W4:Y:S02]  /*12fc0*/  F2F.F64.F32 R18, R0 ;  /* 0x0000000000127310 */ /* 0x0007240000201800 */
[----:B---34-:R-:W-:Y:S05]  /*12fd0*/  BRA `(.L_x_6562) ;  /* 0x0000000400b07947 */ /* 0x018fea0003800000 */
.L_x_6569:
        /* <DEDUP_REMOVED lines=11> */
.L_x_6576:
        /* <DEDUP_REMOVED lines=21> */
.L_x_6578:
[----:B------:R-:W-:Y:S05]  /*131e0*/  BSYNC.RECONVERGENT B0 ;  /* 0x0000000000007941 */ /* 0x000fea0003800200 */
.L_x_6577:
[----:B------:R-:W-:Y:S02]  /*131f0*/  SHF.L.U32 R0, R0, 0x14, RZ ;  /* 0x0000001400007819 */ /* 0x000fe400000006ff */
[----:B------:R-:W-:-:S04]  /*13200*/  LEA R2, R2, 0x3b800000, 0x17 ;  /* 0x3b80000002027811 */ /* 0x000fc800078eb8ff */
[----:B------:R-:W-:-:S05]  /*13210*/  LOP3.LUT R0, R2, R0, R7, 0xfe, !PT ;  /* 0x0000000002007212 */ /* 0x000fca00078efe07 */
[----:B------:R-:W-:-:S04]  /*13220*/  FMUL.FTZ R0, R0, 1 ;  /* 0x3f80000000007820 */ /* 0x000fc80000410000 */
[----:B------:R2:W3:Y:S02]  /*13230*/  F2F.F64.F32 R18, R0 ;  /* 0x0000000000127310 */ /* 0x0004e40000201800 */
[----:B--23--:R-:W-:Y:S05]  /*13240*/  BRA `(.L_x_6562) ;  /* 0x0000000400147947 */ /* 0x00cfea0003800000 */
.L_x_6575:
        /* <DEDUP_REMOVED lines=21> */
.L_x_6580:
[----:B------:R-:W-:Y:S05]  /*133a0*/  BSYNC.RECONVERGENT B0 ;  /* 0x0000000000007941 */ /* 0x000fea0003800200 */
.L_x_6579:
[----:B------:R-:W-:Y:S01]  /*133b0*/  IMAD.SHL.U32 R0, R0, 0x200000, RZ ;  /* 0x0020000000007824 */ /* 0x000fe200078e00ff */
[----:B------:R-:W-:-:S04]  /*133c0*/  LEA R2, R2, 0x37800000, 0x17 ;  /* 0x3780000002027811 */ /* 0x000fc800078eb8ff */
[----:B------:R-:W-:-:S05]  /*133d0*/  LOP3.LUT R0, R2, R0, R7, 0xfe, !PT ;  /* 0x0000000002007212 */ /* 0x000fca00078efe07 */
[----:B------:R-:W-:-:S04]  /*133e0*/  FMUL.FTZ R0, R0, 1 ;  /* 0x3f80000000007820 */ /* 0x000fc80000410000 */
[----:B------:R2:W3:Y:S02]  /*133f0*/  F2F.F64.F32 R18, R0 ;  /* 0x0000000000127310 */ /* 0x0004e40000201800 */
[----:B--23--:R-:W-:Y:S05]  /*13400*/  BRA `(.L_x_6562) ;  /* 0x0000000000a47947 */ /* 0x00cfea0003800000 */
.L_x_6574:
        /* <DEDUP_REMOVED lines=16> */
[----:B------:R0:W1:Y:S02]  /*13510*/  @P0 F2F.F64.F32 R18, R0 ;  /* 0x0000000000120310 */ /* 0x0000640000201800 */
[----:B01----:R-:W-:Y:S05]  /*13520*/  BRA `(.L_x_6562) ;  /* 0x00000000005c7947 */ /* 0x003fea0003800000 */
.L_x_6561:
        /* <DEDUP_REMOVED lines=16> */
.L_x_6583:
[----:B------:R-:W-:Y:S01]  /*13630*/  CS2R R18, SRZ ;  /* 0x0000000000127805 */ /* 0x000fe2000001ff00 */
[----:B------:R-:W-:Y:S06]  /*13640*/  BRA `(.L_x_6562) ;  /* 0x0000000000147947 */ /* 0x000fec0003800000 */
.L_x_6582:
[----:B------:R-:W2:Y:S02]  /*13650*/  LDG.E.64 R18, desc[UR36][R2.64] ;  /* 0x0000002402127981 */ /* 0x000ea4000c1e1b00 */
[----:B--2---:R-:W0:Y:S02]  /*13660*/  I2F.F64.U64 R18, R18 ;  /* 0x0000001200127312 */ /* 0x004e240000301800 */
[----:B0-----:R-:W-:Y:S05]  /*13670*/  BRA `(.L_x_6562) ;  /* 0x0000000000087947 */ /* 0x001fea0003800000 */
.L_x_6581:
[----:B------:R-:W2:Y:S02]  /*13680*/  LDG.E R2, desc[UR36][R2.64] ;  /* 0x0000002402027981 */ /* 0x000ea4000c1e1900 */
[----:B--2---:R0:W1:Y:S02]  /*13690*/  I2F.F64.U32 R18, R2 ;  /* 0x0000000200127312 */ /* 0x0040640000201800 */
.L_x_6562:
[----:B------:R-:W-:Y:S05]  /*136a0*/  BSYNC.RECONVERGENT B6 ;  /* 0x0000000000067941 */ /* 0x000fea0003800200 */
.L_x_6556:
        /* <DEDUP_REMOVED lines=16> */
[----:B--2---:R-:W0:Y:S02]  /*137b0*/  I2F.F64.S16 R2, R2 ;  /* 0x0000000200027312 */ /* 0x004e240000101c00 */
[----:B0-----:R-:W-:Y:S05]  /*137c0*/  BRA `(.L_x_6590) ;  /* 0x0000000c006c7947 */ /* 0x001fea0003800000 */
.L_x_6588:
[----:B0-23--:R-:W2:Y:S02]  /*137d0*/  LDG.E.U8 R2, desc[UR36][R22.64] ;  /* 0x0000002416027981 */ /* 0x00dea4000c1e1100 */
[----:B--2---:R-:W0:Y:S02]  /*137e0*/  I2F.F64.U16 R2, R2 ;  /* 0x0000000200027312 */ /* 0x004e240000101800 */
[----:B0-----:R-:W-:Y:S05]  /*137f0*/  BRA `(.L_x_6590) ;  /* 0x0000000c00607947 */ /* 0x001fea0003800000 */
.L_x_6587:
[----:B------:R-:W-:-:S09]  /*13800*/  UISETP.NE.AND UP0, UPT, UR4, 0x2, UPT ;  /* 0x000000020400788c */ /* 0x000fd2000bf05270 */
[----:B------:R-:W-:Y:S05]  /*13810*/  BRA.U !UP0, `(.L_x_6591) ;  /* 0x0000000108287547 */ /* 0x000fea000b800000 */
[----:B------:R-:W-:-:S09]  /*13820*/  UISETP.NE.AND UP0, UPT, UR4, 0x3, UPT ;  /* 0x000000030400788c */ /* 0x000fd2000bf05270 */
[----:B------:R-:W-:Y:S05]  /*13830*/  BRA.U !UP0, `(.L_x_6592) ;  /* 0x0000000108147547 */ /* 0x000fea000b800000 */
[----:B------:R-:W-:-:S09]  /*13840*/  UISETP.NE.AND UP0, UPT, UR4, 0x4, UPT ;  /* 0x000000040400788c */ /* 0x000fd2000bf05270 */
[----:B------:R-:W-:Y:S05]  /*13850*/  BRA.U UP0, `(.L_x_6589) ;  /* 0x0000000900ec7547 */ /* 0x000fea000b800000 */
[----:B0-23--:R-:W2:Y:S02]  /*13860*/  LDG.E.64 R2, desc[UR36][R22.64] ;  /* 0x0000002416027981 */ /* 0x00dea4000c1e1b00 */
[----:B--2---:R-:W0:Y:S02]  /*13870*/  I2F.F64.S64 R2, R2 ;  /* 0x0000000200027312 */ /* 0x004e240000301c00 */
[----:B0-----:R-:W-:Y:S05]  /*13880*/  BRA `(.L_x_6590) ;  /* 0x0000000c003c7947 */ /* 0x001fea0003800000 */
.L_x_6592:
[----:B0-23--:R-:W2:Y:S02]  /*13890*/  LDG.E R2, desc[UR36][R22.64] ;  /* 0x0000002416027981 */ /* 0x00dea4000c1e1900 */
[----:B--2---:R-:W0:Y:S02]  /*138a0*/  I2F.F64 R2, R2 ;  /* 0x0000000200027312 */ /* 0x004e240000201c00 */
[----:B0-----:R-:W-:Y:S05]  /*138b0*/  BRA `(.L_x_6590) ;  /* 0x0000000c00307947 */ /* 0x001fea0003800000 */
.L_x_6591:
[----:B0-23--:R-:W2:Y:S02]  /*138c0*/  LDG.E.U16 R2, desc[UR36][R22.64] ;  /* 0x0000002416027981 */ /* 0x00dea4000c1e1500 */
[----:B--2---:R-:W0:Y:S02]  /*138d0*/  I2F.F64.S16 R2, R2 ;  /* 0x0000000200027312 */ /* 0x004e240000101c00 */
[----:B0-----:R-:W-:Y:S05]  /*138e0*/  BRA `(.L_x_6590) ;  /* 0x0000000c00247947 */ /* 0x001fea0003800000 */
.L_x_6586:
        /* <DEDUP_REMOVED lines=10> */
.L_x_6594:
[----:B------:R-:W4:Y:S02]  /*13990*/  LDG.E.U16 R0, desc[UR36][R22.64] ;  /* 0x0000002416007981 */ /* 0x000f24000c1e1500 */
[----:B----4-:R-:W-:-:S05]  /*139a0*/  HADD2.F32 R0, -RZ, R0.H0_H0 ;  /* 0x20000000ff007230 */ /* 0x010fca0000004100 */
[----:B------:R-:W-:-:S04]  /*139b0*/  FMUL.FTZ R0, R0, 1 ;  /* 0x3f80000000007820 */ /* 0x000fc80000410000 */
[----:B0-23--:R2:W3:Y:S02]  /*139c0*/  F2F.F64.F32 R2, R0 ;  /* 0x0000000000027310 */ /* 0x00d4e40000201800 */
[----:B--23--:R-:W-:Y:S05]  /*139d0*/  BRA `(.L_x_6590) ;  /* 0x0000000800e87947 */ /* 0x00cfea0003800000 */
.L_x_6593:
        /* <DEDUP_REMOVED lines=8> */
[----:B------:R-:W0:Y:S02]  /*13a60*/  F2F.F64.F32 R2, R2 ;  /* 0x0000000200027310 */ /* 0x000e240000201800 */
[----:B0-----:R-:W-:Y:S05]  /*13a70*/  BRA `(.L_x_6590) ;  /* 0x0000000800c07947 */ /* 0x001fea0003800000 */
.L_x_6596:
[----:B------:R-:W4:Y:S02]  /*13a80*/  LDG.E.U16 R22, desc[UR36][R22.64] ;  /* 0x0000002416167981 */ /* 0x000f24000c1e1500 */
[----:B----4-:R-:W-:-:S05]  /*13a90*/  HADD2.F32 R0, -RZ, R22.H0_H0 ;  /* 0x20000016ff007230 */ /* 0x010fca0000004100 */
[----:B------:R-:W-:-:S04]  /*13aa0*/  FMUL.FTZ R0, R0, 1 ;  /* 0x3f80000000007820 */ /* 0x000fc80000410000 */
[----:B0-23--:R0:W2:Y:S02]  /*13ab0*/  F2F.F64.F32 R2, R0 ;  /* 0x0000000000027310 */ /* 0x00d0a40000201800 */
[----:B0-2---:R-:W-:Y:S05]  /*13ac0*/  BRA `(.L_x_6590) ;  /* 0x0000000800ac7947 */ /* 0x005fea0003800000 */
.L_x_6595:
[----:B0-23--:R0:W5:Y:S01]  /*13ad0*/  LDG.E.64 R2, desc[UR36][R22.64] ;  /* 0x0000002416027981 */ /* 0x00d162000c1e1b00 */
[----:B------:R-:W-:Y:S05]  /*13ae0*/  BRA `(.L_x_6590) ;  /* 0x0000000800a47947 */ /* 0x000fea0003800000 */
.L_x_6585:
        /* <DEDUP_REMOVED lines=13> */
.L_x_6599:
[----:B0-23--:R2:W5:Y:S01]  /*13bc0*/  LDG.E.64 R2, desc[UR36][R22.64] ;  /* 0x0000002416027981 */ /* 0x00d562000c1e1b00 */
[----:B------:R-:W-:Y:S05]  /*13bd0*/  BRA `(.L_x_6590) ;  /* 0x0000000800687947 */ /* 0x000fea0003800000 */
.L_x_6598:
        /* <DEDUP_REMOVED lines=24> */
[----:B------:R-:W-:-:S06]  /*13d60*/  FMUL.FTZ R3, R3, 1 ;  /* 0x3f80000003037820 */ /* 0x000fcc0000410000 */
[----:B------:R-:W3:Y:S02]  /*13d70*/  F2F.F64.F32 R2, R3 ;  /* 0x0000000300027310 */ /* 0x000ee40000201800 */
[----:B---3--:R-:W-:Y:S05]  /*13d80*/  BRA `(.L_x_6590) ;  /* 0x0000000400fc7947 */ /* 0x008fea0003800000 */
.L_x_6601:
        /* <DEDUP_REMOVED lines=14> */
.L_x_6600:
[----:B------:R-:W4:Y:S02]  /*13e70*/  LDG.E.U16 R0, desc[UR36][R22.64] ;  /* 0x0000002416007981 */ /* 0x000f24000c1e1500 */
[----:B----4-:R-:W-:-:S04]  /*13e80*/  IMAD.U32 R0, R0, 0x10000, RZ ;  /* 0x0001000000007824 */ /* 0x010fc800078e00ff */
[----:B------:R-:W-:-:S04]  /*13e90*/  FMUL.FTZ R0, R0, 1 ;  /* 0x3f80000000007820 */ /* 0x000fc80000410000 */
[----:B0-23--:R3:W4:Y:S02]  /*13ea0*/  F2F.F64.F32 R2, R0 ;  /* 0x0000000000027310 */ /* 0x00d7240000201800 */
[----:B---34-:R-:W-:Y:S05]  /*13eb0*/  BRA `(.L_x_6590) ;  /* 0x0000000400b07947 */ /* 0x018fea0003800000 */
.L_x_6597:
        /* <DEDUP_REMOVED lines=9> */
[----:B--2---:R-:W4:Y:S02]  /*13f50*/  I2F.F64.U16 R2, R2 ;  /* 0x0000000200027312 */ /* 0x004f240000101800 */
[----:B----4-:R-:W-:Y:S05]  /*13f60*/  BRA `(.L_x_6590) ;  /* 0x0000000400847947 */ /* 0x010fea0003800000 */
.L_x_6604:
        /* <DEDUP_REMOVED lines=21> */
.L_x_6606:
[----:B------:R-:W-:Y:S05]  /*140c0*/  BSYNC.RECONVERGENT B0 ;  /* 0x0000000000007941 */ /* 0x000fea0003800200 */
.L_x_6605:
[----:B------:R-:W-:Y:S02]  /*140d0*/  SHF.L.U32 R0, R0, 0x14, RZ ;  /* 0x0000001400007819 */ /* 0x000fe400000006ff */
[----:B------:R-:W-:-:S04]  /*140e0*/  LEA R2, R2, 0x3b800000, 0x17 ;  /* 0x3b80000002027811 */ /* 0x000fc800078eb8ff */
[----:B------:R-:W-:-:S05]  /*140f0*/  LOP3.LUT R0, R2, R0, R7, 0xfe, !PT ;  /* 0x0000000002007212 */ /* 0x000fca00078efe07 */
[----:B------:R-:W-:-:S04]  /*14100*/  FMUL.FTZ R0, R0, 1 ;  /* 0x3f80000000007820 */ /* 0x000fc80000410000 */
[----:B------:R4:W0:Y:S02]  /*14110*/  F2F.F64.F32 R2, R0 ;  /* 0x0000000000027310 */ /* 0x0008240000201800 */
[----:B0---4-:R-:W-:Y:S05]  /*14120*/  BRA `(.L_x_6590) ;  /* 0x0000000400147947 */ /* 0x011fea0003800000 */
.L_x_6603:
        /* <DEDUP_REMOVED lines=21> */
.L_x_6608:
[----:B------:R-:W-:Y:S05]  /*14280*/  BSYNC.RECONVERGENT B0 ;  /* 0x0000000000007941 */ /* 0x000fea0003800200 */
.L_x_6607:
[----:B------:R-:W-:Y:S01]  /*14290*/  IMAD.SHL.U32 R0, R0, 0x200000, RZ ;  /* 0x0020000000007824 */ /* 0x000fe200078e00ff */
[----:B------:R-:W-:-:S04]  /*142a0*/  LEA R2, R2, 0x37800000, 0x17 ;  /* 0x3780000002027811 */ /* 0x000fc800078eb8ff */
[----:B------:R-:W-:-:S05]  /*142b0*/  LOP3.LUT R0, R2, R0, R7, 0xfe, !PT ;  /* 0x0000000002007212 */ /* 0x000fca00078efe07 */
[----:B------:R-:W-:-:S04]  /*142c0*/  FMUL.FTZ R0, R0, 1 ;  /* 0x3f80000000007820 */ /* 0x000fc80000410000 */
[----:B------:R4:W0:Y:S02]  /*142d0*/  F2F.F64.F32 R2, R0 ;  /* 0x0000000000027310 */ /* 0x0008240000201800 */
[----:B0---4-:R-:W-:Y:S05]  /*142e0*/  BRA `(.L_x_6590) ;  /* 0x0000000000a47947 */ /* 0x011fea0003800000 */
.L_x_6602:
[----:B------:R-:W-:-:S09]  /*142f0*/  UISETP.NE.AND UP0, UPT, UR4, 0x1c, UPT ;  /* 0x0000001c0400788c */ /* 0x000fd2000bf05270 */
[----:B------:R-:W-:Y:S05]  /*14300*/  BRA.U !UP0, `(.L_x_6609) ;  /* 0x0000000108947547 */ /* 0x000fea000b800000 */
[----:B------:R-:W-:-:S09]  /*14310*/  UISETP.NE.AND UP0, UPT, UR4, 0x1d, UPT ;  /* 0x0000001d0400788c */ /* 0x000fd2000bf05270 */
[----:B------:R-:W-:Y:S05]  /*14320*/  BRA.U !UP0, `(.L_x_6610) ;  /* 0x0000000108807547 */ /* 0x000fea000b800000 */
[----:B------:R-:W-:-:S09]  /*14330*/  UISETP.NE.AND UP0, UPT, UR4, 0x2c, UPT ;  /* 0x0000002c0400788c */ /* 0x000fd2000bf05270 */
[----:B------:R-:W-:Y:S05]  /*14340*/  BRA.U UP0, `(.L_x_6589) ;  /* 0x0000000100307547 */ /* 0x000fea000b800000 */
[----:B------:R-:W4:Y:S01]  /*14350*/  LDG.E.U8 R0, desc[UR36][R22.64] ;  /* 0x0000002416007981 */ /* 0x000f22000c1e1100 */
[----:B0-23--:R-:W-:Y:S02]  /*14360*/  HFMA2 R2, -RZ, RZ, 0, 0 ;  /* 0x00000000ff027431 */ /* 0x00dfe400000001ff */
        /* <DEDUP_REMOVED lines=10> */
.L_x_6589:
        /* <DEDUP_REMOVED lines=16> */
.L_x_6611:
[----:B------:R-:W-:Y:S01]  /*14510*/  CS2R R2, SRZ ;  /* 0x0000000000027805 */ /* 0x000fe2000001ff00 */
[----:B------:R-:W-:Y:S06]  /*14520*/  BRA `(.L_x_6590) ;  /* 0x0000000000147947 */ /* 0x000fec0003800000 */
.L_x_6610:
[----:B0-23--:R-:W2:Y:S02]  /*14530*/  LDG.E.64 R2, desc[UR36][R22.64] ;  /* 0x0000002416027981 */ /* 0x00dea4000c1e1b00 */
[----:B--2---:R-:W4:Y:S02]  /*14540*/  I2F.F64.U64 R2, R2 ;  /* 0x0000000200027312 */ /* 0x004f240000301800 */
[----:B----4-:R-:W-:Y:S05]  /*14550*/  BRA `(.L_x_6590) ;  /* 0x0000000000087947 */ /* 0x010fea0003800000 */
.L_x_6609:
[----:B0-23--:R-:W2:Y:S02]  /*14560*/  LDG.E R2, desc[UR36][R22.64] ;  /* 0x0000002416027981 */ /* 0x00dea4000c1e1900 */
[----:B--2---:R-:W3:Y:S02]  /*14570*/  I2F.F64.U32 R2, R2 ;  /* 0x0000000200027312 */ /* 0x004ee40000201800 */
.L_x_6590:
[----:B------:R-:W-:Y:S05]  /*14580*/  BSYNC.RECONVERGENT B6 ;  /* 0x0000000000067941 */ /* 0x000fea0003800200 */
.L_x_6584:
        /* <DEDUP_REMOVED lines=15> */
[----:B---3--:R-:W-:Y:S01]  /*14680*/  MOV R6, 0x33d43651 ;  /* 0x33d4365100067802 */ /* 0x008fe20000000f00 */
[----:B------:R-:W-:Y:S01]  /*14690*/  IMAD.MOV.U32 R7, RZ, RZ, 0x3fe98845 ;  /* 0x3fe98845ff077424 */ /* 0x000fe200078e00ff */
[----:B------:R-:W-:-:S15]  /*146a0*/  UMOV UR5, 0x3fe4f922 ;  /* 0x3fe4f92200057882 */ /* 0x000fde0000000000 */
[----:B------:R-:W-:-:S15]  /*146b0*/  NOP ;  /* 0x0000000000007918 */ /* 0x000fde0000000000 */
[----:B------:R-:W-:-:S15]  /*146c0*/  NOP ;  /* 0x0000000000007918 */ /* 0x000fde0000000000 */
[----:B------:R-:W-:-:S15]  /*146d0*/  NOP ;  /* 0x0000000000007918 */ /* 0x000fde0000000000 */
[----:B----4-:R-:W3:Y:S02]  /*146e0*/  DMUL R8, R8, R6 ;  /* 0x0000000608087228 */ /* 0x010ee40000000000 */
[----:B---3--:R-:W-:Y:S02]  /*146f0*/  LOP3.LUT R11, R9, 0x7fffffff, RZ, 0xc0, !PT ;  /* 0x7fffffff090b7812 */ /* 0x008fe400078ec0ff */
[----:B------:R-:W-:-:S15]  /*14700*/  MOV R10, R8 ;  /* 0x00000008000a7202 */ /* 0x000fde0000000f00 */
[----:B------:R-:W-:-:S15]  /*14710*/  NOP ;  /* 0x0000000000007918 */ /* 0x000fde0000000000 */
[----:B------:R-:W-:-:S15]  /*14720*/  NOP ;  /* 0x0000000000007918 */ /* 0x000fde0000000000 */
[----:B------:R-:W-:-:S15]  /*14730*/  NOP ;  /* 0x0000000000007918 */ /* 0x000fde0000000000 */
        /* <DEDUP_REMOVED lines=10> */
[----:B0-2---:R-:W-:Y:S01]  /*147e0*/  IMAD.MOV.U32 R22, RZ, RZ, -0x7649667 ;  /* 0xf89b6999ff167424 */ /* 0x005fe200078e00ff */
[----:B------:R-:W-:-:S15]  /*147f0*/  MOV R23, 0x3e928a27 ;  /* 0x3e928a2700177802 */ /* 0x000fde0000000f00 */
        /* <DEDUP_REMOVED lines=143> */
.L_x_6613:
[----:B------:R-:W-:Y:S01]  /*150f0*/  MOV R12, 0x420afc3d ;  /* 0x420afc3d000c7802 */ /* 0x000fe20000000f00 */
[----:B------:R-:W-:Y:S01]  /*15100*/  IMAD.MOV.U32 R13, RZ, RZ, 0x3f14359f ;  /* 0x3f14359fff0d7424 */ /* 0x000fe200078e00ff */
        /* <DEDUP_REMOVED lines=81> */
.L_x_6614:
[----:B------:R-:W-:Y:S05]  /*15620*/  BSYNC.RECONVERGENT B0 ;  /* 0x0000000000007941 */ /* 0x000fea0003800200 */
.L_x_6612:
[----:B------:R-:W-:Y:S01]  /*15630*/  UPRMT UR4, UR43, 0x9910, URZ ;  /* 0x000099102b047896 */ /* 0x000fe200080000ff */
[----:B---3--:R-:W-:Y:S01]  /*15640*/  MOV R12, 0xd1f60179 ;  /* 0xd1f60179000c7802 */ /* 0x008fe20000000f00 */
[----:B------:R-:W-:Y:S01]  /*15650*/  IMAD.MOV.U32 R13, RZ, RZ, 0x3fc12ba9 ;  /* 0x3fc12ba9ff0d7424 */ /* 0x000fe200078e00ff */
[----:B----4-:R-:W-:Y:S01]  /*15660*/  DADD R10, R8, 1 ;  /* 0x3ff00000080a7429 */ /* 0x010fe20000000000 */
[----:B------:R-:W-:-:S15]  /*15670*/  UISETP.GT.AND UP0, UPT, UR4, 0x9, UPT ;  /* 0x000000090400788c */ /* 0x000fde000bf04270 */
[----:B------:R-:W-:-:S15]  /*15680*/  NOP ;  /* 0x0000000000007918 */ /* 0x000fde0000000000 */
[----:B------:R-:W-:-:S15]  /*15690*/  NOP ;  /* 0x0000000000007918 */ /* 0x000fde0000000000 */
[----:B------:R-:W-:-:S15]  /*156a0*/  NOP ;  /* 0x0000000000007918 */ /* 0x000fde0000000000 */
[----:B------:R-:W-:-:S03]  /*156b0*/  NOP ;  /* 0x0000000000007918 */ /* 0x000fc60000000000 */
        /* <DEDUP_REMOVED lines=30> */
[----:B---3--:R-:W1:-:S15]  /*158a0*/  DFMA R2, R10, 0.5, R2 ;  /* 0x3fe000000a02782b */ /* 0x008e5e0000000002 */
[----:B------:R-:W-:-:S15]  /*158b0*/  NOP ;  /* 0x0000000000007918 */ /* 0x000fde0000000000 */
[----:B------:R-:W-:-:S15]  /*158c0*/  NOP ;  /* 0x0000000000007918 */ /* 0x000fde0000000000 */
[----:B------:R-:W-:-:S15]  /*158d0*/  NOP ;  /* 0x0000000000007918 */ /* 0x000fde0000000000 */
[----:B------:R-:W-:-:S04]  /*158e0*/  NOP ;  /* 0x0000000000007918 */ /* 0x000fc80000000000 */
[----:B-1----:R1:W3:Y:S02]  /*158f0*/  DMUL R4, R2, R18 ;  /* 0x0000001202047228 */ /* 0x0022e40000000000 */
[----:B-1-3--:R-:W-:Y:S05]  /*15900*/  BRA.U UP0, `(.L_x_6615) ;  /* 0x0000000500707547 */ /* 0x00afea000b800000 */
        /* <DEDUP_REMOVED lines=9> */
[----:B-1----:R-:W-:Y:S01]  /*159a0*/  STG.E.U8 desc[UR36][R16.64], R5 ;  /* 0x0000000510007986 */ /* 0x002fe2000c101124 */
[----:B------:R-:W-:Y:S05]  /*159b0*/  EXIT ;  /* 0x000000000000794d */ /* 0x000fea0003800000 */
.L_x_6618:
[----:B------:R-:W1:Y:S02]  /*159c0*/  F2I.S64.F64.TRUNC R4, R4 ;  /* 0x0000000400047311 */ /* 0x000e64000030d900 */
[----:B-1----:R-:W-:-:S05]  /*159d0*/  MOV R3, R4 ;  /* 0x0000000400037202 */ /* 0x002fca0000000f00 */
[----:B------:R-:W-:Y:S01]  /*159e0*/  STG.E.U8 desc[UR36][R16.64], R3 ;  /* 0x0000000310007986 */ /* 0x000fe2000c101124 */
[----:B------:R-:W-:Y:S05]  /*159f0*/  EXIT ;  /* 0x000000000000794d */ /* 0x000fea0003800000 */
.L_x_6617:
[----:B------:R-:W-:-:S09]  /*15a00*/  UISETP.NE.AND UP0, UPT, UR4, 0x2, UPT ;  /* 0x000000020400788c */ /* 0x000fd2000bf05270 */
[----:B------:R-:W-:Y:S05]  /*15a10*/  BRA.U !UP0, `(.L_x_6620) ;  /* 0x0000000108287547 */ /* 0x000fea000b800000 */
[----:B------:R-:W-:-:S09]  /*15a20*/  UISETP.NE.AND UP0, UPT, UR4, 0x3, UPT ;  /* 0x000000030400788c */ /* 0x000fd2000bf05270 */
[----:B------:R-:W-:Y:S05]  /*15a30*/  BRA.U !UP0, `(.L_x_6621) ;  /* 0x0000000108147547 */ /* 0x000fea000b800000 */
[----:B------:R-:W-:-:S09]  /*15a40*/  UISETP.NE.AND UP0, UPT, UR4, 0x4, UPT ;  /* 0x000000040400788c */ /* 0x000fd2000bf05270 */
[----:B------:R-:W-:Y:S05]  /*15a50*/  BRA.U UP0, `(.L_x_6619) ;  /* 0x0000000d00247547 */ /* 0x000fea000b800000 */
[----:B------:R-:W1:Y:S02]  /*15a60*/  F2I.S64.F64.TRUNC R4, R4 ;  /* 0x0000000400047311 */ /* 0x000e64000030d900 */
[----:B-1----:R-:W-:Y:S01]  /*15a70*/  STG.E.64 desc[UR36][R16.64], R4 ;  /* 0x0000000410007986 */ /* 0x002fe2000c101b24 */
[----:B------:R-:W-:Y:S05]  /*15a80*/  EXIT ;  /* 0x000000000000794d */ /* 0x000fea0003800000 */
.L_x_6621:
[----:B------:R-:W1:Y:S02]  /*15a90*/  F2I.F64.TRUNC R5, R4 ;  /* 0x0000000400057311 */ /* 0x000e64000030d100 */
[----:B-1----:R-:W-:Y:S01]  /*15aa0*/  STG.E desc[UR36][R16.64], R5 ;  /* 0x0000000510007986 */ /* 0x002fe2000c101924 */
[----:B------:R-:W-:Y:S05]  /*15ab0*/  EXIT ;  /* 0x000000000000794d */ /* 0x000fea0003800000 */
.L_x_6620:
[----:B------:R-:W1:Y:S02]  /*15ac0*/  F2I.F64.TRUNC R5, R4 ;  /* 0x0000000400057311 */ /* 0x000e64000030d100 */
[----:B-1----:R-:W-:Y:S01]  /*15ad0*/  STG.E.U16 desc[UR36][R16.64], R5 ;  /* 0x0000000510007986 */ /* 0x002fe2000c101524 */
[----:B------:R-:W-:Y:S05]  /*15ae0*/  EXIT ;  /* 0x000000000000794d */ /* 0x000fea0003800000 */
.L_x_6616:
        /* <DEDUP_REMOVED lines=15> */
[----:B------:R-:W-:Y:S01]  /*15be0*/  STG.E desc[UR36][R16.64], R3 ;  /* 0x0000000310007986 */ /* 0x000fe2000c101924 */
[----:B------:R-:W-:Y:S05]  /*15bf0*/  EXIT ;  /* 0x000000000000794d */ /* 0x000fea0003800000 */
.L_x_6623:
        /* <DEDUP_REMOVED lines=10> */
[----:B------:R-:W-:Y:S01]  /*15ca0*/  STG.E.U16 desc[UR36][R16.64], R0 ;  /* 0x0000000010007986 */ /* 0x000fe2000c101524 */
[----:B------:R-:W-:Y:S05]  /*15cb0*/  EXIT ;  /* 0x000000000000794d */ /* 0x000fea0003800000 */
.L_x_6622:
        /* <DEDUP_REMOVED lines=16> */
[----:B------:R-:W-:Y:S01]  /*15dc0*/  STG.E.64 desc[UR36][R16.64], R2 ;  /* 0x0000000210007986 */ /* 0x000fe2000c101b24 */
[----:B------:R-:W-:Y:S05]  /*15dd0*/  EXIT ;  /* 0x000000000000794d */ /* 0x000fea0003800000 */
.L_x_6625:
        /* <DEDUP_REMOVED lines=11> */
[----:B------:R-:W-:Y:S01]  /*15e90*/  STG.E desc[UR36][R16.64], R3 ;  /* 0x0000000310007986 */ /* 0x000fe2000c101924 */
[----:B------:R-:W-:Y:S05]  /*15ea0*/  EXIT ;  /* 0x000000000000794d */ /* 0x000fea0003800000 */
.L_x_6624:
[----:B------:R-:W-:Y:S01]  /*15eb0*/  STG.E.64 desc[UR36][R16.64], R4 ;  /* 0x0000000410007986 */ /* 0x000fe2000c101b24 */
[----:B------:R-:W-:Y:S05]  /*15ec0*/  EXIT ;  /* 0x000000000000794d */ /* 0x000fea0003800000 */
.L_x_6615:
        /* <DEDUP_REMOVED lines=11> */
[----:B-1----:R-:W-:Y:S01]  /*15f80*/  STG.E.U16 desc[UR36][R16.64], R5 ;  /* 0x0000000510007986 */ /* 0x002fe2000c101524 */
[----:B------:R-:W-:Y:S05]  /*15f90*/  EXIT ;  /* 0x000000000000794d */ /* 0x000fea0003800000 */
.L_x_6629:
        /* <DEDUP_REMOVED lines=25> */
.L_x_6632:
[----:B------:R-:W-:-:S04]  /*16130*/  SHF.R.U32.HI R3, RZ, 0x18, R3 ;  /* 0x00000018ff037819 */ /* 0x000fc80000011603 */
[----:B------:R-:W-:-:S04]  /*16140*/  LOP3.LUT R0, R0, 0x80, R3, 0xf8, !PT ;  /* 0x0000008000007812 */ /* 0x000fc800078ef803 */
[----:B------:R-:W-:-:S07]  /*16150*/  PRMT R8, R0, 0x7610, R8 ;  /* 0x0000761000087816 */ /* 0x000fce0000000008 */
.L_x_6631:
[----:B------:R-:W-:Y:S05]  /*16160*/  BSYNC.RECONVERGENT B0 ;  /* 0x0000000000007941 */ /* 0x000fea0003800200 */
.L_x_6630:
[----:B------:R-:W-:Y:S01]  /*16170*/  STG.E.U8 desc[UR36][R16.64], R8 ;  /* 0x0000000810007986 */ /* 0x000fe2000c101124 */
[----:B------:R-:W-:Y:S05]  /*16180*/  EXIT ;  /* 0x000000000000794d */ /* 0x000fea0003800000 */
.L_x_6628:
        /* <DEDUP_REMOVED lines=25> */
.L_x_6635:
[----:B------:R-:W-:-:S04]  /*16320*/  SHF.R.U32.HI R3, RZ, 0x18, R3 ;  /* 0x00000018ff037819 */ /* 0x000fc80000011603 */
[----:B------:R-:W-:-:S04]  /*16330*/  LOP3.LUT R0, R0, 0x80, R3, 0xf8, !PT ;  /* 0x0000008000007812 */ /* 0x000fc800078ef803 */
[----:B------:R-:W-:-:S07]  /*16340*/  PRMT R8, R0, 0x7610, R8 ;  /* 0x0000761000087816 */ /* 0x000fce0000000008 */
.L_x_6634:
[----:B------:R-:W-:Y:S05]  /*16350*/  BSYNC.RECONVERGENT B0 ;  /* 0x0000000000007941 */ /* 0x000fea0003800200 */
.L_x_6633:
[----:B------:R-:W-:Y:S01]  /*16360*/  STG.E.U8 desc[UR36][R16.64], R8 ;  /* 0x0000000810007986 */ /* 0x000fe2000c101124 */
[----:B------:R-:W-:Y:S05]  /*16370*/  EXIT ;  /* 0x000000000000794d */ /* 0x000fea0003800000 */
.L_x_6627:
        /* <DEDUP_REMOVED lines=30> */
.L_x_6637:
[----:B------:R-:W1:Y:S02]  /*16560*/  F2I.U64.F64.TRUNC R4, R4 ;  /* 0x0000000400047311 */ /* 0x000e64000030d800 */
[----:B-1----:R-:W-:Y:S01]  /*16570*/  STG.E.64 desc[UR36][R16.64], R4 ;  /* 0x0000000410007986 */ /* 0x002fe2000c101b24 */
[----:B------:R-:W-:Y:S05]  /*16580*/  EXIT ;  /* 0x000000000000794d */ /* 0x000fea0003800000 */
.L_x_6636:
[----:B------:R-:W1:Y:S02]  /*16590*/  F2I.U32.F64.TRUNC R5, R4 ;  /* 0x0000000400057311 */ /* 0x000e64000030d000 */
[----:B-1----:R-:W-:Y:S01]  /*165a0*/  STG.E desc[UR36][R16.64], R5 ;  /* 0x0000000510007986 */ /* 0x002fe2000c101924 */
[----:B------:R-:W-:Y:S05]  /*165b0*/  EXIT ;  /* 0x000000000000794d */ /* 0x000fea0003800000 */
.L_x_6626:
        /* <DEDUP_REMOVED lines=8> */
[----:B------:R-:W-:Y:S01]  /*16640*/  STG.E.U8 desc[UR36][R16.64], R3 ;  /* 0x0000000310007986 */ /* 0x000fe2000c101124 */
[----:B------:R-:W-:Y:S05]  /*16650*/  EXIT ;  /* 0x000000000000794d */ /* 0x000fea0003800000 */
.L_x_6639:
[----:B------:R-:W-:-:S05]  /*16660*/  CS2R R6, SRZ ;  /* 0x0000000000067805 */ /* 0x000fca000001ff00 */
[----:B------:R-:W-:Y:S01]  /*16670*/  STG.E.128 desc[UR36][R16.64], R4 ;  /* 0x0000000410007986 */ /* 0x000fe2000c101d24 */
[----:B------:R-:W-:Y:S05]  /*16680*/  EXIT ;  /* 0x000000000000794d */ /* 0x000fea0003800000 */
.L_x_6638:
[----:B------:R-:W-:-:S09]  /*16690*/  UISETP.NE.AND UP0, UPT, UR4, 0xf, UPT ;  /* 0x0000000f0400788c */ /* 0x000fd2000bf05270 */
[----:B------:R-:W-:Y:S05]  /*166a0*/  BRA.U !UP0, `(.L_x_6640) ;  /* 0x0000000508287547 */ /* 0x000fea000b800000 */
[----:B------:R-:W-:-:S09]  /*166b0*/  UISETP.NE.AND UP0, UPT, UR4, 0x17, UPT ;  /* 0x000000170400788c */ /* 0x000fd2000bf05270 */
[----:B------:R-:W-:Y:S05]  /*166c0*/  BRA.U !UP0, `(.L_x_6641) ;  /* 0x0000000108b07547 */ /* 0x000fea000b800000 */
[----:B------:R-:W-:-:S09]  /*166d0*/  UISETP.NE.AND UP0, UPT, UR4, 0x18, UPT ;  /* 0x000000180400788c */ /* 0x000fd2000bf05270 */
[----:B------:R-:W-:Y:S05]  /*166e0*/  BRA.U !UP0, `(.L_x_6642) ;  /* 0x0000000108447547 */ /* 0x000fea000b800000 */
.L_x_6619:
        /* <DEDUP_REMOVED lines=13> */
[----:B---3--:R-:W-:-:S07]  /*167c0*/  IMAD.U32 R11, RZ, RZ, UR9 ;  /* 0x00000009ff0b7e24 */ /* 0x008fce000f8e00ff */
[----:B------:R-:W-:-:S07]  /*167d0*/  LEPC R20, `(.L_x_6643) ;  /* 0x000000001014794e */ /* 0x000fce0000000000 */
[----:B--2-4-:R-:W-:Y:S05]  /*167e0*/  CALL.ABS.NOINC R2 ;  /* 0x0000000002007343 */ /* 0x014fea0003c00000 */
.L_x_6643:
[----:B------:R-:W-:Y:S05]  /*167f0*/  EXIT ;  /* 0x000000000000794d */ /* 0x000fea0003800000 */
.L_x_6642:
        /* <DEDUP_REMOVED lines=21> */
.L_x_6645:
[----:B------:R-:W-:Y:S05]  /*16950*/  BSYNC.RECONVERGENT B0 ;  /* 0x0000000000007941 */ /* 0x000fea0003800200 */
.L_x_6644:
[----:B------:R-:W-:-:S05]  /*16960*/  LOP3.LUT R3, R0, 0x80, R3, 0xf8, !PT ;  /* 0x0000008000037812 */ /* 0x000fca00078ef803 */
[----:B------:R-:W-:Y:S01]  /*16970*/  STG.E.U8 desc[UR36][R16.64], R3 ;  /* 0x0000000310007986 */ /* 0x000fe2000c101124 */
[----:B------:R-:W-:Y:S05]  /*16980*/  EXIT ;  /* 0x000000000000794d */ /* 0x000fea0003800000 */
.L_x_6641:
        /* <DEDUP_REMOVED lines=20> */
.L_x_6647:
[----:B------:R-:W-:Y:S02]  /*16ad0*/  ISETP.GT.U32.AND P0, PT, R2, 0x7f800000, PT ;  /* 0x7f8000000200780c */ /* 0x000fe40003f04070 */
[----:B------:R-:W-:-:S04]  /*16ae0*/  MOV R0, 0x7f ;  /* 0x0000007f00007802 */ /* 0x000fc80000000f00 */
[----:B------:R-:W-:-:S07]  /*16af0*/  SEL R0, R0, 0x7c, P0 ;  /* 0x0000007c00007807 */ /* 0x000fce0000000000 */
.L_x_6648:
[----:B------:R-:W-:Y:S05]  /*16b00*/  BSYNC.RECONVERGENT B0 ;  /* 0x0000000000007941 */ /* 0x000fea0003800200 */
.L_x_6646:
[----:B------:R-:W-:-:S04]  /*16b10*/  SHF.R.U32.HI R3, RZ, 0x18, R3 ;  /* 0x00000018ff037819 */ /* 0x000fc80000011603 */
[----:B------:R-:W-:-:S05]  /*16b20*/  LOP3.LUT R3, R0, 0x80, R3, 0xf8, !PT ;  /* 0x0000008000037812 */ /* 0x000fca00078ef803 */
[----:B------:R-:W-:Y:S01]  /*16b30*/  STG.E.U8 desc[UR36][R16.64], R3 ;  /* 0x0000000310007986 */ /* 0x000fe2000c101124 */
[----:B------:R-:W-:Y:S05]  /*16b40*/  EXIT ;  /* 0x000000000000794d */ /* 0x000fea0003800000 */
.L_x_6640:
        /* <DEDUP_REMOVED lines=10> */
[----:B------:R-:W-:Y:S01]  /*16bf0*/  STG.E.U16 desc[UR36][R16.64], R0 ;  /* 0x0000000010007986 */ /* 0x000fe2000c101524 */
[----:B------:R-:W-:Y:S05]  /*16c00*/  EXIT ;  /* 0x000000000000794d */ /* 0x000fea0003800000 */
.L_x_6649:
        /* <DEDUP_REMOVED lines=15> */
.L_x_12407:


//--------------------- .text._ZN2at6native27unrolled_elementwise_kernelIZZZNS0_26GeluBackwardCUDAKernelImplERNS_18TensorIteratorBaseENS0_8GeluTypeEENKUlvE_clEvENKUlvE_clEvEUlddE_St5arrayIPcLm3EELi4E23TrivialOffsetCalculatorILi2EjESB_ILi1EjENS0_6memory12LoadWithCastILi2EEENSE_13StoreWithCastILi1EEEEEviT_T0_T2_T3_T4_T5_ --------------------------
	.section	.text._ZN2at6native27unrolled_elementwise_kernelIZZZNS0_26GeluBackwardCUDAKernelImplERNS_18TensorIteratorBaseENS0_8GeluTypeEENKUlvE_clEvENKUlvE_clEvEUlddE_St5arrayIPcLm3EELi4E23TrivialOffsetCalculatorILi2EjESB_ILi1EjENS0_6memory12LoadWithCastILi2EEENSE_13StoreWithCastILi1EEEEEviT_T0_T2_T3_T4_T5_,"ax",@progbits
	.align	128
        .global         _ZN2at6native27unrolled_elementwise_kernelIZZZNS0_26GeluBackwardCUDAKernelImplERNS_18TensorIteratorBaseENS0_8GeluTypeEENKUlvE_clEvENKUlvE_clEvEUlddE_St5arrayIPcLm3EELi4E23TrivialOffsetCalculatorILi2EjESB_ILi1EjENS0_6memory12LoadWithCastILi2EEENSE_13StoreWithCastILi1EEEEEviT_T0_T2_T3_T4_T5_
        .type           _ZN2at6native27unrolled_elementwise_kernelIZZZNS0_26GeluBackwardCUDAKernelImplERNS_18TensorIteratorBaseENS0_8GeluTypeEENKUlvE_clEvENKUlvE_clEvEUlddE_St5arrayIPcLm3EELi4E23TrivialOffsetCalculatorILi2EjESB_ILi1EjENS0_6memory12LoadWithCastILi2EEENSE_13StoreWithCastILi1EEEEEviT_T0_T2_T3_T4_T5_,@function
        .size           _ZN2at6native27unrolled_elementwise_kernelIZZZNS0_26GeluBackwardCUDAKernelImplERNS_18TensorIteratorBaseENS0_8GeluTypeEENKUlvE_clEvENKUlvE_clEvEUlddE_St5arrayIPcLm3EELi4E23TrivialOffsetCalculatorILi2EjESB_ILi1EjENS0_6memory12LoadWithCastILi2EEENSE_13StoreWithCastILi1EEEEEviT_T0_T2_T3_T4_T5_,(.L_x_12408 - _ZN2at6native27unrolled_elementwise_kernelIZZZNS0_26GeluBackwardCUDAKernelImplERNS_18TensorIteratorBaseENS0_8GeluTypeEENKUlvE_clEvENKUlvE_clEvEUlddE_St5arrayIPcLm3EELi4E23TrivialOffsetCalculatorILi2EjESB_ILi1EjENS0_6memory12LoadWithCastILi2EEENSE_13StoreWithCastILi1EEEEEviT_T0_T2_T3_T4_T5_)
        .other          _ZN2at6native27unrolled_elementwise_kernelIZZZNS0_26GeluBackwardCUDAKernelImplERNS_18TensorIteratorBaseENS0_8GeluTypeEENKUlvE_clEvENKUlvE_clEvEUlddE_St5arrayIPcLm3EELi4E23TrivialOffsetCalculatorILi2EjESB_ILi1EjENS0_6memory12LoadWithCastILi2EEENSE_13StoreWithCastILi1EEEEEviT_T0_T2_T3_T4_T5_,@"STO_CUDA_ENTRY STV_DEFAULT"
_ZN2at6native27unrolled_elementwise_kernelIZZZNS0_26GeluBackwardCUDAKernelImplERNS_18TensorIteratorBaseENS0_8GeluTypeEENKUlvE_clEvENKUlvE_clEvEUlddE_St5arrayIPcLm3EELi4E23TrivialOffsetCalculatorILi2EjESB_ILi1EjENS0_6memory12LoadWithCastILi2EEENSE_13StoreWithCastILi1EEEEEviT_T0_T2_T3_T4_T5_:
.text._ZN2at6native27unrolled_elementwise_kernelIZZZNS0_26GeluBackwardCUDAKernelImplERNS_18TensorIteratorBaseENS0_8GeluTypeEENKUlvE_clEvENKUlvE_clEvEUlddE_St5arrayIPcLm3EELi4E23TrivialOffsetCalculatorILi2EjESB_ILi1EjENS0_6memory12LoadWithCastILi2EEENSE_13StoreWithCastILi1EEEEEviT_T0_T2_T3_T4_T5_:
        /* <DEDUP_REMOVED lines=35> */
.L_x_6656:
[----:B------:R-:W2:Y:S02]  /*0230*/  LDG.E.U8 R4, desc[UR36][R4.64] ;  /* 0x0000002404047981 */ /* 0x000ea4000c1e1100 */
[----:B--2---:R0:W1:Y:S02]  /*0240*/  I2F.F64.U16 R36, R4 ;  /* 0x0000000400247312 */ /* 0x0040640000101800 */
[----:B01----:R-:W-:Y:S05]  /*0250*/  BRA `(.L_x_6658) ;  /* 0x0000000c00647947 */ /* 0x003fea0003800000 */
.L_x_6655:
        /* <DEDUP_REMOVED lines=9> */
.L_x_6660:
[----:B------:R-:W2:Y:S02]  /*02f0*/  LDG.E R4, desc[UR36][R4.64] ;  /* 0x0000002404047981 */ /* 0x000ea4000c1e1900 */
[----:B--2---:R0:W1:Y:S02]  /*0300*/  I2F.F64 R36, R4 ;  /* 0x0000000400247312 */ /* 0x0040640000201c00 */
[----:B01----:R-:W-:Y:S05]  /*0310*/  BRA `(.L_x_6658) ;  /* 0x0000000c00347947 */ /* 0x003fea0003800000 */
.L_x_6659:
[----:B------:R-:W2:Y:S02]  /*0320*/  LDG.E.U16 R4, desc[UR36][R4.64] ;  /* 0x0000002404047981 */ /* 0x000ea4000c1e1500 */
[----:B--2---:R0:W1:Y:S02]  /*0330*/  I2F.F64.S16 R36, R4 ;  /* 0x0000000400247312 */ /* 0x0040640000101c00 */
[----:B01----:R-:W-:Y:S05]  /*0340*/  BRA `(.L_x_6658) ;  /* 0x0000000c00287947 */ /* 0x003fea0003800000 */
.L_x_6654:
        /* <DEDUP_REMOVED lines=10> */
.L_x_6662:
[----:B------:R-:W2:Y:S02]  /*03f0*/  LDG.E.U16 R0, desc[UR36][R4.64] ;  /* 0x0000002404007981 */ /* 0x000ea4000c1e1500 */
[----:B--2---:R-:W-:-:S05]  /*0400*/  HADD2.F32 R0, -RZ, R0.H0_H0 ;  /* 0x20000000ff007230 */ /* 0x004fca0000004100 */
[----:B------:R-:W-:-:S04]  /*0410*/  FMUL.FTZ R0, R0, 1 ;  /* 0x3f80000000007820 */ /* 0x000fc80000410000 */
[----:B------:R1:W2:Y:S02]  /*0420*/  F2F.F64.F32 R36, R0 ;  /* 0x0000000000247310 */ /* 0x0002a40000201800 */
[----:B-12---:R-:W-:Y:S05]  /*0430*/  BRA `(.L_x_6658) ;  /* 0x0000000800ec7947 */ /* 0x006fea0003800000 */
.L_x_6661:
        /* <DEDUP_REMOVED lines=10> */
.L_x_6664:
[----:B------:R-:W2:Y:S02]  /*04e0*/  LDG.E.U16 R4, desc[UR36][R4.64] ;  /* 0x0000002404047981 */ /* 0x000ea4000c1e1500 */
[----:B--2---:R-:W-:-:S05]  /*04f0*/  HADD2.F32 R0, -RZ, R4.H0_H0 ;  /* 0x20000004ff007230 */ /* 0x004fca0000004100 */
[----:B------:R-:W-:-:S04]  /*0500*/  FMUL.FTZ R0, R0, 1 ;  /* 0x3f80000000007820 */ /* 0x000fc80000410000 */
[----:B------:R1:W2:Y:S02]  /*0510*/  F2F.F64.F32 R36, R0 ;  /* 0x0000000000247310 */ /* 0x0002a40000201800 */
[----:B-12---:R-:W-:Y:S05]  /*0520*/  BRA `(.L_x_6658) ;  /* 0x0000000800b07947 */ /* 0x006fea0003800000 */
.L_x_6663:
[----:B------:R0:W5:Y:S01]  /*0530*/  LDG.E.64 R36, desc[UR36][R4.64] ;  /* 0x0000002404247981 */ /* 0x000162000c1e1b00 */
[----:B------:R-:W-:Y:S05]  /*0540*/  BRA `(.L_x_6658) ;  /* 0x0000000800a87947 */ /* 0x000fea0003800000 */
.L_x_6653:
        /* <DEDUP_REMOVED lines=13> */
.L_x_6667:
[----:B------:R1:W5:Y:S01]  /*0620*/  LDG.E.64 R36, desc[UR36][R4.64] ;  /* 0x0000002404247981 */ /* 0x000362000c1e1b00 */
[----:B------:R-:W-:Y:S05]  /*0630*/  BRA `(.L_x_6658) ;  /* 0x00000008006c7947 */ /* 0x000fea0003800000 */
.L_x_6666:
        /* <DEDUP_REMOVED lines=27> */
.L_x_6669:
        /* <DEDUP_REMOVED lines=15> */
.L_x_6668:
[----:B------:R-:W2:Y:S02]  /*08e0*/  LDG.E.U16 R0, desc[UR36][R4.64] ;  /* 0x0000002404007981 */ /* 0x000ea4000c1e1500 */
[----:B--2---:R-:W-:-:S04]  /*08f0*/  IMAD.U32 R0, R0, 0x10000, RZ ;  /* 0x0001000000007824 */ /* 0x004fc800078e00ff */
[----:B------:R-:W-:-:S04]  /*0900*/  FMUL.FTZ R0, R0, 1 ;  /* 0x3f80000000007820 */ /* 0x000fc80000410000 */
[----:B------:R2:W3:Y:S02]  /*0910*/  F2F.F64.F32 R36, R0 ;  /* 0x0000000000247310 */ /* 0x0004e40000201800 */
[----:B--23--:R-:W-:Y:S05]  /*0920*/  BRA `(.L_x_6658) ;  /* 0x0000000400b07947 */ /* 0x00cfea0003800000 */
.L_x_6665:
        /* <DEDUP_REMOVED lines=11> */
.L_x_6672:
        /* <DEDUP_REMOVED lines=21> */
.L_x_6674:
[----:B------:R-:W-:Y:S05]  /*0b30*/  BSYNC.RECONVERGENT B0 ;  /* 0x0000000000007941 */ /* 0x000fea0003800200 */
.L_x_6673:
[----:B------:R-:W-:Y:S01]  /*0b40*/  IMAD.SHL.U32 R0, R0, 0x100000, RZ ;  /* 0x0010000000007824 */ /* 0x000fe200078e00ff */
[----:B------:R-:W-:-:S04]  /*0b50*/  LEA R3, R3, 0x3b800000, 0x17 ;  /* 0x3b80000003037811 */ /* 0x000fc800078eb8ff */
[----:B------:R-:W-:-:S05]  /*0b60*/  LOP3.LUT R0, R3, R0, R7, 0xfe, !PT ;  /* 0x0000000003007212 */ /* 0x000fca00078efe07 */
[----:B------:R-:W-:-:S04]  /*0b70*/  FMUL.FTZ R0, R0, 1 ;  /* 0x3f80000000007820 */ /* 0x000fc80000410000 */
[----:B------:R4:W0:Y:S02]  /*0b80*/  F2F.F64.F32 R36, R0 ;  /* 0x0000000000247310 */ /* 0x0008240000201800 */
[----:B0---4-:R-:W-:Y:S05]  /*0b90*/  BRA `(.L_x_6658) ;  /* 0x0000000400147947 */ /* 0x011fea0003800000 */
.L_x_6671:
        /* <DEDUP_REMOVED lines=21> */
.L_x_6676:
[----:B------:R-:W-:Y:S05]  /*0cf0*/  BSYNC.RECONVERGENT B0 ;  /* 0x0000000000007941 */ /* 0x000fea0003800200 */
.L_x_6675:
[----:B------:R-:W-:Y:S01]  /*0d00*/  IMAD.SHL.U32 R0, R0, 0x200000, RZ ;  /* 0x0020000000007824 */ /* 0x000fe200078e00ff */
[----:B------:R-:W-:-:S04]  /*0d10*/  LEA R3, R3, 0x37800000, 0x17 ;  /* 0x3780000003037811 */ /* 0x000fc800078eb8ff */
[----:B------:R-:W-:-:S05]  /*0d20*/  LOP3.LUT R0, R3, R0, R7, 0xfe, !PT ;  /* 0x0000000003007212 */ /* 0x000fca00078efe07 */
[----:B------:R-:W-:-:S04]  /*0d30*/  FMUL.FTZ R0, R0, 1 ;  /* 0x3f80000000007820 */ /* 0x000fc80000410000 */
[----:B------:R4:W0:Y:S02]  /*0d40*/  F2F.F64.F32 R36, R0 ;  /* 0x0000000000247310 */ /* 0x0008240000201800 */
[----:B0---4-:R-:W-:Y:S05]  /*0d50*/  BRA `(.L_x_6658) ;  /* 0x0000000000a47947 */ /* 0x011fea0003800000 */
.L_x_6670:
[----:B------:R-:W-:-:S09]  /*0d60*/  UISETP.NE.AND UP0, UPT, UR4, 0x1c, UPT ;  /* 0x0000001c0400788c */ /* 0x000fd2000bf05270 */
[----:B------:R-:W-:Y:S05]  /*0d70*/  BRA.U !UP0, `(.L_x_6677) ;  /* 0x0000000108947547 */ /* 0x000fea000b800000 */
[----:B------:R-:W-:-:S09]  /*0d80*/  UISETP.NE.AND UP0, UPT, UR4, 0x1d, UPT ;  /* 0x0000001d0400788c */ /* 0x000fd2000bf05270 */
[----:B------:R-:W-:Y:S05]  /*0d90*/  BRA.U !UP0, `(.L_x_6678) ;  /* 0x0000000108807547 */ /* 0x000fea000b800000 */
[----:B------:R-:W-:-:S09]  /*0da0*/  UISETP.NE.AND UP0, UPT, UR4, 0x2c, UPT ;  /* 0x0000002c0400788c */ /* 0x000fd2000bf05270 */
[----:B------:R-:W-:Y:S05]  /*0db0*/  BRA.U !UP0, `(.L_x_6679) ;  /* 0x0000000108487547 */ /* 0x000fea000b800000 */
.L_x_6657:
        /* <DEDUP_REMOVED lines=16> */
.L_x_6680:
[----:B------:R-:W-:Y:S01]  /*0ec0*/  CS2R R36, SRZ ;  /* 0x0000000000247805 */ /* 0x000fe2000001ff00 */
[----:B------:R-:W-:Y:S06]  /*0ed0*/  BRA `(.L_x_6658) ;  /* 0x0000000000447947 */ /* 0x000fec0003800000 */
.L_x_6679:
        /* <DEDUP_REMOVED lines=12> */
.L_x_6678:
[----:B------:R-:W2:Y:S02]  /*0fa0*/  LDG.E.64 R36, desc[UR36][R4.64] ;  /* 0x0000002404247981 */ /* 0x000ea4000c1e1b00 */
[----:B--2---:R-:W4:Y:S02]  /*0fb0*/  I2F.F64.U64 R36, R36 ;  /* 0x0000002400247312 */ /* 0x004f240000301800 */
[----:B----4-:R-:W-:Y:S05]  /*0fc0*/  BRA `(.L_x_6658) ;  /* 0x0000000000087947 */ /* 0x010fea0003800000 */
.L_x_6677:
[----:B------:R-:W2:Y:S02]  /*0fd0*/  LDG.E R4, desc[UR36][R4.64] ;  /* 0x0000002404047981 */ /* 0x000ea4000c1e1900 */
[----:B--2---:R2:W3:Y:S02]  /*0fe0*/  I2F.F64.U32 R36, R4 ;  /* 0x0000000400247312 */ /* 0x0044e40000201800 */
.L_x_6658:
[----:B------:R-:W-:Y:S05]  /*0ff0*/  BSYNC.RECONVERGENT B6 ;  /* 0x0000000000067941 */ /* 0x000fea0003800200 */
.L_x_6652:
        /* <DEDUP_REMOVED lines=20> */
.L_x_6685:
[----:B------:R-:W2:Y:S02]  /*1140*/  LDG.E.U8 R4, desc[UR36][R4.64] ;  /* 0x0000002404047981 */ /* 0x000ea4000c1e1100 */
[----:B--2---:R0:W1:Y:S02]  /*1150*/  I2F.F64.U16 R26, R4 ;  /* 0x00000004001a7312 */ /* 0x0040640000101800 */
[----:B01----:R-:W-:Y:S05]  /*1160*/  BRA `(.L_x_6687) ;  /* 0x0000000c00647947 */ /* 0x003fea0003800000 */
.L_x_6684:
        /* <DEDUP_REMOVED lines=9> */
.L_x_6689:
[----:B------:R-:W2:Y:S02]  /*1200*/  LDG.E R4, desc[UR36][R4.64] ;  /* 0x0000002404047981 */ /* 0x000ea4000c1e1900 */
[----:B--2---:R0:W1:Y:S02]  /*1210*/  I2F.F64 R26, R4 ;  /* 0x00000004001a7312 */ /* 0x0040640000201c00 */
[----:B01----:R-:W-:Y:S05]  /*1220*/  BRA `(.L_x_6687) ;  /* 0x0000000c00347947 */ /* 0x003fea0003800000 */
.L_x_6688:
[----:B------:R-:W2:Y:S02]  /*1230*/  LDG.E.U16 R4, desc[UR36][R4.64] ;  /* 0x0000002404047981 */ /* 0x000ea4000c1e1500 */
[----:B--2---:R0:W1:Y:S02]  /*1240*/  I2F.F64.S16 R26, R4 ;  /* 0x00000004001a7312 */ /* 0x0040640000101c00 */
[----:B01----:R-:W-:Y:S05]  /*1250*/  BRA `(.L_x_6687) ;  /* 0x0000000c00287947 */ /* 0x003fea0003800000 */
.L_x_6683:
        /* <DEDUP_REMOVED lines=10> */
.L_x_6691:
[----:B------:R-:W2:Y:S02]  /*1300*/  LDG.E.U16 R0, desc[UR36][R4.64] ;  /* 0x0000002404007981 */ /* 0x000ea4000c1e1500 */
[----:B--2---:R-:W-:-:S05]  /*1310*/  HADD2.F32 R0, -RZ, R0.H0_H0 ;  /* 0x20000000ff007230 */ /* 0x004fca0000004100 */
[----:B------:R-:W-:-:S04]  /*1320*/  FMUL.FTZ R0, R0, 1 ;  /* 0x3f80000000007820 */ /* 0x000fc80000410000 */
[----:B------:R4:W0:Y:S02]  /*1330*/  F2F.F64.F32 R26, R0 ;  /* 0x00000000001a7310 */ /* 0x0008240000201800 */
[----:B0---4-:R-:W-:Y:S05]  /*1340*/  BRA `(.L_x_6687) ;  /* 0x0000000800ec7947 */ /* 0x011fea0003800000 */
.L_x_6690:
        /* <DEDUP_REMOVED lines=10> */
.L_x_6693:
[----:B------:R-:W2:Y:S02]  /*13f0*/  LDG.E.U16 R4, desc[UR36][R4.64] ;  /* 0x0000002404047981 */ /* 0x000ea4000c1e1500 */
[----:B--2---:R-:W-:-:S05]  /*1400*/  HADD2.F32 R0, -RZ, R4.H0_H0 ;  /* 0x20000004ff007230 */ /* 0x004fca0000004100 */
[----:B------:R-:W-:-:S04]  /*1410*/  FMUL.FTZ R0, R0, 1 ;  /* 0x3f80000000007820 */ /* 0x000fc80000410000 */
[----:B------:R0:W1:Y:S02]  /*1420*/  F2F.F64.F32 R26, R0 ;  /* 0x00000000001a7310 */ /* 0x0000640000201800 */
[----:B01----:R-:W-:Y:S05]  /*1430*/  BRA `(.L_x_6687) ;  /* 0x0000000800b07947 */ /* 0x003fea0003800000 */
.L_x_6692:
[----:B------:R4:W5:Y:S01]  /*1440*/  LDG.E.64 R26, desc[UR36][R4.64] ;  /* 0x00000024041a7981 */ /* 0x000962000c1e1b00 */
[----:B------:R-:W-:Y:S05]  /*1450*/  BRA `(.L_x_6687) ;  /* 0x0000000800a87947 */ /* 0x000fea0003800000 */
.L_x_6682:
        /* <DEDUP_REMOVED lines=13> */
.L_x_6696:
[----:B------:R0:W5:Y:S01]  /*1530*/  LDG.E.64 R26, desc[UR36][R4.64] ;  /* 0x00000024041a7981 */ /* 0x000162000c1e1b00 */
[----:B------:R-:W-:Y:S05]  /*1540*/  BRA `(.L_x_6687) ;  /* 0x00000008006c7947 */ /* 0x000fea0003800000 */
.L_x_6695:
        /* <DEDUP_REMOVED lines=27> */
.L_x_6698:
        /* <DEDUP_REMOVED lines=15> */
.L_x_6697:
[----:B------:R-:W2:Y:S02]  /*17f0*/  LDG.E.U16 R0, desc[UR36][R4.64] ;  /* 0x0000002404007981 */ /* 0x000ea4000c1e1500 */
[----:B--2---:R-:W-:-:S04]  /*1800*/  IMAD.U32 R0, R0, 0x10000, RZ ;  /* 0x0001000000007824 */ /* 0x004fc800078e00ff */
[----:B------:R-:W-:-:S04]  /*1810*/  FMUL.FTZ R0, R0, 1 ;  /* 0x3f80000000007820 */ /* 0x000fc80000410000 */
[----:B------:R0:W1:Y:S02]  /*1820*/  F2F.F64.F32 R26, R0 ;  /* 0x00000000001a7310 */ /* 0x0000640000201800 */
[----:B01----:R-:W-:Y:S05]  /*1830*/  BRA `(.L_x_6687) ;  /* 0x0000000400b07947 */ /* 0x003fea0003800000 */
.L_x_6694:
        /* <DEDUP_REMOVED lines=11> */
.L_x_6701:
        /* <DEDUP_REMOVED lines=21> */
.L_x_6703:
[----:B------:R-:W-:Y:S05]  /*1a40*/  BSYNC.RECONVERGENT B0 ;  /* 0x0000000000007941 */ /* 0x000fea0003800200 */
.L_x_6702:
[----:B------:R-:W-:Y:S01]  /*1a50*/  IMAD.SHL.U32 R0, R0, 0x100000, RZ ;  /* 0x0010000000007824 */ /* 0x000fe200078e00ff */
[----:B------:R-:W-:-:S04]  /*1a60*/  LEA R3, R3, 0x3b800000, 0x17 ;  /* 0x3b80000003037811 */ /* 0x000fc800078eb8ff */
[----:B------:R-:W-:-:S05]  /*1a70*/  LOP3.LUT R0, R3, R0, R7, 0xfe, !PT ;  /* 0x0000000003007212 */ /* 0x000fca00078efe07 */
[----:B------:R-:W-:-:S04]  /*1a80*/  FMUL.FTZ R0, R0, 1 ;  /* 0x3f80000000007820 */ /* 0x000fc80000410000 */
[----:B------:R4:W0:Y:S02]  /*1a90*/  F2F.F64.F32 R26, R0 ;  /* 0x00000000001a7310 */ /* 0x0008240000201800 */
[----:B0---4-:R-:W-:Y:S05]  /*1aa0*/  BRA `(.L_x_6687) ;  /* 0x0000000400147947 */ /* 0x011fea0003800000 */
.L_x_6700:
        /* <DEDUP_REMOVED lines=21> */
.L_x_6705:
[----:B------:R-:W-:Y:S05]  /*1c00*/  BSYNC.RECONVERGENT B0 ;  /* 0x0000000000007941 */ /* 0x000fea0003800200 */
.L_x_6704:
[----:B------:R-:W-:Y:S01]  /*1c10*/  IMAD.SHL.U32 R0, R0, 0x200000, RZ ;  /* 0x0020000000007824 */ /* 0x000fe200078e00ff */
[----:B------:R-:W-:-:S04]  /*1c20*/  LEA R3, R3, 0x37800000, 0x17 ;  /* 0x3780000003037811 */ /* 0x000fc800078eb8ff */
[----:B------:R-:W-:-:S05]  /*1c30*/  LOP3.LUT R0, R3, R0, R7, 0xfe, !PT ;  /* 0x0000000003007212 */ /* 0x000fca00078efe07 */
[----:B------:R-:W-:-:S04]  /*1c40*/  FMUL.FTZ R0, R0, 1 ;  /* 0x3f80000000007820 */ /* 0x000fc80000410000 */
[----:B------:R4:W0:Y:S02]  /*1c50*/  F2F.F64.F32 R26, R0 ;  /* 0x00000000001a7310 */ /* 0x0008240000201800 */
[----:B0---4-:R-:W-:Y:S05]  /*1c60*/  BRA `(.L_x_6687) ;  /* 0x0000000000a47947 */ /* 0x011fea0003800000 */
.L_x_6699:
[----:B------:R-:W-:-:S09]  /*1c70*/  UISETP.NE.AND UP0, UPT, UR4, 0x1c, UPT ;  /* 0x0000001c0400788c */ /* 0x000fd2000bf05270 */
[----:B------:R-:W-:Y:S05]  /*1c80*/  BRA.U !UP0, `(.L_x_6706) ;  /* 0x0000000108947547 */ /* 0x000fea000b800000 */
[----:B------:R-:W-:-:S09]  /*1c90*/  UISETP.NE.AND UP0, UPT, UR4, 0x1d, UPT ;  /* 0x0000001d0400788c */ /* 0x000fd2000bf05270 */
[----:B------:R-:W-:Y:S05]  /*1ca0*/  BRA.U !UP0, `(.L_x_6707) ;  /* 0x0000000108807547 */ /* 0x000fea000b800000 */
[----:B------:R-:W-:-:S09]  /*1cb0*/  UISETP.NE.AND UP0, UPT, UR4, 0x2c, UPT ;  /* 0x0000002c0400788c */ /* 0x000fd2000bf05270 */
[----:B------:R-:W-:Y:S05]  /*1cc0*/  BRA.U !UP0, `(.L_x_6708) ;  /* 0x0000000108487547 */ /* 0x000fea000b800000 */
.L_x_6686:
        /* <DEDUP_REMOVED lines=16> */
.L_x_6709:
[----:B------:R-:W-:Y:S01]  /*1dd0*/  CS2R R26, SRZ ;  /* 0x00000000001a7805 */ /* 0x000fe2000001ff00 */
[----:B------:R-:W-:Y:S06]  /*1de0*/  BRA `(.L_x_6687) ;  /* 0x0000000000447947 */ /* 0x000fec0003800000 */
.L_x_6708:
        /* <DEDUP_REMOVED lines=12> */
.L_x_6707:
[----:B------:R-:W2:Y:S02]  /*1eb0*/  LDG.E.64 R26, desc[UR36][R4.64] ;  /* 0x00000024041a7981 */ /* 0x000ea4000c1e1b00 */
[----:B--2---:R-:W1:Y:S02]  /*1ec0*/  I2F.F64.U64 R26, R26 ;  /* 0x0000001a001a7312 */ /* 0x004e640000301800 */
[----:B-1----:R-:W-:Y:S05]  /*1ed0*/  BRA `(.L_x_6687) ;  /* 0x0000000000087947 */ /* 0x002fea0003800000 */
.L_x_6706:
[----:B------:R-:W2:Y:S02]  /*1ee0*/  LDG.E R4, desc[UR36][R4.64] ;  /* 0x0000002404047981 */ /* 0x000ea4000c1e1900 */
[----:B--2---:R1:W2:Y:S02]  /*1ef0*/  I2F.F64.U32 R26, R4 ;  /* 0x00000004001a7312 */ /* 0x0042a40000201800 */
.L_x_6687:
[----:B------:R-:W-:Y:S05]  /*1f00*/  BSYNC.RECONVERGENT B6 ;  /* 0x0000000000067941 */ /* 0x000fea0003800200 */
.L_x_6681:
[----:B------:R-:W-:-:S07]  /*1f10*/  VIADD R35, R23, 0x80 ;  /* 0x0000008017237836 */ /* 0x000fce0000000000 */
.L_x_6651:
[----:B------:R-:W-:Y:S05]  /*1f20*/  BSYNC.RECONVERGENT B7 ;  /* 0x0000000000077941 */ /* 0x000fea0003800200 */
.L_x_6650:
        /* <DEDUP_REMOVED lines=26> */
.L_x_6716:
[----:B------:R-:W4:Y:S02]  /*20d0*/  LDG.E.U8 R4, desc[UR36][R4.64] ;  /* 0x0000002404047981 */ /* 0x000f24000c1e1100 */
[----:B----4-:R0:W1:Y:S02]  /*20e0*/  I2F.F64.U16 R32, R4 ;  /* 0x0000000400207312 */ /* 0x0100640000101800 */
[----:B01----:R-:W-:Y:S05]  /*20f0*/  BRA `(.L_x_6718) ;  /* 0x0000000c00647947 */ /* 0x003fea0003800000 */
.L_x_6715:
        /* <DEDUP_REMOVED lines=9> */
.L_x_6720:
[----:B------:R-:W4:Y:S02]  /*2190*/  LDG.E R4, desc[UR36][R4.64] ;  /* 0x0000002404047981 */ /* 0x000f24000c1e1900 */
[----:B----4-:R0:W1:Y:S02]  /*21a0*/  I2F.F64 R32, R4 ;  /* 0x0000000400207312 */ /* 0x0100640000201c00 */
[----:B01----:R-:W-:Y:S05]  /*21b0*/  BRA `(.L_x_6718) ;  /* 0x0000000c00347947 */ /* 0x003fea0003800000 */
.L_x_6719:
[----:B------:R-:W4:Y:S02]  /*21c0*/  LDG.E.U16 R4, desc[UR36][R4.64] ;  /* 0x0000002404047981 */ /* 0x000f24000c1e1500 */
[----:B----4-:R0:W1:Y:S02]  /*21d0*/  I2F.F64.S16 R32, R4 ;  /* 0x0000000400207312 */ /* 0x0100640000101c00 */
[----:B01----:R-:W-:Y:S05]  /*21e0*/  BRA `(.L_x_6718) ;  /* 0x0000000c00287947 */ /* 0x003fea0003800000 */
.L_x_6714:
        /* <DEDUP_REMOVED lines=10> */
.L_x_6722:
[----:B------:R-:W4:Y:S02]  /*2290*/  LDG.E.U16 R0, desc[UR36][R4.64] ;  /* 0x0000002404007981 */ /* 0x000f24000c1e1500 */
[----:B----4-:R-:W-:-:S05]  /*22a0*/  HADD2.F32 R0, -RZ, R0.H0_H0 ;  /* 0x20000000ff007230 */ /* 0x010fca0000004100 */
[----:B------:R-:W-:-:S04]  /*22b0*/  FMUL.FTZ R0, R0, 1 ;  /* 0x3f80000000007820 */ /* 0x000fc80000410000 */
[----:B------:R0:W1:Y:S02]  /*22c0*/  F2F.F64.F32 R32, R0 ;  /* 0x0000000000207310 */ /* 0x0000640000201800 */
[----:B01----:R-:W-:Y:S05]  /*22d0*/  BRA `(.L_x_6718) ;  /* 0x0000000800ec7947 */ /* 0x003fea0003800000 */
.L_x_6721:
        /* <DEDUP_REMOVED lines=10> */
.L_x_6724:
[----:B------:R-:W4:Y:S02]  /*2380*/  LDG.E.U16 R4, desc[UR36][R4.64] ;  /* 0x0000002404047981 */ /* 0x000f24000c1e1500 */
[----:B----4-:R-:W-:-:S05]  /*2390*/  HADD2.F32 R0, -RZ, R4.H0_H0 ;  /* 0x20000004ff007230 */ /* 0x010fca0000004100 */
[----:B------:R-:W-:-:S04]  /*23a0*/  FMUL.FTZ R0, R0, 1 ;  /* 0x3f80000000007820 */ /* 0x000fc80000410000 */
[----:B------:R0:W1:Y:S02]  /*23b0*/  F2F.F64.F32 R32, R0 ;  /* 0x0000000000207310 */ /* 0x0000640000201800 */
[----:B01----:R-:W-:Y:S05]  /*23c0*/  BRA `(.L_x_6718) ;  /* 0x0000000800b07947 */ /* 0x003fea0003800000 */
.L_x_6723:
[----:B------:R0:W5:Y:S01]  /*23d0*/  LDG.E.64 R32, desc[UR36][R4.64] ;  /* 0x0000002404207981 */ /* 0x000162000c1e1b00 */
[----:B------:R-:W-:Y:S05]  /*23e0*/  BRA `(.L_x_6718) ;  /* 0x0000000800a87947 */ /* 0x000fea0003800000 */
.L_x_6713:
        /* <DEDUP_REMOVED lines=13> */
.L_x_6727:
[----:B------:R4:W5:Y:S01]  /*24c0*/  LDG.E.64 R32, desc[UR36][R4.64] ;  /* 0x0000002404207981 */ /* 0x000962000c1e1b00 */
[----:B------:R-:W-:Y:S05]  /*24d0*/  BRA `(.L_x_6718) ;  /* 0x00000008006c7947 */ /* 0x000fea0003800000 */
.L_x_6726:
        /* <DEDUP_REMOVED lines=27> */
.L_x_6729:
        /* <DEDUP_REMOVED lines=15> */
.L_x_6728:
[----:B------:R-:W4:Y:S02]  /*2780*/  LDG.E.U16 R0, desc[UR36][R4.64] ;  /* 0x0000002404007981 */ /* 0x000f24000c1e1500 */
[----:B----4-:R-:W-:-:S04]  /*2790*/  IMAD.U32 R0, R0, 0x10000, RZ ;  /* 0x0001000000007824 */ /* 0x010fc800078e00ff */
[----:B------:R-:W-:-:S04]  /*27a0*/  FMUL.FTZ R0, R0, 1 ;  /* 0x3f80000000007820 */ /* 0x000fc80000410000 */
[----:B------:R0:W1:Y:S02]  /*27b0*/  F2F.F64.F32 R32, R0 ;  /* 0x0000000000207310 */ /* 0x0000640000201800 */
[----:B01----:R-:W-:Y:S05]  /*27c0*/  BRA `(.L_x_6718) ;  /* 0x0000000400b07947 */ /* 0x003fea0003800000 */
.L_x_6725:
        /* <DEDUP_REMOVED lines=11> */
.L_x_6732:
        /* <DEDUP_REMOVED lines=21> */
.L_x_6734:
[----:B------:R-:W-:Y:S05]  /*29d0*/  BSYNC.RECONVERGENT B0 ;  /* 0x0000000000007941 */ /* 0x000fea0003800200 */
.L_x_6733:
[----:B------:R-:W-:Y:S01]  /*29e0*/  IMAD.SHL.U32 R0, R0, 0x100000, RZ ;  /* 0x0010000000007824 */ /* 0x000fe200078e00ff */
[----:B------:R-:W-:-:S04]  /*29f0*/  LEA R3, R3, 0x3b800000, 0x17 ;  /* 0x3b80000003037811 */ /* 0x000fc800078eb8ff */
[----:B------:R-:W-:-:S05]  /*2a00*/  LOP3.LUT R0, R3, R0, R7, 0xfe, !PT ;  /* 0x0000000003007212 */ /* 0x000fca00078efe07 */
[----:B------:R-:W-:-:S04]  /*2a10*/  FMUL.FTZ R0, R0, 1 ;  /* 0x3f80000000007820 */ /* 0x000fc80000410000 */
[----:B------:R4:W0:Y:S02]  /*2a20*/  F2F.F64.F32 R32, R0 ;  /* 0x0000000000207310 */ /* 0x0008240000201800 */
[----:B0---4-:R-:W-:Y:S05]  /*2a30*/  BRA `(.L_x_6718) ;  /* 0x0000000400147947 */ /* 0x011fea0003800000 */
.L_x_6731:
        /* <DEDUP_REMOVED lines=21> */
.L_x_6736:
[----:B------:R-:W-:Y:S05]  /*2b90*/  BSYNC.RECONVERGENT B0 ;  /* 0x0000000000007941 */ /* 0x000fea0003800200 */
.L_x_6735:
[----:B------:R-:W-:Y:S01]  /*2ba0*/  IMAD.SHL.U32 R0, R0, 0x200000, RZ ;  /* 0x0020000000007824 */ /* 0x000fe200078e00ff */
[----:B------:R-:W-:-:S04]  /*2bb0*/  LEA R3, R3, 0x37800000, 0x17 ;  /* 0x3780000003037811 */ /* 0x000fc800078eb8ff */
[----:B------:R-:W-:-:S05]  /*2bc0*/  LOP3.LUT R0, R3, R0, R7, 0xfe, !PT ;  /* 0x0000000003007212 */ /* 0x000fca00078efe07 */
[----:B------:R-:W-:-:S04]  /*2bd0*/  FMUL.FTZ R0, R0, 1 ;  /* 0x3f80000000007820 */ /* 0x000fc80000410000 */
[----:B------:R4:W0:Y:S02]  /*2be0*/  F2F.F64.F32 R32, R0 ;  /* 0x0000000000207310 */ /* 0x0008240000201800 */
[----:B0---4-:R-:W-:Y:S05]  /*2bf0*/  BRA `(.L_x_6718) ;  /* 0x0000000000a47947 */ /* 0x011fea0003800000 */
.L_x_6730:
        /* <DEDUP_REMOVED lines=18> */
.L_x_6717:
        /* <DEDUP_REMOVED lines=16> */
.L_x_6739:
[----:B------:R-:W-:Y:S01]  /*2e20*/  CS2R R32, SRZ ;  /* 0x0000000000207805 */ /* 0x000fe2000001ff00 */
[----:B------:R-:W-:Y:S06]  /*2e30*/  BRA `(.L_x_6718) ;  /* 0x0000000000147947 */ /* 0x000fec0003800000 */
.L_x_6738:
[----:B------:R-:W4:Y:S02]  /*2e40*/  LDG.E.64 R32, desc[UR36][R4.64] ;  /* 0x0000002404207981 */ /* 0x000f24000c1e1b00 */
[----:B----4-:R-:W0:Y:S02]  /*2e50*/  I2F.F64.U64 R32, R32 ;  /* 0x0000002000207312 */ /* 0x010e240000301800 */
[----:B0-----:R-:W-:Y:S05]  /*2e60*/  BRA `(.L_x_6718) ;  /* 0x0000000000087947 */ /* 0x001fea0003800000 */
.L_x_6737:
[----:B------:R-:W4:Y:S02]  /*2e70*/  LDG.E R4, desc[UR36][R4.64] ;  /* 0x0000002404047981 */ /* 0x000f24000c1e1900 */
[----:B----4-:R0:W1:Y:S02]  /*2e80*/  I2F.F64.U32 R32, R4 ;  /* 0x0000000400207312 */ /* 0x0100640000201800 */
.L_x_6718:
[----:B------:R-:W-:Y:S05]  /*2e90*/  BSYNC.RECONVERGENT B6 ;  /* 0x0000000000067941 */ /* 0x000fea0003800200 */
.L_x_6712:
        /* <DEDUP_REMOVED lines=20> */
.L_x_6744:
[----:B------:R-:W4:Y:S02]  /*2fe0*/  LDG.E.U8 R4, desc[UR36][R4.64] ;  /* 0x0000002404047981 */ /* 0x000f24000c1e1100 */
[----:B----4-:R0:W4:Y:S02]  /*2ff0*/  I2F.F64.U16 R28, R4 ;  /* 0x00000004001c7312 */ /* 0x0101240000101800 */
[----:B0---4-:R-:W-:Y:S05]  /*3000*/  BRA `(.L_x_6746) ;  /* 0x0000000c00647947 */ /* 0x011fea0003800000 */
.L_x_6743:
        /* <DEDUP_REMOVED lines=9> */
.L_x_6748:
[----:B------:R-:W4:Y:S02]  /*30a0*/  LDG.E R4, desc[UR36][R4.64] ;  /* 0x0000002404047981 */ /* 0x000f24000c1e1900 */
[----:B----4-:R0:W4:Y:S02]  /*30b0*/  I2F.F64 R28, R4 ;  /* 0x00000004001c7312 */ /* 0x0101240000201c00 */
[----:B0---4-:R-:W-:Y:S05]  /*30c0*/  BRA `(.L_x_6746) ;  /* 0x0000000c00347947 */ /* 0x011fea0003800000 */
.L_x_6747:
[----:B------:R-:W4:Y:S02]  /*30d0*/  LDG.E.U16 R4, desc[UR36][R4.64] ;  /* 0x0000002404047981 */ /* 0x000f24000c1e1500 */
[----:B----4-:R0:W4:Y:S02]  /*30e0*/  I2F.F64.S16 R28, R4 ;  /* 0x00000004001c7312 */ /* 0x0101240000101c00 */
[----:B0---4-:R-:W-:Y:S05]  /*30f0*/  BRA `(.L_x_6746) ;  /* 0x0000000c00287947 */ /* 0x011fea0003800000 */
.L_x_6742:
        /* <DEDUP_REMOVED lines=10> */
.L_x_6750:
[----:B------:R-:W4:Y:S02]  /*31a0*/  LDG.E.U16 R0, desc[UR36][R4.64] ;  /* 0x0000002404007981 */ /* 0x000f24000c1e1500 */
[----:B----4-:R-:W-:-:S05]  /*31b0*/  HADD2.F32 R0, -RZ, R0.H0_H0 ;  /* 0x20000000ff007230 */ /* 0x010fca0000004100 */
[----:B------:R-:W-:-:S04]  /*31c0*/  FMUL.FTZ R0, R0, 1 ;  /* 0x3f80000000007820 */ /* 0x000fc80000410000 */
[----:B------:R4:W0:Y:S02]  /*31d0*/  F2F.F64.F32 R28, R0 ;  /* 0x00000000001c7310 */ /* 0x0008240000201800 */
[----:B0---4-:R-:W-:Y:S05]  /*31e0*/  BRA `(.L_x_6746) ;  /* 0x0000000800ec7947 */ /* 0x011fea0003800000 */
.L_x_6749:
        /* <DEDUP_REMOVED lines=10> */
.L_x_6752:
[----:B------:R-:W4:Y:S02]  /*3290*/  LDG.E.U16 R4, desc[UR36][R4.64] ;  /* 0x0000002404047981 */ /* 0x000f24000c1e1500 */
[----:B----4-:R-:W-:-:S05]  /*32a0*/  HADD2.F32 R0, -RZ, R4.H0_H0 ;  /* 0x20000004ff007230 */ /* 0x010fca0000004100 */
[----:B------:R-:W-:-:S04]  /*32b0*/  FMUL.FTZ R0, R0, 1 ;  /* 0x3f80000000007820 */ /* 0x000fc80000410000 */
[----:B------:R0:W4:Y:S02]  /*32c0*/  F2F.F64.F32 R28, R0 ;  /* 0x00000000001c7310 */ /* 0x0001240000201800 */
[----:B0---4-:R-:W-:Y:S05]  /*32d0*/  BRA `(.L_x_6746) ;  /* 0x0000000800b07947 */ /* 0x011fea0003800000 */
.L_x_6751:
[----:B------:R0:W5:Y:S01]  /*32e0*/  LDG.E.64 R28, desc[UR36][R4.64] ;  /* 0x00000024041c7981 */ /* 0x000162000c1e1b00 */
[----:B------:R-:W-:Y:S05]  /*32f0*/  BRA `(.L_x_6746) ;  /* 0x0000000800a87947 */ /* 0x000fea0003800000 */
.L_x_6741:
        /* <DEDUP_REMOVED lines=13> */
.L_x_6755:
[----:B------:R0:W5:Y:S01]  /*33d0*/  LDG.E.64 R28, desc[UR36][R4.64] ;  /* 0x00000024041c7981 */ /* 0x000162000c1e1b00 */
[----:B------:R-:W-:Y:S05]  /*33e0*/  BRA `(.L_x_6746) ;  /* 0x00000008006c7947 */ /* 0x000fea0003800000 */
.L_x_6754:
        /* <DEDUP_REMOVED lines=27> */
.L_x_6757:
        /* <DEDUP_REMOVED lines=15> */
.L_x_6756:
[----:B------:R-:W4:Y:S02]  /*3690*/  LDG.E.U16 R0, desc[UR36][R4.64] ;  /* 0x0000002404007981 */ /* 0x000f24000c1e1500 */
[----:B----4-:R-:W-:-:S04]  /*36a0*/  IMAD.U32 R0, R0, 0x10000, RZ ;  /* 0x0001000000007824 */ /* 0x010fc800078e00ff */
[----:B------:R-:W-:-:S04]  /*36b0*/  FMUL.FTZ R0, R0, 1 ;  /* 0x3f80000000007820 */ /* 0x000fc80000410000 */
[----:B------:R0:W4:Y:S02]  /*36c0*/  F2F.F64.F32 R28, R0 ;  /* 0x00000000001c7310 */ /* 0x0001240000201800 */
[----:B0---4-:R-:W-:Y:S05]  /*36d0*/  BRA `(.L_x_6746) ;  /* 0x0000000400b07947 */ /* 0x011fea0003800000 */
.L_x_6753:
        /* <DEDUP_REMOVED lines=11> */
.L_x_6760:
        /* <DEDUP_REMOVED lines=21> */
.L_x_6762:
[----:B------:R-:W-:Y:S05]  /*38e0*/  BSYNC.RECONVERGENT B0 ;  /* 0x0000000000007941 */ /* 0x000fea0003800200 */
.L_x_6761:
[----:B------:R-:W-:Y:S01]  /*38f0*/  IMAD.SHL.U32 R0, R0, 0x100000, RZ ;  /* 0x0010000000007824 */ /* 0x000fe200078e00ff */
[----:B------:R-:W-:-:S04]  /*3900*/  LEA R3, R3, 0x3b800000, 0x17 ;  /* 0x3b80000003037811 */ /* 0x000fc800078eb8ff */
[----:B------:R-:W-:-:S05]  /*3910*/  LOP3.LUT R0, R3, R0, R7, 0xfe, !PT ;  /* 0x0000000003007212 */ /* 0x000fca00078efe07 */
[----:B------:R-:W-:-:S04]  /*3920*/  FMUL.FTZ R0, R0, 1 ;  /* 0x3f80000000007820 */ /* 0x000fc80000410000 */
[----:B------:R0:W4:Y:S02]  /*3930*/  F2F.F64.F32 R28, R0 ;  /* 0x00000000001c7310 */ /* 0x0001240000201800 */
[----:B0---4-:R-:W-:Y:S05]  /*3940*/  BRA `(.L_x_6746) ;  /* 0x0000000400147947 */ /* 0x011fea0003800000 */
.L_x_6759:
        /* <DEDUP_REMOVED lines=21> */
.L_x_6764:
[----:B------:R-:W-:Y:S05]  /*3aa0*/  BSYNC.RECONVERGENT B0 ;  /* 0x0000000000007941 */ /* 0x000fea0003800200 */
.L_x_6763:
[----:B------:R-:W-:Y:S01]  /*3ab0*/  IMAD.SHL.U32 R0, R0, 0x200000, RZ ;  /* 0x0020000000007824 */ /* 0x000fe200078e00ff */
[----:B------:R-:W-:-:S04]  /*3ac0*/  LEA R3, R3, 0x37800000, 0x17 ;  /* 0x3780000003037811 */ /* 0x000fc800078eb8ff */
[----:B------:R-:W-:-:S05]  /*3ad0*/  LOP3.LUT R0, R3, R0, R7, 0xfe, !PT ;  /* 0x0000000003007212 */ /* 0x000fca00078efe07 */
[----:B------:R-:W-:-:S04]  /*3ae0*/  FMUL.FTZ R0, R0, 1 ;  /* 0x3f80000000007820 */ /* 0x000fc80000410000 */
[----:B------:R0:W4:Y:S02]  /*3af0*/  F2F.F64.F32 R28, R0 ;  /* 0x00000000001c7310 */ /* 0x0001240000201800 */
[----:B0---4-:R-:W-:Y:S05]  /*3b00*/  BRA `(.L_x_6746) ;  /* 0x0000000000a47947 */ /* 0x011fea0003800000 */
.L_x_6758:
        /* <DEDUP_REMOVED lines=18> */
.L_x_6745:
        /* <DEDUP_REMOVED lines=16> */
.L_x_6767:
[----:B------:R-:W-:Y:S01]  /*3d30*/  CS2R R28, SRZ ;  /* 0x00000000001c7805 */ /* 0x000fe2000001ff00 */
[----:B------:R-:W-:Y:S06]  /*3d40*/  BRA `(.L_x_6746) ;  /* 0x0000000000147947 */ /* 0x000fec0003800000 */
.L_x_6766:
[----:B------:R-:W4:Y:S02]  /*3d50*/  LDG.E.64 R28, desc[UR36][R4.64] ;  /* 0x00000024041c7981 */ /* 0x000f24000c1e1b00 */
[----:B----4-:R-:W0:Y:S02]  /*3d60*/  I2F.F64.U64 R28, R28 ;  /* 0x0000001c001c7312 */ /* 0x010e240000301800 */
[----:B0-----:R-:W-:Y:S05]  /*3d70*/  BRA `(.L_x_6746) ;  /* 0x0000000000087947 */ /* 0x001fea0003800000 */
.L_x_6765:
[----:B------:R-:W4:Y:S02]  /*3d80*/  LDG.E R4, desc[UR36][R4.64] ;  /* 0x0000002404047981 */ /* 0x000f24000c1e1900 */
[----:B----4-:R4:W0:Y:S02]  /*3d90*/  I2F.F64.U32 R28, R4 ;  /* 0x00000004001c7312 */ /* 0x0108240000201800 */
.L_x_6746:
[----:B------:R-:W-:Y:S05]  /*3da0*/  BSYNC.RECONVERGENT B6 ;  /* 0x0000000000067941 */ /* 0x000fea0003800200 */
.L_x_6740:
[----:B------:R-:W-:-:S07]  /*3db0*/  VIADD R35, R35, 0x80 ;  /* 0x0000008023237836 */ /* 0x000fce0000000000 */
.L_x_6711:
[----:B------:R-:W-:Y:S05]  /*3dc0*/  BSYNC.RECONVERGENT B7 ;  /* 0x0000000000077941 */ /* 0x000fea0003800200 */
.L_x_6710:
        /* <DEDUP_REMOVED lines=26> */
.L_x_6774:
[----:B------:R-:W4:Y:S02]  /*3f70*/  LDG.E.U8 R4, desc[UR36][R4.64] ;  /* 0x0000002404047981 */ /* 0x000f24000c1e1100 */
[----:B----4-:R0:W1:Y:S02]  /*3f80*/  I2F.F64.U16 R30, R4 ;  /* 0x00000004001e7312 */ /* 0x0100640000101800 */
[----:B01----:R-:W-:Y:S05]  /*3f90*/  BRA `(.L_x_6776) ;  /* 0x0000000c00647947 */ /* 0x003fea0003800000 */
.L_x_6773:
        /* <DEDUP_REMOVED lines=9> */
.L_x_6778:
[----:B------:R-:W4:Y:S02]  /*4030*/  LDG.E R4, desc[UR36][R4.64] ;  /* 0x0000002404047981 */ /* 0x000f24000c1e1900 */
[----:B----4-:R0:W1:Y:S02]  /*4040*/  I2F.F64 R30, R4 ;  /* 0x00000004001e7312 */ /* 0x0100640000201c00 */
[----:B01----:R-:W-:Y:S05]  /*4050*/  BRA `(.L_x_6776) ;  /* 0x0000000c00347947 */ /* 0x003fea0003800000 */
.L_x_6777:
[----:B------:R-:W4:Y:S02]  /*4060*/  LDG.E.U16 R4, desc[UR36][R4.64] ;  /* 0x0000002404047981 */ /* 0x000f24000c1e1500 */
[----:B----4-:R0:W1:Y:S02]  /*4070*/  I2F.F64.S16 R30, R4 ;  /* 0x00000004001e7312 */ /* 0x0100640000101c00 */
[----:B01----:R-:W-:Y:S05]  /*4080*/  BRA `(.L_x_6776) ;  /* 0x0000000c00287947 */ /* 0x003fea0003800000 */
.L_x_6772:
        /* <DEDUP_REMOVED lines=10> */
.L_x_6780:
[----:B------:R-:W4:Y:S02]  /*4130*/  LDG.E.U16 R0, desc[UR36][R4.64] ;  /* 0x0000002404007981 */ /* 0x000f24000c1e1500 */
[----:B----4-:R-:W-:-:S05]  /*4140*/  HADD2.F32 R0, -RZ, R0.H0_H0 ;  /* 0x20000000ff007230 */ /* 0x010fca0000004100 */
[----:B------:R-:W-:-:S04]  /*4150*/  FMUL.FTZ R0, R0, 1 ;  /* 0x3f80000000007820 */ /* 0x000fc80000410000 */
[----:B------:R0:W1:Y:S02]  /*4160*/  F2F.F64.F32 R30, R0 ;  /* 0x00000000001e7310 */ /* 0x0000640000201800 */
[----:B01----:R-:W-:Y:S05]  /*4170*/  BRA `(.L_x_6776) ;  /* 0x0000000800ec7947 */ /* 0x003fea0003800000 */
.L_x_6779:
        /* <DEDUP_REMOVED lines=10> */
.L_x_6782:
[----:B------:R-:W4:Y:S02]  /*4220*/  LDG.E.U16 R4, desc[UR36][R4.64] ;  /* 0x0000002404047981 */ /* 0x000f24000c1e1500 */
[----:B----4-:R-:W-:-:S05]  /*4230*/  HADD2.F32 R0, -RZ, R4.H0_H0 ;  /* 0x20000004ff007230 */ /* 0x010fca0000004100 */
[----:B------:R-:W-:-:S04]  /*4240*/  FMUL.FTZ R0, R0, 1 ;  /* 0x3f80000000007820 */ /* 0x000fc80000410000 */
[----:B------:R1:W4:Y:S02]  /*4250*/  F2F.F64.F32 R30, R0 ;  /* 0x00000000001e7310 */ /* 0x0003240000201800 */
[----:B-1--4-:R-:W-:Y:S05]  /*4260*/  BRA `(.L_x_6776) ;  /* 0x0000000800b07947 */ /* 0x012fea0003800000 */
.L_x_6781:
[----:B------:R0:W5:Y:S01]  /*4270*/  LDG.E.64 R30, desc[UR36][R4.64] ;  /* 0x00000024041e7981 */ /* 0x000162000c1e1b00 */
[----:B------:R-:W-:Y:S05]  /*4280*/  BRA `(.L_x_6776) ;  /* 0x0000000800a87947 */ /* 0x000fea0003800000 */
.L_x_6771:
        /* <DEDUP_REMOVED lines=13> */
.L_x_6785:
[----:B------:R1:W5:Y:S01]  /*4360*/  LDG.E.64 R30, desc[UR36][R4.64] ;  /* 0x00000024041e7981 */ /* 0x000362000c1e1b00 */
[----:B------:R-:W-:Y:S05]  /*4370*/  BRA `(.L_x_6776) ;  /* 0x00000008006c7947 */ /* 0x000fea0003800000 */
.L_x_6784:
        /* <DEDUP_REMOVED lines=27> */
.L_x_6787:
        /* <DEDUP_REMOVED lines=15> */
.L_x_6786:
[----:B------:R-:W4:Y:S02]  /*4620*/  LDG.E.U16 R0, desc[UR36][R4.64] ;  /* 0x0000002404007981 */ /* 0x000f24000c1e1500 */
[----:B----4-:R-:W-:-:S04]  /*4630*/  IMAD.U32 R0, R0, 0x10000, RZ ;  /* 0x0001000000007824 */ /* 0x010fc800078e00ff */
[----:B------:R-:W-:-:S04]  /*4640*/  FMUL.FTZ R0, R0, 1 ;  /* 0x3f80000000007820 */ /* 0x000fc80000410000 */
[----:B------:R1:W4:Y:S02]  /*4650*/  F2F.F64.F32 R30, R0 ;  /* 0x00000000001e7310 */ /* 0x0003240000201800 */
[----:B-1--4-:R-:W-:Y:S05]  /*4660*/  BRA `(.L_x_6776) ;  /* 0x0000000400b07947 */ /* 0x012fea0003800000 */
.L_x_6783:
        /* <DEDUP_REMOVED lines=11> */
.L_x_6790:
        /* <DEDUP_REMOVED lines=21> */
.L_x_6792:
[----:B------:R-:W-:Y:S05]  /*4870*/  BSYNC.RECONVERGENT B0 ;  /* 0x0000000000007941 */ /* 0x000fea0003800200 */
.L_x_6791:
[----:B------:R-:W-:Y:S01]  /*4880*/  IMAD.SHL.U32 R0, R0, 0x100000, RZ ;  /* 0x0010000000007824 */ /* 0x000fe200078e00ff */
[----:B------:R-:W-:-:S04]  /*4890*/  LEA R3, R3, 0x3b800000, 0x17 ;  /* 0x3b80000003037811 */ /* 0x000fc800078eb8ff */
[----:B------:R-:W-:-:S05]  /*48a0*/  LOP3.LUT R0, R3, R0, R7, 0xfe, !PT ;  /* 0x0000000003007212 */ /* 0x000fca00078efe07 */
[----:B------:R-:W-:-:S04]  /*48b0*/  FMUL.FTZ R0, R0, 1 ;  /* 0x3f80000000007820 */ /* 0x000fc80000410000 */
[----:B------:R0:W1:Y:S02]  /*48c0*/  F2F.F64.F32 R30, R0 ;  /* 0x00000000001e7310 */ /* 0x0000640000201800 */
[----:B01----:R-:W-:Y:S05]  /*48d0*/  BRA `(.L_x_6776) ;  /* 0x0000000400147947 */ /* 0x003fea0003800000 */
.L_x_6789:
        /* <DEDUP_REMOVED lines=21> */
.L_x_6794:
[----:B------:R-:W-:Y:S05]  /*4a30*/  BSYNC.RECONVERGENT B0 ;  /* 0x0000000000007941 */ /* 0x000fea0003800200 */
.L_x_6793:
[----:B------:R-:W-:Y:S01]  /*4a40*/  IMAD.SHL.U32 R0, R0, 0x200000, RZ ;  /* 0x0020000000007824 */ /* 0x000fe200078e00ff */
[----:B------:R-:W-:-:S04]  /*4a50*/  LEA R3, R3, 0x37800000, 0x17 ;  /* 0x3780000003037811 */ /* 0x000fc800078eb8ff */
[----:B------:R-:W-:-:S05]  /*4a60*/  LOP3.LUT R0, R3, R0, R7, 0xfe, !PT ;  /* 0x0000000003007212 */ /* 0x000fca00078efe07 */
[----:B------:R-:W-:-:S04]  /*4a70*/  FMUL.FTZ R0, R0, 1 ;  /* 0x3f80000000007820 */ /* 0x000fc80000410000 */
[----:B------:R0:W1:Y:S02]  /*4a80*/  F2F.F64.F32 R30, R0 ;  /* 0x00000000001e7310 */ /* 0x0000640000201800 */
[----:B01----:R-:W-:Y:S05]  /*4a90*/  BRA `(.L_x_6776) ;  /* 0x0000000000a47947 */ /* 0x003fea0003800000 */
.L_x_6788:
        /* <DEDUP_REMOVED lines=18> */
.L_x_6775:
        /* <DEDUP_REMOVED lines=16> */
.L_x_6797:
[----:B------:R-:W-:Y:S01]  /*4cc0*/  CS2R R30, SRZ ;  /* 0x00000000001e7805 */ /* 0x000fe2000001ff00 */
[----:B------:R-:W-:Y:S06]  /*4cd0*/  BRA `(.L_x_6776) ;  /* 0x0000000000147947 */ /* 0x000fec0003800000 */
.L_x_6796:
[----:B------:R-:W4:Y:S02]  /*4ce0*/  LDG.E.64 R30, desc[UR36][R4.64] ;  /* 0x00000024041e7981 */ /* 0x000f24000c1e1b00 */
[----:B----4-:R-:W4:Y:S02]  /*4cf0*/  I2F.F64.U64 R30, R30 ;  /* 0x0000001e001e7312 */ /* 0x010f240000301800 */
[----:B----4-:R-:W-:Y:S05]  /*4d00*/  BRA `(.L_x_6776) ;  /* 0x0000000000087947 */ /* 0x010fea0003800000 */
.L_x_6795:
[----:B------:R-:W4:Y:S02]  /*4d10*/  LDG.E R4, desc[UR36][R4.64] ;  /* 0x0000002404047981 */ /* 0x000f24000c1e1900 */
[----:B----4-:R4:W0:Y:S02]  /*4d20*/  I2F.F64.U32 R30, R4 ;  /* 0x00000004001e7312 */ /* 0x0108240000201800 */
.L_x_6776:
[----:B------:R-:W-:Y:S05]  /*4d30*/  BSYNC.RECONVERGENT B6 ;  /* 0x0000000000067941 */ /* 0x000fea0003800200 */
.L_x_6770:
        /* <DEDUP_REMOVED lines=20> */
.L_x_6802:
[----:B------:R-:W4:Y:S02]  /*4e80*/  LDG.E.U8 R4, desc[UR36][R4.64] ;  /* 0x0000002404047981 */ /* 0x000f24000c1e1100 */
[----:B----4-:R0:W1:Y:S02]  /*4e90*/  I2F.F64.U16 R24, R4 ;  /* 0x0000000400187312 */ /* 0x0100640000101800 */
[----:B01----:R-:W-:Y:S05]  /*4ea0*/  BRA `(.L_x_6804) ;  /* 0x0000000c00647947 */ /* 0x003fea0003800000 */
.L_x_6801:
        /* <DEDUP_REMOVED lines=9> */
.L_x_6806:
[----:B------:R-:W4:Y:S02]  /*4f40*/  LDG.E R4, desc[UR36][R4.64] ;  /* 0x0000002404047981 */ /* 0x000f24000c1e1900 */
[----:B----4-:R0:W1:Y:S02]  /*4f50*/  I2F.F64 R24, R4 ;  /* 0x0000000400187312 */ /* 0x0100640000201c00 */
[----:B01----:R-:W-:Y:S05]  /*4f60*/  BRA `(.L_x_6804) ;  /* 0x0000000c00347947 */ /* 0x003fea0003800000 */
.L_x_6805:
[----:B------:R-:W4:Y:S02]  /*4f70*/  LDG.E.U16 R4, desc[UR36][R4.64] ;  /* 0x0000002404047981 */ /* 0x000f24000c1e1500 */
[----:B----4-:R0:W1:Y:S02]  /*4f80*/  I2F.F64.S16 R24, R4 ;  /* 0x0000000400187312 */ /* 0x0100640000101c00 */
[----:B01----:R-:W-:Y:S05]  /*4f90*/  BRA `(.L_x_6804) ;  /* 0x0000000c00287947 */ /* 0x003fea0003800000 */
.L_x_6800:
        /* <DEDUP_REMOVED lines=10> */
.L_x_6808:
[----:B------:R-:W4:Y:S02]  /*5040*/  LDG.E.U16 R0, desc[UR36][R4.64] ;  /* 0x0000002404007981 */ /* 0x000f24000c1e1500 */
[----:B----4-:R-:W-:-:S05]  /*5050*/  HADD2.F32 R0, -RZ, R0.H0_H0 ;  /* 0x20000000ff007230 */ /* 0x010fca0000004100 */
[----:B------:R-:W-:-:S04]  /*5060*/  FMUL.FTZ R0, R0, 1 ;  /* 0x3f80000000007820 */ /* 0x000fc80000410000 */
[----:B------:R0:W1:Y:S02]  /*5070*/  F2F.F64.F32 R24, R0 ;  /* 0x0000000000187310 */ /* 0x0000640000201800 */
[----:B01----:R-:W-:Y:S05]  /*5080*/  BRA `(.L_x_6804) ;  /* 0x0000000800ec7947 */ /* 0x003fea0003800000 */
.L_x_6807:
        /* <DEDUP_REMOVED lines=10> */
.L_x_6810:
[----:B------:R-:W4:Y:S02]  /*5130*/  LDG.E.U16 R4, desc[UR36][R4.64] ;  /* 0x0000002404047981 */ /* 0x000f24000c1e1500 */
[----:B----4-:R-:W-:-:S05]  /*5140*/  HADD2.F32 R0, -RZ, R4.H0_H0 ;  /* 0x20000004ff007230 */ /* 0x010fca0000004100 */
[----:B------:R-:W-:-:S04]  /*5150*/  FMUL.FTZ R0, R0, 1 ;  /* 0x3f80000000007820 */ /* 0x000fc80000410000 */
[----:B------:R0:W1:Y:S02]  /*5160*/  F2F.F64.F32 R24, R0 ;  /* 0x0000000000187310 */ /* 0x0000640000201800 */
[----:B01----:R-:W-:Y:S05]  /*5170*/  BRA `(.L_x_6804) ;  /* 0x0000000800b07947 */ /* 0x003fea0003800000 */
.L_x_6809:
[----:B------:R0:W5:Y:S01]  /*5180*/  LDG.E.64 R24, desc[UR36][R4.64] ;  /* 0x0000002404187981 */ /* 0x000162000c1e1b00 */
[----:B------:R-:W-:Y:S05]  /*5190*/  BRA `(.L_x_6804) ;  /* 0x0000000800a87947 */ /* 0x000fea0003800000 */
.L_x_6799:
        /* <DEDUP_REMOVED lines=13> */
.L_x_6813:
[----:B------:R0:W5:Y:S01]  /*5270*/  LDG.E.64 R24, desc[UR36][R4.64] ;  /* 0x0000002404187981 */ /* 0x000162000c1e1b00 */
[----:B------:R-:W-:Y:S05]  /*5280*/  BRA `(.L_x_6804) ;  /* 0x00000008006c7947 */ /* 0x000fea0003800000 */
.L_x_6812:
        /* <DEDUP_REMOVED lines=27> */
.L_x_6815:
        /* <DEDUP_REMOVED lines=15> */
.L_x_6814:
[----:B------:R-:W4:Y:S02]  /*5530*/  LDG.E.U16 R0, desc[UR36][R4.64] ;  /* 0x0000002404007981 */ /* 0x000f24000c1e1500 */
[----:B----4-:R-:W-:-:S04]  /*5540*/  IMAD.U32 R0, R0, 0x10000, RZ ;  /* 0x0001000000007824 */ /* 0x010fc800078e00ff */
[----:B------:R-:W-:-:S04]  /*5550*/  FMUL.FTZ R0, R0, 1 ;  /* 0x3f80000000007820 */ /* 0x000fc80000410000 */
[----:B------:R0:W1:Y:S02]  /*5560*/  F2F.F64.F32 R24, R0 ;  /* 0x0000000000187310 */ /* 0x0000640000201800 */
[----:B01----:R-:W-:Y:S05]  /*5570*/  BRA `(.L_x_6804) ;  /* 0x0000000400b07947 */ /* 0x003fea0003800000 */
.L_x_6811:
        /* <DEDUP_REMOVED lines=11> */
.L_x_6818:
        /* <DEDUP_REMOVED lines=21> */
.L_x_6820:
[----:B------:R-:W-:Y:S05]  /*5780*/  BSYNC.RECONVERGENT B0 ;  /* 0x0000000000007941 */ /* 0x000fea0003800200 */
.L_x_6819:
[----:B------:R-:W-:Y:S01]  /*5790*/  IMAD.SHL.U32 R0, R0, 0x100000, RZ ;  /* 0x0010000000007824 */ /* 0x000fe200078e00ff */
[----:B------:R-:W-:-:S04]  /*57a0*/  LEA R3, R3, 0x3b800000, 0x17 ;  /* 0x3b80000003037811 */ /* 0x000fc800078eb8ff */
[----:B------:R-:W-:-:S05]  /*57b0*/  LOP3.LUT R0, R3, R0, R7, 0xfe, !PT ;  /* 0x0000000003007212 */ /* 0x000fca00078efe07 */
[----:B------:R-:W-:-:S04]  /*57c0*/  FMUL.FTZ R0, R0, 1 ;  /* 0x3f80000000007820 */ /* 0x000fc80000410000 */
[----:B------:R0:W1:Y:S02]  /*57d0*/  F2F.F64.F32 R24, R0 ;  /* 0x0000000000187310 */ /* 0x0000640000201800 */
[----:B01----:R-:W-:Y:S05]  /*57e0*/  BRA `(.L_x_6804) ;  /* 0x0000000400147947 */ /* 0x003fea0003800000 */
.L_x_6817:
        /* <DEDUP_REMOVED lines=21> */
.L_x_6822:
[----:B------:R-:W-:Y:S05]  /*5940*/  BSYNC.RECONVERGENT B0 ;  /* 0x0000000000007941 */ /* 0x000fea0003800200 */
.L_x_6821:
[----:B------:R-:W-:Y:S01]  /*5950*/  IMAD.SHL.U32 R0, R0, 0x200000, RZ ;  /* 0x0020000000007824 */ /* 0x000fe200078e00ff */
[----:B------:R-:W-:-:S04]  /*5960*/  LEA R3, R3, 0x37800000, 0x17 ;  /* 0x3780000003037811 */ /* 0x000fc800078eb8ff */
[----:B------:R-:W-:-:S05]  /*5970*/  LOP3.LUT R0, R3, R0, R7, 0xfe, !PT ;  /* 0x0000000003007212 */ /* 0x000fca00078efe07 */
[----:B------:R-:W-:-:S04]  /*5980*/  FMUL.FTZ R0, R0, 1 ;  /* 0x3f80000000007820 */ /* 0x000fc80000410000 */
[----:B------:R0:W1:Y:S02]  /*5990*/  F2F.F64.F32 R24, R0 ;  /* 0x0000000000187310 */ /* 0x0000640000201800 */
[----:B01----:R-:W-:Y:S05]  /*59a0*/  BRA `(.L_x_6804) ;  /* 0x0000000000a47947 */ /* 0x003fea0003800000 */
.L_x_6816:
        /* <DEDUP_REMOVED lines=18> */
.L_x_6803:
        /* <DEDUP_REMOVED lines=16> */
.L_x_6825:
[----:B------:R-:W-:Y:S01]  /*5bd0*/  CS2R R24, SRZ ;  /* 0x0000000000187805 */ /* 0x000fe2000001ff00 */
[----:B------:R-:W-:Y:S06]  /*5be0*/  BRA `(.L_x_6804) ;  /* 0x0000000000147947 */ /* 0x000fec0003800000 */
.L_x_6824:
[----:B------:R-:W4:Y:S02]  /*5bf0*/  LDG.E.64 R24, desc[UR36][R4.64] ;  /* 0x0000002404187981 */ /* 0x000f24000c1e1b00 */
[----:B----4-:R-:W1:Y:S02]  /*5c00*/  I2F.F64.U64 R24, R24 ;  /* 0x0000001800187312 */ /* 0x010e640000301800 */
[----:B-1----:R-:W-:Y:S05]  /*5c10*/  BRA `(.L_x_6804) ;  /* 0x0000000000087947 */ /* 0x002fea0003800000 */
.L_x_6823:
[----:B------:R-:W4:Y:S02]  /*5c20*/  LDG.E R4, desc[UR36][R4.64] ;  /* 0x0000002404047981 */ /* 0x000f24000c1e1900 */
[----:B----4-:R1:W4:Y:S02]  /*5c30*/  I2F.F64.U32 R24, R4 ;  /* 0x0000000400187312 */ /* 0x0103240000201800 */
.L_x_6804:
[----:B------:R-:W-:Y:S05]  /*5c40*/  BSYNC.RECONVERGENT B6 ;  /* 0x0000000000067941 */ /* 0x000fea0003800200 */
.L_x_6798:
[----:B------:R-:W-:-:S07]  /*5c50*/  VIADD R35, R35, 0x80 ;  /* 0x0000008023237836 */ /* 0x000fce0000000000 */
.L_x_6769:
[----:B------:R-:W-:Y:S05]  /*5c60*/  BSYNC.RECONVERGENT B7 ;  /* 0x0000000000077941 */ /* 0x000fea0003800200 */
.L_x_6768:
        /* <DEDUP_REMOVED lines=26> */
.L_x_6832:
[----:B------:R-:W4:Y:S02]  /*5e10*/  LDG.E.U8 R4, desc[UR36][R4.64] ;  /* 0x0000002404047981 */ /* 0x000f24000c1e1100 */
[----:B----4-:R0:W1:Y:S02]  /*5e20*/  I2F.F64.U16 R16, R4 ;  /* 0x0000000400107312 */ /* 0x0100640000101800 */
[----:B01----:R-:W-:Y:S05]  /*5e30*/  BRA `(.L_x_6834) ;  /* 0x0000000c00647947 */ /* 0x003fea0003800000 */
.L_x_6831:
        /* <DEDUP_REMOVED lines=9> */
.L_x_6836:
[----:B------:R-:W4:Y:S02]  /*5ed0*/  LDG.E R4, desc[UR36][R4.64] ;  /* 0x0000002404047981 */ /* 0x000f24000c1e1900 */
[----:B----4-:R0:W1:Y:S02]  /*5ee0*/  I2F.F64 R16, R4 ;  /* 0x0000000400107312 */ /* 0x0100640000201c00 */
[----:B01----:R-:W-:Y:S05]  /*5ef0*/  BRA `(.L_x_6834) ;  /* 0x0000000c00347947 */ /* 0x003fea0003800000 */
.L_x_6835:
[----:B------:R-:W4:Y:S02]  /*5f00*/  LDG.E.U16 R4, desc[UR36][R4.64] ;  /* 0x0000002404047981 */ /* 0x000f24000c1e1500 */
[----:B----4-:R0:W1:Y:S02]  /*5f10*/  I2F.F64.S16 R16, R4 ;  /* 0x0000000400107312 */ /* 0x0100640000101c00 */
[----:B01----:R-:W-:Y:S05]  /*5f20*/  BRA `(.L_x_6834) ;  /* 0x0000000c00287947 */ /* 0x003fea0003800000 */
.L_x_6830:
        /* <DEDUP_REMOVED lines=10> */
.L_x_6838:
[----:B------:R-:W4:Y:S02]  /*5fd0*/  LDG.E.U16 R0, desc[UR36][R4.64] ;  /* 0x0000002404007981 */ /* 0x000f24000c1e1500 */
[----:B----4-:R-:W-:-:S05]  /*5fe0*/  HADD2.F32 R0, -RZ, R0.H0_H0 ;  /* 0x20000000ff007230 */ /* 0x010fca0000004100 */
[----:B------:R-:W-:-:S04]  /*5ff0*/  FMUL.FTZ R0, R0, 1 ;  /* 0x3f80000000007820 */ /* 0x000fc80000410000 */
[----:B------:R1:W4:Y:S02]  /*6000*/  F2F.F64.F32 R16, R0 ;  /* 0x0000000000107310 */ /* 0x0003240000201800 */
[----:B-1--4-:R-:W-:Y:S05]  /*6010*/  BRA `(.L_x_6834) ;  /* 0x0000000800ec7947 */ /* 0x012fea0003800000 */
.L_x_6837:
        /* <DEDUP_REMOVED lines=10> */
.L_x_6840:
[----:B------:R-:W4:Y:S02]  /*60c0*/  LDG.E.U16 R4, desc[UR36][R4.64] ;  /* 0x0000002404047981 */ /* 0x000f24000c1e1500 */
[----:B----4-:R-:W-:-:S05]  /*60d0*/  HADD2.F32 R0, -RZ, R4.H0_H0 ;  /* 0x20000004ff007230 */ /* 0x010fca0000004100 */
[----:B------:R-:W-:-:S04]  /*60e0*/  FMUL.FTZ R0, R0, 1 ;  /* 0x3f80000000007820 */ /* 0x000fc80000410000 */
[----:B------:R1:W4:Y:S02]  /*60f0*/  F2F.F64.F32 R16, R0 ;  /* 0x0000000000107310 */ /* 0x0003240000201800 */
[----:B-1--4-:R-:W-:Y:S05]  /*6100*/  BRA `(.L_x_6834) ;  /* 0x0000000800b07947 */ /* 0x012fea0003800000 */
.L_x_6839:
[----:B------:R0:W5:Y:S01]  /*6110*/  LDG.E.64 R16, desc[UR36][R4.64] ;  /* 0x0000002404107981 */ /* 0x000162000c1e1b00 */
[----:B------:R-:W-:Y:S05]  /*6120*/  BRA `(.L_x_6834) ;  /* 0x0000000800a87947 */ /* 0x000fea0003800000 */
.L_x_6829:
        /* <DEDUP_REMOVED lines=13> */
.L_x_6843:
[----:B------:R1:W5:Y:S01]  /*6200*/  LDG.E.64 R16, desc[UR36][R4.64] ;  /* 0x0000002404107981 */ /* 0x000362000c1e1b00 */
[----:B------:R-:W-:Y:S05]  /*6210*/  BRA `(.L_x_6834) ;  /* 0x00000008006c7947 */ /* 0x000fea0003800000 */
.L_x_6842:
        /* <DEDUP_REMOVED lines=27> */
.L_x_6845:
        /* <DEDUP_REMOVED lines=15> */
.L_x_6844:
[----:B------:R-:W4:Y:S02]  /*64c0*/  LDG.E.U16 R0, desc[UR36][R4.64] ;  /* 0x0000002404007981 */ /* 0x000f24000c1e1500 */
[----:B----4-:R-:W-:-:S04]  /*64d0*/  IMAD.U32 R0, R0, 0x10000, RZ ;  /* 0x0001000000007824 */ /* 0x010fc800078e00ff */
[----:B------:R-:W-:-:S04]  /*64e0*/  FMUL.FTZ R0, R0, 1 ;  /* 0x3f80000000007820 */ /* 0x000fc80000410000 */
[----:B------:R4:W0:Y:S02]  /*64f0*/  F2F.F64.F32 R16, R0 ;  /* 0x0000000000107310 */ /* 0x0008240000201800 */
[----:B0---4-:R-:W-:Y:S05]  /*6500*/  BRA `(.L_x_6834) ;  /* 0x0000000400b07947 */ /* 0x011fea0003800000 */
.L_x_6841:
        /* <DEDUP_REMOVED lines=11> */
.L_x_6848:
        /* <DEDUP_REMOVED lines=21> */
.L_x_6850:
[----:B------:R-:W-:Y:S05]  /*6710*/  BSYNC.RECONVERGENT B0 ;  /* 0x0000000000007941 */ /* 0x000fea0003800200 */
.L_x_6849:
[----:B------:R-:W-:Y:S01]  /*6720*/  IMAD.SHL.U32 R0, R0, 0x100000, RZ ;  /* 0x0010000000007824 */ /* 0x000fe200078e00ff */
[----:B------:R-:W-:-:S04]  /*6730*/  LEA R3, R3, 0x3b800000, 0x17 ;  /* 0x3b80000003037811 */ /* 0x000fc800078eb8ff */
[----:B------:R-:W-:-:S05]  /*6740*/  LOP3.LUT R0, R3, R0, R7, 0xfe, !PT ;  /* 0x0000000003007212 */ /* 0x000fca00078efe07 */
[----:B------:R-:W-:-:S04]  /*6750*/  FMUL.FTZ R0, R0, 1 ;  /* 0x3f80000000007820 */ /* 0x000fc80000410000 */
[----:B------:R0:W1:Y:S02]  /*6760*/  F2F.F64.F32 R16, R0 ;  /* 0x0000000000107310 */ /* 0x0000640000201800 */
[----:B01----:R-:W-:Y:S05]  /*6770*/  BRA `(.L_x_6834) ;  /* 0x0000000400147947 */ /* 0x003fea0003800000 */
.L_x_6847:
        /* <DEDUP_REMOVED lines=21> */
.L_x_6852:
[----:B------:R-:W-:Y:S05]  /*68d0*/  BSYNC.RECONVERGENT B0 ;  /* 0x0000000000007941 */ /* 0x000fea0003800200 */
.L_x_6851:
[----:B------:R-:W-:Y:S01]  /*68e0*/  IMAD.SHL.U32 R0, R0, 0x200000, RZ ;  /* 0x0020000000007824 */ /* 0x000fe200078e00ff */
[----:B------:R-:W-:-:S04]  /*68f0*/  LEA R3, R3, 0x37800000, 0x17 ;  /* 0x3780000003037811 */ /* 0x000fc800078eb8ff */
[----:B------:R-:W-:-:S05]  /*6900*/  LOP3.LUT R0, R3, R0, R7, 0xfe, !PT ;  /* 0x0000000003007212 */ /* 0x000fca00078efe07 */
[----:B------:R-:W-:-:S04]  /*6910*/  FMUL.FTZ R0, R0, 1 ;  /* 0x3f80000000007820 */ /* 0x000fc80000410000 */
[----:B------:R0:W1:Y:S02]  /*6920*/  F2F.F64.F32 R16, R0 ;  /* 0x0000000000107310 */ /* 0x0000640000201800 */
[----:B01----:R-:W-:Y:S05]  /*6930*/  BRA `(.L_x_6834) ;  /* 0x0000000000a47947 */ /* 0x003fea0003800000 */
.L_x_6846:
        /* <DEDUP_REMOVED lines=18> */
.L_x_6833:
        /* <DEDUP_REMOVED lines=16> */
.L_x_6855:
[----:B------:R-:W-:Y:S01]  /*6b60*/  CS2R R16, SRZ ;  /* 0x0000000000107805 */ /* 0x000fe2000001ff00 */
[----:B------:R-:W-:Y:S06]  /*6b70*/  BRA `(.L_x_6834) ;  /* 0x0000000000147947 */ /* 0x000fec0003800000 */
.L_x_6854:
[----:B------:R-:W4:Y:S02]  /*6b80*/  LDG.E.64 R16, desc[UR36][R4.64] ;  /* 0x0000002404107981 */ /* 0x000f24000c1e1b00 */
[----:B----4-:R-:W0:Y:S02]  /*6b90*/  I2F.F64.U64 R16, R16 ;  /* 0x0000001000107312 */ /* 0x010e240000301800 */
[----:B0-----:R-:W-:Y:S05]  /*6ba0*/  BRA `(.L_x_6834) ;  /* 0x0000000000087947 */ /* 0x001fea0003800000 */
.L_x_6853:
[----:B------:R-:W4:Y:S02]  /*6bb0*/  LDG.E R4, desc[UR36][R4.64] ;  /* 0x0000002404047981 */ /* 0x000f24000c1e1900 */
[----:B----4-:R4:W0:Y:S02]  /*6bc0*/  I2F.F64.U32 R16, R4 ;  /* 0x0000000400107312 */ /* 0x0108240000201800 */
.L_x_6834:
[----:B------:R-:W-:Y:S05]  /*6bd0*/  BSYNC.RECONVERGENT B6 ;  /* 0x0000000000067941 */ /* 0x000fea0003800200 */
.L_x_6828:
        /* <DEDUP_REMOVED lines=19> */
.L_x_6859:
[----:B------:R-:W4:Y:S02]  /*6d10*/  LDG.E.U8 R4, desc[UR36][R4.64] ;  /* 0x0000002404047981 */ /* 0x000f24000c1e1100 */
[----:B----4-:R0:W1:Y:S02]  /*6d20*/  I2F.F64.U16 R18, R4 ;  /* 0x0000000400127312 */ /* 0x0100640000101800 */
[----:B01----:R-:W-:Y:S05]  /*6d30*/  BRA `(.L_x_6827) ;  /* 0x0000000c00587947 */ /* 0x003fea0003800000 */
.L_x_6858:
        /* <DEDUP_REMOVED lines=9> */
.L_x_6862:
[----:B------:R-:W4:Y:S02]  /*6dd0*/  LDG.E R4, desc[UR36][R4.64] ;  /* 0x0000002404047981 */ /* 0x000f24000c1e1900 */
[----:B----4-:R0:W1:Y:S02]  /*6de0*/  I2F.F64 R18, R4 ;  /* 0x0000000400127312 */ /* 0x0100640000201c00 */
[----:B01----:R-:W-:Y:S05]  /*6df0*/  BRA `(.L_x_6827) ;  /* 0x0000000c00287947 */ /* 0x003fea0003800000 */
.L_x_6861:
[----:B------:R-:W4:Y:S02]  /*6e00*/  LDG.E.U16 R4, desc[UR36][R4.64] ;  /* 0x0000002404047981 */ /* 0x000f24000c1e1500 */
[----:B----4-:R0:W1:Y:S02]  /*6e10*/  I2F.F64.S16 R18, R4 ;  /* 0x0000000400127312 */ /* 0x0100640000101c00 */
[----:B01----:R-:W-:Y:S05]  /*6e20*/  BRA `(.L_x_6827) ;  /* 0x0000000c001c7947 */ /* 0x003fea0003800000 */
.L_x_6857:
        /* <DEDUP_REMOVED lines=10> */
.L_x_6864:
[----:B------:R-:W4:Y:S02]  /*6ed0*/  LDG.E.U16 R0, desc[UR36][R4.64] ;  /* 0x0000002404007981 */ /* 0x000f24000c1e1500 */
[----:B----4-:R-:W-:-:S05]  /*6ee0*/  HADD2.F32 R0, -RZ, R0.H0_H0 ;  /* 0x20000000ff007230 */ /* 0x010fca0000004100 */
[----:B------:R-:W-:-:S04]  /*6ef0*/  FMUL.FTZ R0, R0, 1 ;  /* 0x3f80000000007820 */ /* 0x000fc80000410000 */
[----:B------:R0:W1:Y:S02]  /*6f00*/  F2F.F64.F32 R18, R0 ;  /* 0x0000000000127310 */ /* 0x0000640000201800 */
[----:B01----:R-:W-:Y:S05]  /*6f10*/  BRA `(.L_x_6827) ;  /* 0x0000000800e07947 */ /* 0x003fea0003800000 */
.L_x_6863:
        /* <DEDUP_REMOVED lines=10> */
.L_x_6866:
[----:B------:R-:W4:Y:S02]  /*6fc0*/  LDG.E.U16 R4, desc[UR36][R4.64] ;  /* 0x0000002404047981 */ /* 0x000f24000c1e1500 */
[----:B----4-:R-:W-:-:S05]  /*6fd0*/  HADD2.F32 R0, -RZ, R4.H0_H0 ;  /* 0x20000004ff007230 */ /* 0x010fca0000004100 */
[----:B------:R-:W-:-:S04]  /*6fe0*/  FMUL.FTZ R0, R0, 1 ;  /* 0x3f80000000007820 */ /* 0x000fc80000410000 */
[----:B------:R0:W1:Y:S02]  /*6ff0*/  F2F.F64.F32 R18, R0 ;  /* 0x0000000000127310 */ /* 0x0000640000201800 */
[----:B01----:R-:W-:Y:S05]  /*7000*/  BRA `(.L_x_6827) ;  /* 0x0000000800a47947 */ /* 0x003fea0003800000 */
.L_x_6865:
[----:B------:R0:W5:Y:S01]  /*7010*/  LDG.E.64 R18, desc[UR36][R4.64] ;  /* 0x0000002404127981 */ /* 0x000162000c1e1b00 */
[----:B------:R-:W-:Y:S05]  /*7020*/  BRA `(.L_x_6827) ;  /* 0x00000008009c7947 */ /* 0x000fea0003800000 */
.L_x_6856:
        /* <DEDUP_REMOVED lines=13> */
.L_x_6869:
[----:B------:R0:W5:Y:S01]  /*7100*/  LDG.E.64 R18, desc[UR36][R4.64] ;  /* 0x0000002404127981 */ /* 0x000162000c1e1b00 */
[----:B------:R-:W-:Y:S05]  /*7110*/  BRA `(.L_x_6827) ;  /* 0x0000000800607947 */ /* 0x000fea0003800000 */
.L_x_6868:
        /* <DEDUP_REMOVED lines=27> */
.L_x_6871:
        /* <DEDUP_REMOVED lines=15> */
.L_x_6870:
[----:B------:R-:W4:Y:S02]  /*73c0*/  LDG.E.U16 R0, desc[UR36][R4.64] ;  /* 0x0000002404007981 */ /* 0x000f24000c1e1500 */
[----:B----4-:R-:W-:-:S04]  /*73d0*/  IMAD.U32 R0, R0, 0x10000, RZ ;  /* 0x0001000000007824 */ /* 0x010fc800078e00ff */
[----:B------:R-:W-:-:S04]  /*73e0*/  FMUL.FTZ R0, R0, 1 ;  /* 0x3f80000000007820 */ /* 0x000fc80000410000 */
[----:B------:R0:W1:Y:S02]  /*73f0*/  F2F.F64.F32 R18, R0 ;  /* 0x0000000000127310 */ /* 0x0000640000201800 */
[----:B01----:R-:W-:Y:S05]  /*7400*/  BRA `(.L_x_6827) ;  /* 0x0000000400a47947 */ /* 0x003fea0003800000 */
.L_x_6867:
        /* <DEDUP_REMOVED lines=11> */
.L_x_6874:
        /* <DEDUP_REMOVED lines=20> */
.L_x_6876:
[----:B------:R-:W-:Y:S05]  /*7600*/  BSYNC.RECONVERGENT B0 ;  /* 0x0000000000007941 */ /* 0x000fea0003800200 */
.L_x_6875:
[----:B------:R-:W-:Y:S01]  /*7610*/  IMAD.SHL.U32 R0, R0, 0x100000, RZ ;  /* 0x0010000000007824 */ /* 0x000fe200078e00ff */
[----:B------:R-:W-:-:S04]  /*7620*/  LEA R3, R3, 0x3b800000, 0x17 ;  /* 0x3b80000003037811 */ /* 0x000fc800078eb8ff */
[----:B------:R-:W-:-:S05]  /*7630*/  LOP3.LUT R0, R3, R0, R7, 0xfe, !PT ;  /* 0x0000000003007212 */ /* 0x000fca00078efe07 */
[----:B------:R-:W-:-:S04]  /*7640*/  FMUL.FTZ R0, R0, 1 ;  /* 0x3f80000000007820 */ /* 0x000fc80000410000 */
[----:B------:R0:W1:Y:S02]  /*7650*/  F2F.F64.F32 R18, R0 ;  /* 0x0000000000127310 */ /* 0x0000640000201800 */
[----:B01----:R-:W-:Y:S05]  /*7660*/  BRA `(.L_x_6827) ;  /* 0x00000004000c7947 */ /* 0x003fea0003800000 */
.L_x_6873:
        /* <DEDUP_REMOVED lines=20> */
.L_x_6878:
[----:B------:R-:W-:Y:S05]  /*77b0*/  BSYNC.RECONVERGENT B0 ;  /* 0x0000000000007941 */ /* 0x000fea0003800200 */
.L_x_6877:
[----:B------:R-:W-:Y:S01]  /*77c0*/  IMAD.SHL.U32 R0, R0, 0x200000, RZ ;  /* 0x0020000000007824 */ /* 0x000fe200078e00ff */
[----:B------:R-:W-:-:S04]  /*77d0*/  LEA R3, R3, 0x37800000, 0x17 ;  /* 0x3780000003037811 */ /* 0x000fc800078eb8ff */
[----:B------:R-:W-:-:S05]  /*77e0*/  LOP3.LUT R0, R3, R0, R7, 0xfe, !PT ;  /* 0x0000000003007212 */ /* 0x000fca00078efe07 */
[----:B------:R-:W-:-:S04]  /*77f0*/  FMUL.FTZ R0, R0, 1 ;  /* 0x3f80000000007820 */ /* 0x000fc80000410000 */
[----:B------:R0:W1:Y:S02]  /*7800*/  F2F.F64.F32 R18, R0 ;  /* 0x0000000000127310 */ /* 0x0000640000201800 */
[----:B01----:R-:W-:Y:S05]  /*7810*/  BRA `(.L_x_6827) ;  /* 0x0000000000a07947 */ /* 0x003fea0003800000 */
.L_x_6872:
        /* <DEDUP_REMOVED lines=18> */
.L_x_6860:
        /* <DEDUP_REMOVED lines=16> */
.L_x_6881:
[----:B------:R-:W-:Y:S05]  /*7a40*/  BRA `(.L_x_6827) ;  /* 0x0000000000147947 */ /* 0x000fea0003800000 */
.L_x_6880:
[----:B------:R-:W4:Y:S02]  /*7a50*/  LDG.E.64 R18, desc[UR36][R4.64] ;  /* 0x0000002404127981 */ /* 0x000f24000c1e1b00 */
[----:B----4-:R-:W0:Y:S02]  /*7a60*/  I2F.F64.U64 R18, R18 ;  /* 0x0000001200127312 */ /* 0x010e240000301800 */
[----:B0-----:R-:W-:Y:S05]  /*7a70*/  BRA `(.L_x_6827) ;  /* 0x0000000000087947 */ /* 0x001fea0003800000 */
.L_x_6879:
[----:B------:R-:W4:Y:S02]  /*7a80*/  LDG.E R4, desc[UR36][R4.64] ;  /* 0x0000002404047981 */ /* 0x000f24000c1e1900 */
[----:B----4-:R0:W1:Y:S02]  /*7a90*/  I2F.F64.U32 R18, R4 ;  /* 0x0000000400127312 */ /* 0x0100640000201800 */
.L_x_6827:
[----:B------:R-:W-:Y:S05]  /*7aa0*/  BSYNC.RECONVERGENT B7 ;  /* 0x0000000000077941 */ /* 0x000fea0003800200 */
.L_x_6826:
[----:B------:R-:W-:Y:S01]  /*7ab0*/  ISETP.GE.AND P0, PT, R23, R2, PT ;  /* 0x000000021700720c */ /* 0x000fe20003f06270 */
[----:B------:R-:W-:-:S12]  /*7ac0*/  BSSY.RECONVERGENT B0, `(.L_x_6882) ;  /* 0x0000137000007945 */ /* 0x000fd80003800200 */
[----:B------:R-:W-:Y:S05]  /*7ad0*/  @P0 BRA `(.L_x_6883) ;  /* 0x0000001000d40947 */ /* 0x000fea0003800000 */
[----:B012-45:R-:W0:Y:S01]  /*7ae0*/  DMUL R4, R26, R26 ;  /* 0x0000001a1a047228 */ /* 0x037e220000000000 */
        /* <DEDUP_REMOVED lines=12> */
[----:B0-----:R0:W1:Y:S01]  /*7bb0*/  DFMA R8, R6, UR4, R26 ;  /* 0x0000000406087c2b */ /* 0x001062000800001a */
[----:B------:R-:W-:Y:S01]  /*7bc0*/  UMOV UR4, 0x24dd2f1a ;  /* 0x24dd2f1a00047882 */ /* 0x000fe20000000000 */
[----:B0-----:R-:W-:Y:S01]  /*7bd0*/  IMAD.MOV.U32 R6, RZ, RZ, 0x33d43651 ;  /* 0x33d43651ff067424 */ /* 0x001fe200078e00ff */
[----:B------:R-:W-:Y:S01]  /*7be0*/  UMOV UR5, 0x3fe4f922 ;  /* 0x3fe4f92200057882 */ /* 0x000fe20000000000 */
[----:B------:R-:W-:-:S15]  /*7bf0*/  IMAD.MOV.U32 R7, RZ, RZ, 0x3fe98845 ;  /* 0x3fe98845ff077424 */ /* 0x000fde00078e00ff */
[----:B------:R-:W-:-:S15]  /*7c00*/  NOP ;  /* 0x0000000000007918 */ /* 0x000fde0000000000 */
[----:B------:R-:W-:-:S15]  /*7c10*/  NOP ;  /* 0x0000000000007918 */ /* 0x000fde0000000000 */
[----:B------:R-:W-:-:S15]  /*7c20*/  NOP ;  /* 0x0000000000007918 */ /* 0x000fde0000000000 */
[----:B-1----:R-:W0:Y:S02]  /*7c30*/  DMUL R8, R8, R6 ;  /* 0x0000000608087228 */ /* 0x002e240000000000 */
        /* <DEDUP_REMOVED lines=16> */
[----:B------:R-:W-:Y:S02]  /*7d40*/  IMAD.MOV.U32 R20, RZ, RZ, -0x7649667 ;  /* 0xf89b6999ff147424 */ /* 0x000fe400078e00ff */
[----:B------:R-:W-:-:S15]  /*7d50*/  IMAD.MOV.U32 R21, RZ, RZ, 0x3e928a27 ;  /* 0x3e928a27ff157424 */ /* 0x000fde00078e00ff */
[----:B------:R-:W-:-:S15]  /*7d60*/  NOP ;  /* 0x0000000000007918 */ /* 0x000fde0000000000 */
[----:B------:R-:W-:-:S15]  /*7d70*/  NOP ;  /* 0x0000000000007918 */ /* 0x000fde0000000000 */
[----:B------:R-:W-:-:S15]  /*7d80*/  NOP ;  /* 0x0000000000007918 */ /* 0x000fde0000000000 */
[----:B------:R-:W-:-:S01]  /*7d90*/  NOP ;  /* 0x0000000000007918 */ /* 0x000fc20000000000 */
        /* <DEDUP_REMOVED lines=11> */
[----:B------:R0:W1:Y:S02]  /*7e50*/  F2F.F64.F32 R12, R3 ;  /* 0x00000003000c7310 */ /* 0x0000640000201800 */
[----:B0-----:R-:W-:-:S15]  /*7e60*/  FMUL.FTZ R3, R0, 1 ;  /* 0x3f80000000037820 */ /* 0x001fde0000410000 */
[----:B------:R-:W-:-:S15]  /*7e70*/  NOP ;  /* 0x0000000000007918 */ /* 0x000fde0000000000 */
[----:B------:R-:W-:-:S15]  /*7e80*/  NOP ;  /* 0x0000000000007918 */ /* 0x000fde0000000000 */
[----:B------:R-:W-:-:S15]  /*7e90*/  NOP ;  /* 0x0000000000007918 */ /* 0x000fde0000000000 */
[----:B------:R-:W-:-:S02]  /*7ea0*/  NOP ;  /* 0x0000000000007918 */ /* 0x000fc40000000000 */
[----:B-1----:R-:W0:Y:S01]  /*7eb0*/  DFMA R12, R12, -UR4, R14 ;  /* 0x800000040c0c7c2b */ /* 0x002e22000800000e */
        /* <DEDUP_REMOVED lines=72> */
[----:B0-----:R0:W-:-:S15]  /*8340*/  DFMA R14, R12, R14, R12 ;  /* 0x0000000e0c0e722b */ /* 0x0011de000000000c */
        /* <DEDUP_REMOVED lines=14> */
[----:B0-----:R0:W1:Y:S02]  /*8430*/  DFMA R14, -R14, R12, R20 ;  /* 0x0000000c0e0e722b */ /* 0x0010640000000114 */
[----:B0-----:R-:W-:-:S15]  /*8440*/  IMAD.MOV.U32 R12, RZ, RZ, RZ ;  /* 0x000000ffff0c7224 */ /* 0x001fde00078e00ff */
        /* <DEDUP_REMOVED lines=21> */
[----:B0-----:R-:W-:Y:S02]  /*85a0*/  IMAD.MOV.U32 R12, RZ, RZ, 0x0 ;  /* 0x00000000ff0c7424 */ /* 0x001fe400078e00ff */
[----:B------:R-:W-:-:S15]  /*85b0*/  IMAD.MOV.U32 R13, RZ, RZ, 0x40000000 ;  /* 0x40000000ff0d7424 */ /* 0x000fde00078e00ff */
[----:B------:R-:W-:-:S15]  /*85c0*/  NOP ;  /* 0x0000000000007918 */ /* 0x000fde0000000000 */
[----:B------:R-:W-:-:S15]  /*85d0*/  NOP ;  /* 0x0000000000007918 */ /* 0x000fde0000000000 */
[----:B------:R-:W-:-:S15]  /*85e0*/  NOP ;  /* 0x0000000000007918 */ /* 0x000fde0000000000 */
[----:B-1----:R-:W0:Y:S02]  /*85f0*/  DFMA R20, R20, -R12, 1 ;  /* 0x3ff000001414742b */ /* 0x002e24000000080c */
[----:B0-----:R-:W-:Y:S02]  /*8600*/  FSEL R3, R21, 1.875, !P1 ;  /* 0x3ff0000015037808 */ /* 0x001fe40004800000 */
[----:B------:R-:W-:Y:S02]  /*8610*/  FSEL R10, R20, RZ, !P1 ;  /* 0x000000ff140a7208 */ /* 0x000fe40004800000 */
[----:B------:R-:W-:Y:S01]  /*8620*/  LOP3.LUT R11, R3, 0x80000000, R9, 0xb8, !PT ;  /* 0x80000000030b7812 */ /* 0x000fe200078eb809 */
[----:B------:R-:W-:Y:S06]  /*8630*/  BRA `(.L_x_6886) ;  /* 0x00000004004c7947 */ /* 0x000fec0003800000 */
.L_x_6885:
[----:B------:R-:W-:Y:S01]  /*8640*/  IMAD.MOV.U32 R12, RZ, RZ, 0x420afc3d ;  /* 0x420afc3dff0c7424 */ /* 0x000fe200078e00ff */
[----:B------:R-:W-:Y:S01]  /*8650*/  UMOV UR4, 0xe2f5e964 ;  /* 0xe2f5e96400047882 */ /* 0x000fe20000000000 */
[----:B------:R-:W-:Y:S01]  /*8660*/  IMAD.MOV.U32 R13, RZ, RZ, 0x3f14359f ;  /* 0x3f14359fff0d7424 */ /* 0x000fe200078e00ff */
        /* <DEDUP_REMOVED lines=79> */
[----:B0-----:R0:W1:Y:S02]  /*8b60*/  DFMA R10, R8, R10, R8 ;  /* 0x0000000a080a722b */ /* 0x0010640000000008 */
.L_x_6886:
[----:B------:R-:W-:Y:S05]  /*8b70*/  BSYNC.RECONVERGENT B1 ;  /* 0x0000000000017941 */ /* 0x000fea0003800200 */
.L_x_6884:
[----:B------:R-:W-:Y:S01]  /*8b80*/  IMAD.MOV.U32 R12, RZ, RZ, -0x2e09fe87 ;  /* 0xd1f60179ff0c7424 */ /* 0x000fe200078e00ff */
[----:B01----:R-:W-:Y:S01]  /*8b90*/  DADD R8, R10, 1 ;  /* 0x3ff000000a087429 */ /* 0x003fe20000000000 */
[----:B------:R-:W-:-:S15]  /*8ba0*/  IMAD.MOV.U32 R13, RZ, RZ, 0x3fc12ba9 ;  /* 0x3fc12ba9ff0d7424 */ /* 0x000fde00078e00ff */
        /* <DEDUP_REMOVED lines=40> */
.L_x_6883:
[----:B------:R-:W-:Y:S05]  /*8e30*/  BSYNC.RECONVERGENT B0 ;  /* 0x0000000000007941 */ /* 0x000fea0003800200 */
.L_x_6882:
[----:B--2--5:R-:W-:Y:S01]  /*8e40*/  VIADD R27, R23, 0x80 ;  /* 0x00000080171b7836 */ /* 0x024fe20000000000 */
[----:B------:R-:W-:Y:S04]  /*8e50*/  BSSY.RECONVERGENT B0, `(.L_x_6887) ;  /* 0x0000138000007945 */ /* 0x000fe80003800200 */
[----:B------:R-:W-:-:S13]  /*8e60*/  ISETP.GE.AND P1, PT, R27, R2, PT ;  /* 0x000000021b00720c */ /* 0x000fda0003f26270 */
[----:B------:R-:W-:Y:S05]  /*8e70*/  @P1 BRA `(.L_x_6888) ;  /* 0x0000001000d41947 */ /* 0x000fea0003800000 */
[----:B0-----:R-:W0:Y:S01]  /*8e80*/  DMUL R6, R28, R28 ;  /* 0x0000001c1c067228 */ /* 0x001e220000000000 */
        /* <DEDUP_REMOVED lines=12> */
[----:B0-----:R0:W2:Y:S01]  /*8f50*/  DFMA R10, R8, UR4, R28 ;  /* 0x00000004080a7c2b */ /* 0x0010a2000800001c */
[----:B------:R-:W-:Y:S01]  /*8f60*/  UMOV UR4, 0x24dd2f1a ;  /* 0x24dd2f1a00047882 */ /* 0x000fe20000000000 */
[----:B0-----:R-:W-:Y:S01]  /*8f70*/  IMAD.MOV.U32 R8, RZ, RZ, 0x33d43651 ;  /* 0x33d43651ff087424 */ /* 0x001fe200078e00ff */
[----:B------:R-:W-:Y:S01]  /*8f80*/  UMOV UR5, 0x3fe4f922 ;  /* 0x3fe4f92200057882 */ /* 0x000fe20000000000 */
[----:B------:R-:W-:-:S15]  /*8f90*/  IMAD.MOV.U32 R9, RZ, RZ, 0x3fe98845 ;  /* 0x3fe98845ff097424 */ /* 0x000fde00078e00ff */
[----:B------:R-:W-:-:S15]  /*8fa0*/  NOP ;  /* 0x0000000000007918 */ /* 0x000fde0000000000 */
[----:B------:R-:W-:-:S15]  /*8fb0*/  NOP ;  /* 0x0000000000007918 */ /* 0x000fde0000000000 */
[----:B------:R-:W-:-:S15]  /*8fc0*/  NOP ;  /* 0x0000000000007918 */ /* 0x000fde0000000000 */
[----:B--2---:R-:W0:Y:S02]  /*8fd0*/  DMUL R10, R10, R8 ;  /* 0x000000080a0a7228 */ /* 0x004e240000000000 */
        /* <DEDUP_REMOVED lines=33> */
[----:B------:R0:W2:Y:S02]  /*91f0*/  F2F.F64.F32 R14, R3 ;  /* 0x00000003000e7310 */ /* 0x0000a40000201800 */
[----:B0-----:R-:W-:-:S15]  /*9200*/  FMUL.FTZ R3, R0, 1 ;  /* 0x3f80000000037820 */ /* 0x001fde0000410000 */
[----:B------:R-:W-:-:S15]  /*9210*/  NOP ;  /* 0x0000000000007918 */ /* 0x000fde0000000000 */
[----:B------:R-:W-:-:S15]  /*9220*/  NOP ;  /* 0x0000000000007918 */ /* 0x000fde0000000000 */
[----:B------:R-:W-:-:S15]  /*9230*/  NOP ;  /* 0x0000000000007918 */ /* 0x000fde0000000000 */
[----:B------:R-:W-:-:S02]  /*9240*/  NOP ;  /* 0x0000000000007918 */ /* 0x000fc40000000000 */
[----:B--2---:R-:W0:Y:S01]  /*9250*/  DFMA R14, R14, -UR4, R20 ;  /* 0x800000040e0e7c2b */ /* 0x004e220008000014 */
        /* <DEDUP_REMOVED lines=110> */
[----:B0-----:R-:W-:Y:S02]  /*9940*/  IMAD.MOV.U32 R14, RZ, RZ, 0x0 ;  /* 0x00000000ff0e7424 */ /* 0x001fe400078e00ff */
[----:B------:R-:W-:-:S15]  /*9950*/  IMAD.MOV.U32 R15, RZ, RZ, 0x40000000 ;  /* 0x40000000ff0f7424 */ /* 0x000fde00078e00ff */
[----:B------:R-:W-:-:S15]  /*9960*/  NOP ;  /* 0x0000000000007918 */ /* 0x000fde0000000000 */
[----:B------:R-:W-:-:S15]  /*9970*/  NOP ;  /* 0x0000000000007918 */ /* 0x000fde0000000000 */
[----:B------:R-:W-:-:S15]  /*9980*/  NOP ;  /* 0x0000000000007918 */ /* 0x000fde0000000000 */
[----:B--2---:R-:W0:Y:S02]  /*9990*/  DFMA R34, R34, -R14, 1 ;  /* 0x3ff000002222742b */ /* 0x004e24000000080e */
[----:B0-----:R-:W-:Y:S02]  /*99a0*/  FSEL R3, R35, 1.875, !P1 ;  /* 0x3ff0000023037808 */ /* 0x001fe40004800000 */
[----:B------:R-:W-:Y:S02]  /*99b0*/  FSEL R12, R34, RZ, !P1 ;  /* 0x000000ff220c7208 */ /* 0x000fe40004800000 */
[----:B------:R-:W-:Y:S01]  /*99c0*/  LOP3.LUT R13, R3, 0x80000000, R11, 0xb8, !PT ;  /* 0x80000000030d7812 */ /* 0x000fe200078eb80b */
[----:B------:R-:W-:Y:S06]  /*99d0*/  BRA `(.L_x_6891) ;  /* 0x00000004004c7947 */ /* 0x000fec0003800000 */
.L_x_6890:
        /* <DEDUP_REMOVED lines=82> */
[----:B0-----:R0:W2:Y:S02]  /*9f00*/  DFMA R12, R10, R12, R10 ;  /* 0x0000000c0a0c722b */ /* 0x0010a4000000000a */
.L_x_6891:
[----:B------:R-:W-:Y:S05]  /*9f10*/  BSYNC.RECONVERGENT B1 ;  /* 0x0000000000017941 */ /* 0x000fea0003800200 */
.L_x_6889:
[----:B------:R-:W-:Y:S01]  /*9f20*/  IMAD.MOV.U32 R14, RZ, RZ, -0x2e09fe87 ;  /* 0xd1f60179ff0e7424 */ /* 0x000fe200078e00ff */
[----:B0-2---:R-:W-:Y:S01]  /*9f30*/  DADD R10, R12, 1 ;  /* 0x3ff000000c0a7429 */ /* 0x005fe20000000000 */
        /* <DEDUP_REMOVED lines=41> */
.L_x_6888:
[----:B------:R-:W-:Y:S05]  /*a1d0*/  BSYNC.RECONVERGENT B0 ;  /* 0x0000000000007941 */ /* 0x000fea0003800200 */
.L_x_6887:
[----:B------:R-:W-:Y:S01]  /*a1e0*/  VIADD R3, R23, 0x100 ;  /* 0x0000010017037836 */ /* 0x000fe20000000000 */
[----:B------:R-:W-:Y:S04]  /*a1f0*/  BSSY.RECONVERGENT B0, `(.L_x_6892) ;  /* 0x0000138000007945 */ /* 0x000fe80003800200 */
[----:B------:R-:W-:-:S13]  /*a200*/  ISETP.GE.AND P1, PT, R3, R2, PT ;  /* 0x000000020300720c */ /* 0x000fda0003f26270 */
[----:B------:R-:W-:Y:S05]  /*a210*/  @P1 BRA `(.L_x_6893) ;  /* 0x0000001000d41947 */ /* 0x000fea0003800000 */
[----:B----4-:R-:W2:Y:S01]  /*a220*/  DMUL R8, R24, R24 ;  /* 0x0000001818087228 */ /* 0x010ea20000000000 */
        /* <DEDUP_REMOVED lines=15> */
[----:B------:R-:W-:Y:S01]  /*a320*/  UMOV UR5, 0x3fe4f922 ;  /* 0x3fe4f92200057882 */ /* 0x000fe20000000000 */
[----:B------:R-:W-:-:S15]  /*a330*/  IMAD.MOV.U32 R7, RZ, RZ, 0x3fe98845 ;  /* 0x3fe98845ff077424 */ /* 0x000fde00078e00ff */
        /* <DEDUP_REMOVED lines=20> */
[----:B------:R-:W-:Y:S02]  /*a480*/  IMAD.MOV.U32 R34, RZ, RZ, -0x7649667 ;  /* 0xf89b6999ff227424 */ /* 0x000fe400078e00ff */
[----:B------:R-:W-:-:S15]  /*a490*/  IMAD.MOV.U32 R35, RZ, RZ, 0x3e928a27 ;  /* 0x3e928a27ff237424 */ /* 0x000fde00078e00ff */
[----:B------:R-:W-:-:S15]  /*a4a0*/  NOP ;  /* 0x0000000000007918 */ /* 0x000fde0000000000 */
[----:B------:R-:W-:-:S15]  /*a4b0*/  NOP ;  /* 0x0000000000007918 */ /* 0x000fde0000000000 */
[----:B------:R-:W-:-:S15]  /*a4c0*/  NOP ;  /* 0x0000000000007918 */ /* 0x000fde0000000000 */
[----:B------:R-:W-:-:S01]  /*a4d0*/  NOP ;  /* 0x0000000000007918 */ /* 0x000fc20000000000 */
[----:B------:R-:W2:Y:S01]  /*a4e0*/  DSETP.GEU.AND P1, PT, |R14|, UR4, PT ;  /* 0x000000040e007e2a */ /* 0x000ea2000bf2e200 */
[----:B------:R-:W-:Y:S01]  /*a4f0*/  UMOV UR4, 0xfefa39ef ;  /* 0xfefa39ef00047882 */ /* 0x000fe20000000000 */
[----:B--2---:R-:W-:Y:S01]  /*a500*/  @!P1 FMUL R0, R0, 1.175494350822287508e-38 ;  /* 0x0080000000009820 */ /* 0x004fe20000400000 */
[----:B------:R-:W-:Y:S01]  /*a510*/  UMOV UR5, 0x3fe62e42 ;  /* 0x3fe62e4200057882 */ /* 0x000fe20000000000 */
[----:B------:R-:W-:Y:S02]  /*a520*/  ISETP.GT.U32.AND P1, PT, R13, 0x40330fc1, PT ;  /* 0x40330fc10d00780c */ /* 0x000fe40003f24070 */
[----:B------:R-:W-:-:S06]  /*a530*/  FMUL.FTZ R0, R0, 1.4426950216293334961 ;  /* 0x3fb8aa3b00007820 */ /* 0x000fcc0000410000 */
[----:B------:R-:W2:Y:S02]  /*a540*/  FRND R0, R0 ;  /* 0x0000000000007307 */ /* 0x000ea40000201000 */
[----:B--2---:R-:W-:-:S06]  /*a550*/  FMUL.FTZ R3, R0, 1 ;  /* 0x3f80000000037820 */ /* 0x004fcc0000410000 */
[----:B------:R-:W2:-:S15]  /*a560*/  MUFU.EX2 R10, R0 ;  /* 0x00000000000a7308 */ /* 0x000e9e0000000800 */
[----:B------:R-:W-:-:S15]  /*a570*/  NOP ;  /* 0x0000000000007918 */ /* 0x000fde0000000000 */
[----:B------:R-:W-:-:S14]  /*a580*/  NOP ;  /* 0x0000000000007918 */ /* 0x000fdc0000000000 */
[----:B-1----:R-:W1:Y:S01]  /*a590*/  F2F.F64.F32 R32, R3 ;  /* 0x0000000300207310 */ /* 0x002e620000201800 */
[----:B--2---:R-:W-:-:S15]  /*a5a0*/  FMUL.FTZ R10, R10, 1 ;  /* 0x3f8000000a0a7820 */ /* 0x004fde0000410000 */
[----:B------:R-:W-:-:S15]  /*a5b0*/  NOP ;  /* 0x0000000000007918 */ /* 0x000fde0000000000 */
[----:B------:R-:W-:-:S15]  /*a5c0*/  NOP ;  /* 0x0000000000007918 */ /* 0x000fde0000000000 */
[----:B------:R-:W-:-:S15]  /*a5d0*/  NOP ;  /* 0x0000000000007918 */ /* 0x000fde0000000000 */
[----:B------:R-:W-:-:S03]  /*a5e0*/  NOP ;  /* 0x0000000000007918 */ /* 0x000fc60000000000 */
[----:B-1----:R-:W1:Y:S01]  /*a5f0*/  DFMA R32, R32, -UR4, R14 ;  /* 0x8000000420207c2b */ /* 0x002e62000800000e */
        /* <DEDUP_REMOVED lines=72> */
[----:B-1----:R-:W1:-:S15]  /*aa80*/  DMUL R34, R32, R34 ;  /* 0x0000002220227228 */ /* 0x002e5e0000000000 */
        /* <DEDUP_REMOVED lines=9> */
[----:B-1----:R-:W1:-:S15]  /*ab20*/  DFMA R34, R32, R34, R32 ;  /* 0x000000222022722b */ /* 0x002e5e0000000020 */
[----:B------:R-:W-:-:S15]  /*ab30*/  NOP ;  /* 0x0000000000007918 */ /* 0x000fde0000000000 */
[----:B------:R-:W-:-:S15]  /*ab40*/  NOP ;  /* 0x0000000000007918 */ /* 0x000fde0000000000 */
[----:B------:R-:W-:-:S15]  /*ab50*/  NOP ;  /* 0x0000000000007918 */ /* 0x000fde0000000000 */
[----:B------:R-:W-:-:S04]  /*ab60*/  NOP ;  /* 0x0000000000007918 */ /* 0x000fc80000000000 */
[----:B-1----:R1:W2:Y:S02]  /*ab70*/  DFMA R14, -R34, R20, R14 ;  /* 0x00000014220e722b */ /* 0x0022a4000000010e */
[----:B-1----:R-:W-:-:S15]  /*ab80*/  IMAD.MOV.U32 R20, RZ, RZ, RZ ;  /* 0x000000ffff147224 */ /* 0x002fde00078e00ff */
[----:B------:R-:W-:-:S15]  /*ab90*/  NOP ;  /* 0x0000000000007918 */ /* 0x000fde0000000000 */
[----:B------:R-:W-:-:S15]  /*aba0*/  NOP ;  /* 0x0000000000007918 */ /* 0x000fde0000000000 */
[----:B------:R-:W-:-:S15]  /*abb0*/  NOP ;  /* 0x0000000000007918 */ /* 0x000fde0000000000 */
[----:B------:R-:W-:-:S02]  /*abc0*/  NOP ;  /* 0x0000000000007918 */ /* 0x000fc40000000000 */
[----:B--2---:R-:W1:Y:S02]  /*abd0*/  DADD R14, -R14, 2 ;  /* 0x400000000e0e7429 */ /* 0x004e640000000100 */
[----:B-1----:R-:W1:-:S15]  /*abe0*/  MUFU.RCP64H R21, R15 ;  /* 0x0000000f00157308 */ /* 0x002e5e0000001800 */
[----:B------:R-:W-:-:S15]  /*abf0*/  NOP ;  /* 0x0000000000007918 */ /* 0x000fde0000000000 */
[----:B------:R-:W-:-:S15]  /*ac00*/  NOP ;  /* 0x0000000000007918 */ /* 0x000fde0000000000 */
[----:B------:R-:W-:-:S15]  /*ac10*/  NOP ;  /* 0x0000000000007918 */ /* 0x000fde0000000000 */
[----:B------:R-:W-:-:S02]  /*ac20*/  NOP ;  /* 0x0000000000007918 */ /* 0x000fc40000000000 */
[----:B-1----:R-:W1:-:S15]  /*ac30*/  DFMA R32, -R14, R20, 1 ;  /* 0x3ff000000e20742b */ /* 0x002e5e0000000114 */
        /* <DEDUP_REMOVED lines=9> */
[----:B-1----:R1:W2:Y:S02]  /*acd0*/  DFMA R32, R20, R32, R20 ;  /* 0x000000201420722b */ /* 0x0022a40000000014 */
[----:B-1----:R-:W-:Y:S02]  /*ace0*/  IMAD.MOV.U32 R20, RZ, RZ, 0x0 ;  /* 0x00000000ff147424 */ /* 0x002fe400078e00ff */
[----:B------:R-:W-:-:S15]  /*acf0*/  IMAD.MOV.U32 R21, RZ, RZ, 0x40000000 ;  /* 0x40000000ff157424 */ /* 0x000fde00078e00ff */
[----:B------:R-:W-:-:S15]  /*ad00*/  NOP ;  /* 0x0000000000007918 */ /* 0x000fde0000000000 */
[----:B------:R-:W-:-:S15]  /*ad10*/  NOP ;  /* 0x0000000000007918 */ /* 0x000fde0000000000 */
[----:B------:R-:W-:-:S15]  /*ad20*/  NOP ;  /* 0x0000000000007918 */ /* 0x000fde0000000000 */
[----:B--2---:R-:W1:Y:S02]  /*ad30*/  DFMA R32, R32, -R20, 1 ;  /* 0x3ff000002020742b */ /* 0x004e640000000814 */
[----:B-1----:R-:W-:Y:S02]  /*ad40*/  FSEL R3, R33, 1.875, !P1 ;  /* 0x3ff0000021037808 */ /* 0x002fe40004800000 */
[----:B------:R-:W-:Y:S02]  /*ad50*/  FSEL R32, R32, RZ, !P1 ;  /* 0x000000ff20207208 */ /* 0x000fe40004800000 */
[----:B------:R-:W-:Y:S01]  /*ad60*/  LOP3.LUT R33, R3, 0x80000000, R11, 0xb8, !PT ;  /* 0x8000000003217812 */ /* 0x000fe200078eb80b */
[----:B------:R-:W-:Y:S06]  /*ad70*/  BRA `(.L_x_6896) ;  /* 0x00000004004c7947 */ /* 0x000fec0003800000 */
.L_x_6895:
[----:B------:R-:W-:Y:S01]  /*ad80*/  IMAD.MOV.U32 R14, RZ, RZ, 0x420afc3d ;  /* 0x420afc3dff0e7424 */ /* 0x000fe200078e00ff */
[----:B------:R-:W-:Y:S01]  /*ad90*/  UMOV UR4, 0xe2f5e964 ;  /* 0xe2f5e96400047882 */ /* 0x000fe20000000000 */
[----:B------:R-:W-:Y:S01]  /*ada0*/  IMAD.MOV.U32 R15, RZ, RZ, 0x3f14359f ;  /* 0x3f14359fff0f7424 */ /* 0x000fe200078e00ff */
        /* <DEDUP_REMOVED lines=74> */
[----:B--2---:R-:W1:-:S15]  /*b250*/  DFMA R14, R12, R14, RZ ;  /* 0x0000000e0c0e722b */ /* 0x004e5e00000000ff */
[----:B------:R-:W-:-:S15]  /*b260*/  NOP ;  /* 0x0000000000007918 */ /* 0x000fde0000000000 */
[----:B------:R-:W-:-:S15]  /*b270*/  NOP ;  /* 0x0000000000007918 */ /* 0x000fde0000000000 */
[----:B------:R-:W-:-:S15]  /*b280*/  NOP ;  /* 0x0000000000007918 */ /* 0x000fde0000000000 */
[----:B------:R-:W-:-:S04]  /*b290*/  NOP ;  /* 0x0000000000007918 */ /* 0x000fc80000000000 */
[----:B-1----:R1:W2:Y:S02]  /*b2a0*/  DFMA R32, R10, R14, R10 ;  /* 0x0000000e0a20722b */ /* 0x0022a4000000000a */
.L_x_6896:
[----:B------:R-:W-:Y:S05]  /*b2b0*/  BSYNC.RECONVERGENT B1 ;  /* 0x0000000000017941 */ /* 0x000fea0003800200 */
.L_x_6894:
[----:B------:R-:W-:Y:S01]  /*b2c0*/  IMAD.MOV.U32 R12, RZ, RZ, -0x2e09fe87 ;  /* 0xd1f60179ff0c7424 */ /* 0x000fe200078e00ff */
[----:B-12---:R-:W-:Y:S01]  /*b2d0*/  DADD R10, R32, 1 ;  /* 0x3ff00000200a7429 */ /* 0x006fe20000000000 */
        /* <DEDUP_REMOVED lines=15> */
[----:B------:R-:W1:-:S15]  /*b3d0*/  DFMA R32, -R32, R32, 1 ;  /* 0x3ff000002020742b */ /* 0x000e5e0000000120 */
[----:B------:R-:W-:-:S15]  /*b3e0*/  NOP ;  /* 0x0000000000007918 */ /* 0x000fde0000000000 */
[----:B------:R-:W-:-:S15]  /*b3f0*/  NOP ;  /* 0x0000000000007918 */ /* 0x000fde0000000000 */
[----:B------:R-:W-:-:S15]  /*b400*/  NOP ;  /* 0x0000000000007918 */ /* 0x000fde0000000000 */
[----:B------:R-:W-:-:S04]  /*b410*/  NOP ;  /* 0x0000000000007918 */ /* 0x000fc80000000000 */
[----:B-1----:R-:W-:-:S15]  /*b420*/  DMUL R24, R24, R32 ;  /* 0x0000002018187228 */ /* 0x002fde0000000000 */
[----:B------:R-:W-:-:S15]  /*b430*/  NOP ;  /* 0x0000000000007918 */ /* 0x000fde0000000000 */
[----:B------:R-:W-:-:S15]  /*b440*/  NOP ;  /* 0x0000000000007918 */ /* 0x000fde0000000000 */
[----:B------:R-:W-:-:S15]  /*b450*/  NOP ;  /* 0x0000000000007918 */ /* 0x000fde0000000000 */
[----:B------:R-:W-:-:S04]  /*b460*/  NOP ;  /* 0x0000000000007918 */ /* 0x000fc80000000000 */
[----:B------:R-:W1:-:S15]  /*b470*/  DMUL R8, R8, R6 ;  /* 0x0000000608087228 */ /* 0x000e5e0000000000 */
        /* <DEDUP_REMOVED lines=14> */
[----:B-1----:R1:W2:Y:S02]  /*b560*/  DMUL R24, R8, R30 ;  /* 0x0000001e08187228 */ /* 0x0022a40000000000 */
.L_x_6893:
[----:B------:R-:W-:Y:S05]  /*b570*/  BSYNC.RECONVERGENT B0 ;  /* 0x0000000000007941 */ /* 0x000fea0003800200 */
.L_x_6892:
[----:B------:R-:W-:Y:S01]  /*b580*/  VIADD R3, R23, 0x180 ;  /* 0x0000018017037836 */ /* 0x000fe20000000000 */
[----:B------:R-:W-:Y:S04]  /*b590*/  BSSY.RECONVERGENT B0, `(.L_x_6897) ;  /* 0x0000138000007945 */ /* 0x000fe80003800200 */
[----:B------:R-:W-:-:S13]  /*b5a0*/  ISETP.GE.AND P1, PT, R3, R2, PT ;  /* 0x000000020300720c */ /* 0x000fda0003f26270 */
[----:B------:R-:W-:Y:S05]  /*b5b0*/  @P1 BRA `(.L_x_6898) ;  /* 0x0000001000d41947 */ /* 0x000fea0003800000 */
[----:B-12---:R-:W1:Y:S01]  /*b5c0*/  DMUL R6, R18, R18 ;  /* 0x0000001212067228 */ /* 0x006e620000000000 */
[----:B------:R-:W-:Y:S01]  /*b5d0*/  UMOV UR4, 0x6d4801f7 ;  /* 0x6d4801f700047882 */ /* 0x000fe20000000000 */
[----:B------:R-:W-:Y:S01]  /*b5e0*/  UMOV UR5, 0x3fa6e4e2 ;  /* 0x3fa6e4e200057882 */ /* 0x000fe20000000000 */
[----:B------:R-:W-:-:S15]  /*b5f0*/  BSSY.RECONVERGENT B1, `(.L_x_6899) ;  /* 0x0000106000017945 */ /* 0x000fde0003800200 */
[----:B------:R-:W-:-:S15]  /*b600*/  NOP ;  /* 0x0000000000007918 */ /* 0x000fde0000000000 */
[----:B------:R-:W-:-:S15]  /*b610*/  NOP ;  /* 0x0000000000007918 */ /* 0x000fde0000000000 */
[----:B------:R-:W-:-:S15]  /*b620*/  NOP ;  /* 0x0000000000007918 */ /* 0x000fde0000000000 */
[----:B------:R-:W-:-:S01]  /*b630*/  NOP ;  /* 0x0000000000007918 */ /* 0x000fc20000000000 */
[----:B-1----:R-:W1:-:S15]  /*b640*/  DMUL R8, R6, R18 ;  /* 0x0000001206087228 */ /* 0x002e5e0000000000 */
[----:B------:R-:W-:-:S15]  /*b650*/  NOP ;  /* 0x0000000000007918 */ /* 0x000fde0000000000 */
[----:B------:R-:W-:-:S15]  /*b660*/  NOP ;  /* 0x0000000000007918 */ /* 0x000fde0000000000 */
[----:B------:R-:W-:-:S15]  /*b670*/  NOP ;  /* 0x0000000000007918 */ /* 0x000fde0000000000 */
[----:B------:R-:W-:-:S04]  /*b680*/  NOP ;  /* 0x0000000000007918 */ /* 0x000fc80000000000 */
[----:B-1----:R1:W2:Y:S01]  /*b690*/  DFMA R10, R8, UR4, R18 ;  /* 0x00000004080a7c2b */ /* 0x0022a20008000012 */
[----:B------:R-:W-:Y:S01]  /*b6a0*/  UMOV UR4, 0x24dd2f1a ;  /* 0x24dd2f1a00047882 */ /* 0x000fe20000000000 */
[----:B-1----:R-:W-:Y:S01]  /*b6b0*/  IMAD.MOV.U32 R8, RZ, RZ, 0x33d43651 ;  /* 0x33d43651ff087424 */ /* 0x002fe200078e00ff */
[----:B------:R-:W-:Y:S01]  /*b6c0*/  UMOV UR5, 0x3fe4f922 ;  /* 0x3fe4f92200057882 */ /* 0x000fe20000000000 */
[----:B------:R-:W-:-:S15]  /*b6d0*/  IMAD.MOV.U32 R9, RZ, RZ, 0x3fe98845 ;  /* 0x3fe98845ff097424 */ /* 0x000fde00078e00ff */
[----:B------:R-:W-:-:S15]  /*b6e0*/  NOP ;  /* 0x0000000000007918 */ /* 0x000fde0000000000 */
[----:B------:R-:W-:-:S15]  /*b6f0*/  NOP ;  /* 0x0000000000007918 */ /* 0x000fde0000000000 */
[----:B------:R-:W-:-:S15]  /*b700*/  NOP ;  /* 0x0000000000007918 */ /* 0x000fde0000000000 */
[----:B--2---:R-:W1:Y:S02]  /*b710*/  DMUL R10, R10, R8 ;  /* 0x000000080a0a7228 */ /* 0x004e640000000000 */
[----:B-1----:R-:W-:Y:S01]  /*b720*/  LOP3.LUT R13, R11, 0x7fffffff, RZ, 0xc0, !PT ;  /* 0x7fffffff0b0d7812 */ /* 0x002fe200078ec0ff */
[----:B------:R-:W-:-:S15]  /*b730*/  IMAD.MOV.U32 R12, RZ, RZ, R10 ;  /* 0x000000ffff0c7224 */ /* 0x000fde00078e000a */
[----:B------:R-:W-:-:S15]  /*b740*/  NOP ;  /* 0x0000000000007918 */ /* 0x000fde0000000000 */
[----:B------:R-:W-:-:S15]  /*b750*/  NOP ;  /* 0x0000000000007918 */ /* 0x000fde0000000000 */
[----:B------:R-:W-:-:S15]  /*b760*/  NOP ;  /* 0x0000000000007918 */ /* 0x000fde0000000000 */
[----:B------:R-:W-:-:S01]  /*b770*/  NOP ;  /* 0x0000000000007918 */ /* 0x000fc20000000000 */
[----:B------:R-:W1:Y:S02]  /*b780*/  DSETP.GE.AND P1, PT, R12, UR4, PT ;  /* 0x000000040c007e2a */ /* 0x000e64000bf26000 */
[----:B-1----:R-:W-:Y:S05]  /*b790*/  @!P1 BRA `(.L_x_6900) ;  /* 0x0000000800609947 */ /* 0x002fea0003800000 */
[----:B------:R-:W1:Y:S01]  /*b7a0*/  DADD R14, R12, R12 ;  /* 0x000000000c0e7229 */ /* 0x000e62000000000c */
[----:B------:R-:W-:Y:S01]  /*b7b0*/  UMOV UR4, 0xf0000000 ;  /* 0xf000000000047882 */ /* 0x000fe20000000000 */
[----:B------:R-:W-:-:S15]  /*b7c0*/  UMOV UR5, 0x380fffff ;  /* 0x380fffff00057882 */ /* 0x000fde0000000000 */
[----:B------:R-:W-:-:S15]  /*b7d0*/  NOP ;  /* 0x0000000000007918 */ /* 0x000fde0000000000 */
[----:B------:R-:W-:-:S15]  /*b7e0*/  NOP ;  /* 0x0000000000007918 */ /* 0x000fde0000000000 */
[----:B------:R-:W-:-:S15]  /*b7f0*/  NOP ;  /* 0x0000000000007918 */ /* 0x000fde0000000000 */
[----:B------:R-:W-:-:S02]  /*b800*/  NOP ;  /* 0x0000000000007918 */ /* 0x000fc40000000000 */
[----:B-1----:R-:W1:Y:S01]  /*b810*/  F2F.F32.F64 R0, R14 ;  /* 0x0000000e00007310 */ /* 0x002e620000301000 */
[----:B------:R-:W-:Y:S02]  /*b820*/  IMAD.MOV.U32 R32, RZ, RZ, -0x7649667 ;  /* 0xf89b6999ff207424 */ /* 0x000fe400078e00ff */
[----:B------:R-:W-:-:S15]  /*b830*/  IMAD.MOV.U32 R33, RZ, RZ, 0x3e928a27 ;  /* 0x3e928a27ff217424 */ /* 0x000fde00078e00ff */
[----:B------:R-:W-:-:S15]  /*b840*/  NOP ;  /* 0x0000000000007918 */ /* 0x000fde0000000000 */
[----:B------:R-:W-:-:S15]  /*b850*/  NOP ;  /* 0x0000000000007918 */ /* 0x000fde0000000000 */
[----:B------:R-:W-:-:S15]  /*b860*/  NOP ;  /* 0x0000000000007918 */ /* 0x000fde0000000000 */
[----:B------:R-:W-:-:S01]  /*b870*/  NOP ;  /* 0x0000000000007918 */ /* 0x000fc20000000000 */
[----:B------:R-:W1:Y:S01]  /*b880*/  DSETP.GEU.AND P1, PT, |R14|, UR4, PT ;  /* 0x000000040e007e2a */ /* 0x000e62000bf2e200 */
[----:B------:R-:W-:Y:S01]  /*b890*/  UMOV UR4, 0xfefa39ef ;  /* 0xfefa39ef00047882 */ /* 0x000fe20000000000 */
[----:B-1----:R-:W-:Y:S01]  /*b8a0*/  @!P1 FMUL R0, R0, 1.175494350822287508e-38 ;  /* 0x0080000000009820 */ /* 0x002fe20000400000 */
[----:B------:R-:W-:Y:S01]  /*b8b0*/  UMOV UR5, 0x3fe62e42 ;  /* 0x3fe62e4200057882 */ /* 0x000fe20000000000 */
[----:B------:R-:W-:Y:S02]  /*b8c0*/  ISETP.GT.U32.AND P1, PT, R13, 0x40330fc1, PT ;  /* 0x40330fc10d00780c */ /* 0x000fe40003f24070 */
[----:B------:R-:W-:-:S06]  /*b8d0*/  FMUL.FTZ R0, R0, 1.4426950216293334961 ;  /* 0x3fb8aa3b00007820 */ /* 0x000fcc0000410000 */
[----:B------:R-:W1:Y:S02]  /*b8e0*/  FRND R0, R0 ;  /* 0x0000000000007307 */ /* 0x000e640000201000 */
[----:B-1----:R-:W-:-:S06]  /*b8f0*/  FMUL.FTZ R3, R0, 1 ;  /* 0x3f80000000037820 */ /* 0x002fcc0000410000 */
[----:B------:R-:W1:-:S15]  /*b900*/  MUFU.EX2 R10, R0 ;  /* 0x00000000000a7308 */ /* 0x000e5e0000000800 */
[----:B------:R-:W-:-:S15]  /*b910*/  NOP ;  /* 0x0000000000007918 */ /* 0x000fde0000000000 */
[----:B------:R-:W-:-:S14]  /*b920*/  NOP ;  /* 0x0000000000007918 */ /* 0x000fdc0000000000 */
[----:B------:R-:W2:Y:S01]  /*b930*/  F2F.F64.F32 R30, R3 ;  /* 0x00000003001e7310 */ /* 0x000ea20000201800 */
[----:B-1----:R-:W-:-:S15]  /*b940*/  FMUL.FTZ R10, R10, 1 ;  /* 0x3f8000000a0a7820 */ /* 0x002fde0000410000 */
[----:B------:R-:W-:-:S15]  /*b950*/  NOP ;  /* 0x0000000000007918 */ /* 0x000fde0000000000 */
[----:B------:R-:W-:-:S15]  /*b960*/  NOP ;  /* 0x0000000000007918 */ /* 0x000fde0000000000 */
[----:B------:R-:W-:-:S15]  /*b970*/  NOP ;  /* 0x0000000000007918 */ /* 0x000fde0000000000 */
[----:B------:R-:W-:-:S03]  /*b980*/  NOP ;  /* 0x0000000000007918 */ /* 0x000fc60000000000 */
[----:B--2---:R-:W1:Y:S01]  /*b990*/  DFMA R30, R30, -UR4, R14 ;  /* 0x800000041e1e7c2b */ /* 0x004e62000800000e */
        /* <DEDUP_REMOVED lines=120> */
.L_x_6900:
[----:B------:R-:W-:Y:S01]  /*c120*/  IMAD.MOV.U32 R14, RZ, RZ, 0x420afc3d ;  /* 0x420afc3dff0e7424 */ /* 0x000fe200078e00ff */
[----:B------:R-:W-:Y:S01]  /*c130*/  UMOV UR4, 0xe2f5e964 ;  /* 0xe2f5e96400047882 */ /* 0x000fe20000000000 */
[----:B------:R-:W-:Y:S01]  /*c140*/  IMAD.MOV.U32 R15, RZ, RZ, 0x3f14359f ;  /* 0x3f14359fff0f7424 */ /* 0x000fe200078e00ff */
[----:B------:R-:W-:Y:S01]  /*c150*/  UMOV UR5, 0x3ef0bc46 ;  /* 0x3ef0bc4600057882 */ /* 0x000fe20000000000 */
[----:B------:R-:W1:-:S15]  /*c160*/  DMUL R12, R10, R10 ;  /* 0x0000000a0a0c7228 */ /* 0x000e5e0000000000 */
[----:B------:R-:W-:-:S15]  /*c170*/  NOP ;  /* 0x0000000000007918 */ /* 0x000fde0000000000 */
[----:B------:R-:W-:-:S15]  /*c180*/  NOP ;  /* 0x0000000000007918 */ /* 0x000fde0000000000 */
[----:B------:R-:W-:-:S15]  /*c190*/  NOP ;  /* 0x0000000000007918 */ /* 0x000fde0000000000 */
[----:B------:R-:W-:-:S04]  /*c1a0*/  NOP ;  /* 0x0000000000007918 */ /* 0x000fc80000000000 */
[----:B-1----:R-:W1:Y:S01]  /*c1b0*/  DFMA R14, R12, -UR4, R14 ;  /* 0x800000040c0e7c2b */ /* 0x002e62000800000e */
[----:B------:R-:W-:Y:S01]  /*c1c0*/  UMOV UR4, 0x728c5d84 ;  /* 0x728c5d8400047882 */ /* 0x000fe20000000000 */
[----:B------:R-:W-:-:S15]  /*c1d0*/  UMOV UR5, 0x3f2df9f0 ;  /* 0x3f2df9f000057882 */ /* 0x000fde0000000000 */
[----:B------:R-:W-:-:S15]  /*c1e0*/  NOP ;  /* 0x0000000000007918 */ /* 0x000fde0000000000 */
[----:B------:R-:W-:-:S15]  /*c1f0*/  NOP ;  /* 0x0000000000007918 */ /* 0x000fde0000000000 */
[----:B------:R-:W-:-:S15]  /*c200*/  NOP ;  /* 0x0000000000007918 */ /* 0x000fde0000000000 */
[----:B------:R-:W-:-:S02]  /*c210*/  NOP ;  /* 0x0000000000007918 */ /* 0x000fc40000000000 */
[----:B-1----:R-:W1:Y:S01]  /*c220*/  DFMA R14, R12, R14, -UR4 ;  /* 0x800000040c0e7e2b */ /* 0x002e62000800000e */
        /* <DEDUP_REMOVED lines=55> */
[----:B-1----:R-:W1:-:S15]  /*c5a0*/  DFMA R14, R12, R14, -UR4 ;  /* 0x800000040c0e7e2b */ /* 0x002e5e000800000e */
[----:B------:R-:W-:-:S15]  /*c5b0*/  NOP ;  /* 0x0000000000007918 */ /* 0x000fde0000000000 */
[----:B------:R-:W-:-:S15]  /*c5c0*/  NOP ;  /* 0x0000000000007918 */ /* 0x000fde0000000000 */
[----:B------:R-:W-:-:S15]  /*c5d0*/  NOP ;  /* 0x0000000000007918 */ /* 0x000fde0000000000 */
[----:B------:R-:W-:-:S04]  /*c5e0*/  NOP ;  /* 0x0000000000007918 */ /* 0x000fc80000000000 */
[----:B-1----:R-:W1:-:S15]  /*c5f0*/  DFMA R14, R12, R14, RZ ;  /* 0x0000000e0c0e722b */ /* 0x002e5e00000000ff */
[----:B------:R-:W-:-:S15]  /*c600*/  NOP ;  /* 0x0000000000007918 */ /* 0x000fde0000000000 */
[----:B------:R-:W-:-:S15]  /*c610*/  NOP ;  /* 0x0000000000007918 */ /* 0x000fde0000000000 */
[----:B------:R-:W-:-:S15]  /*c620*/  NOP ;  /* 0x0000000000007918 */ /* 0x000fde0000000000 */
[----:B------:R-:W-:-:S04]  /*c630*/  NOP ;  /* 0x0000000000007918 */ /* 0x000fc80000000000 */
[----:B-1----:R1:W2:Y:S02]  /*c640*/  DFMA R30, R10, R14, R10 ;  /* 0x0000000e0a1e722b */ /* 0x0022a4000000000a */
.L_x_6901:
[----:B------:R-:W-:Y:S05]  /*c650*/  BSYNC.RECONVERGENT B1 ;  /* 0x0000000000017941 */ /* 0x000fea0003800200 */
.L_x_6899:
        /* <DEDUP_REMOVED lines=43> */
.L_x_6898:
[----:B------:R-:W-:Y:S05]  /*c910*/  BSYNC.RECONVERGENT B0 ;  /* 0x0000000000007941 */ /* 0x000fea0003800200 */
.L_x_6897:
[----:B-1----:R-:W1:Y:S01]  /*c920*/  LDC.U8 R18, c[0x0][0x3b0] ;  /* 0x0000ec00ff127b82 */ /* 0x002e620000000000 */
[----:B------:R-:W-:Y:S04]  /*c930*/  BSSY.RECONVERGENT B6, `(.L_x_6902) ;  /* 0x0000150000067945 */ /* 0x000fe80003800200 */
[----:B------:R-:W-:Y:S05]  /*c940*/  @P0 BRA `(.L_x_6903) ;  /* 0x0000001400380947 */ /* 0x000fea0003800000 */
[----:B------:R-:W5:Y:S01]  /*c950*/  LDCU UR4, c[0x0][0x3b4] ;  /* 0x00007680ff0477ac */ /* 0x000f620008000800 */
[----:B------:R-:W0:Y:S01]  /*c960*/  LDC.64 R8, c[0x0][0x388] ;  /* 0x0000e200ff087b82 */ /* 0x000e220000000a00 */
[----:B------:R-:W-:Y:S01]  /*c970*/  IMAD R0, R22, 0x200, R23 ;  /* 0x0000020016007824 */ /* 0x000fe200078e0217 */
[----:B-12---:R-:W-:-:S03]  /*c980*/  PRMT R6, R18, 0x9910, RZ ;  /* 0x0000991012067816 */ /* 0x006fc600000000ff */
        /* <DEDUP_REMOVED lines=18> */
.L_x_6907:
[----:B----4-:R-:W0:Y:S01]  /*cab0*/  F2I.S64.F64.TRUNC R4, R4 ;  /* 0x0000000400047311 */ /* 0x010e22000030d900 */
[----:B------:R-:W-:Y:S02]  /*cac0*/  IMAD.MOV.U32 R23, RZ, RZ, R27 ;  /* 0x000000ffff177224 */ /* 0x000fe400078e001b */
[----:B0-----:R-:W-:-:S05]  /*cad0*/  IMAD.MOV.U32 R3, RZ, RZ, R4 ;  /* 0x000000ffff037224 */ /* 0x001fca00078e0004 */
[----:B------:R0:W-:Y:S01]  /*cae0*/  STG.E.U8 desc[UR36][R8.64], R3 ;  /* 0x0000000308007986 */ /* 0x0001e2000c101124 */
[----:B------:R-:W-:Y:S05]  /*caf0*/  BRA `(.L_x_6903) ;  /* 0x0000001000cc7947 */ /* 0x000fea0003800000 */
.L_x_6906:
        /* <DEDUP_REMOVED lines=10> */
.L_x_6910:
[----:B----4-:R-:W0:Y:S01]  /*cba0*/  F2I.F64.TRUNC R5, R4 ;  /* 0x0000000400057311 */ /* 0x010e22000030d100 */
[----:B------:R-:W-:Y:S01]  /*cbb0*/  IMAD.MOV.U32 R23, RZ, RZ, R27 ;  /* 0x000000ffff177224 */ /* 0x000fe200078e001b */
[----:B0-----:R0:W-:Y:S01]  /*cbc0*/  STG.E desc[UR36][R8.64], R5 ;  /* 0x0000000508007986 */ /* 0x0011e2000c101924 */
[----:B------:R-:W-:Y:S05]  /*cbd0*/  BRA `(.L_x_6903) ;  /* 0x0000001000947947 */ /* 0x000fea0003800000 */
.L_x_6909:
[----:B----4-:R-:W0:Y:S01]  /*cbe0*/  F2I.F64.TRUNC R5, R4 ;  /* 0x0000000400057311 */ /* 0x010e22000030d100 */
[----:B------:R-:W-:Y:S01]  /*cbf0*/  IMAD.MOV.U32 R23, RZ, RZ, R27 ;  /* 0x000000ffff177224 */ /* 0x000fe200078e001b */
[----:B0-----:R0:W-:Y:S01]  /*cc00*/  STG.E.U16 desc[UR36][R8.64], R5 ;  /* 0x0000000508007986 */ /* 0x0011e2000c101524 */
[----:B------:R-:W-:Y:S05]  /*cc10*/  BRA `(.L_x_6903) ;  /* 0x0000001000847947 */ /* 0x000fea0003800000 */
.L_x_6905:
        /* <DEDUP_REMOVED lines=18> */
.L_x_6912:
        /* <DEDUP_REMOVED lines=13> */
.L_x_6911:
        /* <DEDUP_REMOVED lines=19> */
.L_x_6914:
        /* <DEDUP_REMOVED lines=14> */
.L_x_6913:
[----:B------:R0:W-:Y:S01]  /*d020*/  STG.E.64 desc[UR36][R8.64], R4 ;  /* 0x0000000408007986 */ /* 0x0001e2000c101b24 */
[----:B------:R-:W-:Y:S01]  /*d030*/  IMAD.MOV.U32 R23, RZ, RZ, R27 ;  /* 0x000000ffff177224 */ /* 0x000fe200078e001b */
[----:B------:R-:W-:Y:S06]  /*d040*/  BRA `(.L_x_6903) ;  /* 0x0000000c00787947 */ /* 0x000fec0003800000 */
.L_x_6904:
        /* <DEDUP_REMOVED lines=13> */
.L_x_6917:
[----:B------:R-:W-:Y:S01]  /*d120*/  CS2R R6, SRZ ;  /* 0x0000000000067805 */ /* 0x000fe2000001ff00 */
[----:B------:R-:W-:-:S04]  /*d130*/  IMAD.MOV.U32 R23, RZ, RZ, R27 ;  /* 0x000000ffff177224 */ /* 0x000fc800078e001b */
[----:B------:R0:W-:Y:S01]  /*d140*/  STG.E.128 desc[UR36][R8.64], R4 ;  /* 0x0000000408007986 */ /* 0x0001e2000c101d24 */
[----:B------:R-:W-:Y:S05]  /*d150*/  BRA `(.L_x_6903) ;  /* 0x0000000c00347947 */ /* 0x000fea0003800000 */
.L_x_6916:
        /* <DEDUP_REMOVED lines=27> */
.L_x_6921:
[----:B------:R-:W-:Y:S05]  /*d310*/  BSYNC.RECONVERGENT B0 ;  /* 0x0000000000007941 */ /* 0x000fea0003800200 */
.L_x_6920:
[----:B------:R-:W-:Y:S01]  /*d320*/  LOP3.LUT R7, R0, 0x80, R7, 0xf8, !PT ;  /* 0x0000008000077812 */ /* 0x000fe200078ef807 */
[----:B------:R-:W-:-:S04]  /*d330*/  IMAD.MOV.U32 R23, RZ, RZ, R27 ;  /* 0x000000ffff177224 */ /* 0x000fc800078e001b */
[----:B------:R0:W-:Y:S01]  /*d340*/  STG.E.U8 desc[UR36][R8.64], R7 ;  /* 0x0000000708007986 */ /* 0x0001e2000c101124 */
[----:B------:R-:W-:Y:S05]  /*d350*/  BRA `(.L_x_6903) ;  /* 0x0000000800b47947 */ /* 0x000fea0003800000 */
.L_x_6919:
        /* <DEDUP_REMOVED lines=23> */
.L_x_6923:
[----:B------:R-:W-:Y:S05]  /*d4d0*/  BSYNC.RECONVERGENT B0 ;  /* 0x0000000000007941 */ /* 0x000fea0003800200 */
.L_x_6922:
[----:B------:R-:W-:Y:S01]  /*d4e0*/  LOP3.LUT R7, R0, 0x80, R7, 0xf8, !PT ;  /* 0x0000008000077812 */ /* 0x000fe200078ef807 */
[----:B------:R-:W-:-:S04]  /*d4f0*/  IMAD.MOV.U32 R23, RZ, RZ, R27 ;  /* 0x000000ffff177224 */ /* 0x000fc800078e001b */
[----:B------:R0:W-:Y:S01]  /*d500*/  STG.E.U8 desc[UR36][R8.64], R7 ;  /* 0x0000000708007986 */ /* 0x0001e2000c101124 */
[----:B------:R-:W-:Y:S05]  /*d510*/  BRA `(.L_x_6903) ;  /* 0x0000000800447947 */ /* 0x000fea0003800000 */
.L_x_6918:
        /* <DEDUP_REMOVED lines=13> */
.L_x_6915:
        /* <DEDUP_REMOVED lines=12> */
.L_x_6926:
        /* <DEDUP_REMOVED lines=21> */
.L_x_6929:
[----:B------:R-:W-:-:S04]  /*d800*/  SHF.R.U32.HI R0, RZ, 0x14, R7 ;  /* 0x00000014ff007819 */ /* 0x000fc80000011607 */
[----:B------:R-:W-:-:S04]  /*d810*/  LOP3.LUT R0, R0, 0x1, RZ, 0xc0, !PT ;  /* 0x0000000100007812 */ /* 0x000fc800078ec0ff */
[----:B------:R-:W-:-:S04]  /*d820*/  IADD3 R0, PT, PT, R7, 0x487ffff, R0 ;  /* 0x0487ffff07007810 */ /* 0x000fc80007ffe000 */
[----:B------:R-:W-:-:S04]  /*d830*/  SHF.R.U32.HI R0, RZ, 0x14, R0 ;  /* 0x00000014ff007819 */ /* 0x000fc80000011600 */
[----:B------:R-:W-:-:S07]  /*d840*/  LOP3.LUT R3, R0, 0xff, RZ, 0xc0, !PT ;  /* 0x000000ff00037812 */ /* 0x000fce00078ec0ff */
.L_x_6930:
[----:B------:R-:W-:-:S04]  /*d850*/  SHF.R.U32.HI R0, RZ, 0x18, R7 ;  /* 0x00000018ff007819 */ /* 0x000fc80000011607 */
[----:B------:R-:W-:-:S07]  /*d860*/  LOP3.LUT R0, R3, 0x80, R0, 0xf8, !PT ;  /* 0x0000008003007812 */ /* 0x000fce00078ef800 */
.L_x_6928:
[----:B------:R-:W-:Y:S05]  /*d870*/  BSYNC.RECONVERGENT B0 ;  /* 0x0000000000007941 */ /* 0x000fea0003800200 */
.L_x_6927:
[----:B------:R0:W-:Y:S01]  /*d880*/  STG.E.U8 desc[UR36][R8.64], R0 ;  /* 0x0000000008007986 */ /* 0x0001e2000c101124 */
[----:B------:R-:W-:Y:S01]  /*d890*/  IMAD.MOV.U32 R23, RZ, RZ, R27 ;  /* 0x000000ffff177224 */ /* 0x000fe200078e001b */
[----:B------:R-:W-:Y:S06]  /*d8a0*/  BRA `(.L_x_6903) ;  /* 0x0000000400607947 */ /* 0x000fec0003800000 */
.L_x_6925:
        /* <DEDUP_REMOVED lines=21> */
.L_x_6933:
[----:B------:R-:W-:-:S04]  /*da00*/  SHF.R.U32.HI R0, RZ, 0x15, R7 ;  /* 0x00000015ff007819 */ /* 0x000fc80000011607 */
[----:B------:R-:W-:-:S04]  /*da10*/  LOP3.LUT R0, R0, 0x1, RZ, 0xc0, !PT ;  /* 0x0000000100007812 */ /* 0x000fc800078ec0ff */
[----:B------:R-:W-:-:S04]  /*da20*/  IADD3 R0, PT, PT, R7, 0x88fffff, R0 ;  /* 0x088fffff07007810 */ /* 0x000fc80007ffe000 */
[----:B------:R-:W-:-:S04]  /*da30*/  SHF.R.U32.HI R0, RZ, 0x15, R0 ;  /* 0x00000015ff007819 */ /* 0x000fc80000011600 */
[----:B------:R-:W-:-:S07]  /*da40*/  LOP3.LUT R3, R0, 0xff, RZ, 0xc0, !PT ;  /* 0x000000ff00037812 */ /* 0x000fce00078ec0ff */
.L_x_6934:
[----:B------:R-:W-:-:S04]  /*da50*/  SHF.R.U32.HI R0, RZ, 0x18, R7 ;  /* 0x00000018ff007819 */ /* 0x000fc80000011607 */
[----:B------:R-:W-:-:S07]  /*da60*/  LOP3.LUT R0, R3, 0x80, R0, 0xf8, !PT ;  /* 0x0000008003007812 */ /* 0x000fce00078ef800 */
.L_x_6932:
[----:B------:R-:W-:Y:S05]  /*da70*/  BSYNC.RECONVERGENT B0 ;  /* 0x0000000000007941 */ /* 0x000fea0003800200 */
.L_x_6931:
[----:B------:R0:W-:Y:S01]  /*da80*/  STG.E.U8 desc[UR36][R8.64], R0 ;  /* 0x0000000008007986 */ /* 0x0001e2000c101124 */
[----:B------:R-:W-:Y:S01]  /*da90*/  IMAD.MOV.U32 R23, RZ, RZ, R27 ;  /* 0x000000ffff177224 */ /* 0x000fe200078e001b */
[----:B------:R-:W-:Y:S06]  /*daa0*/  BRA `(.L_x_6903) ;  /* 0x0000000000e07947 */ /* 0x000fec0003800000 */
.L_x_6924:
[----:B------:R-:W-:-:S13]  /*dab0*/  ISETP.NE.AND P0, PT, R0, 0x1c, PT ;  /* 0x0000001c0000780c */ /* 0x000fda0003f05270 */
[----:B------:R-:W-:Y:S05]  /*dac0*/  @!P0 BRA `(.L_x_6935) ;  /* 0x0000000000cc8947 */ /* 0x000fea0003800000 */
[----:B------:R-:W-:-:S13]  /*dad0*/  ISETP.NE.AND P0, PT, R0, 0x1d, PT ;  /* 0x0000001d0000780c */ /* 0x000fda0003f05270 */
[----:B------:R-:W-:Y:S05]  /*dae0*/  @!P0 BRA `(.L_x_6936) ;  /* 0x0000000000b48947 */ /* 0x000fea0003800000 */
[----:B------:R-:W-:-:S13]  /*daf0*/  ISETP.NE.AND P0, PT, R0, 0x2c, PT ;  /* 0x0000002c0000780c */ /* 0x000fda0003f05270 */
[----:B------:R-:W-:Y:S05]  /*db00*/  @!P0 BRA `(.L_x_6937) ;  /* 0x0000000000488947 */ /* 0x000fea0003800000 */
.L_x_6908:
[----:B------:R-:W-:Y:S01]  /*db10*/  MOV R14, 0x0 ;  /* 0x00000000000e7802 */ /* 0x000fe20000000f00 */
[----:B------:R-:W4:Y:S01]  /*db20*/  LDCU.64 UR6, c[0x4][0x128] ;  /* 0x01002500ff0677ac */ /* 0x000f220008000a00 */
[----:B------:R-:W-:Y:S02]  /*db30*/  IMAD.MOV.U32 R8, RZ, RZ, 0x65 ;  /* 0x00000065ff087424 */ /* 0x000fe400078e00ff */
[----:B------:R-:W-:Y:S01]  /*db40*/  IMAD.MOV.U32 R12, RZ, RZ, 0x1 ;  /* 0x00000001ff0c7424 */ /* 0x000fe200078e00ff */
[----:B------:R-:W0:Y:S01]  /*db50*/  LDCU.64 UR8, c[0x4][0x130] ;  /* 0x01002600ff0877ac */ /* 0x000e220008000a00 */
[----:B------:R-:W1:Y:S01]  /*db60*/  LDC.64 R14, c[0x4][R14] ;  /* 0x010000000e0e7b82 */ /* 0x000e620000000a00 */
[----:B------:R-:W-:Y:S01]  /*db70*/  IMAD.MOV.U32 R13, RZ, RZ, RZ ;  /* 0x000000ffff0d7224 */ /* 0x000fe200078e00ff */
[----:B------:R-:W2:Y:S01]  /*db80*/  LDCU.64 UR4, c[0x4][0x10] ;  /* 0x01000200ff0477ac */ /* 0x000ea20008000a00 */
[----:B----4-:R-:W-:Y:S02]  /*db90*/  IMAD.U32 R4, RZ, RZ, UR6 ;  /* 0x00000006ff047e24 */ /* 0x010fe4000f8e00ff */
[----:B------:R-:W-:-:S02]  /*dba0*/  IMAD.U32 R5, RZ, RZ, UR7 ;  /* 0x00000007ff057e24 */ /* 0x000fc4000f8e00ff */
[----:B0-----:R-:W-:Y:S02]  /*dbb0*/  IMAD.U32 R6, RZ, RZ, UR8 ;  /* 0x00000008ff067e24 */ /* 0x001fe4000f8e00ff */
[----:B------:R-:W-:Y:S02]  /*dbc0*/  IMAD.U32 R7, RZ, RZ, UR9 ;  /* 0x00000009ff077e24 */ /* 0x000fe4000f8e00ff */
[----:B--2---:R-:W-:Y:S02]  /*dbd0*/  IMAD.U32 R10, RZ, RZ, UR4 ;  /* 0x00000004ff0a7e24 */ /* 0x004fe4000f8e00ff */
[----:B------:R-:W-:-:S07]  /*dbe0*/  IMAD.U32 R11, RZ, RZ, UR5 ;  /* 0x00000005ff0b7e24 */ /* 0x000fce000f8e00ff */
[----:B------:R-:W-:-:S07]  /*dbf0*/  LEPC R20, `(.L_x_6938) ;  /* 0x000000001014794e */ /* 0x000fce0000000000 */
[----:B-1-3--:R-:W-:Y:S05]  /*dc00*/  CALL.ABS.NOINC R14 ;  /* 0x000000000e007343 */ /* 0x00afea0003c00000 */
.L_x_6938:
[----:B------:R-:W-:Y:S01]  /*dc10*/  IMAD.MOV.U32 R23, RZ, RZ, R27 ;  /* 0x000000ffff177224 */ /* 0x000fe200078e001b */
[----:B------:R-:W-:Y:S06]  /*dc20*/  BRA `(.L_x_6903) ;  /* 0x0000000000807947 */ /* 0x000fec0003800000 */
.L_x_6937:
        /* <DEDUP_REMOVED lines=25> */
.L_x_6936:
[----:B----4-:R-:W0:Y:S01]  /*ddc0*/  F2I.U64.F64.TRUNC R4, R4 ;  /* 0x0000000400047311 */ /* 0x010e22000030d800 */
[----:B------:R-:W-:Y:S01]  /*ddd0*/  IMAD.MOV.U32 R23, RZ, RZ, R27 ;  /* 0x000000ffff177224 */ /* 0x000fe200078e001b */
[----:B0-----:R0:W-:Y:S01]  /*dde0*/  STG.E.64 desc[UR36][R8.64], R4 ;  /* 0x0000000408007986 */ /* 0x0011e2000c101b24 */
[----:B------:R-:W-:Y:S05]  /*ddf0*/  BRA `(.L_x_6903) ;  /* 0x00000000000c7947 */ /* 0x000fea0003800000 */
.L_x_6935:
[----:B----4-:R-:W0:Y:S01]  /*de00*/  F2I.U32.F64.TRUNC R5, R4 ;  /* 0x0000000400057311 */ /* 0x010e22000030d000 */
[----:B------:R-:W-:Y:S01]  /*de10*/  IMAD.MOV.U32 R23, RZ, RZ, R27 ;  /* 0x000000ffff177224 */ /* 0x000fe200078e001b */
[----:B0-----:R0:W-:Y:S06]  /*de20*/  STG.E desc[UR36][R8.64], R5 ;  /* 0x0000000508007986 */ /* 0x0011ec000c101924 */
.L_x_6903:
[----:B------:R-:W-:Y:S05]  /*de30*/  BSYNC.RECONVERGENT B6 ;  /* 0x0000000000067941 */ /* 0x000fea0003800200 */
.L_x_6902:
[----:B------:R-:W-:Y:S01]  /*de40*/  ISETP.GE.AND P0, PT, R23, R2, PT ;  /* 0x000000021700720c */ /* 0x000fe20003f06270 */
[----:B------:R-:W-:-:S12]  /*de50*/  BSSY.RECONVERGENT B6, `(.L_x_6939) ;  /* 0x0000278000067945 */ /* 0x000fd80003800200 */
[----:B------:R-:W-:Y:S05]  /*de60*/  @P0 BRA `(.L_x_6940) ;  /* 0x0000002400d80947 */ /* 0x000fea0003800000 */
[----:B------:R-:W5:Y:S01]  /*de70*/  LDCU UR4, c[0x0][0x3b4] ;  /* 0x00007680ff0477ac */ /* 0x000f620008000800 */
[----:B0---4-:R-:W0:Y:S01]  /*de80*/  LDC.64 R4, c[0x0][0x388] ;  /* 0x0000e200ff047b82 */ /* 0x011e220000000a00 */
        /* <DEDUP_REMOVED lines=19> */
.L_x_6944:
[----:B------:R-:W0:Y:S02]  /*dfc0*/  F2I.S64.F64.TRUNC R28, R28 ;  /* 0x0000001c001c7311 */ /* 0x000e24000030d900 */
[----:B0-----:R-:W-:-:S05]  /*dfd0*/  IMAD.MOV.U32 R3, RZ, RZ, R28 ;  /* 0x000000ffff037224 */ /* 0x001fca00078e001c */
[----:B------:R0:W-:Y:S01]  /*dfe0*/  STG.E.U8 desc[UR36][R4.64], R3 ;  /* 0x0000000304007986 */ /* 0x0001e2000c101124 */
[----:B------:R-:W-:Y:S05]  /*dff0*/  BRA `(.L_x_6946) ;  /* 0x0000001000807947 */ /* 0x000fea0003800000 */
.L_x_6943:
        /* <DEDUP_REMOVED lines=9> */
.L_x_6948:
[----:B------:R-:W0:Y:S02]  /*e090*/  F2I.F64.TRUNC R29, R28 ;  /* 0x0000001c001d7311 */ /* 0x000e24000030d100 */
[----:B0-----:R0:W-:Y:S01]  /*e0a0*/  STG.E desc[UR36][R4.64], R29 ;  /* 0x0000001d04007986 */ /* 0x0011e2000c101924 */
[----:B------:R-:W-:Y:S05]  /*e0b0*/  BRA `(.L_x_6946) ;  /* 0x0000001000507947 */ /* 0x000fea0003800000 */
.L_x_6947:
[----:B------:R-:W0:Y:S02]  /*e0c0*/  F2I.F64.TRUNC R29, R28 ;  /* 0x0000001c001d7311 */ /* 0x000e24000030d100 */
[----:B0-----:R0:W-:Y:S01]  /*e0d0*/  STG.E.U16 desc[UR36][R4.64], R29 ;  /* 0x0000001d04007986 */ /* 0x0011e2000c101524 */
[----:B------:R-:W-:Y:S05]  /*e0e0*/  BRA `(.L_x_6946) ;  /* 0x0000001000447947 */ /* 0x000fea0003800000 */
.L_x_6942:
        /* <DEDUP_REMOVED lines=17> */
.L_x_6950:
        /* <DEDUP_REMOVED lines=12> */
.L_x_6949:
        /* <DEDUP_REMOVED lines=18> */
.L_x_6952:
        /* <DEDUP_REMOVED lines=13> */
.L_x_6951:
[----:B------:R0:W-:Y:S01]  /*e4b0*/  STG.E.64 desc[UR36][R4.64], R28 ;  /* 0x0000001c04007986 */ /* 0x0001e2000c101b24 */
[----:B------:R-:W-:Y:S05]  /*e4c0*/  BRA `(.L_x_6946) ;  /* 0x0000000c004c7947 */ /* 0x000fea0003800000 */
.L_x_6941:
        /* <DEDUP_REMOVED lines=13> */
.L_x_6956:
        /* <DEDUP_REMOVED lines=26> */
.L_x_6959:
[----:B------:R-:W-:-:S04]  /*e740*/  SHF.R.U32.HI R3, RZ, 0x18, R7 ;  /* 0x00000018ff037819 */ /* 0x000fc80000011607 */
[----:B------:R-:W-:-:S07]  /*e750*/  LOP3.LUT R0, R0, 0x80, R3, 0xf8, !PT ;  /* 0x0000008000007812 */ /* 0x000fce00078ef803 */
.L_x_6958:
[----:B------:R-:W-:Y:S05]  /*e760*/  BSYNC.RECONVERGENT B0 ;  /* 0x0000000000007941 */ /* 0x000fea0003800200 */
.L_x_6957:
[----:B------:R0:W-:Y:S01]  /*e770*/  STG.E.U8 desc[UR36][R4.64], R0 ;  /* 0x0000000004007986 */ /* 0x0001e2000c101124 */
[----:B------:R-:W-:Y:S05]  /*e780*/  BRA `(.L_x_6946) ;  /* 0x00000008009c7947 */ /* 0x000fea0003800000 */
.L_x_6955:
        /* <DEDUP_REMOVED lines=26> */
.L_x_6962:
[----:B------:R-:W-:-:S04]  /*e930*/  SHF.R.U32.HI R3, RZ, 0x18, R7 ;  /* 0x00000018ff037819 */ /* 0x000fc80000011607 */
[----:B------:R-:W-:-:S07]  /*e940*/  LOP3.LUT R0, R0, 0x80, R3, 0xf8, !PT ;  /* 0x0000008000007812 */ /* 0x000fce00078ef803 */
.L_x_6961:
[----:B------:R-:W-:Y:S05]  /*e950*/  BSYNC.RECONVERGENT B0 ;  /* 0x0000000000007941 */ /* 0x000fea0003800200 */
.L_x_6960:
[----:B------:R0:W-:Y:S01]  /*e960*/  STG.E.U8 desc[UR36][R4.64], R0 ;  /* 0x0000000004007986 */ /* 0x0001e2000c101124 */
[----:B------:R-:W-:Y:S05]  /*e970*/  BRA `(.L_x_6946) ;  /* 0x0000000800207947 */ /* 0x000fea0003800000 */
.L_x_6954:
        /* <DEDUP_REMOVED lines=30> */
.L_x_6964:
[----:B------:R-:W0:Y:S02]  /*eb60*/  F2I.U64.F64.TRUNC R28, R28 ;  /* 0x0000001c001c7311 */ /* 0x000e24000030d800 */
[----:B0-----:R0:W-:Y:S01]  /*eb70*/  STG.E.64 desc[UR36][R4.64], R28 ;  /* 0x0000001c04007986 */ /* 0x0011e2000c101b24 */
[----:B------:R-:W-:Y:S05]  /*eb80*/  BRA `(.L_x_6946) ;  /* 0x00000004009c7947 */ /* 0x000fea0003800000 */
.L_x_6963:
[----:B------:R-:W0:Y:S02]  /*eb90*/  F2I.U32.F64.TRUNC R29, R28 ;  /* 0x0000001c001d7311 */ /* 0x000e24000030d000 */
[----:B0-----:R0:W-:Y:S01]  /*eba0*/  STG.E desc[UR36][R4.64], R29 ;  /* 0x0000001d04007986 */ /* 0x0011e2000c101924 */
[----:B------:R-:W-:Y:S05]  /*ebb0*/  BRA `(.L_x_6946) ;  /* 0x0000000400907947 */ /* 0x000fea0003800000 */
.L_x_6953:
        /* <DEDUP_REMOVED lines=10> */
.L_x_6966:
[----:B------:R-:W-:-:S05]  /*ec60*/  CS2R R30, SRZ ;  /* 0x00000000001e7805 */ /* 0x000fca000001ff00 */
[----:B------:R0:W-:Y:S01]  /*ec70*/  STG.E.128 desc[UR36][R4.64], R28 ;  /* 0x0000001c04007986 */ /* 0x0001e2000c101d24 */
[----:B------:R-:W-:Y:S05]  /*ec80*/  BRA `(.L_x_6946) ;  /* 0x00000004005c7947 */ /* 0x000fea0003800000 */
.L_x_6965:
[----:B------:R-:W-:-:S13]  /*ec90*/  ISETP.NE.AND P0, PT, R0, 0xf, PT ;  /* 0x0000000f0000780c */ /* 0x000fda0003f05270 */
[----:B------:R-:W-:Y:S05]  /*eca0*/  @!P0 BRA `(.L_x_6967) ;  /* 0x0000000400288947 */ /* 0x000fea0003800000 */
[----:B------:R-:W-:-:S13]  /*ecb0*/  ISETP.NE.AND P0, PT, R0, 0x17, PT ;  /* 0x000000170000780c */ /* 0x000fda0003f05270 */
[----:B------:R-:W-:Y:S05]  /*ecc0*/  @!P0 BRA `(.L_x_6968) ;  /* 0x0000000000b08947 */ /* 0x000fea0003800000 */
[----:B------:R-:W-:-:S13]  /*ecd0*/  ISETP.NE.AND P0, PT, R0, 0x18, PT ;  /* 0x000000180000780c */ /* 0x000fda0003f05270 */
[----:B------:R-:W-:Y:S05]  /*ece0*/  @!P0 BRA `(.L_x_6969) ;  /* 0x0000000000448947 */ /* 0x000fea0003800000 */
.L_x_6945:
        /* <DEDUP_REMOVED lines=15> */
[----:B--23--:R-:W-:Y:S05]  /*ede0*/  CALL.ABS.NOINC R14 ;  /* 0x000000000e007343 */ /* 0x00cfea0003c00000 */
.L_x_6970:
[----:B------:R-:W-:Y:S05]  /*edf0*/  BRA `(.L_x_6946) ;  /* 0x0000000400007947 */ /* 0x000fea0003800000 */
.L_x_6969:
        /* <DEDUP_REMOVED lines=21> */
.L_x_6972:
[----:B------:R-:W-:Y:S05]  /*ef50*/  BSYNC.RECONVERGENT B0 ;  /* 0x0000000000007941 */ /* 0x000fea0003800200 */
.L_x_6971:
[----:B------:R-:W-:-:S05]  /*ef60*/  LOP3.LUT R3, R0, 0x80, R3, 0xf8, !PT ;  /* 0x0000008000037812 */ /* 0x000fca00078ef803 */
[----:B------:R4:W-:Y:S01]  /*ef70*/  STG.E.U8 desc[UR36][R4.64], R3 ;  /* 0x0000000304007986 */ /* 0x0009e2000c101124 */
[----:B------:R-:W-:Y:S05]  /*ef80*/  BRA `(.L_x_6946) ;  /* 0x00000000009c7947 */ /* 0x000fea0003800000 */
.L_x_6968:
        /* <DEDUP_REMOVED lines=20> */
.L_x_6974:
[----:B------:R-:W-:Y:S01]  /*f0d0*/  IMAD.MOV.U32 R0, RZ, RZ, 0x7f ;  /* 0x0000007fff007424 */ /* 0x000fe200078e00ff */
[----:B------:R-:W-:-:S04]  /*f0e0*/  ISETP.GT.U32.AND P0, PT, R3, 0x7f800000, PT ;  /* 0x7f8000000300780c */ /* 0x000fc80003f04070 */
[----:B------:R-:W-:-:S09]  /*f0f0*/  SEL R0, R0, 0x7c, P0 ;  /* 0x0000007c00007807 */ /* 0x000fd20000000000 */
.L_x_6975:
[----:B------:R-:W-:Y:S05]  /*f100*/  BSYNC.RECONVERGENT B0 ;  /* 0x0000000000007941 */ /* 0x000fea0003800200 */
.L_x_6973:
[----:B------:R-:W-:-:S04]  /*f110*/  SHF.R.U32.HI R3, RZ, 0x18, R7 ;  /* 0x00000018ff037819 */ /* 0x000fc80000011607 */
[----:B------:R-:W-:-:S05]  /*f120*/  LOP3.LUT R3, R0, 0x80, R3, 0xf8, !PT ;  /* 0x0000008000037812 */ /* 0x000fca00078ef803 */
[----:B------:R2:W-:Y:S01]  /*f130*/  STG.E.U8 desc[UR36][R4.64], R3 ;  /* 0x0000000304007986 */ /* 0x0005e2000c101124 */
[----:B------:R-:W-:Y:S05]  /*f140*/  BRA `(.L_x_6946) ;  /* 0x00000000002c7947 */ /* 0x000fea0003800000 */
.L_x_6967:
        /* <DEDUP_REMOVED lines=11> */
.L_x_6946:
[----:B------:R-:W-:-:S05]  /*f200*/  VIADD R23, R23, 0x80 ;  /* 0x0000008017177836 */ /* 0x000fca0000000000 */
[----:B------:R-:W-:-:S13]  /*f210*/  ISETP.GE.AND P0, PT, R23, R2, PT ;  /* 0x000000021700720c */ /* 0x000fda0003f06270 */
[----:B------:R-:W-:Y:S05]  /*f220*/  @P0 BRA `(.L_x_6940) ;  /* 0x0000001000e80947 */ /* 0x000fea0003800000 */
[----:B------:R-:W5:Y:S01]  /*f230*/  LDCU UR4, c[0x0][0x3b4] ;  /* 0x00007680ff0477ac */ /* 0x000f620008000800 */
[----:B012-4-:R-:W0:Y:S01]  /*f240*/  LDC.64 R4, c[0x0][0x388] ;  /* 0x0000e200ff047b82 */ /* 0x017e220000000a00 */
        /* <DEDUP_REMOVED lines=19> */
.L_x_6979:
[----:B------:R-:W0:Y:S02]  /*f380*/  F2I.S64.F64.TRUNC R24, R24 ;  /* 0x0000001800187311 */ /* 0x000e24000030d900 */
[----:B0-----:R-:W-:-:S05]  /*f390*/  IMAD.MOV.U32 R3, RZ, RZ, R24 ;  /* 0x000000ffff037224 */ /* 0x001fca00078e0018 */
[----:B------:R0:W-:Y:S01]  /*f3a0*/  STG.E.U8 desc[UR36][R4.64], R3 ;  /* 0x0000000304007986 */ /* 0x0001e2000c101124 */
[----:B------:R-:W-:Y:S05]  /*f3b0*/  BRA `(.L_x_6981) ;  /* 0x0000001000807947 */ /* 0x000fea0003800000 */
.L_x_6978:
        /* <DEDUP_REMOVED lines=9> */
.L_x_6983:
[----:B------:R-:W0:Y:S02]  /*f450*/  F2I.F64.TRUNC R25, R24 ;  /* 0x0000001800197311 */ /* 0x000e24000030d100 */
[----:B0-----:R0:W-:Y:S01]  /*f460*/  STG.E desc[UR36][R4.64], R25 ;  /* 0x0000001904007986 */ /* 0x0011e2000c101924 */
[----:B------:R-:W-:Y:S05]  /*f470*/  BRA `(.L_x_6981) ;  /* 0x0000001000507947 */ /* 0x000fea0003800000 */
.L_x_6982:
[----:B------:R-:W0:Y:S02]  /*f480*/  F2I.F64.TRUNC R25, R24 ;  /* 0x0000001800197311 */ /* 0x000e24000030d100 */
[----:B0-----:R0:W-:Y:S01]  /*f490*/  STG.E.U16 desc[UR36][R4.64], R25 ;  /* 0x0000001904007986 */ /* 0x0011e2000c101524 */
[----:B------:R-:W-:Y:S05]  /*f4a0*/  BRA `(.L_x_6981) ;  /* 0x0000001000447947 */ /* 0x000fea0003800000 */
.L_x_6977:
        /* <DEDUP_REMOVED lines=17> */
.L_x_6985:
        /* <DEDUP_REMOVED lines=12> */
.L_x_6984:
        /* <DEDUP_REMOVED lines=18> */
.L_x_6987:
        /* <DEDUP_REMOVED lines=13> */
.L_x_6986:
[----:B------:R0:W-:Y:S01]  /*f870*/  STG.E.64 desc[UR36][R4.64], R24 ;  /* 0x0000001804007986 */ /* 0x0001e2000c101b24 */
[----:B------:R-:W-:Y:S05]  /*f880*/  BRA `(.L_x_6981) ;  /* 0x0000000c004c7947 */ /* 0x000fea0003800000 */
.L_x_6976:
        /* <DEDUP_REMOVED lines=13> */
.L_x_6991:
        /* <DEDUP_REMOVED lines=26> */
.L_x_6994:
[----:B------:R-:W-:-:S04]  /*fb00*/  SHF.R.U32.HI R3, RZ, 0x18, R7 ;  /* 0x00000018ff037819 */ /* 0x000fc80000011607 */
[----:B------:R-:W-:-:S07]  /*fb10*/  LOP3.LUT R0, R0, 0x80, R3, 0xf8, !PT ;  /* 0x0000008000007812 */ /* 0x000fce00078ef803 */
.L_x_6993:
[----:B------:R-:W-:Y:S05]  /*fb20*/  BSYNC.RECONVERGENT B0 ;  /* 0x0000000000007941 */ /* 0x000fea0003800200 */
.L_x_6992:
[----:B------:R0:W-:Y:S01]  /*fb30*/  STG.E.U8 desc[UR36][R4.64], R0 ;  /* 0x0000000004007986 */ /* 0x0001e2000c101124 */
[----:B------:R-:W-:Y:S05]  /*fb40*/  BRA `(.L_x_6981) ;  /* 0x00000008009c7947 */ /* 0x000fea0003800000 */
.L_x_6990:
        /* <DEDUP_REMOVED lines=26> */
.L_x_6997:
[----:B------:R-:W-:-:S04]  /*fcf0*/  SHF.R.U32.HI R3, RZ, 0x18, R7 ;  /* 0x00000018ff037819 */ /* 0x000fc80000011607 */
[----:B------:R-:W-:-:S07]  /*fd00*/  LOP3.LUT R0, R0, 0x80, R3, 0xf8, !PT ;  /* 0x0000008000007812 */ /* 0x000fce00078ef803 */
.L_x_6996:
[----:B------:R-:W-:Y:S05]  /*fd10*/  BSYNC.RECONVERGENT B0 ;  /* 0x0000000000007941 */ /* 0x000fea0003800200 */
.L_x_6995:
[----:B------:R0:W-:Y:S01]  /*fd20*/  STG.E.U8 desc[UR36][R4.64], R0 ;  /* 0x0000000004007986 */ /* 0x0001e2000c101124 */
[----:B------:R-:W-:Y:S05]  /*fd30*/  BRA `(.L_x_6981) ;  /* 0x0000000800207947 */ /* 0x000fea0003800000 */
.L_x_6989:
        /* <DEDUP_REMOVED lines=30> */
.L_x_6999:
[----:B------:R-:W0:Y:S02]  /*ff20*/  F2I.U64.F64.TRUNC R24, R24 ;  /* 0x0000001800187311 */ /* 0x000e24000030d800 */
[----:B0-----:R0:W-:Y:S01]  /*ff30*/  STG.E.64 desc[UR36][R4.64], R24 ;  /* 0x0000001804007986 */ /* 0x0011e2000c101b24 */
[----:B------:R-:W-:Y:S05]  /*ff40*/  BRA `(.L_x_6981) ;  /* 0x00000004009c7947 */ /* 0x000fea0003800000 */
.L_x_6998:
[----:B------:R-:W0:Y:S02]  /*ff50*/  F2I.U32.F64.TRUNC R25, R24 ;  /* 0x0000001800197311 */ /* 0x000e24000030d000 */
[----:B0-----:R0:W-:Y:S01]  /*ff60*/  STG.E desc[UR36][R4.64], R25 ;  /* 0x0000001904007986 */ /* 0x0011e2000c101924 */
[----:B------:R-:W-:Y:S05]  /*ff70*/  BRA `(.L_x_6981) ;  /* 0x0000000400907947 */ /* 0x000fea0003800000 */
.L_x_6988:
        /* <DEDUP_REMOVED lines=10> */
.L_x_7001:
[----:B------:R-:W-:-:S05]  /*10020*/  CS2R R26, SRZ ;  /* 0x00000000001a7805 */ /* 0x000fca000001ff00 */
[----:B------:R0:W-:Y:S01]  /*10030*/  STG.E.128 desc[UR36][R4.64], R24 ;  /* 0x0000001804007986 */ /* 0x0001e2000c101d24 */
[----:B------:R-:W-:Y:S05]  /*10040*/  BRA `(.L_x_6981) ;  /* 0x00000004005c7947 */ /* 0x000fea0003800000 */
.L_x_7000:
[----:B------:R-:W-:-:S13]  /*10050*/  ISETP.NE.AND P0, PT, R0, 0xf, PT ;  /* 0x0000000f0000780c */ /* 0x000fda0003f05270 */
[----:B------:R-:W-:Y:S05]  /*10060*/  @!P0 BRA `(.L_x_7002) ;  /* 0x0000000400288947 */ /* 0x000fea0003800000 */
[----:B------:R-:W-:-:S13]  /*10070*/  ISETP.NE.AND P0, PT, R0, 0x17, PT ;  /* 0x000000170000780c */ /* 0x000fda0003f05270 */
[----:B------:R-:W-:Y:S05]  /*10080*/  @!P0 BRA `(.L_x_7003) ;  /* 0x0000000000b08947 */ /* 0x000fea0003800000 */
[----:B------:R-:W-:-:S13]  /*10090*/  ISETP.NE.AND P0, PT, R0, 0x18, PT ;  /* 0x000000180000780c */ /* 0x000fda0003f05270 */
[----:B------:R-:W-:Y:S05]  /*100a0*/  @!P0 BRA `(.L_x_7004) ;  /* 0x0000000000448947 */ /* 0x000fea0003800000 */
.L_x_6980:
[----:B------:R-:W-:Y:S01]  /*100b0*/  MOV R0, 0x0 ;  /* 0x0000000000007802 */ /* 0x000fe20000000f00 */
[----:B------:R-:W0:Y:S01]  /*100c0*/  LDCU.64 UR4, c[0x4][0x128] ;  /* 0x01002500ff0477ac */ /* 0x000e220008000a00 */
[----:B------:R-:W-:Y:S02]  /*100d0*/  IMAD.MOV.U32 R8, RZ, RZ, 0x65 ;  /* 0x00000065ff087424 */ /* 0x000fe400078e00ff */
[----:B------:R1:W2:Y:S01]  /*100e0*/  LDC.64 R14, c[0x4][R0] ;  /* 0x01000000000e7b82 */ /* 0x0002a20000000a00 */
[----:B------:R-:W4:Y:S01]  /*100f0*/  LDCU.64 UR6, c[0x4][0x130] ;  /* 0x01002600ff0677ac */ /* 0x000f220008000a00 */
[----:B------:R-:W-:Y:S02]  /*10100*/  IMAD.MOV.U32 R12, RZ, RZ, 0x1 ;  /* 0x00000001ff0c7424 */ /* 0x000fe400078e00ff */
[----:B------:R-:W-:Y:S01]  /*10110*/  IMAD.MOV.U32 R13, RZ, RZ, RZ ;  /* 0x000000ffff0d7224 */ /* 0x000fe200078e00ff */
[----:B------:R-:W5:Y:S01]  /*10120*/  LDCU.64 UR8, c[0x4][0x10] ;  /* 0x01000200ff0877ac */ /* 0x000f620008000a00 */
[----:B0-----:R-:W-:-:S02]  /*10130*/  IMAD.U32 R4, RZ, RZ, UR4 ;  /* 0x00000004ff047e24 */ /* 0x001fc4000f8e00ff */
[----:B------:R-:W-:Y:S02]  /*10140*/  IMAD.U32 R5, RZ, RZ, UR5 ;  /* 0x00000005ff057e24 */ /* 0x000fe4000f8e00ff */
[----:B----4-:R-:W-:Y:S02]  /*10150*/  IMAD.U32 R6, RZ, RZ, UR6 ;  /* 0x00000006ff067e24 */ /* 0x010fe4000f8e00ff */
[----:B------:R-:W-:Y:S02]  /*10160*/  IMAD.U32 R7, RZ, RZ, UR7 ;  /* 0x00000007ff077e24 */ /* 0x000fe4000f8e00ff */
[----:B-----5:R-:W-:Y:S02]  /*10170*/  IMAD.U32 R10, RZ, RZ, UR8 ;  /* 0x00000008ff0a7e24 */ /* 0x020fe4000f8e00ff */
[----:B-1----:R-:W-:-:S07]  /*10180*/  IMAD.U32 R11, RZ, RZ, UR9 ;  /* 0x00000009ff0b7e24 */ /* 0x002fce000f8e00ff */
[----:B------:R-:W-:-:S07]  /*10190*/  LEPC R20, `(.L_x_7005) ;  /* 0x000000001014794e */ /* 0x000fce0000000000 */
[----:B--23--:R-:W-:Y:S05]  /*101a0*/  CALL.ABS.NOINC R14 ;  /* 0x000000000e007343 */ /* 0x00cfea0003c00000 */
.L_x_7005:
[----:B------:R-:W-:Y:S05]  /*101b0*/  BRA `(.L_x_6981) ;  /* 0x0000000400007947 */ /* 0x000fea0003800000 */
.L_x_7004:
        /* <DEDUP_REMOVED lines=21> */
.L_x_7007:
[----:B------:R-:W-:Y:S05]  /*10310*/  BSYNC.RECONVERGENT B0 ;  /* 0x0000000000007941 */ /* 0x000fea0003800200 */
.L_x_7006:
[----:B------:R-:W-:-:S05]  /*10320*/  LOP3.LUT R3, R0, 0x80, R3, 0xf8, !PT ;  /* 0x0000008000037812 */ /* 0x000fca00078ef803 */
[----:B------:R0:W-:Y:S01]  /*10330*/  STG.E.U8 desc[UR36][R4.64], R3 ;  /* 0x0000000304007986 */ /* 0x0001e2000c101124 */
[----:B------:R-:W-:Y:S05]  /*10340*/  BRA `(.L_x_6981) ;  /* 0x00000000009c7947 */ /* 0x000fea0003800000 */
.L_x_7003:
        /* <DEDUP_REMOVED lines=20> */
.L_x_7009:
[----:B------:R-:W-:Y:S01]  /*10490*/  IMAD.MOV.U32 R0, RZ, RZ, 0x7f ;  /* 0x0000007fff007424 */ /* 0x000fe200078e00ff */
[----:B------:R-:W-:-:S04]  /*104a0*/  ISETP.GT.U32.AND P0, PT, R3, 0x7f800000, PT ;  /* 0x7f8000000300780c */ /* 0x000fc80003f04070 */
[----:B------:R-:W-:-:S09]  /*104b0*/  SEL R0, R0, 0x7c, P0 ;  /* 0x0000007c00007807 */ /* 0x000fd20000000000 */
.L_x_7010:
[----:B------:R-:W-:Y:S05]  /*104c0*/  BSYNC.RECONVERGENT B0 ;  /* 0x0000000000007941 */ /* 0x000fea0003800200 */
.L_x_7008:
[----:B------:R-:W-:-:S04]  /*104d0*/  SHF.R.U32.HI R3, RZ, 0x18, R7 ;  /* 0x00000018ff037819 */ /* 0x000fc80000011607 */
[----:B------:R-:W-:-:S05]  /*104e0*/  LOP3.LUT R3, R0, 0x80, R3, 0xf8, !PT ;  /* 0x0000008000037812 */ /* 0x000fca00078ef803 */
[----:B------:R0:W-:Y:S01]  /*104f0*/  STG.E.U8 desc[UR36][R4.64], R3 ;  /* 0x0000000304007986 */ /* 0x0001e2000c101124 */
[----:B------:R-:W-:Y:S05]  /*10500*/  BRA `(.L_x_6981) ;  /* 0x00000000002c7947 */ /* 0x000fea0003800000 */
.L_x_7002:
        /* <DEDUP_REMOVED lines=11> */
.L_x_6981:
[----:B------:R-:W-:-:S07]  /*105c0*/  VIADD R23, R23, 0x80 ;  /* 0x0000008017177836 */ /* 0x000fce0000000000 */
.L_x_6940:
[----:B------:R-:W-:Y:S05]  /*105d0*/  BSYNC.RECONVERGENT B6 ;  /* 0x0000000000067941 */ /* 0x000fea0003800200 */
.L_x_6939:
[----:B------:R-:W-:-:S13]  /*105e0*/  ISETP.GE.AND P0, PT, R23, R2, PT ;  /* 0x000000021700720c */ /* 0x000fda0003f06270 */
[----:B------:R-:W-:Y:S05]  /*105f0*/  @P0 EXIT ;  /* 0x000000000000094d */ /* 0x000fea0003800000 */
[----:B012-4-:R-:W0:Y:S01]  /*10600*/  LDC.64 R2, c[0x0][0x388] ;  /* 0x0000e200ff027b82 */ /* 0x017e220000000a00 */
        /* <DEDUP_REMOVED lines=19> */
.L_x_7014:
[----:B------:R-:W0:Y:S02]  /*10740*/  F2I.S64.F64.TRUNC R16, R16 ;  /* 0x0000001000107311 */ /* 0x000e24000030d900 */
[----:B0-----:R-:W-:-:S05]  /*10750*/  IMAD.MOV.U32 R5, RZ, RZ, R16 ;  /* 0x000000ffff057224 */ /* 0x001fca00078e0010 */
[----:B------:R-:W-:Y:S01]  /*10760*/  STG.E.U8 desc[UR36][R2.64], R5 ;  /* 0x0000000502007986 */ /* 0x000fe2000c101124 */
[----:B------:R-:W-:Y:S05]  /*10770*/  EXIT ;  /* 0x000000000000794d */ /* 0x000fea0003800000 */
.L_x_7013:
        /* <DEDUP_REMOVED lines=9> */
.L_x_7017:
[----:B------:R-:W0:Y:S02]  /*10810*/  F2I.F64.TRUNC R17, R16 ;  /* 0x0000001000117311 */ /* 0x000e24000030d100 */
[----:B0-----:R-:W-:Y:S01]  /*10820*/  STG.E desc[UR36][R2.64], R17 ;  /* 0x0000001102007986 */ /* 0x001fe2000c101924 */
[----:B------:R-:W-:Y:S05]  /*10830*/  EXIT ;  /* 0x000000000000794d */ /* 0x000fea0003800000 */
.L_x_7016:
[----:B------:R-:W0:Y:S02]  /*10840*/  F2I.F64.TRUNC R17, R16 ;  /* 0x0000001000117311 */ /* 0x000e24000030d100 */
[----:B0-----:R-:W-:Y:S01]  /*10850*/  STG.E.U16 desc[UR36][R2.64], R17 ;  /* 0x0000001102007986 */ /* 0x001fe2000c101524 */
[----:B------:R-:W-:Y:S05]  /*10860*/  EXIT ;  /* 0x000000000000794d */ /* 0x000fea0003800000 */
.L_x_7012:
        /* <DEDUP_REMOVED lines=17> */
.L_x_7019:
        /* <DEDUP_REMOVED lines=12> */
.L_x_7018:
        /* <DEDUP_REMOVED lines=18> */
.L_x_7021:
        /* <DEDUP_REMOVED lines=13> */
.L_x_7020:
[----:B------:R-:W-:Y:S01]  /*10c30*/  STG.E.64 desc[UR36][R2.64], R16 ;  /* 0x0000001002007986 */ /* 0x000fe2000c101b24 */
[----:B------:R-:W-:Y:S05]  /*10c40*/  EXIT ;  /* 0x000000000000794d */ /* 0x000fea0003800000 */
.L_x_7011:
        /* <DEDUP_REMOVED lines=13> */
.L_x_7025:
        /* <DEDUP_REMOVED lines=26> */
.L_x_7028:
[----:B------:R-:W-:-:S04]  /*10ec0*/  SHF.R.U32.HI R5, RZ, 0x18, R5 ;  /* 0x00000018ff057819 */ /* 0x000fc80000011605 */
[----:B------:R-:W-:-:S07]  /*10ed0*/  LOP3.LUT R0, R0, 0x80, R5, 0xf8, !PT ;  /* 0x0000008000007812 */ /* 0x000fce00078ef805 */
.L_x_7027:
[----:B------:R-:W-:Y:S05]  /*10ee0*/  BSYNC.RECONVERGENT B0 ;  /* 0x0000000000007941 */ /* 0x000fea0003800200 */
.L_x_7026:
[----:B------:R-:W-:Y:S01]  /*10ef0*/  STG.E.U8 desc[UR36][R2.64], R0 ;  /* 0x0000000002007986 */ /* 0x000fe2000c101124 */
[----:B------:R-:W-:Y:S05]  /*10f00*/  EXIT ;  /* 0x000000000000794d */ /* 0x000fea0003800000 */
.L_x_7024:
        /* <DEDUP_REMOVED lines=26> */
.L_x_7031:
[----:B------:R-:W-:-:S04]  /*110b0*/  SHF.R.U32.HI R5, RZ, 0x18, R5 ;  /* 0x00000018ff057819 */ /* 0x000fc80000011605 */
[----:B------:R-:W-:-:S07]  /*110c0*/  LOP3.LUT R0, R0, 0x80, R5, 0xf8, !PT ;  /* 0x0000008000007812 */ /* 0x000fce00078ef805 */
.L_x_7030:
[----:B------:R-:W-:Y:S05]  /*110d0*/  BSYNC.RECONVERGENT B0 ;  /* 0x0000000000007941 */ /* 0x000fea0003800200 */
.L_x_7029:
[----:B------:R-:W-:Y:S01]  /*110e0*/  STG.E.U8 desc[UR36][R2.64], R0 ;  /* 0x0000000002007986 */ /* 0x000fe2000c101124 */
[----:B------:R-:W-:Y:S05]  /*110f0*/  EXIT ;  /* 0x000000000000794d */ /* 0x000fea0003800000 */
.L_x_7023:
        /* <DEDUP_REMOVED lines=30> */
.L_x_7033:
[----:B------:R-:W0:Y:S02]  /*112e0*/  F2I.U64.F64.TRUNC R16, R16 ;  /* 0x0000001000107311 */ /* 0x000e24000030d800 */
[----:B0-----:R-:W-:Y:S01]  /*112f0*/  STG.E.64 desc[UR36][R2.64], R16 ;  /* 0x0000001002007986 */ /* 0x001fe2000c101b24 */
[----:B------:R-:W-:Y:S05]  /*11300*/  EXIT ;  /* 0x000000000000794d */ /* 0x000fea0003800000 */
.L_x_7032:
[----:B------:R-:W0:Y:S02]  /*11310*/  F2I.U32.F64.TRUNC R17, R16 ;  /* 0x0000001000117311 */ /* 0x000e24000030d000 */
[----:B0-----:R-:W-:Y:S01]  /*11320*/  STG.E desc[UR36][R2.64], R17 ;  /* 0x0000001102007986 */ /* 0x001fe2000c101924 */
[----:B------:R-:W-:Y:S05]  /*11330*/  EXIT ;  /* 0x000000000000794d */ /* 0x000fea0003800000 */
.L_x_7022:
        /* <DEDUP_REMOVED lines=10> */
.L_x_7035:
[----:B------:R-:W-:-:S05]  /*113e0*/  CS2R R18, SRZ ;  /* 0x0000000000127805 */ /* 0x000fca000001ff00 */
[----:B------:R-:W-:Y:S01]  /*113f0*/  STG.E.128 desc[UR36][R2.64], R16 ;  /* 0x0000001002007986 */ /* 0x000fe2000c101d24 */
[----:B------:R-:W-:Y:S05]  /*11400*/  EXIT ;  /* 0x000000000000794d */ /* 0x000fea0003800000 */
.L_x_7034:
[----:B------:R-:W-:-:S13]  /*11410*/  ISETP.NE.AND P0, PT, R0, 0xf, PT ;  /* 0x0000000f0000780c */ /* 0x000fda0003f05270 */
[----:B------:R-:W-:Y:S05]  /*11420*/  @!P0 BRA `(.L_x_7036) ;  /* 0x0000000400288947 */ /* 0x000fea0003800000 */
[----:B------:R-:W-:-:S13]  /*11430*/  ISETP.NE.AND P0, PT, R0, 0x17, PT ;  /* 0x000000170000780c */ /* 0x000fda0003f05270 */
[----:B------:R-:W-:Y:S05]  /*11440*/  @!P0 BRA `(.L_x_7037) ;  /* 0x0000000000b08947 */ /* 0x000fea0003800000 */
[----:B------:R-:W-:-:S13]  /*11450*/  ISETP.NE.AND P0, PT, R0, 0x18, PT ;  /* 0x000000180000780c */ /* 0x000fda0003f05270 */
[----:B------:R-:W-:Y:S05]  /*11460*/  @!P0 BRA `(.L_x_7038) ;  /* 0x0000000000448947 */ /* 0x000fea0003800000 */
.L_x_7015:
        /* <DEDUP_REMOVED lines=16> */
.L_x_7039:
[----:B------:R-:W-:Y:S05]  /*11570*/  EXIT ;  /* 0x000000000000794d */ /* 0x000fea0003800000 */
.L_x_7038:
        /* <DEDUP_REMOVED lines=21> */
.L_x_7041:
[----:B------:R-:W-:Y:S05]  /*116d0*/  BSYNC.RECONVERGENT B0 ;  /* 0x0000000000007941 */ /* 0x000fea0003800200 */
.L_x_7040:
[----:B------:R-:W-:-:S05]  /*116e0*/  LOP3.LUT R5, R0, 0x80, R5, 0xf8, !PT ;  /* 0x0000008000057812 */ /* 0x000fca00078ef805 */
[----:B------:R-:W-:Y:S01]  /*116f0*/  STG.E.U8 desc[UR36][R2.64], R5 ;  /* 0x0000000502007986 */ /* 0x000fe2000c101124 */
[----:B------:R-:W-:Y:S05]  /*11700*/  EXIT ;  /* 0x000000000000794d */ /* 0x000fea0003800000 */
.L_x_7037:
        /* <DEDUP_REMOVED lines=20> */
.L_x_7043:
[----:B------:R-:W-:Y:S01]  /*11850*/  IMAD.MOV.U32 R0, RZ, RZ, 0x7f ;  /* 0x0000007fff007424 */ /* 0x000fe200078e00ff */
[----:B------:R-:W-:-:S04]  /*11860*/  ISETP.GT.U32.AND P0, PT, R4, 0x7f800000, PT ;  /* 0x7f8000000400780c */ /* 0x000fc80003f04070 */
[----:B------:R-:W-:-:S09]  /*11870*/  SEL R0, R0, 0x7c, P0 ;  /* 0x0000007c00007807 */ /* 0x000fd20000000000 */
.L_x_7044:
[----:B------:R-:W-:Y:S05]  /*11880*/  BSYNC.RECONVERGENT B0 ;  /* 0x0000000000007941 */ /* 0x000fea0003800200 */
.L_x_7042:
[----:B------:R-:W-:-:S04]  /*11890*/  SHF.R.U32.HI R5, RZ, 0x18, R5 ;  /* 0x00000018ff057819 */ /* 0x000fc80000011605 */
[----:B------:R-:W-:-:S05]  /*118a0*/  LOP3.LUT R5, R0, 0x80, R5, 0xf8, !PT ;  /* 0x0000008000057812 */ /* 0x000fca00078ef805 */
[----:B------:R-:W-:Y:S01]  /*118b0*/  STG.E.U8 desc[UR36][R2.64], R5 ;  /* 0x0000000502007986 */ /* 0x000fe2000c101124 */
[----:B------:R-:W-:Y:S05]  /*118c0*/  EXIT ;  /* 0x000000000000794d */ /* 0x000fea0003800000 */
.L_x_7036:
        /* <DEDUP_REMOVED lines=12> */
.L_x_7045:
        /* <DEDUP_REMOVED lines=15> */
.L_x_12408:


//--------------------- .text._ZN2at6native18elementwise_kernelILi128ELi2EZNS0_22gpu_kernel_impl_nocastIZZZNS0_26GeluBackwardCUDAKernelImplERNS_18TensorIteratorBaseENS0_8GeluTypeEENKUlvE_clEvENKUlvE_clEvEUlddE_EEvS4_RKT_EUliE_EEviT1_ --------------------------
	.section	.text._ZN2at6native18elementwise_kernelILi128ELi2EZNS0_22gpu_kernel_impl_nocastIZZZNS0_26GeluBackwardCUDAKernelImplERNS_18TensorIteratorBaseENS0_8GeluTypeEENKUlvE_clEvENKUlvE_clEvEUlddE_EEvS4_RKT_EUliE_EEviT1_,"ax",@progbits
	.align	128
        .global         _ZN2at6native18elementwise_kernelILi128ELi2EZNS0_22gpu_kernel_impl_nocastIZZZNS0_26GeluBackwardCUDAKernelImplERNS_18TensorIteratorBaseENS0_8GeluTypeEENKUlvE_clEvENKUlvE_clEvEUlddE_EEvS4_RKT_EUliE_EEviT1_
        .type           _ZN2at6native18elementwise_kernelILi128ELi2EZNS0_22gpu_kernel_impl_nocastIZZZNS0_26GeluBackwardCUDAKernelImplERNS_18TensorIteratorBaseENS0_8GeluTypeEENKUlvE_clEvENKUlvE_clEvEUlddE_EEvS4_RKT_EUliE_EEviT1_,@function
        .size           _ZN2at6native18elementwise_kernelILi128ELi2EZNS0_22gpu_kernel_impl_nocastIZZZNS0_26GeluBackwardCUDAKernelImplERNS_18TensorIteratorBaseENS0_8GeluTypeEENKUlvE_clEvENKUlvE_clEvEUlddE_EEvS4_RKT_EUliE_EEviT1_,(.L_x_12409 - _ZN2at6native18elementwise_kernelILi128ELi2EZNS0_22gpu_kernel_impl_nocastIZZZNS0_26GeluBackwardCUDAKernelImplERNS_18TensorIteratorBaseENS0_8GeluTypeEENKUlvE_clEvENKUlvE_clEvEUlddE_EEvS4_RKT_EUliE_EEviT1_)
        .other          _ZN2at6native18elementwise_kernelILi128ELi2EZNS0_22gpu_kernel_impl_nocastIZZZNS0_26GeluBackwardCUDAKernelImplERNS_18TensorIteratorBaseENS0_8GeluTypeEENKUlvE_clEvENKUlvE_clEvEUlddE_EEvS4_RKT_EUliE_EEviT1_,@"STO_CUDA_ENTRY STV_DEFAULT"
_ZN2at6native18elementwise_kernelILi128ELi2EZNS0_22gpu_kernel_impl_nocastIZZZNS0_26GeluBackwardCUDAKernelImplERNS_18TensorIteratorBaseENS0_8GeluTypeEENKUlvE_clEvENKUlvE_clEvEUlddE_EEvS4_RKT_EUliE_EEviT1_:
.text._ZN2at6native18elementwise_kernelILi128ELi2EZNS0_22gpu_kernel_impl_nocastIZZZNS0_26GeluBackwardCUDAKernelImplERNS_18TensorIteratorBaseENS0_8GeluTypeEENKUlvE_clEvENKUlvE_clEvEUlddE_EEvS4_RKT_EUliE_EEviT1_:
        /* <DEDUP_REMOVED lines=13> */
[----:B------:R-:W0:Y:S08]  /*00d0*/  LDC.64 R4, c[0x0][0x5f8] ;  /* 0x00017e00ff047b82 */ /* 0x000e300000000a00 */
[----:B------:R-:W1:Y:S01]  /*00e0*/  LDC.64 R6, c[0x0][0x5f0] ;  /* 0x00017c00ff067b82 */ /* 0x000e620000000a00 */
[----:B0-----:R-:W2:Y:S04]  /*00f0*/  LDG.E.64 R4, desc[UR6][R4.64] ;  /* 0x0000000604047981 */ /* 0x001ea8000c1e1b00 */
[----:B-1----:R-:W5:Y:S01]  /*0100*/  LDG.E.64 R6, desc[UR6][R6.64] ;  /* 0x0000000606067981 */ /* 0x002f62000c1e1b00 */
[----:B------:R-:W-:Y:S01]  /*0110*/  UMOV UR8, 0x6d4801f7 ;  /* 0x6d4801f700087882 */ /* 0x000fe20000000000 */
[----:B------:R-:W-:Y:S01]  /*0120*/  UMOV UR9, 0x3fa6e4e2 ;  /* 0x3fa6e4e200097882 */ /* 0x000fe20000000000 */
[----:B------:R-:W-:Y:S01]  /*0130*/  UMOV UR10, 0x24dd2f1a ;  /* 0x24dd2f1a000a7882 */ /* 0x000fe20000000000 */
[----:B------:R-:W-:Y:S01]  /*0140*/  UMOV UR11, 0x3fe4f922 ;  /* 0x3fe4f922000b7882 */ /* 0x000fe20000000000 */
[----:B--2---:R-:W0:-:S15]  /*0150*/  DMUL R8, R4, R4 ;  /* 0x0000000404087228 */ /* 0x004e1e0000000000 */
        /* <DEDUP_REMOVED lines=16> */
[----:B0-----:R-:W0:Y:S02]  /*0260*/  DMUL R10, R10, UR8 ;  /* 0x000000080a0a7c28 */ /* 0x001e240008000000 */
[----:B0-----:R-:W-:Y:S02]  /*0270*/  LOP3.LUT R13, R11, 0x7fffffff, RZ, 0xc0, !PT ;  /* 0x7fffffff0b0d7812 */ /* 0x001fe400078ec0ff */
[----:B------:R-:W-:-:S15]  /*0280*/  MOV R12, R10 ;  /* 0x0000000a000c7202 */ /* 0x000fde0000000f00 */
[----:B------:R-:W-:-:S15]  /*0290*/  NOP ;  /* 0x0000000000007918 */ /* 0x000fde0000000000 */
[----:B------:R-:W-:-:S15]  /*02a0*/  NOP ;  /* 0x0000000000007918 */ /* 0x000fde0000000000 */
[----:B------:R-:W-:-:S15]  /*02b0*/  NOP ;  /* 0x0000000000007918 */ /* 0x000fde0000000000 */
        /* <DEDUP_REMOVED lines=10> */
[----:B------:R-:W-:Y:S02]  /*0360*/  MOV R20, 0xf89b6999 ;  /* 0xf89b699900147802 */ /* 0x000fe40000000f00 */
[----:B------:R-:W-:-:S15]  /*0370*/  MOV R21, 0x3e928a27 ;  /* 0x3e928a2700157802 */ /* 0x000fde0000000f00 */
        /* <DEDUP_REMOVED lines=132> */
[----:B0-----:R-:W-:Y:S02]  /*0bc0*/  MOV R16, 0x0 ;  /* 0x0000000000107802 */ /* 0x001fe40000000f00 */
[----:B------:R-:W-:-:S15]  /*0bd0*/  MOV R17, 0x40000000 ;  /* 0x4000000000117802 */ /* 0x000fde0000000f00 */
        /* <DEDUP_REMOVED lines=8> */
.L_x_7049:
[----:B------:R-:W-:Y:S01]  /*0c60*/  MOV R14, 0x420afc3d ;  /* 0x420afc3d000e7802 */ /* 0x000fe20000000f00 */
[----:B------:R-:W-:Y:S01]  /*0c70*/  UMOV UR10, 0xe2f5e964 ;  /* 0xe2f5e964000a7882 */ /* 0x000fe20000000000 */
[----:B------:R-:W-:Y:S01]  /*0c80*/  MOV R15, 0x3f14359f ;  /* 0x3f14359f000f7802 */ /* 0x000fe20000000f00 */
        /* <DEDUP_REMOVED lines=80> */
.L_x_7050:
[----:B-1----:R-:W-:Y:S01]  /*1190*/  DADD R12, R10, 1 ;  /* 0x3ff000000a0c7429 */ /* 0x002fe20000000000 */
[----:B------:R-:W-:-:S15]  /*11a0*/  IADD3 R3, PT, PT, R3, 0x80, RZ ;  /* 0x0000008003037810 */ /* 0x000fde0007ffe0ff */
        /* <DEDUP_REMOVED lines=14> */
[----:B-1----:R1:W-:Y:S02]  /*1290*/  DMUL R4, R4, R10 ;  /* 0x0000000a04047228 */ /* 0x0023e40000000000 */
[----:B-1----:R-:W-:Y:S02]  /*12a0*/  MOV R10, 0xd1f60179 ;  /* 0xd1f60179000a7802 */ /* 0x002fe40000000f00 */
[----:B------:R-:W-:-:S15]  /*12b0*/  MOV R11, 0x3fc12ba9 ;  /* 0x3fc12ba9000b7802 */ /* 0x000fde0000000f00 */
[----:B------:R-:W-:-:S15]  /*12c0*/  NOP ;  /* 0x0000000000007918 */ /* 0x000fde0000000000 */
[----:B------:R-:W-:-:S15]  /*12d0*/  NOP ;  /* 0x0000000000007918 */ /* 0x000fde0000000000 */
[----:B------:R-:W-:-:S15]  /*12e0*/  NOP ;  /* 0x0000000000007918 */ /* 0x000fde0000000000 */
[----:B------:R-:W1:-:S15]  /*12f0*/  DFMA R8, R8, R10, 1 ;  /* 0x3ff000000808742b */ /* 0x000e5e000000000a */
[----:B------:R-:W-:-:S15]  /*1300*/  NOP ;  /* 0x0000000000007918 */ /* 0x000fde0000000000 */
[----:B------:R-:W-:-:S15]  /*1310*/  NOP ;  /* 0x0000000000007918 */ /* 0x000fde0000000000 */
[----:B------:R-:W-:-:S15]  /*1320*/  NOP ;  /* 0x0000000000007918 */ /* 0x000fde0000000000 */
[----:B------:R-:W-:-:S04]  /*1330*/  NOP ;  /* 0x0000000000007918 */ /* 0x000fc80000000000 */
[----:B-1----:R-:W1:-:S15]  /*1340*/  DMUL R8, R8, UR8 ;  /* 0x0000000808087c28 */ /* 0x002e5e0008000000 */
[----:B------:R-:W-:-:S15]  /*1350*/  NOP ;  /* 0x0000000000007918 */ /* 0x000fde0000000000 */
[----:B------:R-:W-:-:S15]  /*1360*/  NOP ;  /* 0x0000000000007918 */ /* 0x000fde0000000000 */
[----:B------:R-:W-:-:S15]  /*1370*/  NOP ;  /* 0x0000000000007918 */ /* 0x000fde0000000000 */
[----:B------:R-:W-:-:S04]  /*1380*/  NOP ;  /* 0x0000000000007918 */ /* 0x000fc80000000000 */
[----:B-1----:R1:W2:Y:S02]  /*1390*/  DMUL R4, R8, R4 ;  /* 0x0000000408047228 */ /* 0x0022a40000000000 */
[----:B-1----:R-:W1:-:S15]  /*13a0*/  LDC.64 R8, c[0x0][0x5e8] ;  /* 0x00017a00ff087b82 */ /* 0x002e5e0000000a00 */
[----:B------:R-:W-:-:S15]  /*13b0*/  NOP ;  /* 0x0000000000007918 */ /* 0x000fde0000000000 */
[----:B------:R-:W-:-:S15]  /*13c0*/  NOP ;  /* 0x0000000000007918 */ /* 0x000fde0000000000 */
[----:B------:R-:W-:-:S15]  /*13d0*/  NOP ;  /* 0x0000000000007918 */ /* 0x000fde0000000000 */
[----:B------:R-:W-:-:S02]  /*13e0*/  NOP ;  /* 0x0000000000007918 */ /* 0x000fc40000000000 */
[----:B--2---:R-:W2:-:S15]  /*13f0*/  DFMA R4, R12, 0.5, R4 ;  /* 0x3fe000000c04782b */ /* 0x004e9e0000000004 */
[----:B------:R-:W-:-:S15]  /*1400*/  NOP ;  /* 0x0000000000007918 */ /* 0x000fde0000000000 */
[----:B------:R-:W-:-:S15]  /*1410*/  NOP ;  /* 0x0000000000007918 */ /* 0x000fde0000000000 */
[----:B------:R-:W-:-:S15]  /*1420*/  NOP ;  /* 0x0000000000007918 */ /* 0x000fde0000000000 */
[----:B------:R-:W-:-:S04]  /*1430*/  NOP ;  /* 0x0000000000007918 */ /* 0x000fc80000000000 */
[----:B--2--5:R-:W1:Y:S02]  /*1440*/  DMUL R4, R6, R4 ;  /* 0x0000000406047228 */ /* 0x024e640000000000 */
[----:B-1----:R1:W-:Y:S02]  /*1450*/  STG.E.64 desc[UR6][R8.64], R4 ;  /* 0x0000000408007986 */ /* 0x0023e4000c101b06 */
.L_x_7048:
[----:B------:R-:W-:Y:S05]  /*1460*/  BSYNC.RECONVERGENT B0 ;  /* 0x0000000000007941 */ /* 0x000fea0003800200 */
.L_x_7047:
[----:B------:R-:W-:-:S13]  /*1470*/  ISETP.GE.AND P0, PT, R3, UR4, PT ;  /* 0x0000000403007c0c */ /* 0x000fda000bf06270 */
[----:B------:R-:W-:Y:S05]  /*1480*/  @P0 EXIT ;  /* 0x000000000000094d */ /* 0x000fea0003800000 */
[----:B------:R-:W2:Y:S08]  /*1490*/  LDC.64 R2, c[0x0][0x5f8] ;  /* 0x00017e00ff027b82 */ /* 0x000eb00000000a00 */
[----:B-1----:R-:W1:Y:S01]  /*14a0*/  LDC.64 R4, c[0x0][0x5f0] ;  /* 0x00017c00ff047b82 */ /* 0x002e620000000a00 */
[----:B--2---:R-:W2:Y:S04]  /*14b0*/  LDG.E.64 R2, desc[UR6][R2.64] ;  /* 0x0000000602027981 */ /* 0x004ea8000c1e1b00 */
[----:B-1----:R-:W5:Y:S01]  /*14c0*/  LDG.E.64 R4, desc[UR6][R4.64] ;  /* 0x0000000604047981 */ /* 0x002f62000c1e1b00 */
[----:B------:R-:W-:Y:S01]  /*14d0*/  UMOV UR4, 0x6d4801f7 ;  /* 0x6d4801f700047882 */ /* 0x000fe20000000000 */
[----:B------:R-:W-:Y:S01]  /*14e0*/  UMOV UR5, 0x3fa6e4e2 ;  /* 0x3fa6e4e200057882 */ /* 0x000fe20000000000 */
[----:B------:R-:W-:Y:S01]  /*14f0*/  UMOV UR8, 0x24dd2f1a ;  /* 0x24dd2f1a00087882 */ /* 0x000fe20000000000 */
[----:B------:R-:W-:Y:S01]  /*1500*/  UMOV UR9, 0x3fe4f922 ;  /* 0x3fe4f92200097882 */ /* 0x000fe20000000000 */
[----:B--2---:R-:W1:-:S15]  /*1510*/  DMUL R6, R2, R2 ;  /* 0x0000000202067228 */ /* 0x004e5e0000000000 */
        /* <DEDUP_REMOVED lines=16> */
[----:B-1----:R-:W1:Y:S02]  /*1620*/  DMUL R8, R8, UR4 ;  /* 0x0000000408087c28 */ /* 0x002e640008000000 */
[----:B-1----:R-:W-:Y:S02]  /*1630*/  LOP3.LUT R11, R9, 0x7fffffff, RZ, 0xc0, !PT ;  /* 0x7fffffff090b7812 */ /* 0x002fe400078ec0ff */
[----:B------:R-:W-:-:S15]  /*1640*/  MOV R10, R8 ;  /* 0x00000008000a7202 */ /* 0x000fde0000000f00 */
[----:B------:R-:W-:-:S15]  /*1650*/  NOP ;  /* 0x0000000000007918 */ /* 0x000fde0000000000 */
[----:B------:R-:W-:-:S15]  /*1660*/  NOP ;  /* 0x0000000000007918 */ /* 0x000fde0000000000 */
[----:B------:R-:W-:-:S15]  /*1670*/  NOP ;  /* 0x0000000000007918 */ /* 0x000fde0000000000 */
        /* <DEDUP_REMOVED lines=10> */
[----:B------:R-:W-:Y:S02]  /*1720*/  MOV R18, 0xf89b6999 ;  /* 0xf89b699900127802 */ /* 0x000fe40000000f00 */
[----:B------:R-:W-:-:S15]  /*1730*/  MOV R19, 0x3e928a27 ;  /* 0x3e928a2700137802 */ /* 0x000fde0000000f00 */
        /* <DEDUP_REMOVED lines=28> */
[----:B0-----:R-:W0:-:S15]  /*1900*/  F2F.F64.F32 R14, R10 ;  /* 0x0000000a000e7310 */ /* 0x001e1e0000201800 */
        /* <DEDUP_REMOVED lines=70> */
[----:B0-----:R-:W-:-:S15]  /*1d70*/  DADD R12, -R14, 1 ;  /* 0x3ff000000e0c7429 */ /* 0x001fde0000000100 */
[----:B------:R-:W-:-:S15]  /*1d80*/  NOP ;  /* 0x0000000000007918 */ /* 0x000fde0000000000 */
[----:B------:R-:W-:-:S15]  /*1d90*/  NOP ;  /* 0x0000000000007918 */ /* 0x000fde0000000000 */
[----:B------:R-:W-:-:S15]  /*1da0*/  NOP ;  /* 0x0000000000007918 */ /* 0x000fde0000000000 */
[----:B------:R-:W-:-:S04]  /*1db0*/  NOP ;  /* 0x0000000000007918 */ /* 0x000fc80000000000 */
[----:B-1----:R-:W0:-:S15]  /*1dc0*/  DFMA R18, R16, R18, R16 ;  /* 0x000000121012722b */ /* 0x002e1e0000000010 */
        /* <DEDUP_REMOVED lines=27> */
[----:B0-----:R-:W-:Y:S01]  /*1f80*/  MOV R14, 0x0 ;  /* 0x00000000000e7802 */ /* 0x001fe20000000f00 */
[----:B------:R-:W-:-:S15]  /*1f90*/  IMAD.MOV.U32 R15, RZ, RZ, 0x40000000 ;  /* 0x40000000ff0f7424 */ /* 0x000fde00078e00ff */
        /* <DEDUP_REMOVED lines=9> */
.L_x_7051:
[----:B------:R-:W-:Y:S01]  /*2030*/  MOV R12, 0x420afc3d ;  /* 0x420afc3d000c7802 */ /* 0x000fe20000000f00 */
[----:B------:R-:W-:Y:S01]  /*2040*/  UMOV UR8, 0xe2f5e964 ;  /* 0xe2f5e96400087882 */ /* 0x000fe20000000000 */
[----:B------:R-:W-:Y:S01]  /*2050*/  MOV R13, 0x3f14359f ;  /* 0x3f14359f000d7802 */ /* 0x000fe20000000f00 */
        /* <DEDUP_REMOVED lines=80> */
.L_x_7052:
[----:B--2---:R-:W-:-:S15]  /*2560*/  DADD R10, R8, 1 ;  /* 0x3ff00000080a7429 */ /* 0x004fde0000000000 */
[----:B------:R-:W-:-:S15]  /*2570*/  NOP ;  /* 0x0000000000007918 */ /* 0x000fde0000000000 */
[----:B------:R-:W-:-:S15]  /*2580*/  NOP ;  /* 0x0000000000007918 */ /* 0x000fde0000000000 */
[----:B------:R-:W-:-:S15]  /*2590*/  NOP ;  /* 0x0000000000007918 */ /* 0x000fde0000000000 */
[----:B------:R-:W-:-:S04]  /*25a0*/  NOP ;  /* 0x0000000000007918 */ /* 0x000fc80000000000 */
[----:B------:R-:W-:-:S15]  /*25b0*/  DMUL R2, R2, 0.5 ;  /* 0x3fe0000002027828 */ /* 0x000fde0000000000 */
        /* <DEDUP_REMOVED lines=9> */
[----:B--2---:R2:W-:Y:S02]  /*2650*/  DMUL R2, R2, R8 ;  /* 0x0000000802027228 */ /* 0x0045e40000000000 */
[----:B--2---:R-:W-:Y:S02]  /*2660*/  MOV R8, 0xd1f60179 ;  /* 0xd1f6017900087802 */ /* 0x004fe40000000f00 */
[----:B------:R-:W-:-:S15]  /*2670*/  MOV R9, 0x3fc12ba9 ;  /* 0x3fc12ba900097802 */ /* 0x000fde0000000f00 */
[----:B------:R-:W-:-:S15]  /*2680*/  NOP ;  /* 0x0000000000007918 */ /* 0x000fde0000000000 */
[----:B------:R-:W-:-:S15]  /*2690*/  NOP ;  /* 0x0000000000007918 */ /* 0x000fde0000000000 */
[----:B------:R-:W-:-:S15]  /*26a0*/  NOP ;  /* 0x0000000000007918 */ /* 0x000fde0000000000 */
[----:B------:R-:W2:-:S15]  /*26b0*/  DFMA R6, R6, R8, 1 ;  /* 0x3ff000000606742b */ /* 0x000e9e0000000008 */
[----:B------:R-:W-:-:S15]  /*26c0*/  NOP ;  /* 0x0000000000007918 */ /* 0x000fde0000000000 */
[----:B------:R-:W-:-:S15]  /*26d0*/  NOP ;  /* 0x0000000000007918 */ /* 0x000fde0000000000 */
[----:B------:R-:W-:-:S15]  /*26e0*/  NOP ;  /* 0x0000000000007918 */ /* 0x000fde0000000000 */
[----:B------:R-:W-:-:S04]  /*26f0*/  NOP ;  /* 0x0000000000007918 */ /* 0x000fc80000000000 */
[----:B--2---:R-:W2:-:S15]  /*2700*/  DMUL R6, R6, UR4 ;  /* 0x0000000406067c28 */ /* 0x004e9e0008000000 */
[----:B------:R-:W-:-:S15]  /*2710*/  NOP ;  /* 0x0000000000007918 */ /* 0x000fde0000000000 */
[----:B------:R-:W-:-:S15]  /*2720*/  NOP ;  /* 0x0000000000007918 */ /* 0x000fde0000000000 */
[----:B------:R-:W-:-:S15]  /*2730*/  NOP ;  /* 0x0000000000007918 */ /* 0x000fde0000000000 */
[----:B------:R-:W-:-:S04]  /*2740*/  NOP ;  /* 0x0000000000007918 */ /* 0x000fc80000000000 */
[----:B--2---:R2:W3:Y:S02]  /*2750*/  DMUL R2, R6, R2 ;  /* 0x0000000206027228 */ /* 0x0044e40000000000 */
[----:B--2---:R-:W2:-:S15]  /*2760*/  LDC.64 R6, c[0x0][0x5e8] ;  /* 0x00017a00ff067b82 */ /* 0x004e9e0000000a00 */
[----:B------:R-:W-:-:S15]  /*2770*/  NOP ;  /* 0x0000000000007918 */ /* 0x000fde0000000000 */
[----:B------:R-:W-:-:S15]  /*2780*/  NOP ;  /* 0x0000000000007918 */ /* 0x000fde0000000000 */
[----:B------:R-:W-:-:S15]  /*2790*/  NOP ;  /* 0x0000000000007918 */ /* 0x000fde0000000000 */
[----:B------:R-:W-:-:S02]  /*27a0*/  NOP ;  /* 0x0000000000007918 */ /* 0x000fc40000000000 */
[----:B---3--:R-:W3:-:S15]  /*27b0*/  DFMA R2, R10, 0.5, R2 ;  /* 0x3fe000000a02782b */ /* 0x008ede0000000002 */
[----:B------:R-:W-:-:S15]  /*27c0*/  NOP ;  /* 0x0000000000007918 */ /* 0x000fde0000000000 */
[----:B------:R-:W-:-:S15]  /*27d0*/  NOP ;  /* 0x0000000000007918 */ /* 0x000fde0000000000 */
[----:B------:R-:W-:-:S15]  /*27e0*/  NOP ;  /* 0x0000000000007918 */ /* 0x000fde0000000000 */
[----:B------:R-:W-:-:S04]  /*27f0*/  NOP ;  /* 0x0000000000007918 */ /* 0x000fc80000000000 */
[----:B---3-5:R-:W2:Y:S02]  /*2800*/  DMUL R2, R4, R2 ;  /* 0x0000000204027228 */ /* 0x028ea40000000000 */
[----:B--2---:R-:W-:Y:S01]  /*2810*/  STG.E.64 desc[UR6][R6.64], R2 ;  /* 0x0000000206007986 */ /* 0x004fe2000c101b06 */
[----:B------:R-:W-:Y:S05]  /*2820*/  EXIT ;  /* 0x000000000000794d */ /* 0x000fea0003800000 */
.L_x_7046:
        /* <DEDUP_REMOVED lines=8> */
[----:B------:R-:W-:Y:S02]  /*28b0*/  MOV R4, RZ ;  /* 0x000000ff00047202 */ /* 0x000fe40000000f00 */
        /* <DEDUP_REMOVED lines=154> */
[----:B------:R-:W-:Y:S01]  /*3260*/  IMAD.MOV.U32 R6, RZ, RZ, RZ ;  /* 0x000000ffff067224 */ /* 0x000fe200078e00ff */
        /* <DEDUP_REMOVED lines=175> */
[----:B-1----:R-:W-:-:S02]  /*3d60*/  SHF.R.U32.HI R11, RZ, UR5, R10 ;  /* 0x00000005ff0b7c19 */ /* 0x002fc4000801160a */
[----:B------:R-:W-:-:S05]  /*3d70*/  @P0 MOV R10, RZ ;  /* 0x000000ff000a0202 */ /* 0x000fca0000000f00 */
        /* <DEDUP_REMOVED lines=14> */
.L_x_7055:
[----:B------:R-:W0:Y:S02]  /*3e60*/  LDCU.128 UR8, c[0x0][0x5f0] ;  /* 0x0000be00ff0877ac */ /* 0x000e240008000c00 */
[----:B0-----:R-:W-:-:S04]  /*3e70*/  IADD3 R10, P0, PT, R5, UR10, RZ ;  /* 0x0000000a050a7c10 */ /* 0x001fc8000ff1e0ff */
[----:B------:R-:W-:-:S06]  /*3e80*/  IADD3.X R11, PT, PT, RZ, UR11, RZ, P0, !PT ;  /* 0x0000000bff0b7c10 */ /* 0x000fcc00087fe4ff */
[----:B------:R-:W2:Y:S01]  /*3e90*/  LDG.E.64 R10, desc[UR6][R10.64] ;  /* 0x000000060a0a7981 */ /* 0x000ea2000c1e1b00 */
[----:B------:R-:W-:-:S04]  /*3ea0*/  IADD3 R4, P0, PT, R4, UR8, RZ ;  /* 0x0000000804047c10 */ /* 0x000fc8000ff1e0ff */
[----:B------:R-:W-:-:S06]  /*3eb0*/  IADD3.X R5, PT, PT, RZ, UR9, RZ, P0, !PT ;  /* 0x00000009ff057c10 */ /* 0x000fcc00087fe4ff */
[----:B------:R-:W5:Y:S01]  /*3ec0*/  LDG.E.64 R4, desc[UR6][R4.64] ;  /* 0x0000000604047981 */ /* 0x000f62000c1e1b00 */
[----:B------:R-:W-:Y:S01]  /*3ed0*/  UMOV UR8, 0x6d4801f7 ;  /* 0x6d4801f700087882 */ /* 0x000fe20000000000 */
[----:B------:R-:W-:Y:S01]  /*3ee0*/  UMOV UR9, 0x3fa6e4e2 ;  /* 0x3fa6e4e200097882 */ /* 0x000fe20000000000 */
[----:B------:R-:W-:Y:S01]  /*3ef0*/  BSSY.RECONVERGENT B1, `(.L_x_7056) ;  /* 0x0000106000017945 */ /* 0x000fe20003800200 */
        /* <DEDUP_REMOVED lines=13> */
[----:B------:R-:W-:Y:S01]  /*3fd0*/  MOV R7, 0x3fe98845 ;  /* 0x3fe9884500077802 */ /* 0x000fe20000000f00 */
[----:B------:R-:W-:-:S15]  /*3fe0*/  UMOV UR9, 0x3fe4f922 ;  /* 0x3fe4f92200097882 */ /* 0x000fde0000000000 */
[----:B------:R-:W-:-:S15]  /*3ff0*/  NOP ;  /* 0x0000000000007918 */ /* 0x000fde0000000000 */
[----:B------:R-:W-:-:S15]  /*4000*/  NOP ;  /* 0x0000000000007918 */ /* 0x000fde0000000000 */
[----:B------:R-:W-:-:S15]  /*4010*/  NOP ;  /* 0x0000000000007918 */ /* 0x000fde0000000000 */
[----:B-1----:R-:W0:Y:S02]  /*4020*/  DMUL R14, R14, R6 ;  /* 0x000000060e0e7228 */ /* 0x002e240000000000 */
        /* <DEDUP_REMOVED lines=159> */
.L_x_7057:
        /* <DEDUP_REMOVED lines=83> */
.L_x_7058:
[----:B------:R-:W-:Y:S05]  /*4f50*/  BSYNC.RECONVERGENT B1 ;  /* 0x0000000000017941 */ /* 0x000fea0003800200 */
.L_x_7056:
[----:B------:R-:W2:Y:S01]  /*4f60*/  LDCU.64 UR8, c[0x0][0x5e8] ;  /* 0x0000bd00ff0877ac */ /* 0x000ea20008000a00 */
[----:B0-----:R-:W-:Y:S01]  /*4f70*/  MOV R18, 0xd1f60179 ;  /* 0xd1f6017900127802 */ /* 0x001fe20000000f00 */
[----:B------:R-:W-:Y:S01]  /*4f80*/  HFMA2 R19, -RZ, RZ, 1.9384765625, 0.059844970703125 ;  /* 0x3fc12ba9ff137431 */ /* 0x000fe200000001ff */
[----:B------:R-:W-:Y:S01]  /*4f90*/  DMUL R16, R10, 0.5 ;  /* 0x3fe000000a107828 */ /* 0x000fe20000000000 */
[----:B------:R-:W-:-:S15]  /*4fa0*/  IADD3 R3, PT, PT, R3, 0x80, RZ ;  /* 0x0000008003037810 */ /* 0x000fde0007ffe0ff */
[----:B------:R-:W-:-:S15]  /*4fb0*/  NOP ;  /* 0x0000000000007918 */ /* 0x000fde0000000000 */
[----:B------:R-:W-:-:S15]  /*4fc0*/  NOP ;  /* 0x0000000000007918 */ /* 0x000fde0000000000 */
[----:B------:R-:W-:-:S15]  /*4fd0*/  NOP ;  /* 0x0000000000007918 */ /* 0x000fde0000000000 */
[----:B------:R-:W-:-:S03]  /*4fe0*/  NOP ;  /* 0x0000000000007918 */ /* 0x000fc60000000000 */
[----:B------:R-:W0:-:S15]  /*4ff0*/  DFMA R8, R8, R18, 1 ;  /* 0x3ff000000808742b */ /* 0x000e1e0000000012 */
[----:B------:R-:W-:-:S15]  /*5000*/  NOP ;  /* 0x0000000000007918 */ /* 0x000fde0000000000 */
[----:B------:R-:W-:-:S15]  /*5010*/  NOP ;  /* 0x0000000000007918 */ /* 0x000fde0000000000 */
[----:B------:R-:W-:-:S15]  /*5020*/  NOP ;  /* 0x0000000000007918 */ /* 0x000fde0000000000 */
[----:B------:R-:W-:-:S04]  /*5030*/  NOP ;  /* 0x0000000000007918 */ /* 0x000fc80000000000 */
[----:B0-----:R2:W-:Y:S02]  /*5040*/  DMUL R8, R8, R6 ;  /* 0x0000000608087228 */ /* 0x0015e40000000000 */
[----:B--2---:R-:W-:-:S04]  /*5050*/  IADD3 R6, P0, PT, R13, UR8, RZ ;  /* 0x000000080d067c10 */ /* 0x004fc8000ff1e0ff */
[----:B------:R-:W-:-:S15]  /*5060*/  IADD3.X R7, PT, PT, RZ, UR9, RZ, P0, !PT ;  /* 0x00000009ff077c10 */ /* 0x000fde00087fe4ff */
[----:B------:R-:W-:-:S15]  /*5070*/  NOP ;  /* 0x0000000000007918 */ /* 0x000fde0000000000 */
[----:B------:R-:W-:-:S15]  /*5080*/  NOP ;  /* 0x0000000000007918 */ /* 0x000fde0000000000 */
[----:B------:R-:W-:-:S13]  /*5090*/  NOP ;  /* 0x0000000000007918 */ /* 0x000fda0000000000 */
[----:B-1----:R-:W-:-:S15]  /*50a0*/  DADD R10, R14, 1 ;  /* 0x3ff000000e0a7429 */ /* 0x002fde0000000000 */
        /* <DEDUP_REMOVED lines=26> */
.L_x_7054:
[----:B------:R-:W-:Y:S05]  /*5250*/  BSYNC.RECONVERGENT B0 ;  /* 0x0000000000007941 */ /* 0x000fea0003800200 */
.L_x_7053:
[----:B------:R-:W-:-:S13]  /*5260*/  ISETP.GE.AND P0, PT, R3, UR4, PT ;  /* 0x0000000403007c0c */ /* 0x000fda000bf06270 */
[----:B------:R-:W-:Y:S05]  /*5270*/  @P0 EXIT ;  /* 0x000000000000094d */ /* 0x000fea0003800000 */
[----:B------:R-:W1:Y:S01]  /*5280*/  LDCU.64 UR4, c[0x0][0x390] ;  /* 0x00007200ff0477ac */ /* 0x000e620008000a00 */
[----:B0-----:R-:W-:Y:S01]  /*5290*/  MOV R4, RZ ;  /* 0x000000ff00047202 */ /* 0x001fe20000000f00 */
[----:B------:R-:W-:Y:S01]  /*52a0*/  IMAD.MOV.U32 R5, RZ, RZ, R3 ;  /* 0x000000ffff057224 */ /* 0x000fe200078e0003 */
[----:B------:R-:W-:Y:S01]  /*52b0*/  ISETP.NE.AND P0, PT, R2, RZ, PT ;  /* 0x000000ff0200720c */ /* 0x000fe20003f05270 */
[----:B------:R-:W0:Y:S01]  /*52c0*/  LDCU UR8, c[0x0][0x38c] ;  /* 0x00007180ff0877ac */ /* 0x000e220008000800 */
        /* <DEDUP_REMOVED lines=322> */
[----:B------:R-:W2:Y:S09]  /*66f0*/  LDCU UR5, c[0x0][0x5cc] ;  /* 0x0000b980ff0577ac */ /* 0x000eb20008000800 */
[----:B------:R-:W3:Y:S01]  /*6700*/  @P0 LDC.64 R14, c[0x0][0x4b0] ;  /* 0x00012c00ff0e0b82 */ /* 0x000ee20000000a00 */
[----:B------:R-:W4:Y:S01]  /*6710*/  LDCU.64 UR10, c[0x0][0x5d0] ;  /* 0x0000ba00ff0a77ac */ /* 0x000f220008000a00 */
[----:B0-----:R-:W-:-:S06]  /*6720*/  IMAD.HI.U32 R12, R7, UR9, R6 ;  /* 0x00000009070c7c27 */ /* 0x001fcc000f8e0006 */
[----:B------:R-:W0:Y:S01]  /*6730*/  @P0 LDC R6, c[0x0][0x4ac] ;  /* 0x00012b00ff060b82 */ /* 0x000e220000000800 */
[----:B-1----:R-:W-:Y:S01]  /*6740*/  SHF.R.U32.HI R13, RZ, UR4, R12 ;  /* 0x00000004ff0d7c19 */ /* 0x002fe2000801160c */
[----:B------:R-:W-:-:S03]  /*6750*/  @P0 IMAD.MOV.U32 R12, RZ, RZ, RZ ;  /* 0x000000ffff0c0224 */ /* 0x000fc600078e00ff */
        /* <DEDUP_REMOVED lines=14> */
.L_x_7059:
        /* <DEDUP_REMOVED lines=23> */
[----:B------:R-:W1:Y:S02]  /*69b0*/  LDCU.64 UR4, c[0x0][0x5e8] ;  /* 0x0000bd00ff0477ac */ /* 0x000e640008000a00 */
[----:B-1----:R-:W-:Y:S01]  /*69c0*/  IADD3 R10, P0, PT, R11, UR4, RZ ;  /* 0x000000040b0a7c10 */ /* 0x002fe2000ff1e0ff */
[----:B------:R-:W-:-:S03]  /*69d0*/  UMOV UR4, 0x24dd2f1a ;  /* 0x24dd2f1a00047882 */ /* 0x000fc60000000000 */
[----:B------:R-:W-:Y:S01]  /*69e0*/  IADD3.X R11, PT, PT, RZ, UR5, RZ, P0, !PT ;  /* 0x00000005ff0b7c10 */ /* 0x000fe200087fe4ff */
[----:B------:R-:W-:-:S15]  /*69f0*/  UMOV UR5, 0x3fe4f922 ;  /* 0x3fe4f92200057882 */ /* 0x000fde0000000000 */
[----:B------:R-:W-:-:S15]  /*6a00*/  NOP ;  /* 0x0000000000007918 */ /* 0x000fde0000000000 */
[----:B------:R-:W-:-:S15]  /*6a10*/  NOP ;  /* 0x0000000000007918 */ /* 0x000fde0000000000 */
[----:B------:R-:W-:-:S11]  /*6a20*/  NOP ;  /* 0x0000000000007918 */ /* 0x000fd60000000000 */
        /* <DEDUP_REMOVED lines=160> */
.L_x_7061:
        /* <DEDUP_REMOVED lines=83> */
.L_x_7062:
[----:B------:R-:W-:Y:S05]  /*7960*/  BSYNC.RECONVERGENT B0 ;  /* 0x0000000000007941 */ /* 0x000fea0003800200 */
.L_x_7060:
[----:B-1----:R-:W-:-:S15]  /*7970*/  DADD R12, R8, 1 ;  /* 0x3ff00000080c7429 */ /* 0x002fde0000000000 */
        /* <DEDUP_REMOVED lines=15> */
[----:B-1----:R-:W-:Y:S01]  /*7a70*/  MOV R8, 0xd1f60179 ;  /* 0xd1f6017900087802 */ /* 0x002fe20000000f00 */
[----:B------:R-:W-:-:S15]  /*7a80*/  HFMA2 R9, -RZ, RZ, 1.9384765625, 0.059844970703125 ;  /* 0x3fc12ba9ff097431 */ /* 0x000fde00000001ff */
        /* <DEDUP_REMOVED lines=24> */
[----:B-1---5:R-:W1:Y:S02]  /*7c10*/  DMUL R2, R4, R2 ;  /* 0x0000000204027228 */ /* 0x022e640000000000 */
[----:B-1----:R-:W-:Y:S01]  /*7c20*/  STG.E.64 desc[UR6][R10.64], R2 ;  /* 0x000000020a007986 */ /* 0x002fe2000c101b06 */
[----:B------:R-:W-:Y:S05]  /*7c30*/  EXIT ;  /* 0x000000000000794d */ /* 0x000fea0003800000 */
.L_x_7063:
        /* <DEDUP_REMOVED lines=12> */
.L_x_12409:


//--------------------- .text._ZN2at6native27unrolled_elementwise_kernelIZZZNS0_26GeluBackwardCUDAKernelImplERNS_18TensorIteratorBaseENS0_8GeluTypeEENKUlvE_clEvENKUlvE_clEvEUlddE_St5arrayIPcLm3EELi4E23TrivialOffsetCalculatorILi2EjESB_ILi1EjENS0_6memory15LoadWithoutCastENSE_16StoreWithoutCastEEEviT_T0_T2_T3_T4_T5_ --------------------------
	.section	.text._ZN2at6native27unrolled_elementwise_kernelIZZZNS0_26GeluBackwardCUDAKernelImplERNS_18TensorIteratorBaseENS0_8GeluTypeEENKUlvE_clEvENKUlvE_clEvEUlddE_St5arrayIPcLm3EELi4E23TrivialOffsetCalculatorILi2EjESB_ILi1EjENS0_6memory15LoadWithoutCastENSE_16StoreWithoutCastEEEviT_T0_T2_T3_T4_T5_,"ax",@progbits
	.align	128
        .global         _ZN2at6native27unrolled_elementwise_kernelIZZZNS0_26GeluBackwardCUDAKernelImplERNS_18TensorIteratorBaseENS0_8GeluTypeEENKUlvE_clEvENKUlvE_clEvEUlddE_St5arrayIPcLm3EELi4E23TrivialOffsetCalculatorILi2EjESB_ILi1EjENS0_6memory15LoadWithoutCastENSE_16StoreWithoutCastEEEviT_T0_T2_T3_T4_T5_
        .type           _ZN2at6native27unrolled_elementwise_kernelIZZZNS0_26GeluBackwardCUDAKernelImplERNS_18TensorIteratorBaseENS0_8GeluTypeEENKUlvE_clEvENKUlvE_clEvEUlddE_St5arrayIPcLm3EELi4E23TrivialOffsetCalculatorILi2EjESB_ILi1EjENS0_6memory15LoadWithoutCastENSE_16StoreWithoutCastEEEviT_T0_T2_T3_T4_T5_,@function
        .size           _ZN2at6native27unrolled_elementwise_kernelIZZZNS0_26GeluBackwardCUDAKernelImplERNS_18TensorIteratorBaseENS0_8GeluTypeEENKUlvE_clEvENKUlvE_clEvEUlddE_St5arrayIPcLm3EELi4E23TrivialOffsetCalculatorILi2EjESB_ILi1EjENS0_6memory15LoadWithoutCastENSE_16StoreWithoutCastEEEviT_T0_T2_T3_T4_T5_,(.L_x_12410 - _ZN2at6native27unrolled_elementwise_kernelIZZZNS0_26GeluBackwardCUDAKernelImplERNS_18TensorIteratorBaseENS0_8GeluTypeEENKUlvE_clEvENKUlvE_clEvEUlddE_St5arrayIPcLm3EELi4E23TrivialOffsetCalculatorILi2EjESB_ILi1EjENS0_6memory15LoadWithoutCastENSE_16StoreWithoutCastEEEviT_T0_T2_T3_T4_T5_)
        .other          _ZN2at6native27unrolled_elementwise_kernelIZZZNS0_26GeluBackwardCUDAKernelImplERNS_18TensorIteratorBaseENS0_8GeluTypeEENKUlvE_clEvENKUlvE_clEvEUlddE_St5arrayIPcLm3EELi4E23TrivialOffsetCalculatorILi2EjESB_ILi1EjENS0_6memory15LoadWithoutCastENSE_16StoreWithoutCastEEEviT_T0_T2_T3_T4_T5_,@"STO_CUDA_ENTRY STV_DEFAULT"
_ZN2at6native27unrolled_elementwise_kernelIZZZNS0_26GeluBackwardCUDAKernelImplERNS_18TensorIteratorBaseENS0_8GeluTypeEENKUlvE_clEvENKUlvE_clEvEUlddE_St5arrayIPcLm3EELi4E23TrivialOffsetCalculatorILi2EjESB_ILi1EjENS0_6memory15LoadWithoutCastENSE_16StoreWithoutCastEEEviT_T0_T2_T3_T4_T5_:
.text._ZN2at6native27unrolled_elementwise_kernelIZZZNS0_26GeluBackwardCUDAKernelImplERNS_18TensorIteratorBaseENS0_8GeluTypeEENKUlvE_clEvENKUlvE_clEvEUlddE_St5arrayIPcLm3EELi4E23TrivialOffsetCalculatorILi2EjESB_ILi1EjENS0_6memory15LoadWithoutCastENSE_16StoreWithoutCastEEEviT_T0_T2_T3_T4_T5_:
        /* <DEDUP_REMOVED lines=16> */
[----:B------:R-:W-:Y:S02]  /*0100*/  @!P0 VIADD R10, R0, 0x80 ;  /* 0x00000080000a8836 */ /* 0x000fe40000000000 */
[----:B------:R-:W-:-:S03]  /*0110*/  @!P0 IMAD R13, R17, 0x200, R0 ;  /* 0x00000200110d8824 */ /* 0x000fc600078e0200 */
[----:B------:R-:W-:Y:S02]  /*0120*/  ISETP.GE.AND P1, PT, R10, R15, PT ;  /* 0x0000000f0a00720c */ /* 0x000fe40003f26270 */
[----:B------:R-:W4:Y:S01]  /*0130*/  LDC.64 R6, c[0x0][0x398] ;  /* 0x0000e600ff067b82 */ /* 0x000f220000000a00 */
[----:B0-----:R-:W-:-:S05]  /*0140*/  @!P0 IMAD.WIDE.U32 R26, R13, 0x8, R26 ;  /* 0x000000080d1a8825 */ /* 0x001fca00078e001a */
[----:B-1----:R0:W5:Y:S02]  /*0150*/  @!P0 LDG.E.64 R18, desc[UR4][R26.64] ;  /* 0x000000041a128981 */ /* 0x002164000c1e1b00 */
[----:B------:R-:W1:Y:S01]  /*0160*/  LDC.64 R2, c[0x0][0x398] ;  /* 0x0000e600ff027b82 */ /* 0x000e620000000a00 */
[----:B--2---:R-:W-:Y:S01]  /*0170*/  @!P0 IMAD.WIDE.U32 R30, R13, 0x8, R30 ;  /* 0x000000080d1e8825 */ /* 0x004fe200078e001e */
[----:B------:R-:W-:Y:S02]  /*0180*/  CS2R R12, SRZ ;  /* 0x00000000000c7805 */ /* 0x000fe4000001ff00 */
[----:B------:R-:W-:Y:S01]  /*0190*/  @!P1 LEA R29, R17, R10, 0x9 ;  /* 0x0000000a111d9211 */ /* 0x000fe200078e48ff */
[----:B------:R-:W-:Y:S01]  /*01a0*/  @!P1 VIADD R10, R10, 0x80 ;  /* 0x000000800a0a9836 */ /* 0x000fe20000000000 */
[----:B------:R0:W5:Y:S03]  /*01b0*/  @!P0 LDG.E.64 R20, desc[UR4][R30.64] ;  /* 0x000000041e148981 */ /* 0x000166000c1e1b00 */
[----:B---3--:R-:W-:Y:S01]  /*01c0*/  @!P1 IMAD.WIDE.U32 R32, R29, 0x8, R8 ;  /* 0x000000081d209825 */ /* 0x008fe200078e0008 */
[----:B------:R-:W-:-:S03]  /*01d0*/  ISETP.GE.AND P3, PT, R10, R15, PT ;  /* 0x0000000f0a00720c */ /* 0x000fc60003f66270 */
[----:B----4-:R-:W-:Y:S01]  /*01e0*/  @!P1 IMAD.WIDE.U32 R22, R29, 0x8, R22 ;  /* 0x000000081d169825 */ /* 0x010fe200078e0016 */
[----:B------:R-:W-:Y:S01]  /*01f0*/  CS2R R8, SRZ ;  /* 0x0000000000087805 */ /* 0x000fe2000001ff00 */
[----:B------:R0:W5:Y:S08]  /*0200*/  @!P1 LDG.E.64 R12, desc[UR4][R32.64] ;  /* 0x00000004200c9981 */ /* 0x000170000c1e1b00 */
[----:B------:R-:W-:Y:S01]  /*0210*/  @!P3 IMAD R11, R17, 0x200, R10 ;  /* 0x00000200110bb824 */ /* 0x000fe200078e020a */
[----:B------:R-:W-:-:S04]  /*0220*/  @!P3 IADD3 R10, PT, PT, R10, 0x80, RZ ;  /* 0x000000800a0ab810 */ /* 0x000fc80007ffe0ff */
[----:B------:R-:W-:Y:S01]  /*0230*/  ISETP.GE.AND P2, PT, R10, R15, PT ;  /* 0x0000000f0a00720c */ /* 0x000fe20003f46270 */
[----:B------:R-:W-:-:S04]  /*0240*/  @!P3 IMAD.WIDE.U32 R24, R11, 0x8, R24 ;  /* 0x000000080b18b825 */ /* 0x000fc800078e0018 */
[----:B------:R-:W-:Y:S01]  /*0250*/  @!P3 IMAD.WIDE.U32 R28, R11, 0x8, R6 ;  /* 0x000000080b1cb825 */ /* 0x000fe200078e0006 */
[----:B------:R-:W-:Y:S01]  /*0260*/  CS2R R6, SRZ ;  /* 0x0000000000067805 */ /* 0x000fe2000001ff00 */
[----:B------:R0:W5:Y:S05]  /*0270*/  @!P3 LDG.E.64 R8, desc[UR4][R24.64] ;  /* 0x000000041808b981 */ /* 0x00016a000c1e1b00 */
[----:B------:R0:W5:Y:S01]  /*0280*/  @!P3 LDG.E.64 R6, desc[UR4][R28.64] ;  /* 0x000000041c06b981 */ /* 0x000162000c1e1b00 */
[----:B------:R-:W-:Y:S01]  /*0290*/  @!P2 IMAD R37, R17, 0x200, R10 ;  /* 0x000002001125a824 */ /* 0x000fe200078e020a */
[----:B------:R-:W-:-:S03]  /*02a0*/  CS2R R10, SRZ ;  /* 0x00000000000a7805 */ /* 0x000fc6000001ff00 */
[C---:B------:R-:W-:Y:S01]  /*02b0*/  @!P2 IMAD.WIDE.U32 R34, R37.reuse, 0x8, R4 ;  /* 0x000000082522a825 */ /* 0x040fe200078e0004 */
[----:B------:R-:W-:Y:S02]  /*02c0*/  CS2R R4, SRZ ;  /* 0x0000000000047805 */ /* 0x000fe4000001ff00 */
[----:B------:R0:W5:Y:S01]  /*02d0*/  @!P1 LDG.E.64 R10, desc[UR4][R22.64] ;  /* 0x00000004160a9981 */ /* 0x000162000c1e1b00 */
[----:B-1----:R-:W-:Y:S01]  /*02e0*/  @!P2 IMAD.WIDE.U32 R36, R37, 0x8, R2 ;  /* 0x000000082524a825 */ /* 0x002fe200078e0002 */
[----:B------:R-:W-:Y:S02]  /*02f0*/  CS2R R2, SRZ ;  /* 0x0000000000027805 */ /* 0x000fe4000001ff00 */
[----:B------:R0:W5:Y:S04]  /*0300*/  @!P2 LDG.E.64 R4, desc[UR4][R34.64] ;  /* 0x000000042204a981 */ /* 0x000168000c1e1b00 */
[----:B------:R0:W5:Y:S01]  /*0310*/  @!P2 LDG.E.64 R2, desc[UR4][R36.64] ;  /* 0x000000042402a981 */ /* 0x000162000c1e1b00 */
[----:B------:R-:W-:Y:S01]  /*0320*/  ISETP.GE.AND P0, PT, R0, R15, PT ;  /* 0x0000000f0000720c */ /* 0x000fe20003f06270 */
[----:B------:R-:W-:-:S12]  /*0330*/  BSSY.RECONVERGENT B0, `(.L_x_7064) ;  /* 0x0000138000007945 */ /* 0x000fd80003800200 */
[----:B0-----:R-:W-:Y:S05]  /*0340*/  @P0 BRA `(.L_x_7065) ;  /* 0x0000001000d80947 */ /* 0x001fea0003800000 */
[----:B-----5:R-:W0:Y:S01]  /*0350*/  DMUL R22, R20, R20 ;  /* 0x0000001414167228 */ /* 0x020e220000000000 */
        /* <DEDUP_REMOVED lines=14> */
[----:B0-----:R-:W-:Y:S01]  /*0440*/  MOV R24, 0x33d43651 ;  /* 0x33d4365100187802 */ /* 0x001fe20000000f00 */
[----:B------:R-:W-:Y:S01]  /*0450*/  IMAD.MOV.U32 R25, RZ, RZ, 0x3fe98845 ;  /* 0x3fe98845ff197424 */ /* 0x000fe200078e00ff */
[----:B------:R-:W-:-:S15]  /*0460*/  UMOV UR7, 0x3fe4f922 ;  /* 0x3fe4f92200077882 */ /* 0x000fde0000000000 */
        /* <DEDUP_REMOVED lines=20> */
[----:B------:R-:W-:Y:S01]  /*05b0*/  MOV R34, 0xf89b6999 ;  /* 0xf89b699900227802 */ /* 0x000fe20000000f00 */
        /* <DEDUP_REMOVED lines=144> */
.L_x_7067:
        /* <DEDUP_REMOVED lines=83> */
.L_x_7068:
[----:B------:R-:W-:Y:S05]  /*13f0*/  BSYNC.RECONVERGENT B1 ;  /* 0x0000000000017941 */ /* 0x000fea0003800200 */
.L_x_7066:
[----:B0-----:R-:W-:Y:S01]  /*1400*/  IMAD.MOV.U32 R30, RZ, RZ, -0x2e09fe87 ;  /* 0xd1f60179ff1e7424 */ /* 0x001fe200078e00ff */
[----:B------:R-:W-:Y:S01]  /*1410*/  DMUL R28, R20, 0.5 ;  /* 0x3fe00000141c7828 */ /* 0x000fe20000000000 */
[----:B------:R-:W-:-:S15]  /*1420*/  IMAD.MOV.U32 R31, RZ, RZ, 0x3fc12ba9 ;  /* 0x3fc12ba9ff1f7424 */ /* 0x000fde00078e00ff */
[----:B------:R-:W-:-:S15]  /*1430*/  NOP ;  /* 0x0000000000007918 */ /* 0x000fde0000000000 */
[----:B------:R-:W-:-:S15]  /*1440*/  NOP ;  /* 0x0000000000007918 */ /* 0x000fde0000000000 */
[----:B------:R-:W-:-:S15]  /*1450*/  NOP ;  /* 0x0000000000007918 */ /* 0x000fde0000000000 */
[----:B------:R-:W-:-:S03]  /*1460*/  NOP ;  /* 0x0000000000007918 */ /* 0x000fc60000000000 */
[----:B-1----:R-:W-:-:S15]  /*1470*/  DADD R20, R26, 1 ;  /* 0x3ff000001a147429 */ /* 0x002fde0000000000 */
        /* <DEDUP_REMOVED lines=35> */
.L_x_7065:
[----:B------:R-:W-:Y:S05]  /*16b0*/  BSYNC.RECONVERGENT B0 ;  /* 0x0000000000007941 */ /* 0x000fea0003800200 */
.L_x_7064:
[----:B------:R-:W-:Y:S01]  /*16c0*/  IADD3 R14, PT, PT, R0, 0x80, RZ ;  /* 0x00000080000e7810 */ /* 0x000fe20007ffe0ff */
[----:B------:R-:W-:Y:S03]  /*16d0*/  BSSY.RECONVERGENT B0, `(.L_x_7069) ;  /* 0x0000138000007945 */ /* 0x000fe60003800200 */
[----:B------:R-:W-:-:S13]  /*16e0*/  ISETP.GE.AND P1, PT, R14, R15, PT ;  /* 0x0000000f0e00720c */ /* 0x000fda0003f26270 */
[----:B------:R-:W-:Y:S05]  /*16f0*/  @P1 BRA `(.L_x_7070) ;  /* 0x0000001000d41947 */ /* 0x000fea0003800000 */
        /* <DEDUP_REMOVED lines=37> */
[----:B------:R-:W-:Y:S01]  /*1950*/  IMAD.MOV.U32 R32, RZ, RZ, -0x7649667 ;  /* 0xf89b6999ff207424 */ /* 0x000fe200078e00ff */
[----:B------:R-:W-:-:S15]  /*1960*/  MOV R33, 0x3e928a27 ;  /* 0x3e928a2700217802 */ /* 0x000fde0000000f00 */
        /* <DEDUP_REMOVED lines=143> */
.L_x_7072:
[----:B------:R-:W-:Y:S01]  /*2260*/  MOV R28, 0x420afc3d ;  /* 0x420afc3d001c7802 */ /* 0x000fe20000000f00 */
[----:B------:R-:W-:Y:S01]  /*2270*/  IMAD.MOV.U32 R29, RZ, RZ, 0x3f14359f ;  /* 0x3f14359fff1d7424 */ /* 0x000fe200078e00ff */
        /* <DEDUP_REMOVED lines=81> */
.L_x_7073:
[----:B------:R-:W-:Y:S05]  /*2790*/  BSYNC.RECONVERGENT B1 ;  /* 0x0000000000017941 */ /* 0x000fea0003800200 */
.L_x_7071:
[----:B0-----:R-:W-:Y:S01]  /*27a0*/  MOV R28, 0xd1f60179 ;  /* 0xd1f60179001c7802 */ /* 0x001fe20000000f00 */
[----:B------:R-:W-:Y:S01]  /*27b0*/  IMAD.MOV.U32 R29, RZ, RZ, 0x3fc12ba9 ;  /* 0x3fc12ba9ff1d7424 */ /* 0x000fe200078e00ff */
[----:B------:R-:W-:-:S15]  /*27c0*/  DMUL R26, R10, 0.5 ;  /* 0x3fe000000a1a7828 */ /* 0x000fde0000000000 */
[----:B------:R-:W-:-:S15]  /*27d0*/  NOP ;  /* 0x0000000000007918 */ /* 0x000fde0000000000 */
[----:B------:R-:W-:-:S15]  /*27e0*/  NOP ;  /* 0x0000000000007918 */ /* 0x000fde0000000000 */
[----:B------:R-:W-:-:S15]  /*27f0*/  NOP ;  /* 0x0000000000007918 */ /* 0x000fde0000000000 */
[----:B------:R-:W-:-:S04]  /*2800*/  NOP ;  /* 0x0000000000007918 */ /* 0x000fc80000000000 */
[----:B--2---:R-:W-:-:S15]  /*2810*/  DADD R10, R24, 1 ;  /* 0x3ff00000180a7429 */ /* 0x004fde0000000000 */
        /* <DEDUP_REMOVED lines=35> */
.L_x_7070:
[----:B------:R-:W-:Y:S05]  /*2a50*/  BSYNC.RECONVERGENT B0 ;  /* 0x0000000000007941 */ /* 0x000fea0003800200 */
.L_x_7069:
[----:B--2--5:R-:W-:Y:S01]  /*2a60*/  IADD3 R10, PT, PT, R0, 0x100, RZ ;  /* 0x00000100000a7810 */ /* 0x024fe20007ffe0ff */
[----:B------:R-:W-:Y:S03]  /*2a70*/  BSSY.RECONVERGENT B0, `(.L_x_7074) ;  /* 0x0000139000007945 */ /* 0x000fe60003800200 */
        /* <DEDUP_REMOVED lines=18> */
[----:B------:R-:W-:Y:S01]  /*2ba0*/  MOV R11, 0x3fe98845 ;  /* 0x3fe98845000b7802 */ /* 0x000fe20000000f00 */
[----:B------:R-:W-:-:S15]  /*2bb0*/  UMOV UR7, 0x3fe4f922 ;  /* 0x3fe4f92200077882 */ /* 0x000fde0000000000 */
        /* <DEDUP_REMOVED lines=165> */
.L_x_7077:
        /* <DEDUP_REMOVED lines=83> */
.L_x_7078:
[----:B------:R-:W-:Y:S05]  /*3b40*/  BSYNC.RECONVERGENT B1 ;  /* 0x0000000000017941 */ /* 0x000fea0003800200 */
.L_x_7076:
[----:B0-----:R-:W-:Y:S01]  /*3b50*/  IMAD.MOV.U32 R26, RZ, RZ, -0x2e09fe87 ;  /* 0xd1f60179ff1a7424 */ /* 0x001fe200078e00ff */
[----:B------:R-:W-:Y:S01]  /*3b60*/  MOV R27, 0x3fc12ba9 ;  /* 0x3fc12ba9001b7802 */ /* 0x000fe20000000f00 */
        /* <DEDUP_REMOVED lines=41> */
.L_x_7075:
[----:B------:R-:W-:Y:S05]  /*3e00*/  BSYNC.RECONVERGENT B0 ;  /* 0x0000000000007941 */ /* 0x000fea0003800200 */
.L_x_7074:
[----:B--2---:R-:W-:Y:S01]  /*3e10*/  VIADD R6, R0, 0x180 ;  /* 0x0000018000067836 */ /* 0x004fe20000000000 */
[----:B------:R-:W-:Y:S04]  /*3e20*/  BSSY.RECONVERGENT B0, `(.L_x_7079) ;  /* 0x0000138000007945 */ /* 0x000fe80003800200 */
[----:B------:R-:W-:-:S13]  /*3e30*/  ISETP.GE.AND P1, PT, R6, R15, PT ;  /* 0x0000000f0600720c */ /* 0x000fda0003f26270 */
[----:B------:R-:W-:Y:S05]  /*3e40*/  @P1 BRA `(.L_x_7080) ;  /* 0x0000001000d41947 */ /* 0x000fea0003800000 */
[----:B------:R-:W2:Y:S01]  /*3e50*/  DMUL R6, R2, R2 ;  /* 0x0000000202067228 */ /* 0x000ea20000000000 */
[----:B------:R-:W-:Y:S01]  /*3e60*/  UMOV UR6, 0x6d4801f7 ;  /* 0x6d4801f700067882 */ /* 0x000fe20000000000 */
[----:B------:R-:W-:Y:S01]  /*3e70*/  UMOV UR7, 0x3fa6e4e2 ;  /* 0x3fa6e4e200077882 */ /* 0x000fe20000000000 */
[----:B------:R-:W-:-:S15]  /*3e80*/  BSSY.RECONVERGENT B1, `(.L_x_7081) ;  /* 0x0000106000017945 */ /* 0x000fde0003800200 */
[----:B------:R-:W-:-:S15]  /*3e90*/  NOP ;  /* 0x0000000000007918 */ /* 0x000fde0000000000 */
[----:B------:R-:W-:-:S15]  /*3ea0*/  NOP ;  /* 0x0000000000007918 */ /* 0x000fde0000000000 */
[----:B------:R-:W-:-:S15]  /*3eb0*/  NOP ;  /* 0x0000000000007918 */ /* 0x000fde0000000000 */
[----:B------:R-:W-:-:S01]  /*3ec0*/  NOP ;  /* 0x0000000000007918 */ /* 0x000fc20000000000 */
[----:B--2---:R-:W0:-:S15]  /*3ed0*/  DMUL R10, R6, R2 ;  /* 0x00000002060a7228 */ /* 0x004e1e0000000000 */
[----:B------:R-:W-:-:S15]  /*3ee0*/  NOP ;  /* 0x0000000000007918 */ /* 0x000fde0000000000 */
[----:B------:R-:W-:-:S15]  /*3ef0*/  NOP ;  /* 0x0000000000007918 */ /* 0x000fde0000000000 */
[----:B------:R-:W-:-:S15]  /*3f00*/  NOP ;  /* 0x0000000000007918 */ /* 0x000fde0000000000 */
[----:B------:R-:W-:-:S04]  /*3f10*/  NOP ;  /* 0x0000000000007918 */ /* 0x000fc80000000000 */
[----:B0-----:R0:W2:Y:S01]  /*3f20*/  DFMA R20, R10, UR6, R2 ;  /* 0x000000060a147c2b */ /* 0x0010a20008000002 */
[----:B------:R-:W-:Y:S01]  /*3f30*/  UMOV UR6, 0x24dd2f1a ;  /* 0x24dd2f1a00067882 */ /* 0x000fe20000000000 */
[----:B0-----:R-:W-:Y:S01]  /*3f40*/  MOV R10, 0x33d43651 ;  /* 0x33d43651000a7802 */ /* 0x001fe20000000f00 */
[----:B------:R-:W-:Y:S01]  /*3f50*/  IMAD.MOV.U32 R11, RZ, RZ, 0x3fe98845 ;  /* 0x3fe98845ff0b7424 */ /* 0x000fe200078e00ff */
[----:B------:R-:W-:-:S15]  /*3f60*/  UMOV UR7, 0x3fe4f922 ;  /* 0x3fe4f92200077882 */ /* 0x000fde0000000000 */
        /* <DEDUP_REMOVED lines=164> */
.L_x_7082:
        /* <DEDUP_REMOVED lines=83> */
.L_x_7083:
[----:B------:R-:W-:Y:S05]  /*4ee0*/  BSYNC.RECONVERGENT B1 ;  /* 0x0000000000017941 */ /* 0x000fea0003800200 */
.L_x_7081:
        /* <DEDUP_REMOVED lines=42> */
[----:B0-----:R2:W0:Y:S02]  /*5190*/  DMUL R4, R2, R4 ;  /* 0x0000000402047228 */ /* 0x0014240000000000 */
.L_x_7080:
[----:B------:R-:W-:Y:S05]  /*51a0*/  BSYNC.RECONVERGENT B0 ;  /* 0x0000000000007941 */ /* 0x000fea0003800200 */
.L_x_7079:
[----:B--2---:R-:W2:Y:S01]  /*51b0*/  @!P0 LDC.64 R2, c[0x0][0x388] ;  /* 0x0000e200ff028b82 */ /* 0x004ea20000000a00 */
[----:B------:R-:W-:Y:S01]  /*51c0*/  @!P0 LEA R7, R17, R0, 0x9 ;  /* 0x0000000011078211 */ /* 0x000fe200078e48ff */
[----:B------:R-:W-:Y:S01]  /*51d0*/  @!P0 IMAD.MOV.U32 R0, RZ, RZ, R14 ;  /* 0x000000ffff008224 */ /* 0x000fe200078e000e */
[----:B------:R-:W-:Y:S04]  /*51e0*/  BSSY.RECONVERGENT B0, `(.L_x_7084) ;  /* 0x000000f000007945 */ /* 0x000fe80003800200 */
[----:B------:R-:W-:Y:S01]  /*51f0*/  ISETP.GE.AND P1, PT, R0, R15, PT ;  /* 0x0000000f0000720c */ /* 0x000fe20003f26270 */
[----:B--2---:R-:W-:-:S05]  /*5200*/  @!P0 IMAD.WIDE.U32 R2, R7, 0x8, R2 ;  /* 0x0000000807028825 */ /* 0x004fca00078e0002 */
[----:B-1----:R1:W-:Y:S07]  /*5210*/  @!P0 STG.E.64 desc[UR4][R2.64], R18 ;  /* 0x0000001202008986 */ /* 0x0023ee000c101b04 */
[----:B------:R-:W-:Y:S05]  /*5220*/  @P1 BRA `(.L_x_7085) ;  /* 0x0000000000281947 */ /* 0x000fea0003800000 */
[----:B-1----:R-:W1:Y:S01]  /*5230*/  LDC.64 R2, c[0x0][0x388] ;  /* 0x0000e200ff027b82 */ /* 0x002e620000000a00 */
[----:B------:R-:W-:Y:S01]  /*5240*/  LEA R7, R17, R0, 0x9 ;  /* 0x0000000011077211 */ /* 0x000fe200078e48ff */
[----:B------:R-:W-:-:S05]  /*5250*/  VIADD R0, R0, 0x80 ;  /* 0x0000008000007836 */ /* 0x000fca0000000000 */
[----:B------:R-:W-:-:S13]  /*5260*/  ISETP.GE.AND P0, PT, R0, R15, PT ;  /* 0x0000000f0000720c */ /* 0x000fda0003f06270 */
[----:B------:R-:W-:Y:S01]  /*5270*/  @!P0 LEA R11, R17, R0, 0x9 ;  /* 0x00000000110b8211 */ /* 0x000fe200078e48ff */
[----:B------:R-:W-:Y:S02]  /*5280*/  @!P0 VIADD R0, R0, 0x80 ;  /* 0x0000008000008836 */ /* 0x000fe40000000000 */
[----:B-1----:R-:W-:-:S04]  /*5290*/  IMAD.WIDE.U32 R6, R7, 0x8, R2 ;  /* 0x0000000807067825 */ /* 0x002fc800078e0002 */
[----:B------:R-:W-:Y:S01]  /*52a0*/  @!P0 IMAD.WIDE.U32 R2, R11, 0x8, R2 ;  /* 0x000000080b028825 */ /* 0x000fe200078e0002 */
[----:B---3--:R2:W-:Y:S04]  /*52b0*/  STG.E.64 desc[UR4][R6.64], R12 ;  /* 0x0000000c06007986 */ /* 0x0085e8000c101b04 */
[----:B----4-:R2:W-:Y:S02]  /*52c0*/  @!P0 STG.E.64 desc[UR4][R2.64], R8 ;  /* 0x0000000802008986 */ /* 0x0105e4000c101b04 */
.L_x_7085:
[----:B------:R-:W-:Y:S05]  /*52d0*/  BSYNC.RECONVERGENT B0 ;  /* 0x0000000000007941 */ /* 0x000fea0003800200 */
.L_x_7084:
[----:B------:R-:W-:-:S13]  /*52e0*/  ISETP.GE.AND P0, PT, R0, R15, PT ;  /* 0x0000000f0000720c */ /* 0x000fda0003f06270 */
[----:B------:R-:W-:Y:S05]  /*52f0*/  @P0 EXIT ;  /* 0x000000000000094d */ /* 0x000fea0003800000 */
[----:B-12---:R-:W1:Y:S01]  /*5300*/  LDC.64 R2, c[0x0][0x388] ;  /* 0x0000e200ff027b82 */ /* 0x006e620000000a00 */
[----:B------:R-:W-:-:S05]  /*5310*/  LEA R17, R17, R0, 0x9 ;  /* 0x0000000011117211 */ /* 0x000fca00078e48ff */
[----:B-1----:R-:W-:-:S05]  /*5320*/  IMAD.WIDE.U32 R2, R17, 0x8, R2 ;  /* 0x0000000811027825 */ /* 0x002fca00078e0002 */
[----:B0-----:R-:W-:Y:S01]  /*5330*/  STG.E.64 desc[UR4][R2.64], R4 ;  /* 0x0000000402007986 */ /* 0x001fe2000c101b04 */
[----:B------:R-:W-:Y:S05]  /*5340*/  EXIT ;  /* 0x000000000000794d */ /* 0x000fea0003800000 */
.L_x_7086:
        /* <DEDUP_REMOVED lines=11> */
.L_x_12410:


//--------------------- .text._ZN2at6native29vectorized_elementwise_kernelILi2EZZZNS0_26GeluBackwardCUDAKernelImplERNS_18TensorIteratorBaseENS0_8GeluTypeEENKUlvE_clEvENKUlvE_clEvEUlddE_St5arrayIPcLm3EEEEviT0_T1_ --------------------------
	.section	.text._ZN2at6native29vectorized_elementwise_kernelILi2EZZZNS0_26GeluBackwardCUDAKernelImplERNS_18TensorIteratorBaseENS0_8GeluTypeEENKUlvE_clEvENKUlvE_clEvEUlddE_St5arrayIPcLm3EEEEviT0_T1_,"ax",@progbits
	.align	128
        .global         _ZN2at6native29vectorized_elementwise_kernelILi2EZZZNS0_26GeluBackwardCUDAKernelImplERNS_18TensorIteratorBaseENS0_8GeluTypeEENKUlvE_clEvENKUlvE_clEvEUlddE_St5arrayIPcLm3EEEEviT0_T1_
        .type           _ZN2at6native29vectorized_elementwise_kernelILi2EZZZNS0_26GeluBackwardCUDAKernelImplERNS_18TensorIteratorBaseENS0_8GeluTypeEENKUlvE_clEvENKUlvE_clEvEUlddE_St5arrayIPcLm3EEEEviT0_T1_,@function
        .size           _ZN2at6native29vectorized_elementwise_kernelILi2EZZZNS0_26GeluBackwardCUDAKernelImplERNS_18TensorIteratorBaseENS0_8GeluTypeEENKUlvE_clEvENKUlvE_clEvEUlddE_St5arrayIPcLm3EEEEviT0_T1_,(.L_x_12411 - _ZN2at6native29vectorized_elementwise_kernelILi2EZZZNS0_26GeluBackwardCUDAKernelImplERNS_18TensorIteratorBaseENS0_8GeluTypeEENKUlvE_clEvENKUlvE_clEvEUlddE_St5arrayIPcLm3EEEEviT0_T1_)
        .other          _ZN2at6native29vectorized_elementwise_kernelILi2EZZZNS0_26GeluBackwardCUDAKernelImplERNS_18TensorIteratorBaseENS0_8GeluTypeEENKUlvE_clEvENKUlvE_clEvEUlddE_St5arrayIPcLm3EEEEviT0_T1_,@"STO_CUDA_ENTRY STV_DEFAULT"
_ZN2at6native29vectorized_elementwise_kernelILi2EZZZNS0_26GeluBackwardCUDAKernelImplERNS_18TensorIteratorBaseENS0_8GeluTypeEENKUlvE_clEvENKUlvE_clEvEUlddE_St5arrayIPcLm3EEEEviT0_T1_:
.text._ZN2at6native29vectorized_elementwise_kernelILi2EZZZNS0_26GeluBackwardCUDAKernelImplERNS_18TensorIteratorBaseENS0_8GeluTypeEENKUlvE_clEvENKUlvE_clEvEUlddE_St5arrayIPcLm3EEEEviT0_T1_:
        /* <DEDUP_REMOVED lines=14> */
[----:B0-----:R-:W-:-:S05]  /*00e0*/  ISETP.GE.U32.AND P0, PT, R21, R2, PT ;  /* 0x000000021500720c */ /* 0x001fca0003f06070 */
[----:B------:R-:W0:Y:S01]  /*00f0*/  LDC.64 R40, c[0x0][0x390] ;  /* 0x0000e400ff287b82 */ /* 0x000e220000000a00 */
[----:B------:R-:W-:-:S07]  /*0100*/  MOV R49, R21 ;  /* 0x0000001500317202 */ /* 0x000fce0000000f00 */
[----:B------:R-:W0:Y:S01]  /*0110*/  LDC.64 R42, c[0x0][0x398] ;  /* 0x0000e600ff2a7b82 */ /* 0x000e220000000a00 */
[----:B------:R-:W-:Y:S01]  /*0120*/  @!P0 VIADD R49, R21, 0x80 ;  /* 0x0000008015318836 */ /* 0x000fe20000000000 */
[----:B------:R-:W-:-:S06]  /*0130*/  CS2R R16, SRZ ;  /* 0x0000000000107805 */ /* 0x000fcc000001ff00 */
[----:B------:R-:W0:Y:S01]  /*0140*/  LDC.64 R44, c[0x0][0x390] ;  /* 0x0000e400ff2c7b82 */ /* 0x000e220000000a00 */
[----:B------:R-:W-:-:S07]  /*0150*/  ISETP.GE.U32.AND P6, PT, R49, R2, PT ;  /* 0x000000023100720c */ /* 0x000fce0003fc6070 */
[----:B------:R-:W0:Y:S06]  /*0160*/  LDC.64 R46, c[0x0][0x398] ;  /* 0x0000e600ff2e7b82 */ /* 0x000e2c0000000a00 */
[----:B------:R-:W-:Y:S01]  /*0170*/  @!P6 IMAD.IADD R11, R0, 0x1, R49 ;  /* 0x00000001000be824 */ /* 0x000fe200078e0231 */
[----:B------:R-:W-:Y:S01]  /*0180*/  @!P6 IADD3 R49, PT, PT, R49, 0x80, RZ ;  /* 0x000000803131e810 */ /* 0x000fe20007ffe0ff */
[----:B------:R-:W0:Y:S02]  /*0190*/  LDC.64 R38, c[0x0][0x398] ;  /* 0x0000e600ff267b82 */ /* 0x000e240000000a00 */
[----:B---3--:R-:W-:Y:S01]  /*01a0*/  @!P6 IMAD.WIDE.U32 R4, R11, 0x8, R4 ;  /* 0x000000080b04e825 */ /* 0x008fe200078e0004 */
[----:B------:R-:W-:-:S03]  /*01b0*/  ISETP.GE.U32.AND P5, PT, R49, R2, PT ;  /* 0x000000023100720c */ /* 0x000fc60003fa6070 */
[----:B----4-:R-:W-:Y:S01]  /*01c0*/  @!P6 IMAD.WIDE.U32 R6, R11, 0x8, R6 ;  /* 0x000000080b06e825 */ /* 0x010fe200078e0006 */
[----:B------:R-:W-:Y:S01]  /*01d0*/  CS2R R10, SRZ ;  /* 0x00000000000a7805 */ /* 0x000fe2000001ff00 */
[----:B------:R-:W3:Y:S03]  /*01e0*/  LDC.64 R36, c[0x0][0x390] ;  /* 0x0000e400ff247b82 */ /* 0x000ee60000000a00 */
[----:B------:R-:W5:Y:S04]  /*01f0*/  @!P6 LDG.E.64 R12, desc[UR4][R6.64] ;  /* 0x00000004060ce981 */ /* 0x000f68000c1e1b00 */
[----:B------:R-:W5:Y:S01]  /*0200*/  @!P6 LDG.E.64 R10, desc[UR4][R4.64] ;  /* 0x00000004040ae981 */ /* 0x000f62000c1e1b00 */
[----:B------:R-:W-:Y:S01]  /*0210*/  @!P5 IMAD.IADD R33, R0, 0x1, R49 ;  /* 0x000000010021d824 */ /* 0x000fe200078e0231 */
[----:B------:R-:W4:Y:S01]  /*0220*/  LDC.64 R22, c[0x0][0x390] ;  /* 0x0000e400ff167b82 */ /* 0x000f220000000a00 */
[----:B------:R-:W-:-:S05]  /*0230*/  @!P5 VIADD R49, R49, 0x80 ;  /* 0x000000803131d836 */ /* 0x000fca0000000000 */
[C---:B------:R-:W-:Y:S02]  /*0240*/  ISETP.GE.U32.AND P4, PT, R49.reuse, R2, PT ;  /* 0x000000023100720c */ /* 0x040fe40003f86070 */
[----:B------:R-:W4:Y:S08]  /*0250*/  LDC.64 R26, c[0x0][0x390] ;  /* 0x0000e400ff1a7b82 */ /* 0x000f300000000a00 */
[----:B------:R-:W4:Y:S03]  /*0260*/  LDC.64 R28, c[0x0][0x398] ;  /* 0x0000e600ff1c7b82 */ /* 0x000f260000000a00 */
[----:B------:R-:W-:Y:S01]  /*0270*/  @!P4 IADD3 R25, PT, PT, R0, R49, RZ ;  /* 0x000000310019c210 */ /* 0x000fe20007ffe0ff */
        /* <DEDUP_REMOVED lines=16> */
[----:B------:R-:W-:Y:S01]  /*0380*/  @!P1 IADD3 R51, PT, PT, R0, R49, RZ ;  /* 0x0000003100339210 */ /* 0x000fe20007ffe0ff */
[----:B------:R-:W-:-:S05]  /*0390*/  @!P1 VIADD R49, R49, 0x80 ;  /* 0x0000008031319836 */ /* 0x000fca0000000000 */
[----:B0-----:R-:W0:Y:S01]  /*03a0*/  LDC.64 R32, c[0x0][0x398] ;  /* 0x0000e600ff207b82 */ /* 0x001e220000000a00 */
[----:B------:R-:W-:-:S07]  /*03b0*/  ISETP.GE.U32.AND P6, PT, R49, R2, PT ;  /* 0x000000023100720c */ /* 0x000fce0003fc6070 */
[----:B-1----:R-:W1:Y:S01]  /*03c0*/  LDC.64 R30, c[0x0][0x390] ;  /* 0x0000e400ff1e7b82 */ /* 0x002e620000000a00 */
[----:B------:R-:W-:Y:S02]  /*03d0*/  CS2R R6, SRZ ;  /* 0x0000000000067805 */ /* 0x000fe4000001ff00 */
[----:B------:R-:W-:Y:S01]  /*03e0*/  CS2R R8, SRZ ;  /* 0x0000000000087805 */ /* 0x000fe2000001ff00 */
[----:B------:R-:W-:Y:S01]  /*03f0*/  @!P3 IMAD.WIDE.U32 R44, R3, 0x8, R44 ;  /* 0x00000008032cb825 */ /* 0x000fe200078e002c */
[----:B------:R-:W-:-:S03]  /*0400*/  CS2R R4, SRZ ;  /* 0x0000000000047805 */ /* 0x000fc6000001ff00 */
[----:B------:R-:W-:Y:S01]  /*0410*/  @!P3 IMAD.WIDE.U32 R46, R3, 0x8, R46 ;  /* 0x00000008032eb825 */ /* 0x000fe200078e002e */
[----:B------:R3:W5:Y:S01]  /*0420*/  @!P4 LDG.E.64 R6, desc[UR4][R42.64] ;  /* 0x000000042a06c981 */ /* 0x000762000c1e1b00 */
[----:B------:R-:W-:-:S03]  /*0430*/  CS2R R2, SRZ ;  /* 0x0000000000027805 */ /* 0x000fc6000001ff00 */
[----:B------:R4:W5:Y:S01]  /*0440*/  @!P4 LDG.E.64 R8, desc[UR4][R40.64] ;  /* 0x000000042808c981 */ /* 0x000962000c1e1b00 */
[----:B------:R-:W-:-:S03]  /*0450*/  @!P6 IMAD.IADD R49, R0, 0x1, R49 ;  /* 0x000000010031e824 */ /* 0x000fc600078e0231 */
[----:B------:R2:W5:Y:S01]  /*0460*/  @!P3 LDG.E.64 R4, desc[UR4][R44.64] ;  /* 0x000000042c04b981 */ /* 0x000562000c1e1b00 */
[C---:B---3--:R-:W-:Y:S01]  /*0470*/  @!P2 IMAD.WIDE.U32 R42, R53.reuse, 0x8, R38 ;  /* 0x00000008352aa825 */ /* 0x048fe200078e0026 */
[----:B------:R-:W-:Y:S02]  /*0480*/  CS2R R38, SRZ ;  /* 0x0000000000267805 */ /* 0x000fe4000001ff00 */
[----:B------:R3:W5:Y:S01]  /*0490*/  @!P3 LDG.E.64 R2, desc[UR4][R46.64] ;  /* 0x000000042e02b981 */ /* 0x000762000c1e1b00 */
[----:B----4-:R-:W-:Y:S01]  /*04a0*/  @!P2 IMAD.WIDE.U32 R40, R53, 0x8, R36 ;  /* 0x000000083528a825 */ /* 0x010fe200078e0024 */
[----:B------:R-:W-:Y:S02]  /*04b0*/  CS2R R34, SRZ ;  /* 0x0000000000227805 */ /* 0x000fe4000001ff00 */
[----:B------:R4:W5:Y:S01]  /*04c0*/  @!P2 LDG.E.64 R38, desc[UR4][R42.64] ;  /* 0x000000042a26a981 */ /* 0x000962000c1e1b00 */
[----:B------:R-:W-:Y:S01]  /*04d0*/  @!P1 IMAD.WIDE.U32 R52, R51, 0x8, R22 ;  /* 0x0000000833349825 */ /* 0x000fe200078e0016 */
[----:B------:R-:W-:-:S02]  /*04e0*/  @!P0 IADD3 R23, PT, PT, R0, R21, RZ ;  /* 0x0000001500178210 */ /* 0x000fc40007ffe0ff */
[----:B------:R-:W-:Y:S01]  /*04f0*/  CS2R R36, SRZ ;  /* 0x0000000000247805 */ /* 0x000fe2000001ff00 */
[----:B------:R0:W5:Y:S01]  /*0500*/  @!P2 LDG.E.64 R34, desc[UR4][R40.64] ;  /* 0x000000042822a981 */ /* 0x000162000c1e1b00 */
[----:B--2---:R-:W-:Y:S01]  /*0510*/  @!P6 IMAD.WIDE.U32 R44, R49, 0x8, R26 ;  /* 0x00000008312ce825 */ /* 0x004fe200078e001a */
[----:B------:R-:W-:-:S03]  /*0520*/  CS2R R26, SRZ ;  /* 0x00000000001a7805 */ /* 0x000fc6000001ff00 */
[----:B---3--:R-:W-:Y:S01]  /*0530*/  @!P6 IMAD.WIDE.U32 R46, R49, 0x8, R28 ;  /* 0x00000008312ee825 */ /* 0x008fe200078e001c */
[----:B------:R-:W-:Y:S01]  /*0540*/  CS2R R28, SRZ ;  /* 0x00000000001c7805 */ /* 0x000fe2000001ff00 */
[----:B------:R2:W5:Y:S02]  /*0550*/  @!P1 LDG.E.64 R36, desc[UR4][R52.64] ;  /* 0x0000000434249981 */ /* 0x000564000c1e1b00 */
[----:B----4-:R-:W-:Y:S01]  /*0560*/  @!P1 IMAD.WIDE.U32 R42, R51, 0x8, R24 ;  /* 0x00000008332a9825 */ /* 0x010fe200078e0018 */
[----:B------:R-:W-:-:S03]  /*0570*/  CS2R R24, SRZ ;  /* 0x0000000000187805 */ /* 0x000fc6000001ff00 */
[C---:B-1----:R-:W-:Y:S01]  /*0580*/  @!P0 IMAD.WIDE.U32 R48, R23.reuse, 0x8, R30 ;  /* 0x0000000817308825 */ /* 0x042fe200078e001e */
[----:B------:R-:W-:Y:S01]  /*0590*/  CS2R R30, SRZ ;  /* 0x00000000001e7805 */ /* 0x000fe2000001ff00 */
[----:B------:R2:W5:Y:S02]  /*05a0*/  @!P1 LDG.E.64 R26, desc[UR4][R42.64] ;  /* 0x000000042a1a9981 */ /* 0x000564000c1e1b00 */
[----:B0-----:R-:W-:Y:S01]  /*05b0*/  @!P0 IMAD.WIDE.U32 R32, R23, 0x8, R32 ;  /* 0x0000000817208825 */ /* 0x001fe200078e0020 */
[----:B------:R-:W-:Y:S01]  /*05c0*/  CS2R R22, SRZ ;  /* 0x0000000000167805 */ /* 0x000fe2000001ff00 */
[----:B------:R2:W5:Y:S04]  /*05d0*/  @!P6 LDG.E.64 R24, desc[UR4][R44.64] ;  /* 0x000000042c18e981 */ /* 0x000568000c1e1b00 */
[----:B------:R2:W5:Y:S04]  /*05e0*/  @!P0 LDG.E.64 R28, desc[UR4][R48.64] ;  /* 0x00000004301c8981 */ /* 0x000568000c1e1b00 */
[----:B------:R2:W5:Y:S04]  /*05f0*/  @!P6 LDG.E.64 R22, desc[UR4][R46.64] ;  /* 0x000000042e16e981 */ /* 0x000568000c1e1b00 */
[----:B------:R2:W5:Y:S01]  /*0600*/  @!P0 LDG.E.64 R30, desc[UR4][R32.64] ;  /* 0x00000004201e8981 */ /* 0x000562000c1e1b00 */
[----:B------:R-:W-:Y:S04]  /*0610*/  BSSY.RECONVERGENT B0, `(.L_x_7088) ;  /* 0x0000136000007945 */ /* 0x000fe80003800200 */
[----:B------:R-:W-:Y:S05]  /*0620*/  @P0 BRA `(.L_x_7089) ;  /* 0x0000001000d00947 */ /* 0x000fea0003800000 */
[----:B--2--5:R-:W0:Y:S01]  /*0630*/  DMUL R32, R30, R30 ;  /* 0x0000001e1e207228 */ /* 0x024e220000000000 */
        /* <DEDUP_REMOVED lines=180> */
.L_x_7091:
        /* <DEDUP_REMOVED lines=83> */
.L_x_7092:
[----:B------:R-:W-:Y:S05]  /*16b0*/  BSYNC.RECONVERGENT B1 ;  /* 0x0000000000017941 */ /* 0x000fea0003800200 */
.L_x_7090:
[----:B0-----:R-:W-:Y:S01]  /*16c0*/  IMAD.MOV.U32 R46, RZ, RZ, -0x2e09fe87 ;  /* 0xd1f60179ff2e7424 */ /* 0x001fe200078e00ff */
[----:B------:R-:W-:Y:S01]  /*16d0*/  MOV R47, 0x3fc12ba9 ;  /* 0x3fc12ba9002f7802 */ /* 0x000fe20000000f00 */
[----:B------:R-:W-:-:S15]  /*16e0*/  DMUL R44, R30, 0.5 ;  /* 0x3fe000001e2c7828 */ /* 0x000fde0000000000 */
[----:B------:R-:W-:-:S15]  /*16f0*/  NOP ;  /* 0x0000000000007918 */ /* 0x000fde0000000000 */
[----:B------:R-:W-:-:S15]  /*1700*/  NOP ;  /* 0x0000000000007918 */ /* 0x000fde0000000000 */
[----:B------:R-:W-:-:S15]  /*1710*/  NOP ;  /* 0x0000000000007918 */ /* 0x000fde0000000000 */
[----:B------:R-:W-:-:S04]  /*1720*/  NOP ;  /* 0x0000000000007918 */ /* 0x000fc80000000000 */
        /* <DEDUP_REMOVED lines=36> */
.L_x_7089:
[----:B------:R-:W-:Y:S05]  /*1970*/  BSYNC.RECONVERGENT B0 ;  /* 0x0000000000007941 */ /* 0x000fea0003800200 */
.L_x_7088:
[----:B------:R-:W-:Y:S01]  /*1980*/  IMAD R19, R18, -0x400, R19 ;  /* 0xfffffc0012137824 */ /* 0x000fe200078e0213 */
[----:B------:R-:W-:Y:S01]  /*1990*/  BSSY.RECONVERGENT B0, `(.L_x_7093) ;  /* 0x000013a000007945 */ /* 0x000fe20003800200 */
[----:B------:R-:W-:-:S05]  /*19a0*/  VIADD R0, R21, 0x80 ;  /* 0x0000008015007836 */ /* 0x000fca0000000000 */
[----:B------:R-:W-:-:S13]  /*19b0*/  ISETP.GE.U32.AND P0, PT, R0, R19, PT ;  /* 0x000000130000720c */ /* 0x000fda0003f06070 */
[----:B------:R-:W-:Y:S05]  /*19c0*/  @P0 BRA `(.L_x_7094) ;  /* 0x0000001000d80947 */ /* 0x000fea0003800000 */
[----:B0----5:R-:W2:Y:S01]  /*19d0*/  DMUL R30, R12, R12 ;  /* 0x0000000c0c1e7228 */ /* 0x021ea20000000000 */
        /* <DEDUP_REMOVED lines=60> */
[----:B--2---:R0:W2:Y:S01]  /*1da0*/  DFMA R44, R44, -UR6, R46 ;  /* 0x800000062c2c7c2b */ /* 0x0040a2000800002e */
        /* <DEDUP_REMOVED lines=77> */
[----:B--2---:R-:W-:-:S15]  /*2280*/  DFMA R44, R44, R48, R44 ;  /* 0x000000302c2c722b */ /* 0x004fde000000002c */
        /* <DEDUP_REMOVED lines=43> */
.L_x_7096:
        /* <DEDUP_REMOVED lines=83> */
.L_x_7097:
[----:B------:R-:W-:Y:S05]  /*2a70*/  BSYNC.RECONVERGENT B1 ;  /* 0x0000000000017941 */ /* 0x000fea0003800200 */
.L_x_7095:
        /* <DEDUP_REMOVED lines=43> */
.L_x_7094:
[----:B------:R-:W-:Y:S05]  /*2d30*/  BSYNC.RECONVERGENT B0 ;  /* 0x0000000000007941 */ /* 0x000fea0003800200 */
.L_x_7093:
[----:B------:R-:W-:Y:S01]  /*2d40*/  VIADD R0, R21, 0x100 ;  /* 0x0000010015007836 */ /* 0x000fe20000000000 */
[----:B------:R-:W-:Y:S04]  /*2d50*/  BSSY.RECONVERGENT B0, `(.L_x_7098) ;  /* 0x0000139000007945 */ /* 0x000fe80003800200 */
[----:B------:R-:W-:-:S13]  /*2d60*/  ISETP.GE.U32.AND P0, PT, R0, R19, PT ;  /* 0x000000130000720c */ /* 0x000fda0003f06070 */
[----:B------:R-:W-:Y:S05]  /*2d70*/  @P0 BRA `(.L_x_7099) ;  /* 0x0000001000d80947 */ /* 0x000fea0003800000 */
[----:B---3-5:R-:W0:Y:S01]  /*2d80*/  DMUL R12, R16, R16 ;  /* 0x00000010100c7228 */ /* 0x028e220000000000 */
[----:B------:R-:W-:Y:S01]  /*2d90*/  UMOV UR6, 0x6d4801f7 ;  /* 0x6d4801f700067882 */ /* 0x000fe20000000000 */
[----:B------:R-:W-:Y:S01]  /*2da0*/  UMOV UR7, 0x3fa6e4e2 ;  /* 0x3fa6e4e200077882 */ /* 0x000fe20000000000 */
[----:B------:R-:W-:-:S15]  /*2db0*/  BSSY.RECONVERGENT B1, `(.L_x_7100) ;  /* 0x0000107000017945 */ /* 0x000fde0003800200 */
[----:B------:R-:W-:-:S15]  /*2dc0*/  NOP ;  /* 0x0000000000007918 */ /* 0x000fde0000000000 */
[----:B------:R-:W-:-:S15]  /*2dd0*/  NOP ;  /* 0x0000000000007918 */ /* 0x000fde0000000000 */
[----:B------:R-:W-:-:S15]  /*2de0*/  NOP ;  /* 0x0000000000007918 */ /* 0x000fde0000000000 */
[----:B------:R-:W-:-:S01]  /*2df0*/  NOP ;  /* 0x0000000000007918 */ /* 0x000fc20000000000 */
[----:B0-----:R-:W2:-:S15]  /*2e00*/  DMUL R30, R12, R16 ;  /* 0x000000100c1e7228 */ /* 0x001e9e0000000000 */
[----:B------:R-:W-:-:S15]  /*2e10*/  NOP ;  /* 0x0000000000007918 */ /* 0x000fde0000000000 */
[----:B------:R-:W-:-:S15]  /*2e20*/  NOP ;  /* 0x0000000000007918 */ /* 0x000fde0000000000 */
[----:B------:R-:W-:-:S15]  /*2e30*/  NOP ;  /* 0x0000000000007918 */ /* 0x000fde0000000000 */
[----:B------:R-:W-:-:S04]  /*2e40*/  NOP ;  /* 0x0000000000007918 */ /* 0x000fc80000000000 */
[----:B--2---:R0:W2:Y:S01]  /*2e50*/  DFMA R32, R30, UR6, R16 ;  /* 0x000000061e207c2b */ /* 0x0040a20008000010 */
        /* <DEDUP_REMOVED lines=169> */
.L_x_7101:
        /* <DEDUP_REMOVED lines=83> */
.L_x_7102:
[----:B------:R-:W-:Y:S05]  /*3e20*/  BSYNC.RECONVERGENT B1 ;  /* 0x0000000000017941 */ /* 0x000fea0003800200 */
.L_x_7100:
[----:B0-----:R-:W-:Y:S01]  /*3e30*/  IMAD.MOV.U32 R42, RZ, RZ, -0x2e09fe87 ;  /* 0xd1f60179ff2a7424 */ /* 0x001fe200078e00ff */
[----:B------:R-:W-:Y:S01]  /*3e40*/  DMUL R40, R16, 0.5 ;  /* 0x3fe0000010287828 */ /* 0x000fe20000000000 */
[----:B------:R-:W-:-:S15]  /*3e50*/  IMAD.MOV.U32 R43, RZ, RZ, 0x3fc12ba9 ;  /* 0x3fc12ba9ff2b7424 */ /* 0x000fde00078e00ff */
[----:B------:R-:W-:-:S15]  /*3e60*/  NOP ;  /* 0x0000000000007918 */ /* 0x000fde0000000000 */
[----:B------:R-:W-:-:S15]  /*3e70*/  NOP ;  /* 0x0000000000007918 */ /* 0x000fde0000000000 */
[----:B------:R-:W-:-:S15]  /*3e80*/  NOP ;  /* 0x0000000000007918 */ /* 0x000fde0000000000 */
[----:B------:R-:W-:-:S03]  /*3e90*/  NOP ;  /* 0x0000000000007918 */ /* 0x000fc60000000000 */
        /* <DEDUP_REMOVED lines=36> */
.L_x_7099:
[----:B------:R-:W-:Y:S05]  /*40e0*/  BSYNC.RECONVERGENT B0 ;  /* 0x0000000000007941 */ /* 0x000fea0003800200 */
.L_x_7098:
[----:B------:R-:W-:Y:S01]  /*40f0*/  IADD3 R0, PT, PT, R21, 0x180, RZ ;  /* 0x0000018015007810 */ /* 0x000fe20007ffe0ff */
[----:B------:R-:W-:Y:S03]  /*4100*/  BSSY.RECONVERGENT B0, `(.L_x_7103) ;  /* 0x0000137000007945 */ /* 0x000fe60003800200 */
[----:B------:R-:W-:-:S13]  /*4110*/  ISETP.GE.U32.AND P0, PT, R0, R19, PT ;  /* 0x000000130000720c */ /* 0x000fda0003f06070 */
[----:B------:R-:W-:Y:S05]  /*4120*/  @P0 BRA `(.L_x_7104) ;  /* 0x0000001000d00947 */ /* 0x000fea0003800000 */
[----:B0--3-5:R-:W0:Y:S01]  /*4130*/  DMUL R12, R6, R6 ;  /* 0x00000006060c7228 */ /* 0x029e220000000000 */
        /* <DEDUP_REMOVED lines=12> */
[----:B0-----:R0:W3:Y:S01]  /*4200*/  DFMA R30, R16, UR6, R6 ;  /* 0x00000006101e7c2b */ /* 0x0010e20008000006 */
[----:B------:R-:W-:Y:S01]  /*4210*/  UMOV UR6, 0x24dd2f1a ;  /* 0x24dd2f1a00067882 */ /* 0x000fe20000000000 */
[----:B0-----:R-:W-:Y:S01]  /*4220*/  IMAD.MOV.U32 R16, RZ, RZ, 0x33d43651 ;  /* 0x33d43651ff107424 */ /* 0x001fe200078e00ff */
[----:B------:R-:W-:Y:S01]  /*4230*/  UMOV UR7, 0x3fe4f922 ;  /* 0x3fe4f92200077882 */ /* 0x000fe20000000000 */
[----:B------:R-:W-:-:S15]  /*4240*/  IMAD.MOV.U32 R17, RZ, RZ, 0x3fe98845 ;  /* 0x3fe98845ff117424 */ /* 0x000fde00078e00ff */
[----:B------:R-:W-:-:S15]  /*4250*/  NOP ;  /* 0x0000000000007918 */ /* 0x000fde0000000000 */
[----:B------:R-:W-:-:S15]  /*4260*/  NOP ;  /* 0x0000000000007918 */ /* 0x000fde0000000000 */
[----:B------:R-:W-:-:S15]  /*4270*/  NOP ;  /* 0x0000000000007918 */ /* 0x000fde0000000000 */
[----:B---3--:R-:W2:Y:S02]  /*4280*/  DMUL R30, R30, R16 ;  /* 0x000000101e1e7228 */ /* 0x008ea40000000000 */
[----:B--2---:R-:W-:Y:S02]  /*4290*/  LOP3.LUT R33, R31, 0x7fffffff, RZ, 0xc0, !PT ;  /* 0x7fffffff1f217812 */ /* 0x004fe400078ec0ff */
        /* <DEDUP_REMOVED lines=158> */
.L_x_7106:
        /* <DEDUP_REMOVED lines=83> */
.L_x_7107:
[----:B------:R-:W-:Y:S05]  /*51b0*/  BSYNC.RECONVERGENT B1 ;  /* 0x0000000000017941 */ /* 0x000fea0003800200 */
.L_x_7105:
[----:B0-----:R-:W-:Y:S01]  /*51c0*/  IMAD.MOV.U32 R40, RZ, RZ, -0x2e09fe87 ;  /* 0xd1f60179ff287424 */ /* 0x001fe200078e00ff */
[----:B------:R-:W-:Y:S01]  /*51d0*/  MOV R41, 0x3fc12ba9 ;  /* 0x3fc12ba900297802 */ /* 0x000fe20000000f00 */
        /* <DEDUP_REMOVED lines=41> */
.L_x_7104:
[----:B------:R-:W-:Y:S05]  /*5470*/  BSYNC.RECONVERGENT B0 ;  /* 0x0000000000007941 */ /* 0x000fea0003800200 */
.L_x_7103:
[----:B------:R-:W-:Y:S01]  /*5480*/  VIADD R0, R21, 0x200 ;  /* 0x0000020015007836 */ /* 0x000fe20000000000 */
[----:B------:R-:W-:Y:S04]  /*5490*/  BSSY.RECONVERGENT B0, `(.L_x_7108) ;  /* 0x0000139000007945 */ /* 0x000fe80003800200 */
[----:B------:R-:W-:-:S13]  /*54a0*/  ISETP.GE.U32.AND P0, PT, R0, R19, PT ;  /* 0x000000130000720c */ /* 0x000fda0003f06070 */
[----:B------:R-:W-:Y:S05]  /*54b0*/  @P0 BRA `(.L_x_7109) ;  /* 0x0000001000d80947 */ /* 0x000fea0003800000 */
[----:B0----5:R-:W3:Y:S01]  /*54c0*/  DMUL R6, R2, R2 ;  /* 0x0000000202067228 */ /* 0x021ee20000000000 */
[----:B------:R-:W-:Y:S01]  /*54d0*/  UMOV UR6, 0x6d4801f7 ;  /* 0x6d4801f700067882 */ /* 0x000fe20000000000 */
[----:B------:R-:W-:Y:S01]  /*54e0*/  UMOV UR7, 0x3fa6e4e2 ;  /* 0x3fa6e4e200077882 */ /* 0x000fe20000000000 */
[----:B------:R-:W-:-:S15]  /*54f0*/  BSSY.RECONVERGENT B1, `(.L_x_7110) ;  /* 0x0000107000017945 */ /* 0x000fde0003800200 */
[----:B------:R-:W-:-:S15]  /*5500*/  NOP ;  /* 0x0000000000007918 */ /* 0x000fde0000000000 */
[----:B------:R-:W-:-:S15]  /*5510*/  NOP ;  /* 0x0000000000007918 */ /* 0x000fde0000000000 */
[----:B------:R-:W-:-:S15]  /*5520*/  NOP ;  /* 0x0000000000007918 */ /* 0x000fde0000000000 */
[----:B------:R-:W-:-:S01]  /*5530*/  NOP ;  /* 0x0000000000007918 */ /* 0x000fc20000000000 */
[----:B---3--:R-:W0:-:S15]  /*5540*/  DMUL R12, R6, R2 ;  /* 0x00000002060c7228 */ /* 0x008e1e0000000000 */
[----:B------:R-:W-:-:S15]  /*5550*/  NOP ;  /* 0x0000000000007918 */ /* 0x000fde0000000000 */
[----:B------:R-:W-:-:S15]  /*5560*/  NOP ;  /* 0x0000000000007918 */ /* 0x000fde0000000000 */
[----:B------:R-:W-:-:S15]  /*5570*/  NOP ;  /* 0x0000000000007918 */ /* 0x000fde0000000000 */
[----:B------:R-:W-:-:S04]  /*5580*/  NOP ;  /* 0x0000000000007918 */ /* 0x000fc80000000000 */
[----:B0-----:R0:W3:Y:S01]  /*5590*/  DFMA R16, R12, UR6, R2 ;  /* 0x000000060c107c2b */ /* 0x0010e20008000002 */
[----:B------:R-:W-:Y:S01]  /*55a0*/  UMOV UR6, 0x24dd2f1a ;  /* 0x24dd2f1a00067882 */ /* 0x000fe20000000000 */
[----:B0-----:R-:W-:Y:S01]  /*55b0*/  IMAD.MOV.U32 R12, RZ, RZ, 0x33d43651 ;  /* 0x33d43651ff0c7424 */ /* 0x001fe200078e00ff */
[----:B------:R-:W-:Y:S01]  /*55c0*/  MOV R13, 0x3fe98845 ;  /* 0x3fe98845000d7802 */ /* 0x000fe20000000f00 */
[----:B------:R-:W-:-:S15]  /*55d0*/  UMOV UR7, 0x3fe4f922 ;  /* 0x3fe4f92200077882 */ /* 0x000fde0000000000 */
[----:B------:R-:W-:-:S15]  /*55e0*/  NOP ;  /* 0x0000000000007918 */ /* 0x000fde0000000000 */
[----:B------:R-:W-:-:S15]  /*55f0*/  NOP ;  /* 0x0000000000007918 */ /* 0x000fde0000000000 */
[----:B------:R-:W-:-:S15]  /*5600*/  NOP ;  /* 0x0000000000007918 */ /* 0x000fde0000000000 */
[----:B---3--:R-:W0:Y:S02]  /*5610*/  DMUL R16, R16, R12 ;  /* 0x0000000c10107228 */ /* 0x008e240000000000 */
        /* <DEDUP_REMOVED lines=8> */
[----:B--2---:R-:W0:Y:S01]  /*56a0*/  DADD R32, R30, R30 ;  /* 0x000000001e207229 */ /* 0x004e22000000001e */
        /* <DEDUP_REMOVED lines=152> */
.L_x_7111:
[----:B--2---:R-:W-:Y:S01]  /*6030*/  IMAD.MOV.U32 R32, RZ, RZ, 0x420afc3d ;  /* 0x420afc3dff207424 */ /* 0x004fe200078e00ff */
        /* <DEDUP_REMOVED lines=82> */
.L_x_7112:
[----:B------:R-:W-:Y:S05]  /*6560*/  BSYNC.RECONVERGENT B1 ;  /* 0x0000000000017941 */ /* 0x000fea0003800200 */
.L_x_7110:
        /* <DEDUP_REMOVED lines=43> */
.L_x_7109:
[----:B------:R-:W-:Y:S05]  /*6820*/  BSYNC.RECONVERGENT B0 ;  /* 0x0000000000007941 */ /* 0x000fea0003800200 */
.L_x_7108:
[----:B------:R-:W-:Y:S01]  /*6830*/  VIADD R0, R21, 0x280 ;  /* 0x0000028015007836 */ /* 0x000fe20000000000 */
[----:B------:R-:W-:Y:S04]  /*6840*/  BSSY.RECONVERGENT B0, `(.L_x_7113) ;  /* 0x0000138000007945 */ /* 0x000fe80003800200 */
[----:B------:R-:W-:-:S13]  /*6850*/  ISETP.GE.U32.AND P0, PT, R0, R19, PT ;  /* 0x000000130000720c */ /* 0x000fda0003f06070 */
        /* <DEDUP_REMOVED lines=9> */
[----:B0-----:R-:W3:-:S15]  /*68f0*/  DMUL R6, R2, R38 ;  /* 0x0000002602067228 */ /* 0x001ede0000000000 */
[----:B------:R-:W-:-:S15]  /*6900*/  NOP ;  /* 0x0000000000007918 */ /* 0x000fde0000000000 */
[----:B------:R-:W-:-:S15]  /*6910*/  NOP ;  /* 0x0000000000007918 */ /* 0x000fde0000000000 */
[----:B------:R-:W-:-:S15]  /*6920*/  NOP ;  /* 0x0000000000007918 */ /* 0x000fde0000000000 */
[----:B------:R-:W-:-:S04]  /*6930*/  NOP ;  /* 0x0000000000007918 */ /* 0x000fc80000000000 */
[----:B---3--:R0:W3:Y:S01]  /*6940*/  DFMA R12, R6, UR6, R38 ;  /* 0x00000006060c7c2b */ /* 0x0080e20008000026 */
[----:B------:R-:W-:Y:S01]  /*6950*/  UMOV UR6, 0x24dd2f1a ;  /* 0x24dd2f1a00067882 */ /* 0x000fe20000000000 */
[----:B0-----:R-:W-:Y:S01]  /*6960*/  MOV R6, 0x33d43651 ;  /* 0x33d4365100067802 */ /* 0x001fe20000000f00 */
[----:B------:R-:W-:Y:S01]  /*6970*/  IMAD.MOV.U32 R7, RZ, RZ, 0x3fe98845 ;  /* 0x3fe98845ff077424 */ /* 0x000fe200078e00ff */
[----:B------:R-:W-:-:S15]  /*6980*/  UMOV UR7, 0x3fe4f922 ;  /* 0x3fe4f92200077882 */ /* 0x000fde0000000000 */
[----:B------:R-:W-:-:S15]  /*6990*/  NOP ;  /* 0x0000000000007918 */ /* 0x000fde0000000000 */
[----:B------:R-:W-:-:S15]  /*69a0*/  NOP ;  /* 0x0000000000007918 */ /* 0x000fde0000000000 */
[----:B------:R-:W-:-:S15]  /*69b0*/  NOP ;  /* 0x0000000000007918 */ /* 0x000fde0000000000 */
[----:B---3--:R-:W0:Y:S02]  /*69c0*/  DMUL R12, R12, R6 ;  /* 0x000000060c0c7228 */ /* 0x008e240000000000 */
        /* <DEDUP_REMOVED lines=15> */
[----:B--2---:R-:W-:Y:S01]  /*6ac0*/  IMAD.MOV.U32 R42, RZ, RZ, -0x7649667 ;  /* 0xf89b6999ff2a7424 */ /* 0x004fe200078e00ff */
        /* <DEDUP_REMOVED lines=144> */
.L_x_7116:
        /* <DEDUP_REMOVED lines=82> */
[----:B0-----:R0:W3:Y:S02]  /*78f0*/  DFMA R12, R12, R30, R12 ;  /* 0x0000001e0c0c722b */ /* 0x0010e4000000000c */
.L_x_7117:
[----:B------:R-:W-:Y:S05]  /*7900*/  BSYNC.RECONVERGENT B1 ;  /* 0x0000000000017941 */ /* 0x000fea0003800200 */
.L_x_7115:
[----:B0-----:R-:W-:Y:S01]  /*7910*/  MOV R30, 0xd1f60179 ;  /* 0xd1f60179001e7802 */ /* 0x001fe20000000f00 */
[----:B------:R-:W-:Y:S01]  /*7920*/  IMAD.MOV.U32 R31, RZ, RZ, 0x3fc12ba9 ;  /* 0x3fc12ba9ff1f7424 */ /* 0x000fe200078e00ff */
[----:B---3--:R-:W-:-:S15]  /*7930*/  DADD R16, R12, 1 ;  /* 0x3ff000000c107429 */ /* 0x008fde0000000000 */
        /* <DEDUP_REMOVED lines=40> */
.L_x_7114:
[----:B------:R-:W-:Y:S05]  /*7bc0*/  BSYNC.RECONVERGENT B0 ;  /* 0x0000000000007941 */ /* 0x000fea0003800200 */
.L_x_7113:
[----:B------:R-:W-:Y:S01]  /*7bd0*/  IADD3 R0, PT, PT, R21, 0x300, RZ ;  /* 0x0000030015007810 */ /* 0x000fe20007ffe0ff */
[----:B------:R-:W-:Y:S03]  /*7be0*/  BSSY.RECONVERGENT B0, `(.L_x_7118) ;  /* 0x0000139000007945 */ /* 0x000fe60003800200 */
        /* <DEDUP_REMOVED lines=57> */
[----:B------:R-:W3:Y:S01]  /*7f80*/  F2F.F64.F32 R38, R12 ;  /* 0x0000000c00267310 */ /* 0x000ee20000201800 */
[----:B0-----:R-:W-:-:S15]  /*7f90*/  FMUL.FTZ R16, R16, 1 ;  /* 0x3f80000010107820 */ /* 0x001fde0000410000 */
[----:B------:R-:W-:-:S15]  /*7fa0*/  NOP ;  /* 0x0000000000007918 */ /* 0x000fde0000000000 */
[----:B------:R-:W-:-:S15]  /*7fb0*/  NOP ;  /* 0x0000000000007918 */ /* 0x000fde0000000000 */
[----:B------:R-:W-:-:S15]  /*7fc0*/  NOP ;  /* 0x0000000000007918 */ /* 0x000fde0000000000 */
[----:B------:R-:W-:-:S03]  /*7fd0*/  NOP ;  /* 0x0000000000007918 */ /* 0x000fc60000000000 */
[----:B---3--:R-:W0:Y:S01]  /*7fe0*/  DFMA R38, R38, -UR6, R30 ;  /* 0x8000000626267c2b */ /* 0x008e22000800001e */
[----:B------:R-:W-:Y:S01]  /*7ff0*/  UMOV UR6, 0xa4741b81 ;  /* 0xa4741b8100067882 */ /* 0x000fe20000000000 */
[----:B------:R-:W-:-:S15]  /*8000*/  UMOV UR7, 0x3e5ae904 ;  /* 0x3e5ae90400077882 */ /* 0x000fde0000000000 */
[----:B------:R-:W-:-:S15]  /*8010*/  NOP ;  /* 0x0000000000007918 */ /* 0x000fde0000000000 */
[----:B------:R-:W-:-:S15]  /*8020*/  NOP ;  /* 0x0000000000007918 */ /* 0x000fde0000000000 */
[----:B------:R-:W-:-:S15]  /*8030*/  NOP ;  /* 0x0000000000007918 */ /* 0x000fde0000000000 */
[----:B------:R-:W-:-:S02]  /*8040*/  NOP ;  /* 0x0000000000007918 */ /* 0x000fc40000000000 */
[----:B--2---:R-:W2:-:S15]  /*8050*/  F2F.F64.F32 R32, R16 ;  /* 0x0000001000207310 */ /* 0x004e9e0000201800 */
        /* <DEDUP_REMOVED lines=114> */
.L_x_7121:
        /* <DEDUP_REMOVED lines=83> */
.L_x_7122:
[----:B------:R-:W-:Y:S05]  /*8cb0*/  BSYNC.RECONVERGENT B1 ;  /* 0x0000000000017941 */ /* 0x000fea0003800200 */
.L_x_7120:
[----:B0-----:R-:W-:Y:S01]  /*8cc0*/  IMAD.MOV.U32 R30, RZ, RZ, -0x2e09fe87 ;  /* 0xd1f60179ff1e7424 */ /* 0x001fe200078e00ff */
[----:B------:R-:W-:Y:S01]  /*8cd0*/  MOV R31, 0x3fc12ba9 ;  /* 0x3fc12ba9001f7802 */ /* 0x000fe20000000f00 */
        /* <DEDUP_REMOVED lines=41> */
.L_x_7119:
[----:B------:R-:W-:Y:S05]  /*8f70*/  BSYNC.RECONVERGENT B0 ;  /* 0x0000000000007941 */ /* 0x000fea0003800200 */
.L_x_7118:
        /* <DEDUP_REMOVED lines=58> */
[----:B--2---:R-:W2:Y:S01]  /*9320*/  F2F.F64.F32 R32, R12 ;  /* 0x0000000c00207310 */ /* 0x004ea20000201800 */
        /* <DEDUP_REMOVED lines=127> */
.L_x_7126:
        /* <DEDUP_REMOVED lines=83> */
.L_x_7127:
[----:B------:R-:W-:Y:S05]  /*a050*/  BSYNC.RECONVERGENT B1 ;  /* 0x0000000000017941 */ /* 0x000fea0003800200 */
.L_x_7125:
        /* <DEDUP_REMOVED lines=43> */
.L_x_7124:
[----:B------:R-:W-:Y:S05]  /*a310*/  BSYNC.RECONVERGENT B0 ;  /* 0x0000000000007941 */ /* 0x000fea0003800200 */
.L_x_7123:
[----:B------:R-:W-:Y:S01]  /*a320*/  ISETP.GE.U32.AND P0, PT, R21, R19, PT ;  /* 0x000000131500720c */ /* 0x000fe20003f06070 */
[----:B------:R-:W-:Y:S04]  /*a330*/  BSSY.RECONVERGENT B0, `(.L_x_7128) ;  /* 0x0000033000007945 */ /* 0x000fe80003800200 */
[----:B------:R-:W-:Y:S08]  /*a340*/  BSSY.RELIABLE B1, `(.L_x_7129) ;  /* 0x000002b000017945 */ /* 0x000ff00003800100 */
[----:B------:R-:W-:Y:S05]  /*a350*/  @P0 BRA `(.L_x_7130) ;  /* 0x0000000000300947 */ /* 0x000fea0003800000 */
[----:B0----5:R-:W0:Y:S01]  /*a360*/  LDC.64 R2, c[0x0][0x388] ;  /* 0x0000e200ff027b82 */ /* 0x021e220000000a00 */
[----:B------:R-:W-:Y:S01]  /*a370*/  LEA R7, R18, R21, 0xa ;  /* 0x0000001512077211 */ /* 0x000fe200078e50ff */
        /* <DEDUP_REMOVED lines=9> */
[----:B----4-:R0:W-:Y:S02]  /*a410*/  STG.E.64 desc[UR4][R2.64], R10 ;  /* 0x0000000a02007986 */ /* 0x0101e4000c101b04 */
.L_x_7130:
[----:B------:R-:W-:-:S13]  /*a420*/  ISETP.GE.U32.AND P0, PT, R21, R19, PT ;  /* 0x000000131500720c */ /* 0x000fda0003f06070 */
[----:B------:R-:W-:Y:S05]  /*a430*/  @P0 BRA `(.L_x_7132) ;  /* 0x0000000000300947 */ /* 0x000fea0003800000 */
[----:B0----5:R-:W0:Y:S01]  /*a440*/  LDC.64 R2, c[0x0][0x388] ;  /* 0x0000e200ff027b82 */ /* 0x021e220000000a00 */
[----:B------:R-:W-:Y:S01]  /*a450*/  LEA R7, R18, R21, 0xa ;  /* 0x0000001512077211 */ /* 0x000fe200078e50ff */
[----:B------:R-:W-:-:S04]  /*a460*/  VIADD R21, R21, 0x80 ;  /* 0x0000008015157836 */ /* 0x000fc80000000000 */
[----:B0-----:R-:W-:-:S05]  /*a470*/  IMAD.WIDE.U32 R2, R7, 0x8, R2 ;  /* 0x0000000807027825 */ /* 0x001fca00078e0002 */
[----:B--2---:R0:W-:Y:S02]  /*a480*/  STG.E.64 desc[UR4][R2.64], R14 ;  /* 0x0000000e02007986 */ /* 0x0041e4000c101b04 */
.L_x_7131:
[----:B------:R-:W-:-:S13]  /*a490*/  ISETP.GE.U32.AND P0, PT, R21, R19, PT ;  /* 0x000000131500720c */ /* 0x000fda0003f06070 */
[----:B------:R-:W-:Y:S05]  /*a4a0*/  @P0 BRA `(.L_x_7133) ;  /* 0x0000000000300947 */ /* 0x000fea0003800000 */
[----:B0-----:R-:W0:Y:S01]  /*a4b0*/  LDC.64 R2, c[0x0][0x388] ;  /* 0x0000e200ff027b82 */ /* 0x001e220000000a00 */
[----:B------:R-:W-:Y:S01]  /*a4c0*/  LEA R7, R18, R21, 0xa ;  /* 0x0000001512077211 */ /* 0x000fe200078e50ff */
[----:B------:R-:W-:-:S04]  /*a4d0*/  VIADD R21, R21, 0x80 ;  /* 0x0000008015157836 */ /* 0x000fc80000000000 */
[----:B0-----:R-:W-:-:S05]  /*a4e0*/  IMAD.WIDE.U32 R2, R7, 0x8, R2 ;  /* 0x0000000807027825 */ /* 0x001fca00078e0002 */
[----:B--2---:R0:W-:Y:S02]  /*a4f0*/  STG.E.64 desc[UR4][R2.64], R8 ;  /* 0x0000000802007986 */ /* 0x0041e4000c101b04 */
.L_x_7132:
[----:B------:R-:W-:-:S13]  /*a500*/  ISETP.GE.U32.AND P0, PT, R21, R19, PT ;  /* 0x000000131500720c */ /* 0x000fda0003f06070 */
[----:B------:R-:W-:Y:S05]  /*a510*/  @P0 BRA `(.L_x_7134) ;  /* 0x0000000000340947 */ /* 0x000fea0003800000 */
[----:B0----5:R-:W0:Y:S01]  /*a520*/  LDC.64 R2, c[0x0][0x388] ;  /* 0x0000e200ff027b82 */ /* 0x021e220000000a00 */
[----:B------:R-:W-:Y:S01]  /*a530*/  LEA R7, R18, R21, 0xa ;  /* 0x0000001512077211 */ /* 0x000fe200078e50ff */
[----:B------:R-:W-:-:S04]  /*a540*/  VIADD R21, R21, 0x80 ;  /* 0x0000008015157836 */ /* 0x000fc80000000000 */
[----:B0-----:R-:W-:-:S05]  /*a550*/  IMAD.WIDE.U32 R2, R7, 0x8, R2 ;  /* 0x0000000807027825 */ /* 0x001fca00078e0002 */
[----:B--2---:R0:W-:Y:S02]  /*a560*/  STG.E.64 desc[UR4][R2.64], R4 ;  /* 0x0000000402007986 */ /* 0x0041e4000c101b04 */
.L_x_7133:
[----:B------:R-:W-:-:S13]  /*a570*/  ISETP.GE.U32.AND P0, PT, R21, R19, PT ;  /* 0x000000131500720c */ /* 0x000fda0003f06070 */
[----:B------:R-:W-:Y:S05]  /*a580*/  @P0 BREAK.RELIABLE B1 ;  /* 0x0000000000010942 */ /* 0x000fea0003800100 */
[----:B------:R-:W-:Y:S05]  /*a590*/  @P0 BRA `(.L_x_7135) ;  /* 0x0000000000300947 */ /* 0x000fea0003800000 */
[----:B0-----:R-:W0:Y:S01]  /*a5a0*/  LDC.64 R2, c[0x0][0x388] ;  /* 0x0000e200ff027b82 */ /* 0x001e220000000a00 */
[----:B--2---:R-:W-:Y:S01]  /*a5b0*/  LEA R5, R18, R21, 0xa ;  /* 0x0000001512057211 */ /* 0x004fe200078e50ff */
[----:B------:R-:W-:-:S04]  /*a5c0*/  VIADD R21, R21, 0x80 ;  /* 0x0000008015157836 */ /* 0x000fc80000000000 */
[----:B0-----:R-:W-:-:S05]  /*a5d0*/  IMAD.WIDE.U32 R2, R5, 0x8, R2 ;  /* 0x0000000805027825 */ /* 0x001fca00078e0002 */
[----:B---3--:R0:W-:Y:S02]  /*a5e0*/  STG.E.64 desc[UR4][R2.64], R34 ;  /* 0x0000002202007986 */ /* 0x0081e4000c101b04 */
.L_x_7134:
[----:B------:R-:W-:Y:S05]  /*a5f0*/  BSYNC.RELIABLE B1 ;  /* 0x0000000000017941 */ /* 0x000fea0003800100 */
.L_x_7129:
[----:B------:R-:W-:-:S13]  /*a600*/  ISETP.GE.U32.AND P0, PT, R21, R19, PT ;  /* 0x000000131500720c */ /* 0x000fda0003f06070 */
[----:B0----5:R-:W0:Y:S01]  /*a610*/  @!P0 LDC.64 R2, c[0x0][0x388] ;  /* 0x0000e200ff028b82 */ /* 0x021e220000000a00 */
[----:B--2---:R-:W-:Y:S01]  /*a620*/  @!P0 LEA R5, R18, R21, 0xa ;  /* 0x0000001512058211 */ /* 0x004fe200078e50ff */
[----:B------:R-:W-:-:S04]  /*a630*/  @!P0 VIADD R21, R21, 0x80 ;  /* 0x0000008015158836 */ /* 0x000fc80000000000 */
[----:B0-----:R-:W-:-:S05]  /*a640*/  @!P0 IMAD.WIDE.U32 R2, R5, 0x8, R2 ;  /* 0x0000000805028825 */ /* 0x001fca00078e0002 */
[----:B---3--:R0:W-:Y:S02]  /*a650*/  @!P0 STG.E.64 desc[UR4][R2.64], R36 ;  /* 0x0000002402008986 */ /* 0x0081e4000c101b04 */
.L_x_7135:
[----:B------:R-:W-:Y:S05]  /*a660*/  BSYNC.RECONVERGENT B0 ;  /* 0x0000000000007941 */ /* 0x000fea0003800200 */
.L_x_7128:
[----:B------:R-:W-:Y:S05]  /*a670*/  WARPSYNC.ALL ;  /* 0x0000000000007948 */ /* 0x000fea0003800000 */
[----:B------:R-:W-:-:S13]  /*a680*/  ISETP.GE.U32.AND P0, PT, R21, R19, PT ;  /* 0x000000131500720c */ /* 0x000fda0003f06070 */
[----:B------:R-:W-:Y:S05]  /*a690*/  @P0 EXIT ;  /* 0x000000000000094d */ /* 0x000fea0003800000 */
[----:B0-----:R-:W0:Y:S01]  /*a6a0*/  LDC.64 R2, c[0x0][0x388] ;  /* 0x0000e200ff027b82 */ /* 0x001e220000000a00 */
[----:B------:R-:W-:-:S05]  /*a6b0*/  LEA R21, R18, R21, 0xa ;  /* 0x0000001512157211 */ /* 0x000fca00078e50ff */
[----:B0-----:R-:W-:-:S05]  /*a6c0*/  IMAD.WIDE.U32 R2, R21, 0x8, R2 ;  /* 0x0000000815027825 */ /* 0x001fca00078e0002 */
[----:B---3--:R-:W-:Y:S01]  /*a6d0*/  STG.E.64 desc[UR4][R2.64], R24 ;  /* 0x0000001802007986 */ /* 0x008fe2000c101b04 */
[----:B------:R-:W-:Y:S05]  /*a6e0*/  EXIT ;  /* 0x000000000000794d */ /* 0x000fea0003800000 */
.L_x_7087:
[----:B------:R-:W0:Y:S01]  /*a6f0*/  S2R R2, SR_TID.X ;  /* 0x0000000000027919 */ /* 0x000e220000002100 */
[----:B------:R-:W1:Y:S08]  /*a700*/  LDC.64 R4, c[0x0][0x398] ;  /* 0x0000e600ff047b82 */ /* 0x000e700000000a00 */
[----:B------:R-:W2:Y:S01]  /*a710*/  LDC.64 R6, c[0x0][0x390] ;  /* 0x0000e400ff067b82 */ /* 0x000ea20000000a00 */
[----:B-1----:R-:W-:-:S04]  /*a720*/  IMAD.WIDE.U32 R4, R0, 0x8, R4 ;  /* 0x0000000800047825 */ /* 0x002fc800078e0004 */
[----:B0-----:R-:W-:-:S05]  /*a730*/  IMAD.WIDE.U32 R40, R2, 0x10, R4 ;  /* 0x0000001002287825 */ /* 0x001fca00078e0004 */
[----:B------:R-:W3:Y:S01]  /*a740*/  LDG.E.128 R32, desc[UR4][R40.64] ;  /* 0x0000000428207981 */ /* 0x000ee2000c1e1d00 */
[----:B--2---:R-:W-:-:S03]  /*a750*/  IMAD.WIDE.U32 R4, R0, 0x8, R6 ;  /* 0x0000000800047825 */ /* 0x004fc600078e0006 */
[----:B------:R0:W5:Y:S01]  /*a760*/  LDG.E.128 R12, desc[UR4][R40.64+0x800] ;  /* 0x00080004280c7981 */ /* 0x000162000c1e1d00 */
[----:B------:R-:W-:-:S03]  /*a770*/  IMAD.WIDE.U32 R38, R2, 0x10, R4 ;  /* 0x0000001002267825 */ /* 0x000fc600078e0004 */
[----:B------:R0:W5:Y:S04]  /*a780*/  LDG.E.128 R8, desc[UR4][R40.64+0x1000] ;  /* 0x0010000428087981 */ /* 0x000168000c1e1d00 */
[----:B------:R0:W5:Y:S04]  /*a790*/  LDG.E.128 R28, desc[UR4][R38.64] ;  /* 0x00000004261c7981 */ /* 0x000168000c1e1d00 */
[----:B------:R0:W5:Y:S04]  /*a7a0*/  LDG.E.128 R24, desc[UR4][R38.64+0x800] ;  /* 0x0008000426187981 */ /* 0x000168000c1e1d00 */
[----:B------:R0:W5:Y:S04]  /*a7b0*/  LDG.E.128 R20, desc[UR4][R38.64+0x1000] ;  /* 0x0010000426147981 */ /* 0x000168000c1e1d00 */
[----:B------:R0:W5:Y:S04]  /*a7c0*/  LDG.E.128 R16, desc[UR4][R38.64+0x1800] ;  /* 0x0018000426107981 */ /* 0x000168000c1e1d00 */
[----:B------:R0:W5:Y:S01]  /*a7d0*/  LDG.E.128 R4, desc[UR4][R40.64+0x1800] ;  /* 0x0018000428047981 */ /* 0x000162000c1e1d00 */
[----:B------:R-:W-:Y:S01]  /*a7e0*/  UMOV UR6, 0x6d4801f7 ;  /* 0x6d4801f700067882 */ /* 0x000fe20000000000 */
[----:B------:R-:W-:Y:S01]  /*a7f0*/  UMOV UR7, 0x3fa6e4e2 ;  /* 0x3fa6e4e200077882 */ /* 0x000fe20000000000 */
[----:B------:R-:W-:Y:S01]  /*a800*/  UMOV UR8, 0x33d43651 ;  /* 0x33d4365100087882 */ /* 0x000fe20000000000 */
[----:B------:R-:W-:Y:S01]  /*a810*/  UMOV UR9, 0x3fe98845 ;  /* 0x3fe9884500097882 */ /* 0x000fe20000000000 */
[----:B------:R-:W-:Y:S01]  /*a820*/  UMOV UR10, 0x24dd2f1a ;  /* 0x24dd2f1a000a7882 */ /* 0x000fe20000000000 */
[----:B------:R-:W-:Y:S01]  /*a830*/  UMOV UR11, 0x3fe4f922 ;  /* 0x3fe4f922000b7882 */ /* 0x000fe20000000000 */
[----:B------:R-:W-:Y:S01]  /*a840*/  BSSY.RECONVERGENT B0, `(.L_x_7136) ;  /* 0x0000105000007945 */ /* 0x000fe20003800200 */
[----:B---3--:R-:W1:-:S15]  /*a850*/  DMUL R36, R32, R32 ;  /* 0x0000002020247228 */ /* 0x008e5e0000000000 */
        /* <DEDUP_REMOVED lines=9> */
[----:B-1----:R-:W1:-:S15]  /*a8f0*/  DFMA R36, R36, UR6, R32 ;  /* 0x0000000624247c2b */ /* 0x002e5e0008000020 */
[----:B------:R-:W-:-:S15]  /*a900*/  NOP ;  /* 0x0000000000007918 */ /* 0x000fde0000000000 */
[----:B------:R-:W-:-:S15]  /*a910*/  NOP ;  /* 0x0000000000007918 */ /* 0x000fde0000000000 */
[----:B------:R-:W-:-:S15]  /*a920*/  NOP ;  /* 0x0000000000007918 */ /* 0x000fde0000000000 */
[----:B------:R-:W-:-:S04]  /*a930*/  NOP ;  /* 0x0000000000007918 */ /* 0x000fc80000000000 */
[----:B-1----:R-:W1:Y:S02]  /*a940*/  DMUL R36, R36, UR8 ;  /* 0x0000000824247c28 */ /* 0x002e640008000000 */
[----:B-1----:R-:W-:Y:S01]  /*a950*/  LOP3.LUT R43, R37, 0x7fffffff, RZ, 0xc0, !PT ;  /* 0x7fffffff252b7812 */ /* 0x002fe200078ec0ff */
[----:B------:R-:W-:-:S15]  /*a960*/  IMAD.MOV.U32 R42, RZ, RZ, R36 ;  /* 0x000000ffff2a7224 */ /* 0x000fde00078e0024 */
[----:B------:R-:W-:-:S15]  /*a970*/  NOP ;  /* 0x0000000000007918 */ /* 0x000fde0000000000 */
[----:B------:R-:W-:-:S15]  /*a980*/  NOP ;  /* 0x0000000000007918 */ /* 0x000fde0000000000 */
[----:B------:R-:W-:-:S15]  /*a990*/  NOP ;  /* 0x0000000000007918 */ /* 0x000fde0000000000 */
[----:B------:R-:W-:-:S01]  /*a9a0*/  NOP ;  /* 0x0000000000007918 */ /* 0x000fc20000000000 */
[----:B------:R-:W1:Y:S02]  /*a9b0*/  DSETP.GE.AND P0, PT, R42, UR10, PT ;  /* 0x0000000a2a007e2a */ /* 0x000e64000bf06000 */
[----:B01----:R-:W-:Y:S05]  /*a9c0*/  @!P0 BRA `(.L_x_7137) ;  /* 0x0000000800648947 */ /* 0x003fea0003800000 */
        /* <DEDUP_REMOVED lines=17> */
[----:B------:R-:W-:-:S03]  /*aae0*/  UMOV UR13, 0x3fe62e42 ;  /* 0x3fe62e42000d7882 */ /* 0x000fc60000000000 */
[----:B------:R-:W-:-:S06]  /*aaf0*/  FMUL.FTZ R3, R3, 1.4426950216293334961 ;  /* 0x3fb8aa3b03037820 */ /* 0x000fcc0000410000 */
[----:B------:R-:W0:Y:S02]  /*ab00*/  FRND R3, R3 ;  /* 0x0000000300037307 */ /* 0x000e240000201000 */
[----:B0-----:R-:W-:-:S06]  /*ab10*/  FMUL.FTZ R36, R3, 1 ;  /* 0x3f80000003247820 */ /* 0x001fcc0000410000 */
[----:B------:R0:W1:-:S15]  /*ab20*/  MUFU.EX2 R40, R3 ;  /* 0x0000000300287308 */ /* 0x00005e0000000800 */
[----:B------:R-:W-:-:S15]  /*ab30*/  NOP ;  /* 0x0000000000007918 */ /* 0x000fde0000000000 */
[----:B------:R-:W-:-:S14]  /*ab40*/  NOP ;  /* 0x0000000000007918 */ /* 0x000fdc0000000000 */
[----:B------:R-:W2:Y:S01]  /*ab50*/  F2F.F64.F32 R42, R36 ;  /* 0x00000024002a7310 */ /* 0x000ea20000201800 */
[----:B0-----:R-:W-:-:S04]  /*ab60*/  LOP3.LUT R3, R37, 0x7fffffff, RZ, 0xc0, !PT ;  /* 0x7fffffff25037812 */ /* 0x001fc800078ec0ff */
[----:B------:R-:W-:Y:S01]  /*ab70*/  ISETP.GT.U32.AND P0, PT, R3, 0x40330fc1, PT ;  /* 0x40330fc10300780c */ /* 0x000fe20003f04070 */
[----:B-1----:R-:W-:-:S15]  /*ab80*/  FMUL.FTZ R40, R40, 1 ;  /* 0x3f80000028287820 */ /* 0x002fde0000410000 */
[----:B------:R-:W-:-:S15]  /*ab90*/  NOP ;  /* 0x0000000000007918 */ /* 0x000fde0000000000 */
[----:B------:R-:W-:-:S15]  /*aba0*/  NOP ;  /* 0x0000000000007918 */ /* 0x000fde0000000000 */
[----:B------:R-:W-:-:S13]  /*abb0*/  NOP ;  /* 0x0000000000007918 */ /* 0x000fda0000000000 */
[----:B--2---:R-:W0:Y:S01]  /*abc0*/  DFMA R42, R42, -UR12, R38 ;  /* 0x8000000c2a2a7c2b */ /* 0x004e220008000026 */
        /* <DEDUP_REMOVED lines=121> */
.L_x_7137:
        /* <DEDUP_REMOVED lines=83> */
.L_x_7138:
[----:B------:R-:W-:Y:S05]  /*b890*/  BSYNC.RECONVERGENT B0 ;  /* 0x0000000000007941 */ /* 0x000fea0003800200 */
.L_x_7136:
[----:B------:R-:W-:Y:S01]  /*b8a0*/  DMUL R42, R32, R32 ;  /* 0x00000020202a7228 */ /* 0x000fe20000000000 */
[----:B------:R-:W-:-:S15]  /*b8b0*/  BSSY.RECONVERGENT B0, `(.L_x_7139) ;  /* 0x0000138000007945 */ /* 0x000fde0003800200 */
        /* <DEDUP_REMOVED lines=19> */
[----:B0-----:R0:W-:Y:S02]  /*b9f0*/  DMUL R40, R32, R36 ;  /* 0x0000002420287228 */ /* 0x0011e40000000000 */
[----:B0-----:R-:W-:Y:S01]  /*ba00*/  IMAD.MOV.U32 R36, RZ, RZ, -0x2e09fe87 ;  /* 0xd1f60179ff247424 */ /* 0x001fe200078e00ff */
[----:B------:R-:W-:-:S15]  /*ba10*/  MOV R37, 0x3fc12ba9 ;  /* 0x3fc12ba900257802 */ /* 0x000fde0000000f00 */
[----:B------:R-:W-:-:S15]  /*ba20*/  NOP ;  /* 0x0000000000007918 */ /* 0x000fde0000000000 */
[----:B------:R-:W-:-:S15]  /*ba30*/  NOP ;  /* 0x0000000000007918 */ /* 0x000fde0000000000 */
[----:B------:R-:W-:-:S15]  /*ba40*/  NOP ;  /* 0x0000000000007918 */ /* 0x000fde0000000000 */
[----:B------:R-:W-:-:S01]  /*ba50*/  NOP ;  /* 0x0000000000007918 */ /* 0x000fc20000000000 */
[----:B------:R-:W-:-:S15]  /*ba60*/  DFMA R36, R42, R36, 1 ;  /* 0x3ff000002a24742b */ /* 0x000fde0000000024 */
        /* <DEDUP_REMOVED lines=19> */
[----:B0-----:R-:W0:-:S15]  /*bba0*/  DFMA R42, R42, UR6, R34 ;  /* 0x000000062a2a7c2b */ /* 0x001e1e0008000022 */
        /* <DEDUP_REMOVED lines=9> */
[----:B0-----:R-:W-:-:S15]  /*bc40*/  DMUL R36, R42, UR8 ;  /* 0x000000082a247c28 */ /* 0x001fde0008000000 */
[----:B------:R-:W-:-:S15]  /*bc50*/  NOP ;  /* 0x0000000000007918 */ /* 0x000fde0000000000 */
[----:B------:R-:W-:-:S15]  /*bc60*/  NOP ;  /* 0x0000000000007918 */ /* 0x000fde0000000000 */
[----:B------:R-:W-:-:S15]  /*bc70*/  NOP ;  /* 0x0000000000007918 */ /* 0x000fde0000000000 */
[----:B------:R-:W-:-:S04]  /*bc80*/  NOP ;  /* 0x0000000000007918 */ /* 0x000fc80000000000 */
[----:B-1----:R-:W0:-:S15]  /*bc90*/  DFMA R38, R38, 0.5, R40 ;  /* 0x3fe000002626782b */ /* 0x002e1e0000000028 */
[----:B------:R-:W-:-:S15]  /*bca0*/  NOP ;  /* 0x0000000000007918 */ /* 0x000fde0000000000 */
[----:B------:R-:W-:-:S15]  /*bcb0*/  NOP ;  /* 0x0000000000007918 */ /* 0x000fde0000000000 */
[----:B------:R-:W-:-:S15]  /*bcc0*/  NOP ;  /* 0x0000000000007918 */ /* 0x000fde0000000000 */
[----:B------:R-:W-:-:S04]  /*bcd0*/  NOP ;  /* 0x0000000000007918 */ /* 0x000fc80000000000 */
[----:B0----5:R0:W-:Y:S02]  /*bce0*/  DMUL R28, R28, R38 ;  /* 0x000000261c1c7228 */ /* 0x0211e40000000000 */
        /* <DEDUP_REMOVED lines=161> */
.L_x_7140:
        /* <DEDUP_REMOVED lines=83> */
.L_x_7141:
[----:B------:R-:W-:Y:S05]  /*cc30*/  BSYNC.RECONVERGENT B0 ;  /* 0x0000000000007941 */ /* 0x000fea0003800200 */
.L_x_7139:
[----:B------:R-:W-:Y:S01]  /*cc40*/  DMUL R34, R34, 0.5 ;  /* 0x3fe0000022227828 */ /* 0x000fe20000000000 */
[----:B------:R-:W-:-:S15]  /*cc50*/  BSSY.RECONVERGENT B0, `(.L_x_7142) ;  /* 0x0000133000007945 */ /* 0x000fde0003800200 */
[----:B------:R-:W-:-:S15]  /*cc60*/  NOP ;  /* 0x0000000000007918 */ /* 0x000fde0000000000 */
[----:B------:R-:W-:-:S15]  /*cc70*/  NOP ;  /* 0x0000000000007918 */ /* 0x000fde0000000000 */
[----:B------:R-:W-:-:S15]  /*cc80*/  NOP ;  /* 0x0000000000007918 */ /* 0x000fde0000000000 */
[----:B------:R-:W-:-:S03]  /*cc90*/  NOP ;  /* 0x0000000000007918 */ /* 0x000fc60000000000 */
[----:B01----:R-:W0:-:S15]  /*cca0*/  DFMA R40, -R36, R36, 1 ;  /* 0x3ff000002428742b */ /* 0x003e1e0000000124 */
        /* <DEDUP_REMOVED lines=11> */
[----:B------:R-:W-:-:S15]  /*cd60*/  DADD R38, R36, 1 ;  /* 0x3ff0000024267429 */ /* 0x000fde0000000000 */
        /* <DEDUP_REMOVED lines=9> */
[----:B------:R-:W1:-:S15]  /*ce00*/  DFMA R32, R32, R34, 1 ;  /* 0x3ff000002020742b */ /* 0x000e5e0000000022 */
        /* <DEDUP_REMOVED lines=34> */
[----:B0-----:R0:W-:Y:S02]  /*d030*/  DMUL R30, R30, R38 ;  /* 0x000000261e1e7228 */ /* 0x0011e40000000000 */
        /* <DEDUP_REMOVED lines=161> */
.L_x_7143:
        /* <DEDUP_REMOVED lines=83> */
.L_x_7144:
[----:B------:R-:W-:Y:S05]  /*df80*/  BSYNC.RECONVERGENT B0 ;  /* 0x0000000000007941 */ /* 0x000fea0003800200 */
.L_x_7142:
[----:B01----:R-:W-:Y:S01]  /*df90*/  DADD R32, R44, 1 ;  /* 0x3ff000002c207429 */ /* 0x003fe20000000000 */
[----:B------:R-:W-:-:S15]  /*dfa0*/  BSSY.RECONVERGENT B0, `(.L_x_7145) ;  /* 0x0000131000007945 */ /* 0x000fde0003800200 */
        /* <DEDUP_REMOVED lines=54> */
[----:B0-----:R-:W0:-:S15]  /*e310*/  DMUL R32, R38, UR8 ;  /* 0x0000000826207c28 */ /* 0x001e1e0008000000 */
[----:B------:R-:W-:-:S15]  /*e320*/  NOP ;  /* 0x0000000000007918 */ /* 0x000fde0000000000 */
[----:B------:R-:W-:-:S15]  /*e330*/  NOP ;  /* 0x0000000000007918 */ /* 0x000fde0000000000 */
[----:B------:R-:W-:-:S15]  /*e340*/  NOP ;  /* 0x0000000000007918 */ /* 0x000fde0000000000 */
[----:B------:R-:W-:-:S04]  /*e350*/  NOP ;  /* 0x0000000000007918 */ /* 0x000fc80000000000 */
[----:B-1----:R0:W-:Y:S02]  /*e360*/  DMUL R24, R24, R36 ;  /* 0x0000002418187228 */ /* 0x0021e40000000000 */
        /* <DEDUP_REMOVED lines=161> */
.L_x_7146:
        /* <DEDUP_REMOVED lines=83> */
.L_x_7147:
[----:B------:R-:W-:Y:S05]  /*f2b0*/  BSYNC.RECONVERGENT B0 ;  /* 0x0000000000007941 */ /* 0x000fea0003800200 */
.L_x_7145:
[----:B-1----:R-:W-:Y:S01]  /*f2c0*/  DADD R36, R32, 1 ;  /* 0x3ff0000020247429 */ /* 0x002fe20000000000 */
        /* <DEDUP_REMOVED lines=10> */
[----:B0-----:R-:W-:-:S15]  /*f370*/  DFMA R38, R12, R34, 1 ;  /* 0x3ff000000c26742b */ /* 0x001fde0000000022 */
        /* <DEDUP_REMOVED lines=39> */
[----:B-1----:R-:W-:-:S15]  /*f5f0*/  DFMA R36, R36, 0.5, R14 ;  /* 0x3fe000002424782b */ /* 0x002fde000000000e */
[----:B------:R-:W-:-:S15]  /*f600*/  NOP ;  /* 0x0000000000007918 */ /* 0x000fde0000000000 */
[----:B------:R-:W-:-:S15]  /*f610*/  NOP ;  /* 0x0000000000007918 */ /* 0x000fde0000000000 */
[----:B------:R-:W-:-:S15]  /*f620*/  NOP ;  /* 0x0000000000007918 */ /* 0x000fde0000000000 */
[----:B------:R-:W-:-:S04]  /*f630*/  NOP ;  /* 0x0000000000007918 */ /* 0x000fc80000000000 */
[----:B0-----:R-:W0:Y:S02]  /*f640*/  DMUL R14, R32, UR8 ;  /* 0x00000008200e7c28 */ /* 0x001e240008000000 */
[----:B0-----:R-:W-:Y:S01]  /*f650*/  LOP3.LUT R33, R15, 0x7fffffff, RZ, 0xc0, !PT ;  /* 0x7fffffff0f217812 */ /* 0x001fe200078ec0ff */
[----:B------:R-:W-:-:S15]  /*f660*/  IMAD.MOV.U32 R32, RZ, RZ, R14 ;  /* 0x000000ffff207224 */ /* 0x000fde00078e000e */
[----:B------:R-:W-:-:S15]  /*f670*/  NOP ;  /* 0x0000000000007918 */ /* 0x000fde0000000000 */
[----:B------:R-:W-:-:S15]  /*f680*/  NOP ;  /* 0x0000000000007918 */ /* 0x000fde0000000000 */
[----:B------:R-:W-:-:S15]  /*f690*/  NOP ;  /* 0x0000000000007918 */ /* 0x000fde0000000000 */
[----:B------:R-:W-:-:S01]  /*f6a0*/  NOP ;  /* 0x0000000000007918 */ /* 0x000fc20000000000 */
[----:B------:R-:W0:-:S15]  /*f6b0*/  DSETP.GE.AND P0, PT, R32, UR10, PT ;  /* 0x0000000a20007e2a */ /* 0x000e1e000bf06000 */
[----:B------:R-:W-:-:S15]  /*f6c0*/  NOP ;  /* 0x0000000000007918 */ /* 0x000fde0000000000 */
[----:B------:R-:W-:-:S15]  /*f6d0*/  NOP ;  /* 0x0000000000007918 */ /* 0x000fde0000000000 */
[----:B------:R-:W-:-:S15]  /*f6e0*/  NOP ;  /* 0x0000000000007918 */ /* 0x000fde0000000000 */
[----:B------:R-:W-:-:S04]  /*f6f0*/  NOP ;  /* 0x0000000000007918 */ /* 0x000fc80000000000 */
[----:B------:R1:W2:Y:S02]  /*f700*/  DMUL R26, R26, R36 ;  /* 0x000000241a1a7228 */ /* 0x0002a40000000000 */
[----:B012---:R-:W-:Y:S05]  /*f710*/  @!P0 BRA `(.L_x_7149) ;  /* 0x0000000800648947 */ /* 0x007fea0003800000 */
        /* <DEDUP_REMOVED lines=153> */
.L_x_7149:
        /* <DEDUP_REMOVED lines=83> */
.L_x_7150:
[----:B------:R-:W-:Y:S05]  /*105e0*/  BSYNC.RECONVERGENT B0 ;  /* 0x0000000000007941 */ /* 0x000fea0003800200 */
.L_x_7148:
[----:B------:R-:W-:Y:S01]  /*105f0*/  DFMA R32, R12, R34, 1 ;  /* 0x3ff000000c20742b */ /* 0x000fe20000000022 */
        /* <DEDUP_REMOVED lines=222> */
.L_x_7152:
        /* <DEDUP_REMOVED lines=83> */
.L_x_7153:
[----:B------:R-:W-:Y:S05]  /*11910*/  BSYNC.RECONVERGENT B0 ;  /* 0x0000000000007941 */ /* 0x000fea0003800200 */
.L_x_7151:
        /* <DEDUP_REMOVED lines=223> */
.L_x_7155:
        /* <DEDUP_REMOVED lines=83> */
.L_x_7156:
[----:B------:R-:W-:Y:S05]  /*12c40*/  BSYNC.RECONVERGENT B0 ;  /* 0x0000000000007941 */ /* 0x000fea0003800200 */
.L_x_7154:
        /* <DEDUP_REMOVED lines=223> */
.L_x_7158:
        /* <DEDUP_REMOVED lines=83> */
.L_x_7159:
[----:B------:R-:W-:Y:S05]  /*13f70*/  BSYNC.RECONVERGENT B0 ;  /* 0x0000000000007941 */ /* 0x000fea0003800200 */
.L_x_7157:
[----:B------:R-:W-:-:S15]  /*13f80*/  DFMA R34, R4, R34, 1 ;  /* 0x3ff000000422742b */ /* 0x000fde0000000022 */
        /* <DEDUP_REMOVED lines=34> */
[----:B-1----:R1:W2:Y:S02]  /*141b0*/  DFMA R4, R4, 0.5, R6 ;  /* 0x3fe000000404782b */ /* 0x0022a40000000006 */
[----:B-1----:R-:W1:Y:S02]  /*141c0*/  LDC.64 R6, c[0x0][0x388] ;  /* 0x0000e200ff067b82 */ /* 0x002e640000000a00 */
[----:B-1----:R-:W-:-:S04]  /*141d0*/  IMAD.WIDE.U32 R6, R0, 0x8, R6 ;  /* 0x0000000800067825 */ /* 0x002fc800078e0006 */
[----:B------:R-:W-:-:S05]  /*141e0*/  IMAD.WIDE.U32 R6, R2, 0x10, R6 ;  /* 0x0000001002067825 */ /* 0x000fca00078e0006 */
[----:B------:R-:W-:Y:S04]  /*141f0*/  STG.E.128 desc[UR4][R6.64], R28 ;  /* 0x0000001c06007986 */ /* 0x000fe8000c101d04 */
[----:B------:R-:W-:Y:S04]  /*14200*/  STG.E.128 desc[UR4][R6.64+0x800], R24 ;  /* 0x0008001806007986 */ /* 0x000fe8000c101d04 */
[----:B------:R-:W-:-:S15]  /*14210*/  STG.E.128 desc[UR4][R6.64+0x1000], R20 ;  /* 0x0010001406007986 */ /* 0x000fde000c101d04 */
[----:B------:R-:W-:-:S15]  /*14220*/  NOP ;  /* 0x0000000000007918 */ /* 0x000fde0000000000 */
[----:B------:R-:W-:-:S13]  /*14230*/  NOP ;  /* 0x0000000000007918 */ /* 0x000fda0000000000 */
[----:B--2---:R-:W1:Y:S02]  /*14240*/  DMUL R18, R18, R4 ;  /* 0x0000000412127228 */ /* 0x004e640000000000 */
[----:B-1----:R-:W-:Y:S01]  /*14250*/  STG.E.128 desc[UR4][R6.64+0x1800], R16 ;  /* 0x0018001006007986 */ /* 0x002fe2000c101d04 */
[----:B------:R-:W-:Y:S05]  /*14260*/  EXIT ;  /* 0x000000000000794d */ /* 0x000fea0003800000 */
.L_x_7160:
        /* <DEDUP_REMOVED lines=9> */
.L_x_12411:


//--------------------- .text._ZN2at6native29vectorized_elementwise_kernelILi4EZZZNS0_26GeluBackwardCUDAKernelImplERNS_18TensorIteratorBaseENS0_8GeluTypeEENKUlvE_clEvENKUlvE_clEvEUlddE_St5arrayIPcLm3EEEEviT0_T1_ --------------------------
	.section	.text._ZN2at6native29vectorized_elementwise_kernelILi4EZZZNS0_26GeluBackwardCUDAKernelImplERNS_18TensorIteratorBaseENS0_8GeluTypeEENKUlvE_clEvENKUlvE_clEvEUlddE_St5arrayIPcLm3EEEEviT0_T1_,"ax",@progbits
	.align	128
        .global         _ZN2at6native29vectorized_elementwise_kernelILi4EZZZNS0_26GeluBackwardCUDAKernelImplERNS_18TensorIteratorBaseENS0_8GeluTypeEENKUlvE_clEvENKUlvE_clEvEUlddE_St5arrayIPcLm3EEEEviT0_T1_
        .type           _ZN2at6native29vectorized_elementwise_kernelILi4EZZZNS0_26GeluBackwardCUDAKernelImplERNS_18TensorIteratorBaseENS0_8GeluTypeEENKUlvE_clEvENKUlvE_clEvEUlddE_St5arrayIPcLm3EEEEviT0_T1_,@function
        .size           _ZN2at6native29vectorized_elementwise_kernelILi4EZZZNS0_26GeluBackwardCUDAKernelImplERNS_18TensorIteratorBaseENS0_8GeluTypeEENKUlvE_clEvENKUlvE_clEvEUlddE_St5arrayIPcLm3EEEEviT0_T1_,(.L_x_12412 - _ZN2at6native29vectorized_elementwise_kernelILi4EZZZNS0_26GeluBackwardCUDAKernelImplERNS_18TensorIteratorBaseENS0_8GeluTypeEENKUlvE_clEvENKUlvE_clEvEUlddE_St5arrayIPcLm3EEEEviT0_T1_)
        .other          _ZN2at6native29vectorized_elementwise_kernelILi4EZZZNS0_26GeluBackwardCUDAKernelImplERNS_18TensorIteratorBaseENS0_8GeluTypeEENKUlvE_clEvENKUlvE_clEvEUlddE_St5arrayIPcLm3EEEEviT0_T1_,@"STO_CUDA_ENTRY STV_DEFAULT"
_ZN2at6native29vectorized_elementwise_kernelILi4EZZZNS0_26GeluBackwardCUDAKernelImplERNS_18TensorIteratorBaseENS0_8GeluTypeEENKUlvE_clEvENKUlvE_clEvEUlddE_St5arrayIPcLm3EEEEviT0_T1_:
.text._ZN2at6native29vectorized_elementwise_kernelILi4EZZZNS0_26GeluBackwardCUDAKernelImplERNS_18TensorIteratorBaseENS0_8GeluTypeEENKUlvE_clEvENKUlvE_clEvEUlddE_St5arrayIPcLm3EEEEviT0_T1_:
        /* <DEDUP_REMOVED lines=280> */
.L_x_7165:
        /* <DEDUP_REMOVED lines=83> */
.L_x_7166:
[----:B------:R-:W-:Y:S05]  /*16b0*/  BSYNC.RECONVERGENT B1 ;  /* 0x0000000000017941 */ /* 0x000fea0003800200 */
.L_x_7164:
        /* <DEDUP_REMOVED lines=43> */
.L_x_7163:
[----:B------:R-:W-:Y:S05]  /*1970*/  BSYNC.RECONVERGENT B0 ;  /* 0x0000000000007941 */ /* 0x000fea0003800200 */
.L_x_7162:
        /* <DEDUP_REMOVED lines=188> */
.L_x_7170:
        /* <DEDUP_REMOVED lines=83> */
.L_x_7171:
[----:B------:R-:W-:Y:S05]  /*2a70*/  BSYNC.RECONVERGENT B1 ;  /* 0x0000000000017941 */ /* 0x000fea0003800200 */
.L_x_7169:
        /* <DEDUP_REMOVED lines=43> */
.L_x_7168:
[----:B------:R-:W-:Y:S05]  /*2d30*/  BSYNC.RECONVERGENT B0 ;  /* 0x0000000000007941 */ /* 0x000fea0003800200 */
.L_x_7167:
        /* <DEDUP_REMOVED lines=187> */
.L_x_7175:
        /* <DEDUP_REMOVED lines=83> */
.L_x_7176:
[----:B------:R-:W-:Y:S05]  /*3e20*/  BSYNC.RECONVERGENT B1 ;  /* 0x0000000000017941 */ /* 0x000fea0003800200 */
.L_x_7174:
        /* <DEDUP_REMOVED lines=43> */
.L_x_7173:
[----:B------:R-:W-:Y:S05]  /*40e0*/  BSYNC.RECONVERGENT B0 ;  /* 0x0000000000007941 */ /* 0x000fea0003800200 */
.L_x_7172:
        /* <DEDUP_REMOVED lines=185> */
.L_x_7180:
        /* <DEDUP_REMOVED lines=83> */
.L_x_7181:
[----:B------:R-:W-:Y:S05]  /*51b0*/  BSYNC.RECONVERGENT B1 ;  /* 0x0000000000017941 */ /* 0x000fea0003800200 */
.L_x_7179:
        /* <DEDUP_REMOVED lines=43> */
.L_x_7178:
[----:B------:R-:W-:Y:S05]  /*5470*/  BSYNC.RECONVERGENT B0 ;  /* 0x0000000000007941 */ /* 0x000fea0003800200 */
.L_x_7177:
        /* <DEDUP_REMOVED lines=187> */
.L_x_7185:
        /* <DEDUP_REMOVED lines=83> */
.L_x_7186:
[----:B------:R-:W-:Y:S05]  /*6560*/  BSYNC.RECONVERGENT B1 ;  /* 0x0000000000017941 */ /* 0x000fea0003800200 */
.L_x_7184:
        /* <DEDUP_REMOVED lines=43> */
.L_x_7183:
[----:B------:R-:W-:Y:S05]  /*6820*/  BSYNC.RECONVERGENT B0 ;  /* 0x0000000000007941 */ /* 0x000fea0003800200 */
.L_x_7182:
        /* <DEDUP_REMOVED lines=186> */
.L_x_7190:
        /* <DEDUP_REMOVED lines=83> */
.L_x_7191:
[----:B------:R-:W-:Y:S05]  /*7900*/  BSYNC.RECONVERGENT B1 ;  /* 0x0000000000017941 */ /* 0x000fea0003800200 */
.L_x_7189:
        /* <DEDUP_REMOVED lines=43> */
.L_x_7188:
[----:B------:R-:W-:Y:S05]  /*7bc0*/  BSYNC.RECONVERGENT B0 ;  /* 0x0000000000007941 */ /* 0x000fea0003800200 */
.L_x_7187:
        /* <DEDUP_REMOVED lines=187> */
.L_x_7195:
        /* <DEDUP_REMOVED lines=83> */
.L_x_7196:
[----:B------:R-:W-:Y:S05]  /*8cb0*/  BSYNC.RECONVERGENT B1 ;  /* 0x0000000000017941 */ /* 0x000fea0003800200 */
.L_x_7194:
        /* <DEDUP_REMOVED lines=43> */
.L_x_7193:
[----:B------:R-:W-:Y:S05]  /*8f70*/  BSYNC.RECONVERGENT B0 ;  /* 0x0000000000007941 */ /* 0x000fea0003800200 */
.L_x_7192:
        /* <DEDUP_REMOVED lines=186> */
.L_x_7200:
        /* <DEDUP_REMOVED lines=83> */
.L_x_7201:
[----:B------:R-:W-:Y:S05]  /*a050*/  BSYNC.RECONVERGENT B1 ;  /* 0x0000000000017941 */ /* 0x000fea0003800200 */
.L_x_7199:
        /* <DEDUP_REMOVED lines=43> */
.L_x_7198:
[----:B------:R-:W-:Y:S05]  /*a310*/  BSYNC.RECONVERGENT B0 ;  /* 0x0000000000007941 */ /* 0x000fea0003800200 */
.L_x_7197:
        /* <DEDUP_REMOVED lines=16> */
.L_x_7204:
[----:B------:R-:W-:-:S13]  /*a420*/  ISETP.GE.U32.AND P0, PT, R21, R19, PT ;  /* 0x000000131500720c */ /* 0x000fda0003f06070 */
[----:B------:R-:W-:Y:S05]  /*a430*/  @P0 BRA `(.L_x_7206) ;  /* 0x0000000000300947 */ /* 0x000fea0003800000 */
[----:B0----5:R-:W0:Y:S01]  /*a440*/  LDC.64 R2, c[0x0][0x388] ;  /* 0x0000e200ff027b82 */ /* 0x021e220000000a00 */
[----:B------:R-:W-:Y:S01]  /*a450*/  LEA R7, R18, R21, 0xa ;  /* 0x0000001512077211 */ /* 0x000fe200078e50ff */
[----:B------:R-:W-:-:S04]  /*a460*/  VIADD R21, R21, 0x80 ;  /* 0x0000008015157836 */ /* 0x000fc80000000000 */
[----:B0-----:R-:W-:-:S05]  /*a470*/  IMAD.WIDE.U32 R2, R7, 0x8, R2 ;  /* 0x0000000807027825 */ /* 0x001fca00078e0002 */
[----:B--2---:R0:W-:Y:S02]  /*a480*/  STG.E.64 desc[UR4][R2.64], R14 ;  /* 0x0000000e02007986 */ /* 0x0041e4000c101b04 */
.L_x_7205:
[----:B------:R-:W-:-:S13]  /*a490*/  ISETP.GE.U32.AND P0, PT, R21, R19, PT ;  /* 0x000000131500720c */ /* 0x000fda0003f06070 */
[----:B------:R-:W-:Y:S05]  /*a4a0*/  @P0 BRA `(.L_x_7207) ;  /* 0x0000000000300947 */ /* 0x000fea0003800000 */
[----:B0-----:R-:W0:Y:S01]  /*a4b0*/  LDC.64 R2, c[0x0][0x388] ;  /* 0x0000e200ff027b82 */ /* 0x001e220000000a00 */
[----:B------:R-:W-:Y:S01]  /*a4c0*/  LEA R7, R18, R21, 0xa ;  /* 0x0000001512077211 */ /* 0x000fe200078e50ff */
[----:B------:R-:W-:-:S04]  /*a4d0*/  VIADD R21, R21, 0x80 ;  /* 0x0000008015157836 */ /* 0x000fc80000000000 */
[----:B0-----:R-:W-:-:S05]  /*a4e0*/  IMAD.WIDE.U32 R2, R7, 0x8, R2 ;  /* 0x0000000807027825 */ /* 0x001fca00078e0002 */
[----:B--2---:R0:W-:Y:S02]  /*a4f0*/  STG.E.64 desc[UR4][R2.64], R8 ;  /* 0x0000000802007986 */ /* 0x0041e4000c101b04 */
.L_x_7206:
[----:B------:R-:W-:-:S13]  /*a500*/  ISETP.GE.U32.AND P0, PT, R21, R19, PT ;  /* 0x000000131500720c */ /* 0x000fda0003f06070 */
[----:B------:R-:W-:Y:S05]  /*a510*/  @P0 BRA `(.L_x_7208) ;  /* 0x0000000000340947 */ /* 0x000fea0003800000 */
[----:B0----5:R-:W0:Y:S01]  /*a520*/  LDC.64 R2, c[0x0][0x388] ;  /* 0x0000e200ff027b82 */ /* 0x021e220000000a00 */
[----:B------:R-:W-:Y:S01]  /*a530*/  LEA R7, R18, R21, 0xa ;  /* 0x0000001512077211 */ /* 0x000fe200078e50ff */
[----:B------:R-:W-:-:S04]  /*a540*/  VIADD R21, R21, 0x80 ;  /* 0x0000008015157836 */ /* 0x000fc80000000000 */
[----:B0-----:R-:W-:-:S05]  /*a550*/  IMAD.WIDE.U32 R2, R7, 0x8, R2 ;  /* 0x0000000807027825 */ /* 0x001fca00078e0002 */
[----:B--2---:R0:W-:Y:S02]  /*a560*/  STG.E.64 desc[UR4][R2.64], R4 ;  /* 0x0000000402007986 */ /* 0x0041e4000c101b04 */
.L_x_7207:
        /* <DEDUP_REMOVED lines=8> */
.L_x_7208:
[----:B------:R-:W-:Y:S05]  /*a5f0*/  BSYNC.RELIABLE B1 ;  /* 0x0000000000017941 */ /* 0x000fea0003800100 */
.L_x_7203:
[----:B------:R-:W-:-:S13]  /*a600*/  ISETP.GE.U32.AND P0, PT, R21, R19, PT ;  /* 0x000000131500720c */ /* 0x000fda0003f06070 */
[----:B0----5:R-:W0:Y:S01]  /*a610*/  @!P0 LDC.64 R2, c[0x0][0x388] ;  /* 0x0000e200ff028b82 */ /* 0x021e220000000a00 */
[----:B--2---:R-:W-:Y:S01]  /*a620*/  @!P0 LEA R5, R18, R21, 0xa ;  /* 0x0000001512058211 */ /* 0x004fe200078e50ff */
[----:B------:R-:W-:-:S04]  /*a630*/  @!P0 VIADD R21, R21, 0x80 ;  /* 0x0000008015158836 */ /* 0x000fc80000000000 */
[----:B0-----:R-:W-:-:S05]  /*a640*/  @!P0 IMAD.WIDE.U32 R2, R5, 0x8, R2 ;  /* 0x0000000805028825 */ /* 0x001fca00078e0002 */
[----:B---3--:R0:W-:Y:S02]  /*a650*/  @!P0 STG.E.64 desc[UR4][R2.64], R36 ;  /* 0x0000002402008986 */ /* 0x0081e4000c101b04 */
.L_x_7209:
[----:B------:R-:W-:Y:S05]  /*a660*/  BSYNC.RECONVERGENT B0 ;  /* 0x0000000000007941 */ /* 0x000fea0003800200 */
.L_x_7202:
        /* <DEDUP_REMOVED lines=8> */
.L_x_7161:
[----:B------:R-:W0:Y:S01]  /*a6f0*/  S2R R2, SR_TID.X ;  /* 0x0000000000027919 */ /* 0x000e220000002100 */
[----:B------:R-:W1:Y:S08]  /*a700*/  LDC.64 R4, c[0x0][0x398] ;  /* 0x0000e600ff047b82 */ /* 0x000e700000000a00 */
[----:B------:R-:W2:Y:S01]  /*a710*/  LDC.64 R6, c[0x0][0x390] ;  /* 0x0000e400ff067b82 */ /* 0x000ea20000000a00 */
[----:B-1----:R-:W-:-:S04]  /*a720*/  IMAD.WIDE.U32 R4, R0, 0x8, R4 ;  /* 0x0000000800047825 */ /* 0x002fc800078e0004 */
[----:B0-----:R-:W-:-:S05]  /*a730*/  IMAD.WIDE.U32 R40, R2, 0x20, R4 ;  /* 0x0000002002287825 */ /* 0x001fca00078e0004 */
[----:B------:R-:W3:Y:S01]  /*a740*/  LDG.E.ENL2.256 R24, R32, desc[UR4][R40.64] ;  /* 0xfe0000042820797e */ /* 0x000ee20008121918 */
[----:B--2---:R-:W-:-:S04]  /*a750*/  IMAD.WIDE.U32 R4, R0, 0x8, R6 ;  /* 0x0000000800047825 */ /* 0x004fc800078e0006 */
[----:B------:R-:W-:Y:S02]  /*a760*/  IMAD.WIDE.U32 R38, R2, 0x20, R4 ;  /* 0x0000002002267825 */ /* 0x000fe400078e0004 */
[----:B------:R0:W5:Y:S04]  /*a770*/  LDG.E.ENL2.256 R4, R8, desc[UR4][R40.64+0x1000] ;  /* 0xfe0080042808797e */ /* 0x0001680008121904 */
[----:B------:R0:W5:Y:S04]  /*a780*/  LDG.E.ENL2.256 R20, R28, desc[UR4][R38.64] ;  /* 0xfe000004261c797e */ /* 0x0001680008121914 */
[----:B------:R0:W5:Y:S01]  /*a790*/  LDG.E.ENL2.256 R12, R16, desc[UR4][R38.64+0x1000] ;  /* 0xfe0080042610797e */ /* 0x000162000812190c */
        /* <DEDUP_REMOVED lines=184> */
.L_x_7211:
        /* <DEDUP_REMOVED lines=83> */
.L_x_7212:
[----:B------:R-:W-:Y:S05]  /*b850*/  BSYNC.RECONVERGENT B0 ;  /* 0x0000000000007941 */ /* 0x000fea0003800200 */
.L_x_7210:
        /* <DEDUP_REMOVED lines=230> */
.L_x_7214:
        /* <DEDUP_REMOVED lines=83> */
.L_x_7215:
[----:B------:R-:W-:Y:S05]  /*cbf0*/  BSYNC.RECONVERGENT B0 ;  /* 0x0000000000007941 */ /* 0x000fea0003800200 */
.L_x_7213:
        /* <DEDUP_REMOVED lines=225> */
.L_x_7217:
        /* <DEDUP_REMOVED lines=83> */
.L_x_7218:
[----:B------:R-:W-:Y:S05]  /*df40*/  BSYNC.RECONVERGENT B0 ;  /* 0x0000000000007941 */ /* 0x000fea0003800200 */
.L_x_7216:
        /* <DEDUP_REMOVED lines=223> */
.L_x_7220:
        /* <DEDUP_REMOVED lines=83> */
.L_x_7221:
[----:B------:R-:W-:Y:S05]  /*f270*/  BSYNC.RECONVERGENT B0 ;  /* 0x0000000000007941 */ /* 0x000fea0003800200 */
.L_x_7219:
        /* <DEDUP_REMOVED lines=223> */
.L_x_7223:
        /* <DEDUP_REMOVED lines=83> */
.L_x_7224:
[----:B------:R-:W-:Y:S05]  /*105a0*/  BSYNC.RECONVERGENT B0 ;  /* 0x0000000000007941 */ /* 0x000fea0003800200 */
.L_x_7222:
        /* <DEDUP_REMOVED lines=223> */
.L_x_7226:
        /* <DEDUP_REMOVED lines=83> */
.L_x_7227:
[----:B------:R-:W-:Y:S05]  /*118d0*/  BSYNC.RECONVERGENT B0 ;  /* 0x0000000000007941 */ /* 0x000fea0003800200 */
.L_x_7225:
        /* <DEDUP_REMOVED lines=223> */
.L_x_7229:
        /* <DEDUP_REMOVED lines=83> */
.L_x_7230:
[----:B------:R-:W-:Y:S05]  /*12c00*/  BSYNC.RECONVERGENT B0 ;  /* 0x0000000000007941 */ /* 0x000fea0003800200 */
.L_x_7228:
        /* <DEDUP_REMOVED lines=223> */
.L_x_7232:
        /* <DEDUP_REMOVED lines=83> */
.L_x_7233:
[----:B------:R-:W-:Y:S05]  /*13f30*/  BSYNC.RECONVERGENT B0 ;  /* 0x0000000000007941 */ /* 0x000fea0003800200 */
.L_x_7231:
        /* <DEDUP_REMOVED lines=39> */
[----:B------:R-:W-:-:S15]  /*141b0*/  STG.E.ENL2.256 desc[UR4][R6.64], R28, R20 ;  /* 0xf800001c0614797f */ /* 0x000fde000f121804 */
[----:B------:R-:W-:-:S15]  /*141c0*/  NOP ;  /* 0x0000000000007918 */ /* 0x000fde0000000000 */
[----:B------:R-:W-:-:S15]  /*141d0*/  NOP ;  /* 0x0000000000007918 */ /* 0x000fde0000000000 */
[----:B------:R-:W-:-:S06]  /*141e0*/  NOP ;  /* 0x0000000000007918 */ /* 0x000fcc0000000000 */
[----:B--2---:R-:W1:Y:S02]  /*141f0*/  DMUL R14, R14, R4 ;  /* 0x000000040e0e7228 */ /* 0x004e640000000000 */
[----:B-1----:R-:W-:Y:S01]  /*14200*/  STG.E.ENL2.256 desc[UR4][R6.64+0x1000], R16, R12 ;  /* 0xf8008010060c797f */ /* 0x002fe2000f121804 */
[----:B------:R-:W-:Y:S05]  /*14210*/  EXIT ;  /* 0x000000000000794d */ /* 0x000fea0003800000 */
.L_x_7234:
        /* <DEDUP_REMOVED lines=14> */
.L_x_12412:


//--------------------- .text._ZN2at6native29vectorized_elementwise_kernelILi8EZZZNS0_26GeluBackwardCUDAKernelImplERNS_18TensorIteratorBaseENS0_8GeluTypeEENKUlvE_clEvENKUlvE_clEvEUlddE_St5arrayIPcLm3EEEEviT0_T1_ --------------------------
	.section	.text._ZN2at6native29vectorized_elementwise_kernelILi8EZZZNS0_26GeluBackwardCUDAKernelImplERNS_18TensorIteratorBaseENS0_8GeluTypeEENKUlvE_clEvENKUlvE_clEvEUlddE_St5arrayIPcLm3EEEEviT0_T1_,"ax",@progbits
	.align	128
        .global         _ZN2at6native29vectorized_elementwise_kernelILi8EZZZNS0_26GeluBackwardCUDAKernelImplERNS_18TensorIteratorBaseENS0_8GeluTypeEENKUlvE_clEvENKUlvE_clEvEUlddE_St5arrayIPcLm3EEEEviT0_T1_
        .type           _ZN2at6native29vectorized_elementwise_kernelILi8EZZZNS0_26GeluBackwardCUDAKernelImplERNS_18TensorIteratorBaseENS0_8GeluTypeEENKUlvE_clEvENKUlvE_clEvEUlddE_St5arrayIPcLm3EEEEviT0_T1_,@function
        .size           _ZN2at6native29vectorized_elementwise_kernelILi8EZZZNS0_26GeluBackwardCUDAKernelImplERNS_18TensorIteratorBaseENS0_8GeluTypeEENKUlvE_clEvENKUlvE_clEvEUlddE_St5arrayIPcLm3EEEEviT0_T1_,(.L_x_12413 - _ZN2at6native29vectorized_elementwise_kernelILi8EZZZNS0_26GeluBackwardCUDAKernelImplERNS_18TensorIteratorBaseENS0_8GeluTypeEENKUlvE_clEvENKUlvE_clEvEUlddE_St5arrayIPcLm3EEEEviT0_T1_)
        .other          _ZN2at6native29vectorized_elementwise_kernelILi8EZZZNS0_26GeluBackwardCUDAKernelImplERNS_18TensorIteratorBaseENS0_8GeluTypeEENKUlvE_clEvENKUlvE_clEvEUlddE_St5arrayIPcLm3EEEEviT0_T1_,@"STO_CUDA_ENTRY STV_DEFAULT"
_ZN2at6native29vectorized_elementwise_kernelILi8EZZZNS0_26GeluBackwardCUDAKernelImplERNS_18TensorIteratorBaseENS0_8GeluTypeEENKUlvE_clEvENKUlvE_clEvEUlddE_St5arrayIPcLm3EEEEviT0_T1_:
.text._ZN2at6native29vectorized_elementwise_kernelILi8EZZZNS0_26GeluBackwardCUDAKernelImplERNS_18TensorIteratorBaseENS0_8GeluTypeEENKUlvE_clEvENKUlvE_clEvEUlddE_St5arrayIPcLm3EEEEviT0_T1_:
[----:B------:R-:W-:Y:S01]  /*0000*/  LDC R1, c[0x0][0x37c] ;  /* 0x0000df00ff017b82 */ /* 0x000fe20000000800 */
[----:B------:R-:W-:Y:S05]  /*0010*/  EXIT ;  /* 0x000000000000794d */ /* 0x000fea0003800000 */
.L_x_7235:
        /* <DEDUP_REMOVED lines=14> */
.L_x_12413:


//--------------------- .text._ZN2at6native18elementwise_kernelILi128ELi4EZNS0_15gpu_kernel_implIZZZNS0_18GeluCUDAKernelImplERNS_18TensorIteratorBaseENS0_8GeluTypeEENKUlvE0_clEvENKUlvE2_clEvEUlN3c108BFloat16EE_EEvS4_RKT_EUliE_EEviT1_ --------------------------
	.section	.text._ZN2at6native18elementwise_kernelILi128ELi4EZNS0_15gpu_kernel_implIZZZNS0_18GeluCUDAKernelImplERNS_18TensorIteratorBaseENS0_8GeluTypeEENKUlvE0_clEvENKUlvE2_clEvEUlN3c108BFloat16EE_EEvS4_RKT_EUliE_EEviT1_,"ax",@progbits
	.align	128
        .global         _ZN2at6native18elementwise_kernelILi128ELi4EZNS0_15gpu_kernel_implIZZZNS0_18GeluCUDAKernelImplERNS_18TensorIteratorBaseENS0_8GeluTypeEENKUlvE0_clEvENKUlvE2_clEvEUlN3c108BFloat16EE_EEvS4_RKT_EUliE_EEviT1_
        .type           _ZN2at6native18elementwise_kernelILi128ELi4EZNS0_15gpu_kernel_implIZZZNS0_18GeluCUDAKernelImplERNS_18TensorIteratorBaseENS0_8GeluTypeEENKUlvE0_clEvENKUlvE2_clEvEUlN3c108BFloat16EE_EEvS4_RKT_EUliE_EEviT1_,@function
        .size           _ZN2at6native18elementwise_kernelILi128ELi4EZNS0_15gpu_kernel_implIZZZNS0_18GeluCUDAKernelImplERNS_18TensorIteratorBaseENS0_8GeluTypeEENKUlvE0_clEvENKUlvE2_clEvEUlN3c108BFloat16EE_EEvS4_RKT_EUliE_EEviT1_,(.L_x_12414 - _ZN2at6native18elementwise_kernelILi128ELi4EZNS0_15gpu_kernel_implIZZZNS0_18GeluCUDAKernelImplERNS_18TensorIteratorBaseENS0_8GeluTypeEENKUlvE0_clEvENKUlvE2_clEvEUlN3c108BFloat16EE_EEvS4_RKT_EUliE_EEviT1_)
        .other          _ZN2at6native18elementwise_kernelILi128ELi4EZNS0_15gpu_kernel_implIZZZNS0_18GeluCUDAKernelImplERNS_18TensorIteratorBaseENS0_8GeluTypeEENKUlvE0_clEvENKUlvE2_clEvEUlN3c108BFloat16EE_EEvS4_RKT_EUliE_EEviT1_,@"STO_CUDA_ENTRY STV_DEFAULT"
_ZN2at6native18elementwise_kernelILi128ELi4EZNS0_15gpu_kernel_implIZZZNS0_18GeluCUDAKernelImplERNS_18TensorIteratorBaseENS0_8GeluTypeEENKUlvE0_clEvENKUlvE2_clEvEUlN3c108BFloat16EE_EEvS4_RKT_EUliE_EEviT1_:
.text._ZN2at6native18elementwise_kernelILi128ELi4EZNS0_15gpu_kernel_implIZZZNS0_18GeluCUDAKernelImplERNS_18TensorIteratorBaseENS0_8GeluTypeEENKUlvE0_clEvENKUlvE2_clEvEUlN3c108BFloat16EE_EEvS4_RKT_EUliE_EEviT1_:
        /* <DEDUP_REMOVED lines=9> */
[----:B---3--:R-:W-:-:S02]  /*0090*/  UIADD3 UR40, UPT, UPT, UR39, -0x1, URZ ;  /* 0xffffffff27287890 */ /* 0x008fc4000fffe0ff */
[----:B--2---:R-:W-:Y:S02]  /*00a0*/  USHF.L.U32 UR4, UR4, 0x9, URZ ;  /* 0x0000000904047899 */ /* 0x004fe400080006ff */
[----:B------:R-:W-:-:S04]  /*00b0*/  UISETP.LT.U32.AND UP0, UPT, UR40, 0x18, UPT ;  /* 0x000000182800788c */ /* 0x000fc8000bf01070 */
[----:B------:R-:W-:Y:S01]  /*00c0*/  USEL UR38, UR40, 0x18, UP0 ;  /* 0x0000001828267887 */ /* 0x000fe20008000000 */
[----:B-1----:R-:W-:-:S03]  /*00d0*/  LOP3.LUT R17, R17, UR4, RZ, 0xfc, !PT ;  /* 0x0000000411117c12 */ /* 0x002fc6000f8efcff */
[----:B------:R-:W-:Y:S01]  /*00e0*/  UIADD3 UR38, UPT, UPT, UR38, 0x1, URZ ;  /* 0x0000000126267890 */ /* 0x000fe2000fffe0ff */
[----:B----4-:R-:W-:-:S13]  /*00f0*/  ISETP.GE.AND P0, PT, R17, UR5, PT ;  /* 0x0000000511007c0c */ /* 0x010fda000bf06270 */
[----:B0-----:R-:W-:Y:S05]  /*0100*/  @P0 BRA `(.L_x_7237) ;  /* 0x00000034000c0947 */ /* 0x001fea0003800000 */
[----:B------:R-:W-:Y:S01]  /*0110*/  UISETP.NE.AND UP0, UPT, UR39, URZ, UPT ;  /* 0x000000ff2700728c */ /* 0x000fe2000bf05270 */
[----:B------:R-:W-:Y:S02]  /*0120*/  IMAD.MOV.U32 R0, RZ, RZ, RZ ;  /* 0x000000ffff007224 */ /* 0x000fe400078e00ff */
[----:B------:R-:W-:-:S06]  /*0130*/  IMAD.MOV.U32 R16, RZ, RZ, RZ ;  /* 0x000000ffff107224 */ /* 0x000fcc00078e00ff */
[----:B------:R-:W-:Y:S05]  /*0140*/  BRA.U !UP0, `(.L_x_7238) ;  /* 0x0000001108a87547 */ /* 0x000fea000b800000 */
[----:B------:R-:W0:Y:S01]  /*0150*/  LDCU.64 UR4, c[0x0][0x390] ;  /* 0x00007200ff0477ac */ /* 0x000e220008000a00 */
[----:B------:R-:W-:Y:S01]  /*0160*/  HFMA2 R16, -RZ, RZ, 0, 0 ;  /* 0x00000000ff107431 */ /* 0x000fe200000001ff */
[----:B------:R-:W1:Y:S01]  /*0170*/  LDCU UR6, c[0x0][0x38c] ;  /* 0x00007180ff0677ac */ /* 0x000e620008000800 */
[----:B------:R-:W2:Y:S01]  /*0180*/  LDCU.64 UR8, c[0x0][0x4b8] ;  /* 0x00009700ff0877ac */ /* 0x000ea20008000a00 */
[----:B------:R-:W-:Y:S02]  /*0190*/  UISETP.NE.AND UP0, UPT, UR40, URZ, UPT ;  /* 0x000000ff2800728c */ /* 0x000fe4000bf05270 */
[----:B0-----:R-:W-:-:S05]  /*01a0*/  IMAD.HI.U32 R2, R17, UR4, R16 ;  /* 0x0000000411027c27 */ /* 0x001fca000f8e0010 */
[----:B------:R-:W-:-:S05]  /*01b0*/  SHF.R.U32.HI R3, RZ, UR5, R2 ;  /* 0x00000005ff037c19 */ /* 0x000fca0008011602 */
[----:B------:R-:W-:-:S04]  /*01c0*/  IMAD.MOV R0, RZ, RZ, -R3 ;  /* 0x000000ffff007224 */ /* 0x000fc800078e0a03 */
[----:B-1----:R-:W-:-:S04]  /*01d0*/  IMAD R0, R0, UR6, R17 ;  /* 0x0000000600007c24 */ /* 0x002fc8000f8e0211 */
[C---:B--2---:R-:W-:Y:S02]  /*01e0*/  IMAD R16, R0.reuse, UR8, RZ ;  /* 0x0000000800107c24 */ /* 0x044fe4000f8e02ff */
[----:B------:R-:W-:Y:S01]  /*01f0*/  IMAD R0, R0, UR9, RZ ;  /* 0x0000000900007c24 */ /* 0x000fe2000f8e02ff */
[----:B------:R-:W-:Y:S06]  /*0200*/  BRA.U !UP0, `(.L_x_7238) ;  /* 0x0000001108787547 */ /* 0x000fec000b800000 */
[----:B------:R-:W0:Y:S01]  /*0210*/  LDCU.64 UR6, c[0x0][0x398] ;  /* 0x00007300ff0677ac */ /* 0x000e220008000a00 */
[----:B------:R-:W-:Y:S01]  /*0220*/  IMAD.MOV.U32 R2, RZ, RZ, RZ ;  /* 0x000000ffff027224 */ /* 0x000fe200078e00ff */
[----:B------:R-:W1:Y:S01]  /*0230*/  LDCU UR4, c[0x0][0x3a0] ;  /* 0x00007400ff0477ac */ /* 0x000e620008000800 */
[----:B------:R-:W2:Y:S01]  /*0240*/  LDCU.64 UR8, c[0x0][0x4c0] ;  /* 0x00009800ff0877ac */ /* 0x000ea20008000a00 */
[----:B------:R-:W-:Y:S01]  /*0250*/  UISETP.NE.AND UP0, UPT, UR38, 0x2, UPT ;  /* 0x000000022600788c */ /* 0x000fe2000bf05270 */
[----:B0-----:R-:W-:-:S05]  /*0260*/  IMAD.HI.U32 R4, R3, UR7, R2 ;  /* 0x0000000703047c27 */ /* 0x001fca000f8e0002 */
[----:B-1----:R-:W-:-:S04]  /*0270*/  SHF.R.U32.HI R5, RZ, UR4, R4 ;  /* 0x00000004ff057c19 */ /* 0x002fc80008011604 */
[----:B------:R-:W-:-:S05]  /*0280*/  IADD3 R2, PT, PT, -R5, RZ, RZ ;  /* 0x000000ff05027210 */ /* 0x000fca0007ffe1ff */
[----:B------:R-:W-:-:S04]  /*0290*/  IMAD R3, R2, UR6, R3 ;  /* 0x0000000602037c24 */ /* 0x000fc8000f8e0203 */
[C---:B--2---:R-:W-:Y:S02]  /*02a0*/  IMAD R16, R3.reuse, UR8, R16 ;  /* 0x0000000803107c24 */ /* 0x044fe4000f8e0210 */
[----:B------:R-:W-:Y:S01]  /*02b0*/  IMAD R0, R3, UR9, R0 ;  /* 0x0000000903007c24 */ /* 0x000fe2000f8e0200 */
[----:B------:R-:W-:Y:S06]  /*02c0*/  BRA.U !UP0, `(.L_x_7238) ;  /* 0x0000001108487547 */ /* 0x000fec000b800000 */
[----:B------:R-:W0:Y:S01]  /*02d0*/  LDCU.64 UR4, c[0x0][0x3a8] ;  /* 0x00007500ff0477ac */ /* 0x000e220008000a00 */
[----:B------:R-:W-:Y:S01]  /*02e0*/  IMAD.MOV.U32 R4, RZ, RZ, RZ ;  /* 0x000000ffff047224 */ /* 0x000fe200078e00ff */
[----:B------:R-:W1:Y:S01]  /*02f0*/  LDCU UR6, c[0x0][0x3a4] ;  /* 0x00007480ff0677ac */ /* 0x000e620008000800 */
[----:B------:R-:W2:Y:S01]  /*0300*/  LDCU.64 UR8, c[0x0][0x4c8] ;  /* 0x00009900ff0877ac */ /* 0x000ea20008000a00 */
[----:B------:R-:W-:Y:S01]  /*0310*/  UISETP.NE.AND UP0, UPT, UR38, 0x3, UPT ;  /* 0x000000032600788c */ /* 0x000fe2000bf05270 */
[----:B0-----:R-:W-:-:S05]  /*0320*/  IMAD.HI.U32 R2, R5, UR4, R4 ;  /* 0x0000000405027c27 */ /* 0x001fca000f8e0004 */
[----:B------:R-:W-:-:S05]  /*0330*/  SHF.R.U32.HI R3, RZ, UR5, R2 ;  /* 0x00000005ff037c19 */ /* 0x000fca0008011602 */
[----:B------:R-:W-:-:S04]  /*0340*/  IMAD.MOV R4, RZ, RZ, -R3 ;  /* 0x000000ffff047224 */ /* 0x000fc800078e0a03 */
[----:B-1----:R-:W-:-:S04]  /*0350*/  IMAD R5, R4, UR6, R5 ;  /* 0x0000000604057c24 */ /* 0x002fc8000f8e0205 */
[C---:B--2---:R-:W-:Y:S02]  /*0360*/  IMAD R16, R5.reuse, UR8, R16 ;  /* 0x0000000805107c24 */ /* 0x044fe4000f8e0210 */
[----:B------:R-:W-:Y:S01]  /*0370*/  IMAD R0, R5, UR9, R0 ;  /* 0x0000000905007c24 */ /* 0x000fe2000f8e0200 */
[----:B------:R-:W-:Y:S06]  /*0380*/  BRA.U !UP0, `(.L_x_7238) ;  /* 0x0000001108187547 */ /* 0x000fec000b800000 */
[----:B------:R-:W0:Y:S01]  /*0390*/  LDCU.64 UR6, c[0x0][0x3b0] ;  /* 0x00007600ff0677ac */ /* 0x000e220008000a00 */
[----:B------:R-:W-:Y:S01]  /*03a0*/  MOV R2, RZ ;  /* 0x000000ff00027202 */ /* 0x000fe20000000f00 */
[----:B------:R-:W1:Y:S01]  /*03b0*/  LDCU UR4, c[0x0][0x3b8] ;  /* 0x00007700ff0477ac */ /* 0x000e620008000800 */
[----:B------:R-:W2:Y:S01]  /*03c0*/  LDCU.64 UR8, c[0x0][0x4d0] ;  /* 0x00009a00ff0877ac */ /* 0x000ea20008000a00 */
[----:B------:R-:W-:Y:S02]  /*03d0*/  UISETP.NE.AND UP0, UPT, UR38, 0x4, UPT ;  /* 0x000000042600788c */ /* 0x000fe4000bf05270 */
[----:B0-----:R-:W-:-:S05]  /*03e0*/  IMAD.HI.U32 R4, R3, UR7, R2 ;  /* 0x0000000703047c27 */ /* 0x001fca000f8e0002 */
[----:B-1----:R-:W-:-:S05]  /*03f0*/  SHF.R.U32.HI R5, RZ, UR4, R4 ;  /* 0x00000004ff057c19 */ /* 0x002fca0008011604 */
[----:B------:R-:W-:-:S04]  /*0400*/  IMAD.MOV R2, RZ, RZ, -R5 ;  /* 0x000000ffff027224 */ /* 0x000fc800078e0a05 */
        /* <DEDUP_REMOVED lines=10> */
[----:B------:R-:W-:-:S04]  /*04b0*/  SHF.R.U32.HI R3, RZ, UR5, R2 ;  /* 0x00000005ff037c19 */ /* 0x000fc80008011602 */
[----:B------:R-:W-:-:S05]  /*04c0*/  IADD3 R4, PT, PT, -R3, RZ, RZ ;  /* 0x000000ff03047210 */ /* 0x000fca0007ffe1ff */
[----:B-1----:R-:W-:-:S04]  /*04d0*/  IMAD R5, R4, UR6, R5 ;  /* 0x0000000604057c24 */ /* 0x002fc8000f8e0205 */
        /* <DEDUP_REMOVED lines=16> */
[----:B------:R-:W-:Y:S01]  /*05e0*/  HFMA2 R4, -RZ, RZ, 0, 0 ;  /* 0x00000000ff047431 */ /* 0x000fe200000001ff */
[----:B------:R-:W1:Y:S01]  /*05f0*/  LDCU UR6, c[0x0][0x3d4] ;  /* 0x00007a80ff0677ac */ /* 0x000e620008000800 */
[----:B------:R-:W2:Y:S01]  /*0600*/  LDCU.64 UR8, c[0x0][0x4e8] ;  /* 0x00009d00ff0877ac */ /* 0x000ea20008000a00 */
[----:B------:R-:W-:Y:S02]  /*0610*/  UISETP.NE.AND UP0, UPT, UR38, 0x7, UPT ;  /* 0x000000072600788c */ /* 0x000fe4000bf05270 */
        /* <DEDUP_REMOVED lines=214> */
[----:B------:R-:W2:Y:S03]  /*1380*/  LDCU.64 UR8, c[0x0][0x578] ;  /* 0x0000af00ff0877ac */ /* 0x000ea60008000a00 */
[----:B0-----:R-:W-:-:S05]  /*1390*/  IMAD.HI.U32 R2, R5, UR4, R4 ;  /* 0x0000000405027c27 */ /* 0x001fca000f8e0004 */
[----:B------:R-:W-:-:S05]  /*13a0*/  SHF.R.U32.HI R2, RZ, UR5, R2 ;  /* 0x00000005ff027c19 */ /* 0x000fca0008011602 */
[----:B------:R-:W-:-:S04]  /*13b0*/  IMAD.MOV R3, RZ, RZ, -R2 ;  /* 0x000000ffff037224 */ /* 0x000fc800078e0a02 */
[----:B-1----:R-:W-:-:S04]  /*13c0*/  IMAD R5, R3, UR6, R5 ;  /* 0x0000000603057c24 */ /* 0x002fc8000f8e0205 */
[C---:B--2---:R-:W-:Y:S02]  /*13d0*/  IMAD R16, R5.reuse, UR8, R16 ;  /* 0x0000000805107c24 */ /* 0x044fe4000f8e0210 */
[----:B------:R-:W-:-:S07]  /*13e0*/  IMAD R0, R5, UR9, R0 ;  /* 0x0000000905007c24 */ /* 0x000fce000f8e0200 */
.L_x_7238:
        /* <DEDUP_REMOVED lines=18> */
.L_x_7242:
[----:B------:R-:W2:Y:S02]  /*1510*/  LDG.E.U8 R2, desc[UR36][R2.64] ;  /* 0x0000002402027981 */ /* 0x000ea4000c1e1100 */
[----:B--2---:R-:W-:-:S04]  /*1520*/  I2FP.F32.U32 R0, R2 ;  /* 0x0000000200007245 */ /* 0x004fc80000201000 */
[----:B------:R-:W-:Y:S01]  /*1530*/  F2FP.BF16.F32.PACK_AB R0, RZ, R0 ;  /* 0x00000000ff00723e */ /* 0x000fe200000010ff */
[----:B------:R-:W-:Y:S06]  /*1540*/  BRA `(.L_x_7244) ;  /* 0x0000000c00a47947 */ /* 0x000fec0003800000 */
.L_x_7241:
        /* <DEDUP_REMOVED lines=10> */
.L_x_7246:
[----:B------:R-:W2:Y:S02]  /*15f0*/  LDG.E R2, desc[UR36][R2.64] ;  /* 0x0000002402027981 */ /* 0x000ea4000c1e1900 */
[----:B--2---:R-:W-:-:S04]  /*1600*/  I2FP.F32.S32 R0, R2 ;  /* 0x0000000200007245 */ /* 0x004fc80000201400 */
[----:B------:R-:W-:Y:S01]  /*1610*/  F2FP.BF16.F32.PACK_AB R0, RZ, R0 ;  /* 0x00000000ff00723e */ /* 0x000fe200000010ff */
[----:B------:R-:W-:Y:S06]  /*1620*/  BRA `(.L_x_7244) ;  /* 0x0000000c006c7947 */ /* 0x000fec0003800000 */
.L_x_7245:
[----:B------:R-:W2:Y:S02]  /*1630*/  LDG.E.U16 R2, desc[UR36][R2.64] ;  /* 0x0000002402027981 */ /* 0x000ea4000c1e1500 */
[----:B--2---:R-:W0:Y:S02]  /*1640*/  I2F.S16 R0, R2 ;  /* 0x0000000200007306 */ /* 0x004e240000101400 */
[----:B0-----:R-:W-:Y:S01]  /*1650*/  F2FP.BF16.F32.PACK_AB R0, RZ, R0 ;  /* 0x00000000ff00723e */ /* 0x001fe200000010ff */
[----:B------:R-:W-:Y:S06]  /*1660*/  BRA `(.L_x_7244) ;  /* 0x0000000c005c7947 */ /* 0x000fec0003800000 */
.L_x_7240:
        /* <DEDUP_REMOVED lines=9> */
.L_x_7248:
[----:B------:R-:W2:Y:S02]  /*1700*/  LDG.E.U16 R0, desc[UR36][R2.64] ;  /* 0x0000002402007981 */ /* 0x000ea4000c1e1500 */
[----:B--2---:R-:W-:-:S05]  /*1710*/  HADD2.F32 R0, -RZ, R0.H0_H0 ;  /* 0x20000000ff007230 */ /* 0x004fca0000004100 */
[----:B------:R-:W-:Y:S01]  /*1720*/  F2FP.BF16.F32.PACK_AB R0, RZ, R0 ;  /* 0x00000000ff00723e */ /* 0x000fe200000010ff */
[----:B------:R-:W-:Y:S06]  /*1730*/  BRA `(.L_x_7244) ;  /* 0x0000000c00287947 */ /* 0x000fec0003800000 */
.L_x_7247:
        /* <DEDUP_REMOVED lines=9> */
.L_x_7250:
[----:B------:R-:W2:Y:S02]  /*17d0*/  LDG.E.U16 R2, desc[UR36][R2.64] ;  /* 0x0000002402027981 */ /* 0x000ea4000c1e1500 */
[----:B--2---:R-:W-:-:S05]  /*17e0*/  HADD2.F32 R0, -RZ, R2.H0_H0 ;  /* 0x20000002ff007230 */ /* 0x004fca0000004100 */
[----:B------:R-:W-:Y:S01]  /*17f0*/  F2FP.BF16.F32.PACK_AB R0, RZ, R0 ;  /* 0x00000000ff00723e */ /* 0x000fe200000010ff */
[----:B------:R-:W-:Y:S06]  /*1800*/  BRA `(.L_x_7244) ;  /* 0x0000000800f47947 */ /* 0x000fec0003800000 */
.L_x_7249:
        /* <DEDUP_REMOVED lines=12> */
.L_x_7239:
        /* <DEDUP_REMOVED lines=13> */
.L_x_7253:
        /* <DEDUP_REMOVED lines=12> */
.L_x_7252:
        /* <DEDUP_REMOVED lines=27> */
.L_x_7255:
        /* <DEDUP_REMOVED lines=13> */
.L_x_7254:
[----:B------:R0:W5:Y:S01]  /*1ce0*/  LDG.E.U16 R0, desc[UR36][R2.64] ;  /* 0x0000002402007981 */ /* 0x000162000c1e1500 */
[----:B------:R-:W-:Y:S05]  /*1cf0*/  BRA `(.L_x_7244) ;  /* 0x0000000400b87947 */ /* 0x000fea0003800000 */
.L_x_7251:
        /* <DEDUP_REMOVED lines=12> */
.L_x_7258:
        /* <DEDUP_REMOVED lines=21> */
.L_x_7262:
[----:B------:R-:W-:Y:S05]  /*1f10*/  BSYNC.RECONVERGENT B1 ;  /* 0x0000000000017941 */ /* 0x000fea0003800200 */
.L_x_7261:
[----:B------:R-:W-:Y:S01]  /*1f20*/  IMAD.SHL.U32 R0, R0, 0x100000, RZ ;  /* 0x0010000000007824 */ /* 0x000fe200078e00ff */
[----:B------:R-:W-:-:S04]  /*1f30*/  LEA R2, R2, 0x3b800000, 0x17 ;  /* 0x3b80000002027811 */ /* 0x000fc800078eb8ff */
[----:B------:R-:W-:-:S07]  /*1f40*/  LOP3.LUT R0, R2, R0, R7, 0xfe, !PT ;  /* 0x0000000002007212 */ /* 0x000fce00078efe07 */
.L_x_7260:
[----:B------:R-:W-:Y:S05]  /*1f50*/  BSYNC.RECONVERGENT B0 ;  /* 0x0000000000007941 */ /* 0x000fea0003800200 */
.L_x_7259:
[----:B------:R-:W-:Y:S01]  /*1f60*/  F2FP.BF16.F32.PACK_AB R0, RZ, R0 ;  /* 0x00000000ff00723e */ /* 0x000fe200000010ff */
[----:B------:R-:W-:Y:S06]  /*1f70*/  BRA `(.L_x_7244) ;  /* 0x0000000400187947 */ /* 0x000fec0003800000 */
.L_x_7257:
        /* <DEDUP_REMOVED lines=21> */
.L_x_7266:
[----:B------:R-:W-:Y:S05]  /*20d0*/  BSYNC.RECONVERGENT B1 ;  /* 0x0000000000017941 */ /* 0x000fea0003800200 */
.L_x_7265:
[----:B------:R-:W-:Y:S02]  /*20e0*/  SHF.L.U32 R0, R0, 0x15, RZ ;  /* 0x0000001500007819 */ /* 0x000fe400000006ff */
[----:B------:R-:W-:-:S04]  /*20f0*/  LEA R2, R2, 0x37800000, 0x17 ;  /* 0x3780000002027811 */ /* 0x000fc800078eb8ff */
[----:B------:R-:W-:-:S07]  /*2100*/  LOP3.LUT R0, R2, R0, R7, 0xfe, !PT ;  /* 0x0000000002007212 */ /* 0x000fce00078efe07 */
.L_x_7264:
[----:B------:R-:W-:Y:S05]  /*2110*/  BSYNC.RECONVERGENT B0 ;  /* 0x0000000000007941 */ /* 0x000fea0003800200 */
.L_x_7263:
[----:B------:R-:W-:Y:S01]  /*2120*/  F2FP.BF16.F32.PACK_AB R0, RZ, R0 ;  /* 0x00000000ff00723e */ /* 0x000fe200000010ff */
[----:B------:R-:W-:Y:S06]  /*2130*/  BRA `(.L_x_7244) ;  /* 0x0000000000a87947 */ /* 0x000fec0003800000 */
.L_x_7256:
[----:B------:R-:W-:-:S09]  /*2140*/  UISETP.NE.AND UP0, UPT, UR4, 0x1c, UPT ;  /* 0x0000001c0400788c */ /* 0x000fd2000bf05270 */
[----:B------:R-:W-:Y:S05]  /*2150*/  BRA.U !UP0, `(.L_x_7267) ;  /* 0x0000000108947547 */ /* 0x000fea000b800000 */
[----:B------:R-:W-:-:S09]  /*2160*/  UISETP.NE.AND UP0, UPT, UR4, 0x1d, UPT ;  /* 0x0000001d0400788c */ /* 0x000fd2000bf05270 */
[----:B------:R-:W-:Y:S05]  /*2170*/  BRA.U !UP0, `(.L_x_7268) ;  /* 0x00000001087c7547 */ /* 0x000fea000b800000 */
[----:B------:R-:W-:-:S09]  /*2180*/  UISETP.NE.AND UP0, UPT, UR4, 0x2c, UPT ;  /* 0x0000002c0400788c */ /* 0x000fd2000bf05270 */
[----:B------:R-:W-:Y:S05]  /*2190*/  BRA.U !UP0, `(.L_x_7269) ;  /* 0x0000000108487547 */ /* 0x000fea000b800000 */
.L_x_7243:
        /* <DEDUP_REMOVED lines=16> */
.L_x_7270:
[----:B------:R-:W-:Y:S01]  /*22a0*/  PRMT R0, RZ, 0x7610, R0 ;  /* 0x00007610ff007816 */ /* 0x000fe20000000000 */
[----:B------:R-:W-:Y:S06]  /*22b0*/  BRA `(.L_x_7244) ;  /* 0x0000000000487947 */ /* 0x000fec0003800000 */
.L_x_7269:
        /* <DEDUP_REMOVED lines=8> */
.L_x_7272:
[----:B------:R-:W-:Y:S05]  /*2340*/  BSYNC.RECONVERGENT B0 ;  /* 0x0000000000007941 */ /* 0x000fea0003800200 */
.L_x_7271:
[----:B------:R-:W-:Y:S01]  /*2350*/  F2FP.BF16.F32.PACK_AB R0, RZ, R0 ;  /* 0x00000000ff00723e */ /* 0x000fe200000010ff */
[----:B------:R-:W-:Y:S06]  /*2360*/  BRA `(.L_x_7244) ;  /* 0x00000000001c7947 */ /* 0x000fec0003800000 */
.L_x_7268:
[----:B------:R-:W2:Y:S02]  /*2370*/  LDG.E.64 R2, desc[UR36][R2.64] ;  /* 0x0000002402027981 */ /* 0x000ea4000c1e1b00 */
[----:B--2---:R-:W0:Y:S02]  /*2380*/  I2F.U64 R0, R2 ;  /* 0x0000000200007312 */ /* 0x004e240000301000 */
[----:B0-----:R-:W-:Y:S01]  /*2390*/  F2FP.BF16.F32.PACK_AB R0, RZ, R0 ;  /* 0x00000000ff00723e */ /* 0x001fe200000010ff */
[----:B------:R-:W-:Y:S06]  /*23a0*/  BRA `(.L_x_7244) ;  /* 0x00000000000c7947 */ /* 0x000fec0003800000 */
.L_x_7267:
[----:B------:R-:W2:Y:S02]  /*23b0*/  LDG.E R2, desc[UR36][R2.64] ;  /* 0x0000002402027981 */ /* 0x000ea4000c1e1900 */
[----:B--2---:R-:W-:-:S04]  /*23c0*/  I2FP.F32.U32 R0, R2 ;  /* 0x0000000200007245 */ /* 0x004fc80000201000 */
[----:B------:R-:W-:-:S07]  /*23d0*/  F2FP.BF16.F32.PACK_AB R0, RZ, R0 ;  /* 0x00000000ff00723e */ /* 0x000fce00000010ff */
.L_x_7244:
[----:B0----5:R-:W-:Y:S01]  /*23e0*/  IMAD.U32 R2, R0, 0x10000, RZ ;  /* 0x0001000000027824 */ /* 0x021fe200078e00ff */
[----:B------:R-:W-:Y:S01]  /*23f0*/  MOV R6, 0x3aae005b ;  /* 0x3aae005b00067802 */ /* 0x000fe20000000f00 */
[----:B------:R-:W-:Y:S01]  /*2400*/  IMAD.MOV.U32 R4, RZ, RZ, 0x38eb4c3a ;  /* 0x38eb4c3aff047424 */ /* 0x000fe200078e00ff */
[----:B------:R-:W0:Y:S01]  /*2410*/  LDCU.64 UR6, c[0x0][0x580] ;  /* 0x0000b000ff0677ac */ /* 0x000e220008000a00 */
[----:B------:R-:W-:Y:S01]  /*2420*/  FMUL.FTZ R0, R2, 0.70710676908493041992 ;  /* 0x3f3504f302007820 */ /* 0x000fe20000410000 */
[----:B------:R-:W-:Y:S02]  /*2430*/  IMAD.MOV.U32 R5, RZ, RZ, 0x3c09919f ;  /* 0x3c09919fff057424 */ /* 0x000fe400078e00ff */
        /* <DEDUP_REMOVED lines=22> */
[----:B------:R-:W-:-:S04]  /*25a0*/  FFMA.FTZ R4, R3, R4, R7 ;  /* 0x0000000403047223 */ /* 0x000fc80000010007 */
[----:B------:R-:W-:-:S04]  /*25b0*/  FFMA.FTZ R4, R3, R4, R5 ;  /* 0x0000000403047223 */ /* 0x000fc80000010005 */
[----:B------:R-:W-:-:S04]  /*25c0*/  FFMA.FTZ R4, R4, R9, R9 ;  /* 0x0000000904047223 */ /* 0x000fc80000010009 */
[----:B------:R-:W1:Y:S02]  /*25d0*/  @P0 MUFU.EX2 R3, R4 ;  /* 0x0000000400030308 */ /* 0x000e640000000800 */
[----:B-1----:R-:W-:-:S05]  /*25e0*/  @P0 FADD.FTZ R3, -R3, 1 ;  /* 0x3f80000003030421 */ /* 0x002fca0000010100 */
[----:B------:R-:W-:Y:S01]  /*25f0*/  @P0 LOP3.LUT R4, R3, 0x80000000, R0, 0xb8, !PT ;  /* 0x8000000003040812 */ /* 0x000fe200078eb800 */
[----:B------:R-:W-:Y:S01]  /*2600*/  FMUL.FTZ R3, R2, 0.5 ;  /* 0x3f00000002037820 */ /* 0x000fe20000410000 */
[----:B0-----:R-:W-:-:S03]  /*2610*/  IADD3 R2, P0, PT, R16, UR6, RZ ;  /* 0x0000000610027c10 */ /* 0x001fc6000ff1e0ff */
[----:B------:R-:W-:-:S04]  /*2620*/  FADD.FTZ R0, R4, 1 ;  /* 0x3f80000004007421 */ /* 0x000fc80000010000 */
[----:B------:R-:W-:Y:S01]  /*2630*/  FMUL.FTZ R0, R0, R3 ;  /* 0x0000000300007220 */ /* 0x000fe20000410000 */
[----:B------:R-:W-:-:S03]  /*2640*/  IADD3.X R3, PT, PT, RZ, UR7, RZ, P0, !PT ;  /* 0x00000007ff037c10 */ /* 0x000fc600087fe4ff */
        /* <DEDUP_REMOVED lines=14> */
.L_x_7276:
[----:B-1----:R-:W-:-:S06]  /*2730*/  IMAD.U32 R5, R5, 0x10000, RZ ;  /* 0x0001000005057824 */ /* 0x002fcc00078e00ff */
[----:B------:R-:W1:Y:S02]  /*2740*/  F2I.S64.TRUNC R4, R5 ;  /* 0x0000000500047311 */ /* 0x000e64000020d900 */
[----:B-1----:R4:W-:Y:S01]  /*2750*/  STG.E.U8 desc[UR36][R2.64], R4 ;  /* 0x0000000402007986 */ /* 0x0029e2000c101124 */
[----:B------:R-:W-:Y:S05]  /*2760*/  BRA `(.L_x_7278) ;  /* 0x0000000c00707947 */ /* 0x000fea0003800000 */
.L_x_7275:
        /* <DEDUP_REMOVED lines=10> */
.L_x_7280:
[----:B-1----:R-:W-:-:S06]  /*2810*/  IMAD.U32 R5, R5, 0x10000, RZ ;  /* 0x0001000005057824 */ /* 0x002fcc00078e00ff */
[----:B------:R-:W1:Y:S02]  /*2820*/  F2I.FTZ.TRUNC.NTZ R5, R5 ;  /* 0x0000000500057305 */ /* 0x000e64000021f100 */
[----:B-1----:R2:W-:Y:S01]  /*2830*/  STG.E desc[UR36][R2.64], R5 ;  /* 0x0000000502007986 */ /* 0x0025e2000c101924 */
[----:B------:R-:W-:Y:S05]  /*2840*/  BRA `(.L_x_7278) ;  /* 0x0000000c00387947 */ /* 0x000fea0003800000 */
.L_x_7279:
[----:B-1----:R-:W-:-:S06]  /*2850*/  IMAD.U32 R5, R5, 0x10000, RZ ;  /* 0x0001000005057824 */ /* 0x002fcc00078e00ff */
[----:B------:R-:W1:Y:S02]  /*2860*/  F2I.FTZ.TRUNC.NTZ R5, R5 ;  /* 0x0000000500057305 */ /* 0x000e64000021f100 */
[----:B-1----:R3:W-:Y:S01]  /*2870*/  STG.E.U16 desc[UR36][R2.64], R5 ;  /* 0x0000000502007986 */ /* 0x0027e2000c101524 */
[----:B------:R-:W-:Y:S05]  /*2880*/  BRA `(.L_x_7278) ;  /* 0x0000000c00287947 */ /* 0x000fea0003800000 */
.L_x_7274:
[----:B------:R-:W-:-:S09]  /*2890*/  UISETP.GT.AND UP0, UPT, UR4, 0x6, UPT ;  /* 0x000000060400788c */ /* 0x000fd2000bf04270 */
[----:B------:R-:W-:Y:S05]  /*28a0*/  BRA.U UP0, `(.L_x_7281) ;  /* 0x00000001002c7547 */ /* 0x000fea000b800000 */
[----:B------:R-:W-:-:S09]  /*28b0*/  UISETP.NE.AND UP0, UPT, UR4, 0x5, UPT ;  /* 0x000000050400788c */ /* 0x000fd2000bf05270 */
[----:B------:R-:W-:Y:S05]  /*28c0*/  BRA.U !UP0, `(.L_x_7282) ;  /* 0x0000000108147547 */ /* 0x000fea000b800000 */
[----:B------:R-:W-:-:S09]  /*28d0*/  UISETP.NE.AND UP0, UPT, UR4, 0x6, UPT ;  /* 0x000000060400788c */ /* 0x000fd2000bf05270 */
[----:B------:R-:W-:Y:S05]  /*28e0*/  BRA.U UP0, `(.L_x_7277) ;  /* 0x0000000900707547 */ /* 0x000fea000b800000 */
[----:B-1----:R-:W-:-:S05]  /*28f0*/  SHF.L.U32 R5, R5, 0x10, RZ ;  /* 0x0000001005057819 */ /* 0x002fca00000006ff */
[----:B------:R1:W-:Y:S01]  /*2900*/  STG.E desc[UR36][R2.64], R5 ;  /* 0x0000000502007986 */ /* 0x0003e2000c101924 */
[----:B------:R-:W-:Y:S05]  /*2910*/  BRA `(.L_x_7278) ;  /* 0x0000000c00047947 */ /* 0x000fea0003800000 */
.L_x_7282:
[----:B01----:R-:W-:-:S05]  /*2920*/  IMAD.U32 R0, R5, 0x10000, RZ ;  /* 0x0001000005007824 */ /* 0x003fca00078e00ff */
[----:B------:R-:W-:-:S05]  /*2930*/  F2FP.F16.F32.PACK_AB R0, RZ, R0 ;  /* 0x00000000ff00723e */ /* 0x000fca00000000ff */
[----:B------:R0:W-:Y:S01]  /*2940*/  STG.E.U16 desc[UR36][R2.64], R0 ;  /* 0x0000000002007986 */ /* 0x0001e2000c101524 */
[----:B------:R-:W-:Y:S05]  /*2950*/  BRA `(.L_x_7278) ;  /* 0x0000000800f47947 */ /* 0x000fea0003800000 */
.L_x_7281:
        /* <DEDUP_REMOVED lines=10> */
.L_x_7284:
[----:B-1----:R-:W-:-:S05]  /*2a00*/  IMAD.U32 R5, R5, 0x10000, RZ ;  /* 0x0001000005057824 */ /* 0x002fca00078e00ff */
[----:B------:R-:W-:-:S04]  /*2a10*/  F2FP.F16.F32.PACK_AB R5, RZ, R5 ;  /* 0x00000005ff05723e */ /* 0x000fc800000000ff */
[----:B------:R-:W-:-:S05]  /*2a20*/  PRMT R5, R5, 0x5410, RZ ;  /* 0x0000541005057816 */ /* 0x000fca00000000ff */
[----:B------:R1:W-:Y:S01]  /*2a30*/  STG.E desc[UR36][R2.64], R5 ;  /* 0x0000000502007986 */ /* 0x0003e2000c101924 */
[----:B------:R-:W-:Y:S05]  /*2a40*/  BRA `(.L_x_7278) ;  /* 0x0000000800b87947 */ /* 0x000fea0003800000 */
.L_x_7283:
[----:B-1----:R-:W-:-:S04]  /*2a50*/  IMAD.U32 R4, R5, 0x10000, RZ ;  /* 0x0001000005047824 */ /* 0x002fc800078e00ff */
[----:B------:R-:W-:-:S06]  /*2a60*/  FMUL.FTZ R4, R4, 1 ;  /* 0x3f80000004047820 */ /* 0x000fcc0000410000 */
[----:B------:R-:W1:Y:S02]  /*2a70*/  F2F.F64.F32 R4, R4 ;  /* 0x0000000400047310 */ /* 0x000e640000201800 */
[----:B-1----:R1:W-:Y:S01]  /*2a80*/  STG.E.64 desc[UR36][R2.64], R4 ;  /* 0x0000000402007986 */ /* 0x0023e2000c101b24 */
[----:B------:R-:W-:Y:S05]  /*2a90*/  BRA `(.L_x_7278) ;  /* 0x0000000800a47947 */ /* 0x000fea0003800000 */
.L_x_7273:
        /* <DEDUP_REMOVED lines=11> */
[----:B------:R1:W-:Y:S01]  /*2b50*/  STG.E.U8 desc[UR36][R2.64], R5 ;  /* 0x0000000502007986 */ /* 0x0003e2000c101124 */
[----:B------:R-:W-:Y:S05]  /*2b60*/  BRA `(.L_x_7278) ;  /* 0x0000000800707947 */ /* 0x000fea0003800000 */
.L_x_7287:
[----:B-1----:R-:W-:Y:S01]  /*2b70*/  IMAD.U32 R5, R5, 0x10000, RZ ;  /* 0x0001000005057824 */ /* 0x002fe200078e00ff */
[----:B------:R-:W-:-:S03]  /*2b80*/  CS2R R6, SRZ ;  /* 0x0000000000067805 */ /* 0x000fc6000001ff00 */
[----:B------:R-:W-:-:S06]  /*2b90*/  FMUL.FTZ R5, R5, 1 ;  /* 0x3f80000005057820 */ /* 0x000fcc0000410000 */
[----:B------:R-:W1:Y:S02]  /*2ba0*/  F2F.F64.F32 R4, R5 ;  /* 0x0000000500047310 */ /* 0x000e640000201800 */
[----:B-1----:R1:W-:Y:S01]  /*2bb0*/  STG.E.128 desc[UR36][R2.64], R4 ;  /* 0x0000000402007986 */ /* 0x0023e2000c101d24 */
[----:B------:R-:W-:Y:S05]  /*2bc0*/  BRA `(.L_x_7278) ;  /* 0x0000000800587947 */ /* 0x000fea0003800000 */
.L_x_7286:
        /* <DEDUP_REMOVED lines=8> */
[----:B0-----:R-:W-:-:S03]  /*2c50*/  HFMA2 R0, -RZ, RZ, 0, 7.569789886474609375e-06 ;  /* 0x0000007fff007431 */ /* 0x001fc600000001ff */
        /* <DEDUP_REMOVED lines=10> */
.L_x_7291:
[----:B------:R-:W-:Y:S05]  /*2d00*/  BSYNC.RECONVERGENT B0 ;  /* 0x0000000000007941 */ /* 0x000fea0003800200 */
.L_x_7290:
[----:B------:R-:W-:-:S05]  /*2d10*/  LOP3.LUT R5, R0, 0x80, R5, 0xf8, !PT ;  /* 0x0000008000057812 */ /* 0x000fca00078ef805 */
[----:B------:R0:W-:Y:S01]  /*2d20*/  STG.E.U8 desc[UR36][R2.64], R5 ;  /* 0x0000000502007986 */ /* 0x0001e2000c101124 */
[----:B------:R-:W-:Y:S05]  /*2d30*/  BRA `(.L_x_7278) ;  /* 0x0000000400fc7947 */ /* 0x000fea0003800000 */
.L_x_7289:
        /* <DEDUP_REMOVED lines=15> */
.L_x_7293:
[----:B------:R-:W-:Y:S05]  /*2e30*/  BSYNC.RECONVERGENT B0 ;  /* 0x0000000000007941 */ /* 0x000fea0003800200 */
.L_x_7292:
[----:B------:R-:W-:-:S05]  /*2e40*/  LOP3.LUT R5, R0, 0x80, R5, 0xf8, !PT ;  /* 0x0000008000057812 */ /* 0x000fca00078ef805 */
[----:B------:R0:W-:Y:S01]  /*2e50*/  STG.E.U8 desc[UR36][R2.64], R5 ;  /* 0x0000000502007986 */ /* 0x0001e2000c101124 */
[----:B------:R-:W-:Y:S05]  /*2e60*/  BRA `(.L_x_7278) ;  /* 0x0000000400b07947 */ /* 0x000fea0003800000 */
.L_x_7288:
[----:B-1----:R1:W-:Y:S01]  /*2e70*/  STG.E.U16 desc[UR36][R2.64], R5 ;  /* 0x0000000502007986 */ /* 0x0023e2000c101524 */
[----:B------:R-:W-:Y:S05]  /*2e80*/  BRA `(.L_x_7278) ;  /* 0x0000000400a87947 */ /* 0x000fea0003800000 */
.L_x_7285:
        /* <DEDUP_REMOVED lines=12> */
.L_x_7296:
        /* <DEDUP_REMOVED lines=13> */
.L_x_7299:
[----:B------:R-:W-:-:S04]  /*3020*/  SHF.R.U32.HI R0, RZ, 0x14, R5 ;  /* 0x00000014ff007819 */ /* 0x000fc80000011605 */
[----:B------:R-:W-:-:S04]  /*3030*/  LOP3.LUT R0, R0, 0x1, RZ, 0xc0, !PT ;  /* 0x0000000100007812 */ /* 0x000fc800078ec0ff */
[----:B------:R-:W-:-:S04]  /*3040*/  IADD3 R0, PT, PT, R5, 0x487ffff, R0 ;  /* 0x0487ffff05007810 */ /* 0x000fc80007ffe000 */
[----:B------:R-:W-:-:S04]  /*3050*/  SHF.R.U32.HI R0, RZ, 0x14, R0 ;  /* 0x00000014ff007819 */ /* 0x000fc80000011600 */
[----:B------:R-:W-:-:S07]  /*3060*/  LOP3.LUT R4, R0, 0xff, RZ, 0xc0, !PT ;  /* 0x000000ff00047812 */ /* 0x000fce00078ec0ff */
.L_x_7300:
[----:B------:R-:W-:-:S04]  /*3070*/  SHF.R.U32.HI R5, RZ, 0x18, R5 ;  /* 0x00000018ff057819 */ /* 0x000fc80000011605 */
[----:B------:R-:W-:-:S04]  /*3080*/  LOP3.LUT R4, R4, 0x80, R5, 0xf8, !PT ;  /* 0x0000008004047812 */ /* 0x000fc800078ef805 */
[----:B------:R-:W-:-:S07]  /*3090*/  PRMT R0, R4, 0x7610, R0 ;  /* 0x0000761004007816 */ /* 0x000fce0000000000 */
.L_x_7298:
[----:B------:R-:W-:Y:S05]  /*30a0*/  BSYNC.RECONVERGENT B0 ;  /* 0x0000000000007941 */ /* 0x000fea0003800200 */
.L_x_7297:
[----:B------:R0:W-:Y:S01]  /*30b0*/  STG.E.U8 desc[UR36][R2.64], R0 ;  /* 0x0000000002007986 */ /* 0x0001e2000c101124 */
[----:B------:R-:W-:Y:S05]  /*30c0*/  BRA `(.L_x_7278) ;  /* 0x0000000400187947 */ /* 0x000fea0003800000 */
.L_x_7295:
        /* <DEDUP_REMOVED lines=13> */
.L_x_7303:
[----:B------:R-:W-:-:S04]  /*31a0*/  SHF.R.U32.HI R0, RZ, 0x15, R5 ;  /* 0x00000015ff007819 */ /* 0x000fc80000011605 */
[----:B------:R-:W-:-:S04]  /*31b0*/  LOP3.LUT R0, R0, 0x1, RZ, 0xc0, !PT ;  /* 0x0000000100007812 */ /* 0x000fc800078ec0ff */
[----:B------:R-:W-:-:S04]  /*31c0*/  IADD3 R0, PT, PT, R5, 0x88fffff, R0 ;  /* 0x088fffff05007810 */ /* 0x000fc80007ffe000 */
[----:B------:R-:W-:-:S04]  /*31d0*/  SHF.R.U32.HI R0, RZ, 0x15, R0 ;  /* 0x00000015ff007819 */ /* 0x000fc80000011600 */
[----:B------:R-:W-:-:S07]  /*31e0*/  LOP3.LUT R4, R0, 0xff, RZ, 0xc0, !PT ;  /* 0x000000ff00047812 */ /* 0x000fce00078ec0ff */
.L_x_7304:
[----:B------:R-:W-:-:S04]  /*31f0*/  SHF.R.U32.HI R5, RZ, 0x18, R5 ;  /* 0x00000018ff057819 */ /* 0x000fc80000011605 */
[----:B------:R-:W-:-:S04]  /*3200*/  LOP3.LUT R4, R4, 0x80, R5, 0xf8, !PT ;  /* 0x0000008004047812 */ /* 0x000fc800078ef805 */
[----:B------:R-:W-:-:S07]  /*3210*/  PRMT R0, R4, 0x7610, R0 ;  /* 0x0000761004007816 */ /* 0x000fce0000000000 */
.L_x_7302:
[----:B------:R-:W-:Y:S05]  /*3220*/  BSYNC.RECONVERGENT B0 ;  /* 0x0000000000007941 */ /* 0x000fea0003800200 */
.L_x_7301:
[----:B------:R0:W-:Y:S01]  /*3230*/  STG.E.U8 desc[UR36][R2.64], R0 ;  /* 0x0000000002007986 */ /* 0x0001e2000c101124 */
[----:B------:R-:W-:Y:S05]  /*3240*/  BRA `(.L_x_7278) ;  /* 0x0000000000b87947 */ /* 0x000fea0003800000 */
.L_x_7294:
[----:B------:R-:W-:-:S09]  /*3250*/  UISETP.NE.AND UP0, UPT, UR4, 0x1c, UPT ;  /* 0x0000001c0400788c */ /* 0x000fd2000bf05270 */
[----:B------:R-:W-:Y:S05]  /*3260*/  BRA.U !UP0, `(.L_x_7305) ;  /* 0x0000000108a47547 */ /* 0x000fea000b800000 */
[----:B------:R-:W-:-:S09]  /*3270*/  UISETP.NE.AND UP0, UPT, UR4, 0x1d, UPT ;  /* 0x0000001d0400788c */ /* 0x000fd2000bf05270 */
[----:B------:R-:W-:Y:S05]  /*3280*/  BRA.U !UP0, `(.L_x_7306) ;  /* 0x00000001088c7547 */ /* 0x000fea000b800000 */
[----:B------:R-:W-:-:S09]  /*3290*/  UISETP.NE.AND UP0, UPT, UR4, 0x2c, UPT ;  /* 0x0000002c0400788c */ /* 0x000fd2000bf05270 */
[----:B------:R-:W-:Y:S05]  /*32a0*/  BRA.U !UP0, `(.L_x_7307) ;  /* 0x0000000108447547 */ /* 0x000fea000b800000 */
.L_x_7277:
[----:B0-----:R-:W-:Y:S01]  /*32b0*/  MOV R0, 0x0 ;  /* 0x0000000000007802 */ /* 0x001fe20000000f00 */
[----:B------:R-:W0:Y:S01]  /*32c0*/  LDCU.64 UR6, c[0x4][0x128] ;  /* 0x01002500ff0677ac */ /* 0x000e220008000a00 */
[----:B------:R-:W-:Y:S02]  /*32d0*/  HFMA2 R12, -RZ, RZ, 0, 5.9604644775390625e-08 ;  /* 0x00000001ff0c7431 */ /* 0x000fe400000001ff */
        /* <DEDUP_REMOVED lines=8> */
[----:B------:R-:W-:Y:S01]  /*3360*/  IMAD.U32 R7, RZ, RZ, UR9 ;  /* 0x00000009ff077e24 */ /* 0x000fe2000f8e00ff */
[----:B-----5:R-:W-:Y:S01]  /*3370*/  MOV R10, UR4 ;  /* 0x00000004000a7c02 */ /* 0x020fe20008000f00 */
[----:B--2---:R-:W-:-:S07]  /*3380*/  IMAD.U32 R11, RZ, RZ, UR5 ;  /* 0x00000005ff0b7e24 */ /* 0x004fce000f8e00ff */
[----:B------:R-:W-:-:S07]  /*3390*/  LEPC R20, `(.L_x_7308) ;  /* 0x000000001014794e */ /* 0x000fce0000000000 */
[----:B---3--:R-:W-:Y:S05]  /*33a0*/  CALL.ABS.NOINC R2 ;  /* 0x0000000002007343 */ /* 0x008fea0003c00000 */
.L_x_7308:
[----:B------:R-:W-:Y:S05]  /*33b0*/  BRA `(.L_x_7278) ;  /* 0x00000000005c7947 */ /* 0x000fea0003800000 */
.L_x_7307:
        /* <DEDUP_REMOVED lines=16> */
.L_x_7306:
[----:B-1----:R-:W-:-:S06]  /*34c0*/  IMAD.U32 R5, R5, 0x10000, RZ ;  /* 0x0001000005057824 */ /* 0x002fcc00078e00ff */
[----:B------:R-:W1:Y:S02]  /*34d0*/  F2I.U64.TRUNC R4, R5 ;  /* 0x0000000500047311 */ /* 0x000e64000020d800 */
[----:B-1----:R1:W-:Y:S01]  /*34e0*/  STG.E.64 desc[UR36][R2.64], R4 ;  /* 0x0000000402007986 */ /* 0x0023e2000c101b24 */
[----:B------:R-:W-:Y:S05]  /*34f0*/  BRA `(.L_x_7278) ;  /* 0x00000000000c7947 */ /* 0x000fea0003800000 */
.L_x_7305:
[----:B-1----:R-:W-:-:S06]  /*3500*/  IMAD.U32 R5, R5, 0x10000, RZ ;  /* 0x0001000005057824 */ /* 0x002fcc00078e00ff */
[----:B------:R-:W1:Y:S02]  /*3510*/  F2I.FTZ.U32.TRUNC.NTZ R5, R5 ;  /* 0x0000000500057305 */ /* 0x000e64000021f000 */
[----:B-1----:R1:W-:Y:S02]  /*3520*/  STG.E desc[UR36][R2.64], R5 ;  /* 0x0000000502007986 */ /* 0x0023e4000c101924 */
.L_x_7278:
[----:B------:R-:W-:-:S07]  /*3530*/  IADD3 R17, PT, PT, R17, 0x80, RZ ;  /* 0x0000008011117810 */ /* 0x000fce0007ffe0ff */
.L_x_7237:
[----:B------:R-:W-:Y:S05]  /*3540*/  BSYNC.RECONVERGENT B6 ;  /* 0x0000000000067941 */ /* 0x000fea0003800200 */
.L_x_7236:
[----:B------:R-:W5:Y:S01]  /*3550*/  LDCU UR4, c[0x0][0x380] ;  /* 0x00007000ff0477ac */ /* 0x000f620008000800 */
[----:B------:R-:W-:Y:S01]  /*3560*/  BSSY.RECONVERGENT B6, `(.L_x_7309) ;  /* 0x0000346000067945 */ /* 0x000fe20003800200 */
[----:B-----5:R-:W-:-:S13]  /*3570*/  ISETP.GE.AND P0, PT, R17, UR4, PT ;  /* 0x0000000411007c0c */ /* 0x020fda000bf06270 */
[----:B------:R-:W-:Y:S05]  /*3580*/  @P0 BRA `(.L_x_7310) ;  /* 0x00000034000c0947 */ /* 0x000fea0003800000 */
[----:B------:R-:W5:Y:S01]  /*3590*/  LDCU UR4, c[0x0][0x388] ;  /* 0x00007100ff0477ac */ /* 0x000f620008000800 */
[----:B0-----:R-:W-:Y:S02]  /*35a0*/  IMAD.MOV.U32 R0, RZ, RZ, RZ ;  /* 0x000000ffff007224 */ /* 0x001fe400078e00ff */
[----:B------:R-:W-:Y:S01]  /*35b0*/  IMAD.MOV.U32 R16, RZ, RZ, RZ ;  /* 0x000000ffff107224 */ /* 0x000fe200078e00ff */
[----:B-----5:R-:W-:-:S09]  /*35c0*/  UISETP.NE.AND UP0, UPT, UR4, URZ, UPT ;  /* 0x000000ff0400728c */ /* 0x020fd2000bf05270 */
[----:B------:R-:W-:Y:S05]  /*35d0*/  BRA.U !UP0, `(.L_x_7311) ;  /* 0x0000001108a87547 */ /* 0x000fea000b800000 */
[----:B------:R-:W1:Y:S01]  /*35e0*/  LDCU.64 UR4, c[0x0][0x390] ;  /* 0x00007200ff0477ac */ /* 0x000e620008000a00 */
[----:B------:R-:W-:Y:S01]  /*35f0*/  HFMA2 R16, -RZ, RZ, 0, 0 ;  /* 0x00000000ff107431 */ /* 0x000fe200000001ff */
[----:B------:R-:W0:Y:S01]  /*3600*/  LDCU UR6, c[0x0][0x38c] ;  /* 0x00007180ff0677ac */ /* 0x000e220008000800 */
[----:B------:R-:W5:Y:S01]  /*3610*/  LDCU.64 UR8, c[0x0][0x4b8] ;  /* 0x00009700ff0877ac */ /* 0x000f620008000a00 */
[----:B------:R-:W-:Y:S02]  /*3620*/  UISETP.NE.AND UP0, UPT, UR40, URZ, UPT ;  /* 0x000000ff2800728c */ /* 0x000fe4000bf05270 */
[----:B-1234-:R-:W-:-:S05]  /*3630*/  IMAD.HI.U32 R2, R17, UR4, R16 ;  /* 0x0000000411027c27 */ /* 0x01efca000f8e0010 */
[----:B------:R-:W-:-:S05]  /*3640*/  SHF.R.U32.HI R3, RZ, UR5, R2 ;  /* 0x00000005ff037c19 */ /* 0x000fca0008011602 */
[----:B------:R-:W-:-:S04]  /*3650*/  IMAD.MOV R0, RZ, RZ, -R3 ;  /* 0x000000ffff007224 */ /* 0x000fc800078e0a03 */
[----:B0-----:R-:W-:-:S04]  /*3660*/  IMAD R0, R0, UR6, R17 ;  /* 0x0000000600007c24 */ /* 0x001fc8000f8e0211 */
[C---:B-----5:R-:W-:Y:S02]  /*3670*/  IMAD R16, R0.reuse, UR8, RZ ;  /* 0x0000000800107c24 */ /* 0x060fe4000f8e02ff */
        /* <DEDUP_REMOVED lines=288> */
.L_x_7311:
        /* <DEDUP_REMOVED lines=18> */
.L_x_7315:
[----:B------:R-:W2:Y:S02]  /*49a0*/  LDG.E.U8 R2, desc[UR36][R2.64] ;  /* 0x0000002402027981 */ /* 0x000ea4000c1e1100 */
[----:B--2---:R-:W-:-:S04]  /*49b0*/  I2FP.F32.U32 R0, R2 ;  /* 0x0000000200007245 */ /* 0x004fc80000201000 */
[----:B------:R-:W-:Y:S01]  /*49c0*/  F2FP.BF16.F32.PACK_AB R0, RZ, R0 ;  /* 0x00000000ff00723e */ /* 0x000fe200000010ff */
[----:B------:R-:W-:Y:S06]  /*49d0*/  BRA `(.L_x_7317) ;  /* 0x0000000c00a47947 */ /* 0x000fec0003800000 */
.L_x_7314:
        /* <DEDUP_REMOVED lines=10> */
.L_x_7319:
[----:B------:R-:W2:Y:S02]  /*4a80*/  LDG.E R2, desc[UR36][R2.64] ;  /* 0x0000002402027981 */ /* 0x000ea4000c1e1900 */
[----:B--2---:R-:W-:-:S04]  /*4a90*/  I2FP.F32.S32 R0, R2 ;  /* 0x0000000200007245 */ /* 0x004fc80000201400 */
[----:B------:R-:W-:Y:S01]  /*4aa0*/  F2FP.BF16.F32.PACK_AB R0, RZ, R0 ;  /* 0x00000000ff00723e */ /* 0x000fe200000010ff */
[----:B------:R-:W-:Y:S06]  /*4ab0*/  BRA `(.L_x_7317) ;  /* 0x0000000c006c7947 */ /* 0x000fec0003800000 */
.L_x_7318:
[----:B------:R-:W2:Y:S02]  /*4ac0*/  LDG.E.U16 R2, desc[UR36][R2.64] ;  /* 0x0000002402027981 */ /* 0x000ea4000c1e1500 */
[----:B--2---:R-:W0:Y:S02]  /*4ad0*/  I2F.S16 R0, R2 ;  /* 0x0000000200007306 */ /* 0x004e240000101400 */
[----:B0-----:R-:W-:Y:S01]  /*4ae0*/  F2FP.BF16.F32.PACK_AB R0, RZ, R0 ;  /* 0x00000000ff00723e */ /* 0x001fe200000010ff */
[----:B------:R-:W-:Y:S06]  /*4af0*/  BRA `(.L_x_7317) ;  /* 0x0000000c005c7947 */ /* 0x000fec0003800000 */
.L_x_7313:
        /* <DEDUP_REMOVED lines=9> */
.L_x_7321:
[----:B------:R-:W2:Y:S02]  /*4b90*/  LDG.E.U16 R0, desc[UR36][R2.64] ;  /* 0x0000002402007981 */ /* 0x000ea4000c1e1500 */
[----:B--2---:R-:W-:-:S05]  /*4ba0*/  HADD2.F32 R0, -RZ, R0.H0_H0 ;  /* 0x20000000ff007230 */ /* 0x004fca0000004100 */
[----:B------:R-:W-:Y:S01]  /*4bb0*/  F2FP.BF16.F32.PACK_AB R0, RZ, R0 ;  /* 0x00000000ff00723e */ /* 0x000fe200000010ff */
[----:B------:R-:W-:Y:S06]  /*4bc0*/  BRA `(.L_x_7317) ;  /* 0x0000000c00287947 */ /* 0x000fec0003800000 */
.L_x_7320:
        /* <DEDUP_REMOVED lines=9> */
.L_x_7323:
[----:B------:R-:W2:Y:S02]  /*4c60*/  LDG.E.U16 R2, desc[UR36][R2.64] ;  /* 0x0000002402027981 */ /* 0x000ea4000c1e1500 */
[----:B--2---:R-:W-:-:S05]  /*4c70*/  HADD2.F32 R0, -RZ, R2.H0_H0 ;  /* 0x20000002ff007230 */ /* 0x004fca0000004100 */
[----:B------:R-:W-:Y:S01]  /*4c80*/  F2FP.BF16.F32.PACK_AB R0, RZ, R0 ;  /* 0x00000000ff00723e */ /* 0x000fe200000010ff */
[----:B------:R-:W-:Y:S06]  /*4c90*/  BRA `(.L_x_7317) ;  /* 0x0000000800f47947 */ /* 0x000fec0003800000 */
.L_x_7322:
        /* <DEDUP_REMOVED lines=12> */
.L_x_7312:
        /* <DEDUP_REMOVED lines=13> */
.L_x_7326:
        /* <DEDUP_REMOVED lines=12> */
.L_x_7325:
        /* <DEDUP_REMOVED lines=27> */
.L_x_7328:
        /* <DEDUP_REMOVED lines=13> */
.L_x_7327:
[----:B------:R0:W5:Y:S01]  /*5170*/  LDG.E.U16 R0, desc[UR36][R2.64] ;  /* 0x0000002402007981 */ /* 0x000162000c1e1500 */
[----:B------:R-:W-:Y:S05]  /*5180*/  BRA `(.L_x_7317) ;  /* 0x0000000400b87947 */ /* 0x000fea0003800000 */
.L_x_7324:
        /* <DEDUP_REMOVED lines=12> */
.L_x_7331:
        /* <DEDUP_REMOVED lines=21> */
.L_x_7335:
[----:B------:R-:W-:Y:S05]  /*53a0*/  BSYNC.RECONVERGENT B1 ;  /* 0x0000000000017941 */ /* 0x000fea0003800200 */
.L_x_7334:
[----:B------:R-:W-:Y:S01]  /*53b0*/  IMAD.SHL.U32 R0, R0, 0x100000, RZ ;  /* 0x0010000000007824 */ /* 0x000fe200078e00ff */
[----:B------:R-:W-:-:S04]  /*53c0*/  LEA R2, R2, 0x3b800000, 0x17 ;  /* 0x3b80000002027811 */ /* 0x000fc800078eb8ff */
[----:B------:R-:W-:-:S07]  /*53d0*/  LOP3.LUT R0, R2, R0, R7, 0xfe, !PT ;  /* 0x0000000002007212 */ /* 0x000fce00078efe07 */
.L_x_7333:
[----:B------:R-:W-:Y:S05]  /*53e0*/  BSYNC.RECONVERGENT B0 ;  /* 0x0000000000007941 */ /* 0x000fea0003800200 */
.L_x_7332:
[----:B------:R-:W-:Y:S01]  /*53f0*/  F2FP.BF16.F32.PACK_AB R0, RZ, R0 ;  /* 0x00000000ff00723e */ /* 0x000fe200000010ff */
[----:B------:R-:W-:Y:S06]  /*5400*/  BRA `(.L_x_7317) ;  /* 0x0000000400187947 */ /* 0x000fec0003800000 */
.L_x_7330:
        /* <DEDUP_REMOVED lines=21> */
.L_x_7339:
[----:B------:R-:W-:Y:S05]  /*5560*/  BSYNC.RECONVERGENT B1 ;  /* 0x0000000000017941 */ /* 0x000fea0003800200 */
.L_x_7338:
[----:B------:R-:W-:Y:S02]  /*5570*/  SHF.L.U32 R0, R0, 0x15, RZ ;  /* 0x0000001500007819 */ /* 0x000fe400000006ff */
[----:B------:R-:W-:-:S04]  /*5580*/  LEA R2, R2, 0x37800000, 0x17 ;  /* 0x3780000002027811 */ /* 0x000fc800078eb8ff */
[----:B------:R-:W-:-:S07]  /*5590*/  LOP3.LUT R0, R2, R0, R7, 0xfe, !PT ;  /* 0x0000000002007212 */ /* 0x000fce00078efe07 */
.L_x_7337:
[----:B------:R-:W-:Y:S05]  /*55a0*/  BSYNC.RECONVERGENT B0 ;  /* 0x0000000000007941 */ /* 0x000fea0003800200 */
.L_x_7336:
[----:B------:R-:W-:Y:S01]  /*55b0*/  F2FP.BF16.F32.PACK_AB R0, RZ, R0 ;  /* 0x00000000ff00723e */ /* 0x000fe200000010ff */
[----:B------:R-:W-:Y:S06]  /*55c0*/  BRA `(.L_x_7317) ;  /* 0x0000000000a87947 */ /* 0x000fec0003800000 */
.L_x_7329:
        /* <DEDUP_REMOVED lines=14> */
.L_x_7343:
[----:B------:R-:W-:Y:S05]  /*56b0*/  BSYNC.RECONVERGENT B0 ;  /* 0x0000000000007941 */ /* 0x000fea0003800200 */
.L_x_7342:
[----:B------:R-:W-:Y:S01]  /*56c0*/  F2FP.BF16.F32.PACK_AB R0, RZ, R0 ;  /* 0x00000000ff00723e */ /* 0x000fe200000010ff */
[----:B------:R-:W-:Y:S06]  /*56d0*/  BRA `(.L_x_7317) ;  /* 0x0000000000647947 */ /* 0x000fec0003800000 */
.L_x_7316:
        /* <DEDUP_REMOVED lines=16> */
.L_x_7344:
[----:B------:R-:W-:Y:S01]  /*57e0*/  PRMT R0, RZ, 0x7610, R0 ;  /* 0x00007610ff007816 */ /* 0x000fe20000000000 */
[----:B------:R-:W-:Y:S06]  /*57f0*/  BRA `(.L_x_7317) ;  /* 0x00000000001c7947 */ /* 0x000fec0003800000 */
.L_x_7341:
[----:B------:R-:W2:Y:S02]  /*5800*/  LDG.E.64 R2, desc[UR36][R2.64] ;  /* 0x0000002402027981 */ /* 0x000ea4000c1e1b00 */
[----:B--2---:R-:W0:Y:S02]  /*5810*/  I2F.U64 R0, R2 ;  /* 0x0000000200007312 */ /* 0x004e240000301000 */
[----:B0-----:R-:W-:Y:S01]  /*5820*/  F2FP.BF16.F32.PACK_AB R0, RZ, R0 ;  /* 0x00000000ff00723e */ /* 0x001fe200000010ff */
[----:B------:R-:W-:Y:S06]  /*5830*/  BRA `(.L_x_7317) ;  /* 0x00000000000c7947 */ /* 0x000fec0003800000 */
.L_x_7340:
[----:B------:R-:W2:Y:S02]  /*5840*/  LDG.E R2, desc[UR36][R2.64] ;  /* 0x0000002402027981 */ /* 0x000ea4000c1e1900 */
[----:B--2---:R-:W-:-:S04]  /*5850*/  I2FP.F32.U32 R0, R2 ;  /* 0x0000000200007245 */ /* 0x004fc80000201000 */
[----:B------:R-:W-:-:S07]  /*5860*/  F2FP.BF16.F32.PACK_AB R0, RZ, R0 ;  /* 0x00000000ff00723e */ /* 0x000fce00000010ff */
.L_x_7317:
        /* <DEDUP_REMOVED lines=53> */
.L_x_7348:
[----:B-1----:R-:W-:-:S06]  /*5bc0*/  IMAD.U32 R5, R5, 0x10000, RZ ;  /* 0x0001000005057824 */ /* 0x002fcc00078e00ff */
[----:B------:R-:W1:Y:S02]  /*5bd0*/  F2I.S64.TRUNC R4, R5 ;  /* 0x0000000500047311 */ /* 0x000e64000020d900 */
[----:B-1----:R1:W-:Y:S01]  /*5be0*/  STG.E.U8 desc[UR36][R2.64], R4 ;  /* 0x0000000402007986 */ /* 0x0023e2000c101124 */
[----:B------:R-:W-:Y:S05]  /*5bf0*/  BRA `(.L_x_7350) ;  /* 0x0000000c006c7947 */ /* 0x000fea0003800000 */
.L_x_7347:
        /* <DEDUP_REMOVED lines=10> */
.L_x_7352:
[----:B-1----:R-:W-:-:S06]  /*5ca0*/  IMAD.U32 R5, R5, 0x10000, RZ ;  /* 0x0001000005057824 */ /* 0x002fcc00078e00ff */
[----:B------:R-:W1:Y:S02]  /*5cb0*/  F2I.FTZ.TRUNC.NTZ R5, R5 ;  /* 0x0000000500057305 */ /* 0x000e64000021f100 */
[----:B-1----:R1:W-:Y:S01]  /*5cc0*/  STG.E desc[UR36][R2.64], R5 ;  /* 0x0000000502007986 */ /* 0x0023e2000c101924 */
[----:B------:R-:W-:Y:S05]  /*5cd0*/  BRA `(.L_x_7350) ;  /* 0x0000000c00347947 */ /* 0x000fea0003800000 */
.L_x_7351:
[----:B-1----:R-:W-:-:S06]  /*5ce0*/  IMAD.U32 R5, R5, 0x10000, RZ ;  /* 0x0001000005057824 */ /* 0x002fcc00078e00ff */
[----:B------:R-:W1:Y:S02]  /*5cf0*/  F2I.FTZ.TRUNC.NTZ R5, R5 ;  /* 0x0000000500057305 */ /* 0x000e64000021f100 */
[----:B-1----:R1:W-:Y:S01]  /*5d00*/  STG.E.U16 desc[UR36][R2.64], R5 ;  /* 0x0000000502007986 */ /* 0x0023e2000c101524 */
[----:B------:R-:W-:Y:S05]  /*5d10*/  BRA `(.L_x_7350) ;  /* 0x0000000c00247947 */ /* 0x000fea0003800000 */
.L_x_7346:
        /* <DEDUP_REMOVED lines=9> */
.L_x_7354:
[----:B01----:R-:W-:-:S05]  /*5db0*/  IMAD.U32 R0, R5, 0x10000, RZ ;  /* 0x0001000005007824 */ /* 0x003fca00078e00ff */
[----:B------:R-:W-:-:S05]  /*5dc0*/  F2FP.F16.F32.PACK_AB R0, RZ, R0 ;  /* 0x00000000ff00723e */ /* 0x000fca00000000ff */
[----:B------:R0:W-:Y:S01]  /*5dd0*/  STG.E.U16 desc[UR36][R2.64], R0 ;  /* 0x0000000002007986 */ /* 0x0001e2000c101524 */
[----:B------:R-:W-:Y:S05]  /*5de0*/  BRA `(.L_x_7350) ;  /* 0x0000000800f07947 */ /* 0x000fea0003800000 */
.L_x_7353:
        /* <DEDUP_REMOVED lines=10> */
.L_x_7356:
[----:B-1----:R-:W-:-:S05]  /*5e90*/  IMAD.U32 R5, R5, 0x10000, RZ ;  /* 0x0001000005057824 */ /* 0x002fca00078e00ff */
[----:B------:R-:W-:-:S04]  /*5ea0*/  F2FP.F16.F32.PACK_AB R5, RZ, R5 ;  /* 0x00000005ff05723e */ /* 0x000fc800000000ff */
[----:B------:R-:W-:-:S05]  /*5eb0*/  PRMT R5, R5, 0x5410, RZ ;  /* 0x0000541005057816 */ /* 0x000fca00000000ff */
[----:B------:R1:W-:Y:S01]  /*5ec0*/  STG.E desc[UR36][R2.64], R5 ;  /* 0x0000000502007986 */ /* 0x0003e2000c101924 */
[----:B------:R-:W-:Y:S05]  /*5ed0*/  BRA `(.L_x_7350) ;  /* 0x0000000800b47947 */ /* 0x000fea0003800000 */
.L_x_7355:
[----:B-1----:R-:W-:-:S04]  /*5ee0*/  IMAD.U32 R4, R5, 0x10000, RZ ;  /* 0x0001000005047824 */ /* 0x002fc800078e00ff */
[----:B------:R-:W-:-:S06]  /*5ef0*/  FMUL.FTZ R4, R4, 1 ;  /* 0x3f80000004047820 */ /* 0x000fcc0000410000 */
[----:B------:R-:W1:Y:S02]  /*5f00*/  F2F.F64.F32 R4, R4 ;  /* 0x0000000400047310 */ /* 0x000e640000201800 */
[----:B-1----:R1:W-:Y:S01]  /*5f10*/  STG.E.64 desc[UR36][R2.64], R4 ;  /* 0x0000000402007986 */ /* 0x0023e2000c101b24 */
[----:B------:R-:W-:Y:S05]  /*5f20*/  BRA `(.L_x_7350) ;  /* 0x0000000800a07947 */ /* 0x000fea0003800000 */
.L_x_7345:
        /* <DEDUP_REMOVED lines=14> */
.L_x_7360:
        /* <DEDUP_REMOVED lines=18> */
.L_x_7363:
[----:B------:R-:W-:-:S04]  /*6130*/  SHF.R.U32.HI R5, RZ, 0x18, R5 ;  /* 0x00000018ff057819 */ /* 0x000fc80000011605 */
[----:B------:R-:W-:-:S07]  /*6140*/  LOP3.LUT R0, R0, 0x80, R5, 0xf8, !PT ;  /* 0x0000008000007812 */ /* 0x000fce00078ef805 */
.L_x_7362:
[----:B------:R-:W-:Y:S05]  /*6150*/  BSYNC.RECONVERGENT B0 ;  /* 0x0000000000007941 */ /* 0x000fea0003800200 */
.L_x_7361:
[----:B------:R0:W-:Y:S01]  /*6160*/  STG.E.U8 desc[UR36][R2.64], R0 ;  /* 0x0000000002007986 */ /* 0x0001e2000c101124 */
[----:B------:R-:W-:Y:S05]  /*6170*/  BRA `(.L_x_7350) ;  /* 0x00000008000c7947 */ /* 0x000fea0003800000 */
.L_x_7359:
        /* <DEDUP_REMOVED lines=18> */
.L_x_7366:
[----:B------:R-:W-:-:S04]  /*62a0*/  SHF.R.U32.HI R5, RZ, 0x18, R5 ;  /* 0x00000018ff057819 */ /* 0x000fc80000011605 */
[----:B------:R-:W-:-:S07]  /*62b0*/  LOP3.LUT R0, R0, 0x80, R5, 0xf8, !PT ;  /* 0x0000008000007812 */ /* 0x000fce00078ef805 */
.L_x_7365:
[----:B------:R-:W-:Y:S05]  /*62c0*/  BSYNC.RECONVERGENT B0 ;  /* 0x0000000000007941 */ /* 0x000fea0003800200 */
.L_x_7364:
[----:B------:R0:W-:Y:S01]  /*62d0*/  STG.E.U8 desc[UR36][R2.64], R0 ;  /* 0x0000000002007986 */ /* 0x0001e2000c101124 */
[----:B------:R-:W-:Y:S05]  /*62e0*/  BRA `(.L_x_7350) ;  /* 0x0000000400b07947 */ /* 0x000fea0003800000 */
.L_x_7358:
        /* <DEDUP_REMOVED lines=22> */
.L_x_7368:
[----:B-1----:R-:W-:-:S06]  /*6450*/  SHF.L.U32 R5, R5, 0x10, RZ ;  /* 0x0000001005057819 */ /* 0x002fcc00000006ff */
[----:B------:R-:W1:Y:S02]  /*6460*/  F2I.U64.TRUNC R4, R5 ;  /* 0x0000000500047311 */ /* 0x000e64000020d800 */
[----:B-1----:R1:W-:Y:S01]  /*6470*/  STG.E.64 desc[UR36][R2.64], R4 ;  /* 0x0000000402007986 */ /* 0x0023e2000c101b24 */
[----:B------:R-:W-:Y:S05]  /*6480*/  BRA `(.L_x_7350) ;  /* 0x0000000400487947 */ /* 0x000fea0003800000 */
.L_x_7367:
[----:B-1----:R-:W-:-:S06]  /*6490*/  IMAD.U32 R5, R5, 0x10000, RZ ;  /* 0x0001000005057824 */ /* 0x002fcc00078e00ff */
[----:B------:R-:W1:Y:S02]  /*64a0*/  F2I.FTZ.U32.TRUNC.NTZ R5, R5 ;  /* 0x0000000500057305 */ /* 0x000e64000021f000 */
[----:B-1----:R1:W-:Y:S01]  /*64b0*/  STG.E desc[UR36][R2.64], R5 ;  /* 0x0000000502007986 */ /* 0x0023e2000c101924 */
[----:B------:R-:W-:Y:S05]  /*64c0*/  BRA `(.L_x_7350) ;  /* 0x0000000400387947 */ /* 0x000fea0003800000 */
.L_x_7357:
        /* <DEDUP_REMOVED lines=11> */
.L_x_7370:
[----:B-1----:R-:W-:Y:S02]  /*6580*/  SHF.L.U32 R5, R5, 0x10, RZ ;  /* 0x0000001005057819 */ /* 0x002fe400000006ff */
[----:B------:R-:W-:-:S03]  /*6590*/  CS2R R6, SRZ ;  /* 0x0000000000067805 */ /* 0x000fc6000001ff00 */
[----:B------:R-:W-:-:S06]  /*65a0*/  FMUL.FTZ R5, R5, 1 ;  /* 0x3f80000005057820 */ /* 0x000fcc0000410000 */
[----:B------:R-:W1:Y:S02]  /*65b0*/  F2F.F64.F32 R4, R5 ;  /* 0x0000000500047310 */ /* 0x000e640000201800 */
[----:B-1----:R1:W-:Y:S01]  /*65c0*/  STG.E.128 desc[UR36][R2.64], R4 ;  /* 0x0000000402007986 */ /* 0x0023e2000c101d24 */
[----:B------:R-:W-:Y:S05]  /*65d0*/  BRA `(.L_x_7350) ;  /* 0x0000000000f47947 */ /* 0x000fea0003800000 */
.L_x_7369:
[----:B------:R-:W-:-:S09]  /*65e0*/  UISETP.NE.AND UP0, UPT, UR4, 0xf, UPT ;  /* 0x0000000f0400788c */ /* 0x000fd2000bf05270 */
[----:B------:R-:W-:Y:S05]  /*65f0*/  BRA.U !UP0, `(.L_x_7371) ;  /* 0x0000000108e87547 */ /* 0x000fea000b800000 */
[----:B------:R-:W-:-:S09]  /*6600*/  UISETP.NE.AND UP0, UPT, UR4, 0x17, UPT ;  /* 0x000000170400788c */ /* 0x000fd2000bf05270 */
[----:B------:R-:W-:Y:S05]  /*6610*/  BRA.U !UP0, `(.L_x_7372) ;  /* 0x0000000108907547 */ /* 0x000fea000b800000 */
[----:B------:R-:W-:-:S09]  /*6620*/  UISETP.NE.AND UP0, UPT, UR4, 0x18, UPT ;  /* 0x000000180400788c */ /* 0x000fd2000bf05270 */
[----:B------:R-:W-:Y:S05]  /*6630*/  BRA.U !UP0, `(.L_x_7373) ;  /* 0x0000000108447547 */ /* 0x000fea000b800000 */
.L_x_7349:
[----:B0-----:R-:W-:Y:S01]  /*6640*/  MOV R0, 0x0 ;  /* 0x0000000000007802 */ /* 0x001fe20000000f00 */
[----:B------:R-:W0:Y:S01]  /*6650*/  LDCU.64 UR4, c[0x4][0x128] ;  /* 0x01002500ff0477ac */ /* 0x000e220008000a00 */
[----:B------:R-:W-:Y:S02]  /*6660*/  HFMA2 R13, -RZ, RZ, 0, 0 ;  /* 0x00000000ff0d7431 */ /* 0x000fe400000001ff */
[----:B------:R-:W-:Y:S01]  /*6670*/  IMAD.MOV.U32 R8, RZ, RZ, 0x65 ;  /* 0x00000065ff087424 */ /* 0x000fe200078e00ff */
[----:B------:R2:W3:Y:S01]  /*6680*/  LDC.64 R2, c[0x4][R0] ;  /* 0x0100000000027b82 */ /* 0x0004e20000000a00 */
[----:B------:R-:W4:Y:S01]  /*6690*/  LDCU.64 UR6, c[0x4][0x130] ;  /* 0x01002600ff0677ac */ /* 0x000f220008000a00 */
[----:B------:R-:W-:Y:S01]  /*66a0*/  IMAD.MOV.U32 R12, RZ, RZ, 0x1 ;  /* 0x00000001ff0c7424 */ /* 0x000fe200078e00ff */
[----:B------:R-:W5:Y:S01]  /*66b0*/  LDCU.64 UR8, c[0x4][0x40] ;  /* 0x01000800ff0877ac */ /* 0x000f620008000a00 */
[----:B0-----:R-:W-:Y:S02]  /*66c0*/  IMAD.U32 R4, RZ, RZ, UR4 ;  /* 0x00000004ff047e24 */ /* 0x001fe4000f8e00ff */
[----:B-1----:R-:W-:Y:S01]  /*66d0*/  IMAD.U32 R5, RZ, RZ, UR5 ;  /* 0x00000005ff057e24 */ /* 0x002fe2000f8e00ff */
[----:B----4-:R-:W-:Y:S01]  /*66e0*/  MOV R6, UR6 ;  /* 0x0000000600067c02 */ /* 0x010fe20008000f00 */
[----:B------:R-:W-:-:S02]  /*66f0*/  IMAD.U32 R7, RZ, RZ, UR7 ;  /* 0x00000007ff077e24 */ /* 0x000fc4000f8e00ff */
[----:B-----5:R-:W-:Y:S01]  /*6700*/  IMAD.U32 R10, RZ, RZ, UR8 ;  /* 0x00000008ff0a7e24 */ /* 0x020fe2000f8e00ff */
[----:B--2---:R-:W-:-:S07]  /*6710*/  MOV R11, UR9 ;  /* 0x00000009000b7c02 */ /* 0x004fce0008000f00 */
[----:B------:R-:W-:-:S07]  /*6720*/  LEPC R20, `(.L_x_7374) ;  /* 0x000000001014794e */ /* 0x000fce0000000000 */
[----:B---3--:R-:W-:Y:S05]  /*6730*/  CALL.ABS.NOINC R2 ;  /* 0x0000000002007343 */ /* 0x008fea0003c00000 */
.L_x_7374:
[----:B------:R-:W-:Y:S05]  /*6740*/  BRA `(.L_x_7350) ;  /* 0x0000000000987947 */ /* 0x000fea0003800000 */
.L_x_7373:
        /* <DEDUP_REMOVED lines=13> */
.L_x_7376:
[----:B------:R-:W-:Y:S05]  /*6820*/  BSYNC.RECONVERGENT B0 ;  /* 0x0000000000007941 */ /* 0x000fea0003800200 */
.L_x_7375:
[----:B------:R-:W-:-:S05]  /*6830*/  LOP3.LUT R5, R0, 0x80, R5, 0xf8, !PT ;  /* 0x0000008000057812 */ /* 0x000fca00078ef805 */
[----:B------:R3:W-:Y:S01]  /*6840*/  STG.E.U8 desc[UR36][R2.64], R5 ;  /* 0x0000000502007986 */ /* 0x0007e2000c101124 */
[----:B------:R-:W-:Y:S05]  /*6850*/  BRA `(.L_x_7350) ;  /* 0x0000000000547947 */ /* 0x000fea0003800000 */
.L_x_7372:
        /* <DEDUP_REMOVED lines=12> */
.L_x_7378:
[----:B0-----:R-:W-:Y:S01]  /*6920*/  IMAD.MOV.U32 R0, RZ, RZ, 0x7f ;  /* 0x0000007fff007424 */ /* 0x001fe200078e00ff */
[----:B------:R-:W-:-:S04]  /*6930*/  ISETP.GT.U32.AND P0, PT, R4, 0x7f800000, PT ;  /* 0x7f8000000400780c */ /* 0x000fc80003f04070 */
[----:B------:R-:W-:-:S09]  /*6940*/  SEL R0, R0, 0x7c, P0 ;  /* 0x0000007c00007807 */ /* 0x000fd20000000000 */
.L_x_7379:
[----:B------:R-:W-:Y:S05]  /*6950*/  BSYNC.RECONVERGENT B0 ;  /* 0x0000000000007941 */ /* 0x000fea0003800200 */
.L_x_7377:
[----:B------:R-:W-:-:S04]  /*6960*/  SHF.R.U32.HI R5, RZ, 0x18, R5 ;  /* 0x00000018ff057819 */ /* 0x000fc80000011605 */
[----:B------:R-:W-:-:S05]  /*6970*/  LOP3.LUT R5, R0, 0x80, R5, 0xf8, !PT ;  /* 0x0000008000057812 */ /* 0x000fca00078ef805 */
[----:B------:R2:W-:Y:S01]  /*6980*/  STG.E.U8 desc[UR36][R2.64], R5 ;  /* 0x0000000502007986 */ /* 0x0005e2000c101124 */
[----:B------:R-:W-:Y:S05]  /*6990*/  BRA `(.L_x_7350) ;  /* 0x0000000000047947 */ /* 0x000fea0003800000 */
.L_x_7371:
[----:B-1----:R1:W-:Y:S02]  /*69a0*/  STG.E.U16 desc[UR36][R2.64], R5 ;  /* 0x0000000502007986 */ /* 0x0023e4000c101524 */
.L_x_7350:
[----:B------:R-:W-:-:S07]  /*69b0*/  VIADD R17, R17, 0x80 ;  /* 0x0000008011117836 */ /* 0x000fce0000000000 */
.L_x_7310:
[----:B------:R-:W-:Y:S05]  /*69c0*/  BSYNC.RECONVERGENT B6 ;  /* 0x0000000000067941 */ /* 0x000fea0003800200 */
.L_x_7309:
[----:B------:R-:W5:Y:S01]  /*69d0*/  LDCU UR4, c[0x0][0x380] ;  /* 0x00007000ff0477ac */ /* 0x000f620008000800 */
[----:B------:R-:W-:Y:S01]  /*69e0*/  BSSY.RECONVERGENT B6, `(.L_x_7380) ;  /* 0x0000346000067945 */ /* 0x000fe20003800200 */
[----:B-----5:R-:W-:-:S13]  /*69f0*/  ISETP.GE.AND P0, PT, R17, UR4, PT ;  /* 0x0000000411007c0c */ /* 0x020fda000bf06270 */
[----:B------:R-:W-:Y:S05]  /*6a00*/  @P0 BRA `(.L_x_7381) ;  /* 0x00000034000c0947 */ /* 0x000fea0003800000 */
[----:B------:R-:W5:Y:S01]  /*6a10*/  LDCU UR4, c[0x0][0x388] ;  /* 0x00007100ff0477ac */ /* 0x000f620008000800 */
[----:B0-----:R-:W-:Y:S01]  /*6a20*/  MOV R0, RZ ;  /* 0x000000ff00007202 */ /* 0x001fe20000000f00 */
        /* <DEDUP_REMOVED lines=8> */
[----:B-1234-:R-:W-:-:S05]  /*6ab0*/  IMAD.HI.U32 R2, R17, UR4, R16 ;  /* 0x0000000411027c27 */ /* 0x01efca000f8e0010 */
[----:B------:R-:W-:-:S04]  /*6ac0*/  SHF.R.U32.HI R3, RZ, UR5, R2 ;  /* 0x00000005ff037c19 */ /* 0x000fc80008011602 */
[----:B------:R-:W-:-:S05]  /*6ad0*/  IADD3 R0, PT, PT, -R3, RZ, RZ ;  /* 0x000000ff03007210 */ /* 0x000fca0007ffe1ff */
        /* <DEDUP_REMOVED lines=283> */
[----:B------:R-:W2:Y:S02]  /*7c90*/  LDCU.64 UR8, c[0x0][0x578] ;  /* 0x0000af00ff0877ac */ /* 0x000ea40008000a00 */
[----:B0-----:R-:W-:-:S05]  /*7ca0*/  IMAD.HI.U32 R2, R5, UR4, R4 ;  /* 0x0000000405027c27 */ /* 0x001fca000f8e0004 */
[----:B------:R-:W-:-:S04]  /*7cb0*/  SHF.R.U32.HI R2, RZ, UR5, R2 ;  /* 0x00000005ff027c19 */ /* 0x000fc80008011602 */
[----:B------:R-:W-:-:S05]  /*7cc0*/  IADD3 R3, PT, PT, -R2, RZ, RZ ;  /* 0x000000ff02037210 */ /* 0x000fca0007ffe1ff */
[----:B-1----:R-:W-:-:S04]  /*7cd0*/  IMAD R5, R3, UR6, R5 ;  /* 0x0000000603057c24 */ /* 0x002fc8000f8e0205 */
[C---:B--2---:R-:W-:Y:S02]  /*7ce0*/  IMAD R16, R5.reuse, UR8, R16 ;  /* 0x0000000805107c24 */ /* 0x044fe4000f8e0210 */
[----:B------:R-:W-:-:S07]  /*7cf0*/  IMAD R0, R5, UR9, R0 ;  /* 0x0000000905007c24 */ /* 0x000fce000f8e0200 */
.L_x_7382:
        /* <DEDUP_REMOVED lines=18> */
.L_x_7386:
[----:B------:R-:W2:Y:S02]  /*7e20*/  LDG.E.U8 R2, desc[UR36][R2.64] ;  /* 0x0000002402027981 */ /* 0x000ea4000c1e1100 */
[----:B--2---:R-:W-:-:S04]  /*7e30*/  I2FP.F32.U32 R0, R2 ;  /* 0x0000000200007245 */ /* 0x004fc80000201000 */
[----:B------:R-:W-:Y:S01]  /*7e40*/  F2FP.BF16.F32.PACK_AB R0, RZ, R0 ;  /* 0x00000000ff00723e */ /* 0x000fe200000010ff */
[----:B------:R-:W-:Y:S06]  /*7e50*/  BRA `(.L_x_7388) ;  /* 0x0000000c00a47947 */ /* 0x000fec0003800000 */
.L_x_7385:
        /* <DEDUP_REMOVED lines=10> */
.L_x_7390:
[----:B------:R-:W2:Y:S02]  /*7f00*/  LDG.E R2, desc[UR36][R2.64] ;  /* 0x0000002402027981 */ /* 0x000ea4000c1e1900 */
[----:B--2---:R-:W-:-:S04]  /*7f10*/  I2FP.F32.S32 R0, R2 ;  /* 0x0000000200007245 */ /* 0x004fc80000201400 */
[----:B------:R-:W-:Y:S01]  /*7f20*/  F2FP.BF16.F32.PACK_AB R0, RZ, R0 ;  /* 0x00000000ff00723e */ /* 0x000fe200000010ff */
[----:B------:R-:W-:Y:S06]  /*7f30*/  BRA `(.L_x_7388) ;  /* 0x0000000c006c7947 */ /* 0x000fec0003800000 */
.L_x_7389:
[----:B------:R-:W2:Y:S02]  /*7f40*/  LDG.E.U16 R2, desc[UR36][R2.64] ;  /* 0x0000002402027981 */ /* 0x000ea4000c1e1500 */
[----:B--2---:R-:W0:Y:S02]  /*7f50*/  I2F.S16 R0, R2 ;  /* 0x0000000200007306 */ /* 0x004e240000101400 */
[----:B0-----:R-:W-:Y:S01]  /*7f60*/  F2FP.BF16.F32.PACK_AB R0, RZ, R0 ;  /* 0x00000000ff00723e */ /* 0x001fe200000010ff */
[----:B------:R-:W-:Y:S06]  /*7f70*/  BRA `(.L_x_7388) ;  /* 0x0000000c005c7947 */ /* 0x000fec0003800000 */
.L_x_7384:
        /* <DEDUP_REMOVED lines=9> */
.L_x_7392:
[----:B------:R-:W2:Y:S02]  /*8010*/  LDG.E.U16 R0, desc[UR36][R2.64] ;  /* 0x0000002402007981 */ /* 0x000ea4000c1e1500 */
[----:B--2---:R-:W-:-:S05]  /*8020*/  HADD2.F32 R0, -RZ, R0.H0_H0 ;  /* 0x20000000ff007230 */ /* 0x004fca0000004100 */
[----:B------:R-:W-:Y:S01]  /*8030*/  F2FP.BF16.F32.PACK_AB R0, RZ, R0 ;  /* 0x00000000ff00723e */ /* 0x000fe200000010ff */
[----:B------:R-:W-:Y:S06]  /*8040*/  BRA `(.L_x_7388) ;  /* 0x0000000c00287947 */ /* 0x000fec0003800000 */
.L_x_7391:
        /* <DEDUP_REMOVED lines=9> */
.L_x_7394:
[----:B------:R-:W2:Y:S02]  /*80e0*/  LDG.E.U16 R2, desc[UR36][R2.64] ;  /* 0x0000002402027981 */ /* 0x000ea4000c1e1500 */
[----:B--2---:R-:W-:-:S05]  /*80f0*/  HADD2.F32 R0, -RZ, R2.H0_H0 ;  /* 0x20000002ff007230 */ /* 0x004fca0000004100 */
[----:B------:R-:W-:Y:S01]  /*8100*/  F2FP.BF16.F32.PACK_AB R0, RZ, R0 ;  /* 0x00000000ff00723e */ /* 0x000fe200000010ff */
[----:B------:R-:W-:Y:S06]  /*8110*/  BRA `(.L_x_7388) ;  /* 0x0000000800f47947 */ /* 0x000fec0003800000 */
.L_x_7393:
        /* <DEDUP_REMOVED lines=12> */
.L_x_7383:
        /* <DEDUP_REMOVED lines=13> */
.L_x_7397:
        /* <DEDUP_REMOVED lines=12> */
.L_x_7396:
        /* <DEDUP_REMOVED lines=27> */
.L_x_7399:
        /* <DEDUP_REMOVED lines=13> */
.L_x_7398:
[----:B------:R0:W5:Y:S01]  /*85f0*/  LDG.E.U16 R0, desc[UR36][R2.64] ;  /* 0x0000002402007981 */ /* 0x000162000c1e1500 */
[----:B------:R-:W-:Y:S05]  /*8600*/  BRA `(.L_x_7388) ;  /* 0x0000000400b87947 */ /* 0x000fea0003800000 */
.L_x_7395:
        /* <DEDUP_REMOVED lines=12> */
.L_x_7402:
        /* <DEDUP_REMOVED lines=21> */
.L_x_7406:
[----:B------:R-:W-:Y:S05]  /*8820*/  BSYNC.RECONVERGENT B1 ;  /* 0x0000000000017941 */ /* 0x000fea0003800200 */
.L_x_7405:
[----:B------:R-:W-:Y:S02]  /*8830*/  SHF.L.U32 R0, R0, 0x14, RZ ;  /* 0x0000001400007819 */ /* 0x000fe400000006ff */
[----:B------:R-:W-:-:S04]  /*8840*/  LEA R2, R2, 0x3b800000, 0x17 ;  /* 0x3b80000002027811 */ /* 0x000fc800078eb8ff */
[----:B------:R-:W-:-:S07]  /*8850*/  LOP3.LUT R0, R2, R0, R7, 0xfe, !PT ;  /* 0x0000000002007212 */ /* 0x000fce00078efe07 */
.L_x_7404:
[----:B------:R-:W-:Y:S05]  /*8860*/  BSYNC.RECONVERGENT B0 ;  /* 0x0000000000007941 */ /* 0x000fea0003800200 */
.L_x_7403:
[----:B------:R-:W-:Y:S01]  /*8870*/  F2FP.BF16.F32.PACK_AB R0, RZ, R0 ;  /* 0x00000000ff00723e */ /* 0x000fe200000010ff */
[----:B------:R-:W-:Y:S06]  /*8880*/  BRA `(.L_x_7388) ;  /* 0x0000000400187947 */ /* 0x000fec0003800000 */
.L_x_7401:
        /* <DEDUP_REMOVED lines=21> */
.L_x_7410:
[----:B------:R-:W-:Y:S05]  /*89e0*/  BSYNC.RECONVERGENT B1 ;  /* 0x0000000000017941 */ /* 0x000fea0003800200 */
.L_x_7409:
[----:B------:R-:W-:Y:S01]  /*89f0*/  IMAD.SHL.U32 R0, R0, 0x200000, RZ ;  /* 0x0020000000007824 */ /* 0x000fe200078e00ff */
[----:B------:R-:W-:-:S04]  /*8a00*/  LEA R2, R2, 0x37800000, 0x17 ;  /* 0x3780000002027811 */ /* 0x000fc800078eb8ff */
[----:B------:R-:W-:-:S07]  /*8a10*/  LOP3.LUT R0, R2, R0, R7, 0xfe, !PT ;  /* 0x0000000002007212 */ /* 0x000fce00078efe07 */
.L_x_7408:
[----:B------:R-:W-:Y:S05]  /*8a20*/  BSYNC.RECONVERGENT B0 ;  /* 0x0000000000007941 */ /* 0x000fea0003800200 */
.L_x_7407:
[----:B------:R-:W-:Y:S01]  /*8a30*/  F2FP.BF16.F32.PACK_AB R0, RZ, R0 ;  /* 0x00000000ff00723e */ /* 0x000fe200000010ff */
[----:B------:R-:W-:Y:S06]  /*8a40*/  BRA `(.L_x_7388) ;  /* 0x0000000000a87947 */ /* 0x000fec0003800000 */
.L_x_7400:
        /* <DEDUP_REMOVED lines=14> */
.L_x_7414:
[----:B------:R-:W-:Y:S05]  /*8b30*/  BSYNC.RECONVERGENT B0 ;  /* 0x0000000000007941 */ /* 0x000fea0003800200 */
.L_x_7413:
[----:B------:R-:W-:Y:S01]  /*8b40*/  F2FP.BF16.F32.PACK_AB R0, RZ, R0 ;  /* 0x00000000ff00723e */ /* 0x000fe200000010ff */
[----:B------:R-:W-:Y:S06]  /*8b50*/  BRA `(.L_x_7388) ;  /* 0x0000000000647947 */ /* 0x000fec0003800000 */
.L_x_7387:
        /* <DEDUP_REMOVED lines=16> */
.L_x_7415:
[----:B------:R-:W-:Y:S01]  /*8c60*/  PRMT R0, RZ, 0x7610, R0 ;  /* 0x00007610ff007816 */ /* 0x000fe20000000000 */
[----:B------:R-:W-:Y:S06]  /*8c70*/  BRA `(.L_x_7388) ;  /* 0x00000000001c7947 */ /* 0x000fec0003800000 */
.L_x_7412:
[----:B------:R-:W2:Y:S02]  /*8c80*/  LDG.E.64 R2, desc[UR36][R2.64] ;  /* 0x0000002402027981 */ /* 0x000ea4000c1e1b00 */
[----:B--2---:R-:W0:Y:S02]  /*8c90*/  I2F.U64 R0, R2 ;  /* 0x0000000200007312 */ /* 0x004e240000301000 */
[----:B0-----:R-:W-:Y:S01]  /*8ca0*/  F2FP.BF16.F32.PACK_AB R0, RZ, R0 ;  /* 0x00000000ff00723e */ /* 0x001fe200000010ff */
[----:B------:R-:W-:Y:S06]  /*8cb0*/  BRA `(.L_x_7388) ;  /* 0x00000000000c7947 */ /* 0x000fec0003800000 */
.L_x_7411:
[----:B------:R-:W2:Y:S02]  /*8cc0*/  LDG.E R2, desc[UR36][R2.64] ;  /* 0x0000002402027981 */ /* 0x000ea4000c1e1900 */
[----:B--2---:R-:W-:-:S04]  /*8cd0*/  I2FP.F32.U32 R0, R2 ;  /* 0x0000000200007245 */ /* 0x004fc80000201000 */
[----:B------:R-:W-:-:S07]  /*8ce0*/  F2FP.BF16.F32.PACK_AB R0, RZ, R0 ;  /* 0x00000000ff00723e */ /* 0x000fce00000010ff */
.L_x_7388:
[----:B0----5:R-:W-:Y:S01]  /*8cf0*/  SHF.L.U32 R2, R0, 0x10, RZ ;  /* 0x0000001000027819 */ /* 0x021fe200000006ff */
[----:B------:R-:W-:Y:S01]  /*8d00*/  IMAD.MOV.U32 R4, RZ, RZ, 0x38eb4c3a ;  /* 0x38eb4c3aff047424 */ /* 0x000fe200078e00ff */
[----:B------:R-:W-:Y:S01]  /*8d10*/  MOV R5, 0x3c09919f ;  /* 0x3c09919f00057802 */ /* 0x000fe20000000f00 */
[----:B------:R-:W-:Y:S01]  /*8d20*/  IMAD.MOV.U32 R6, RZ, RZ, 0x3aae005b ;  /* 0x3aae005bff067424 */ /* 0x000fe200078e00ff */
[----:B------:R-:W-:Y:S01]  /*8d30*/  MOV R8, 0x3f69b4f9 ;  /* 0x3f69b4f900087802 */ /* 0x000fe20000000f00 */
[----:B------:R-:W-:Y:S01]  /*8d40*/  FMUL.FTZ R0, R2, 0.70710676908493041992 ;  /* 0x3f3504f302007820 */ /* 0x000fe20000410000 */
[----:B------:R-:W-:Y:S01]  /*8d50*/  IMAD.MOV.U32 R7, RZ, RZ, 0x3d24d99a ;  /* 0x3d24d99aff077424 */ /* 0x000fe200078e00ff */
[----:B------:R-:W0:Y:S02]  /*8d60*/  LDCU.64 UR6, c[0x0][0x580] ;  /* 0x0000b000ff0677ac */ /* 0x000e240008000a00 */
        /* <DEDUP_REMOVED lines=30> */
[----:B------:R-:W-:-:S03]  /*8f50*/  IMAD.X R3, RZ, RZ, UR7, P0 ;  /* 0x00000007ff037e24 */ /* 0x000fc600080e06ff */
        /* <DEDUP_REMOVED lines=10> */
[----:B01----:R-:W-:-:S04]  /*9000*/  SHF.L.U32 R0, R5, 0x10, RZ ;  /* 0x0000001005007819 */ /* 0x003fc800000006ff */
[----:B------:R-:W0:Y:S02]  /*9010*/  F2I.FTZ.TRUNC.NTZ R5, R0 ;  /* 0x0000000000057305 */ /* 0x000e24000021f100 */
[----:B0-----:R4:W-:Y:S01]  /*9020*/  STG.E.U8 desc[UR36][R2.64], R5 ;  /* 0x0000000502007986 */ /* 0x0019e2000c101124 */
[----:B------:R-:W-:Y:S05]  /*9030*/  BRA `(.L_x_7421) ;  /* 0x0000000c007c7947 */ /* 0x000fea0003800000 */
.L_x_7419:
[----:B-1----:R-:W-:-:S06]  /*9040*/  IMAD.U32 R5, R5, 0x10000, RZ ;  /* 0x0001000005057824 */ /* 0x002fcc00078e00ff */
[----:B------:R-:W1:Y:S02]  /*9050*/  F2I.S64.TRUNC R4, R5 ;  /* 0x0000000500047311 */ /* 0x000e64000020d900 */
[----:B-1----:R1:W-:Y:S01]  /*9060*/  STG.E.U8 desc[UR36][R2.64], R4 ;  /* 0x0000000402007986 */ /* 0x0023e2000c101124 */
[----:B------:R-:W-:Y:S05]  /*9070*/  BRA `(.L_x_7421) ;  /* 0x0000000c006c7947 */ /* 0x000fea0003800000 */
.L_x_7418:
        /* <DEDUP_REMOVED lines=10> */
.L_x_7423:
[----:B-1----:R-:W-:-:S06]  /*9120*/  SHF.L.U32 R5, R5, 0x10, RZ ;  /* 0x0000001005057819 */ /* 0x002fcc00000006ff */
[----:B------:R-:W1:Y:S02]  /*9130*/  F2I.FTZ.TRUNC.NTZ R5, R5 ;  /* 0x0000000500057305 */ /* 0x000e64000021f100 */
[----:B-1----:R3:W-:Y:S01]  /*9140*/  STG.E desc[UR36][R2.64], R5 ;  /* 0x0000000502007986 */ /* 0x0027e2000c101924 */
[----:B------:R-:W-:Y:S05]  /*9150*/  BRA `(.L_x_7421) ;  /* 0x0000000c00347947 */ /* 0x000fea0003800000 */
.L_x_7422:
[----:B-1----:R-:W-:-:S06]  /*9160*/  IMAD.U32 R5, R5, 0x10000, RZ ;  /* 0x0001000005057824 */ /* 0x002fcc00078e00ff */
[----:B------:R-:W1:Y:S02]  /*9170*/  F2I.FTZ.TRUNC.NTZ R5, R5 ;  /* 0x0000000500057305 */ /* 0x000e64000021f100 */
[----:B-1----:R1:W-:Y:S01]  /*9180*/  STG.E.U16 desc[UR36][R2.64], R5 ;  /* 0x0000000502007986 */ /* 0x0023e2000c101524 */
[----:B------:R-:W-:Y:S05]  /*9190*/  BRA `(.L_x_7421) ;  /* 0x0000000c00247947 */ /* 0x000fea0003800000 */
.L_x_7417:
        /* <DEDUP_REMOVED lines=9> */
.L_x_7425:
[----:B01----:R-:W-:-:S04]  /*9230*/  SHF.L.U32 R0, R5, 0x10, RZ ;  /* 0x0000001005007819 */ /* 0x003fc800000006ff */
[----:B------:R-:W-:-:S05]  /*9240*/  F2FP.F16.F32.PACK_AB R0, RZ, R0 ;  /* 0x00000000ff00723e */ /* 0x000fca00000000ff */
[----:B------:R0:W-:Y:S01]  /*9250*/  STG.E.U16 desc[UR36][R2.64], R0 ;  /* 0x0000000002007986 */ /* 0x0001e2000c101524 */
[----:B------:R-:W-:Y:S05]  /*9260*/  BRA `(.L_x_7421) ;  /* 0x0000000800f07947 */ /* 0x000fea0003800000 */
.L_x_7424:
        /* <DEDUP_REMOVED lines=10> */
.L_x_7427:
[----:B-1----:R-:W-:-:S04]  /*9310*/  SHF.L.U32 R5, R5, 0x10, RZ ;  /* 0x0000001005057819 */ /* 0x002fc800000006ff */
[----:B------:R-:W-:-:S04]  /*9320*/  F2FP.F16.F32.PACK_AB R5, RZ, R5 ;  /* 0x00000005ff05723e */ /* 0x000fc800000000ff */
[----:B------:R-:W-:-:S05]  /*9330*/  PRMT R5, R5, 0x5410, RZ ;  /* 0x0000541005057816 */ /* 0x000fca00000000ff */
[----:B------:R1:W-:Y:S01]  /*9340*/  STG.E desc[UR36][R2.64], R5 ;  /* 0x0000000502007986 */ /* 0x0003e2000c101924 */
[----:B------:R-:W-:Y:S05]  /*9350*/  BRA `(.L_x_7421) ;  /* 0x0000000800b47947 */ /* 0x000fea0003800000 */
.L_x_7426:
[----:B-1----:R-:W-:-:S04]  /*9360*/  IMAD.U32 R4, R5, 0x10000, RZ ;  /* 0x0001000005047824 */ /* 0x002fc800078e00ff */
[----:B------:R-:W-:-:S06]  /*9370*/  FMUL.FTZ R4, R4, 1 ;  /* 0x3f80000004047820 */ /* 0x000fcc0000410000 */
[----:B------:R-:W1:Y:S02]  /*9380*/  F2F.F64.F32 R4, R4 ;  /* 0x0000000400047310 */ /* 0x000e640000201800 */
[----:B-1----:R1:W-:Y:S01]  /*9390*/  STG.E.64 desc[UR36][R2.64], R4 ;  /* 0x0000000402007986 */ /* 0x0023e2000c101b24 */
[----:B------:R-:W-:Y:S05]  /*93a0*/  BRA `(.L_x_7421) ;  /* 0x0000000800a07947 */ /* 0x000fea0003800000 */
.L_x_7416:
        /* <DEDUP_REMOVED lines=14> */
.L_x_7431:
[----:B-1----:R-:W-:Y:S01]  /*9490*/  SHF.L.U32 R5, R5, 0x10, RZ ;  /* 0x0000001005057819 */ /* 0x002fe200000006ff */
[----:B------:R-:W-:Y:S01]  /*94a0*/  BSSY.RECONVERGENT B0, `(.L_x_7432) ;  /* 0x0000013000007945 */ /* 0x000fe20003800200 */
[----:B0-----:R-:W-:Y:S02]  /*94b0*/  IMAD.MOV.U32 R0, RZ, RZ, 0x80 ;  /* 0x00000080ff007424 */ /* 0x001fe400078e00ff */
        /* <DEDUP_REMOVED lines=15> */
.L_x_7434:
[----:B------:R-:W-:-:S04]  /*95b0*/  SHF.R.U32.HI R5, RZ, 0x18, R5 ;  /* 0x00000018ff057819 */ /* 0x000fc80000011605 */
[----:B------:R-:W-:-:S07]  /*95c0*/  LOP3.LUT R0, R0, 0x80, R5, 0xf8, !PT ;  /* 0x0000008000007812 */ /* 0x000fce00078ef805 */
.L_x_7433:
[----:B------:R-:W-:Y:S05]  /*95d0*/  BSYNC.RECONVERGENT B0 ;  /* 0x0000000000007941 */ /* 0x000fea0003800200 */
.L_x_7432:
[----:B------:R0:W-:Y:S01]  /*95e0*/  STG.E.U8 desc[UR36][R2.64], R0 ;  /* 0x0000000002007986 */ /* 0x0001e2000c101124 */
[----:B------:R-:W-:Y:S05]  /*95f0*/  BRA `(.L_x_7421) ;  /* 0x00000008000c7947 */ /* 0x000fea0003800000 */
.L_x_7430:
        /* <DEDUP_REMOVED lines=18> */
.L_x_7437:
[----:B------:R-:W-:-:S04]  /*9720*/  SHF.R.U32.HI R5, RZ, 0x18, R5 ;  /* 0x00000018ff057819 */ /* 0x000fc80000011605 */
[----:B------:R-:W-:-:S07]  /*9730*/  LOP3.LUT R0, R0, 0x80, R5, 0xf8, !PT ;  /* 0x0000008000007812 */ /* 0x000fce00078ef805 */
.L_x_7436:
[----:B------:R-:W-:Y:S05]  /*9740*/  BSYNC.RECONVERGENT B0 ;  /* 0x0000000000007941 */ /* 0x000fea0003800200 */
.L_x_7435:
[----:B------:R0:W-:Y:S01]  /*9750*/  STG.E.U8 desc[UR36][R2.64], R0 ;  /* 0x0000000002007986 */ /* 0x0001e2000c101124 */
[----:B------:R-:W-:Y:S05]  /*9760*/  BRA `(.L_x_7421) ;  /* 0x0000000400b07947 */ /* 0x000fea0003800000 */
.L_x_7429:
        /* <DEDUP_REMOVED lines=22> */
.L_x_7439:
[----:B-1----:R-:W-:-:S06]  /*98d0*/  IMAD.U32 R5, R5, 0x10000, RZ ;  /* 0x0001000005057824 */ /* 0x002fcc00078e00ff */
[----:B------:R-:W1:Y:S02]  /*98e0*/  F2I.U64.TRUNC R4, R5 ;  /* 0x0000000500047311 */ /* 0x000e64000020d800 */
[----:B-1----:R1:W-:Y:S01]  /*98f0*/  STG.E.64 desc[UR36][R2.64], R4 ;  /* 0x0000000402007986 */ /* 0x0023e2000c101b24 */
[----:B------:R-:W-:Y:S05]  /*9900*/  BRA `(.L_x_7421) ;  /* 0x0000000400487947 */ /* 0x000fea0003800000 */
.L_x_7438:
[----:B-1----:R-:W-:-:S06]  /*9910*/  SHF.L.U32 R5, R5, 0x10, RZ ;  /* 0x0000001005057819 */ /* 0x002fcc00000006ff */
[----:B------:R-:W1:Y:S02]  /*9920*/  F2I.FTZ.U32.TRUNC.NTZ R5, R5 ;  /* 0x0000000500057305 */ /* 0x000e64000021f000 */
[----:B-1----:R1:W-:Y:S01]  /*9930*/  STG.E desc[UR36][R2.64], R5 ;  /* 0x0000000502007986 */ /* 0x0023e2000c101924 */
[----:B------:R-:W-:Y:S05]  /*9940*/  BRA `(.L_x_7421) ;  /* 0x0000000400387947 */ /* 0x000fea0003800000 */
.L_x_7428:
        /* <DEDUP_REMOVED lines=11> */
.L_x_7441:
[----:B-1----:R-:W-:Y:S01]  /*9a00*/  IMAD.U32 R5, R5, 0x10000, RZ ;  /* 0x0001000005057824 */ /* 0x002fe200078e00ff */
[----:B------:R-:W-:-:S03]  /*9a10*/  CS2R R6, SRZ ;  /* 0x0000000000067805 */ /* 0x000fc6000001ff00 */
[----:B------:R-:W-:-:S06]  /*9a20*/  FMUL.FTZ R5, R5, 1 ;  /* 0x3f80000005057820 */ /* 0x000fcc0000410000 */
[----:B------:R-:W1:Y:S02]  /*9a30*/  F2F.F64.F32 R4, R5 ;  /* 0x0000000500047310 */ /* 0x000e640000201800 */
[----:B-1----:R1:W-:Y:S01]  /*9a40*/  STG.E.128 desc[UR36][R2.64], R4 ;  /* 0x0000000402007986 */ /* 0x0023e2000c101d24 */
[----:B------:R-:W-:Y:S05]  /*9a50*/  BRA `(.L_x_7421) ;  /* 0x0000000000f47947 */ /* 0x000fea0003800000 */
.L_x_7440:
[----:B------:R-:W-:-:S09]  /*9a60*/  UISETP.NE.AND UP0, UPT, UR4, 0xf, UPT ;  /* 0x0000000f0400788c */ /* 0x000fd2000bf05270 */
[----:B------:R-:W-:Y:S05]  /*9a70*/  BRA.U !UP0, `(.L_x_7442) ;  /* 0x0000000108e87547 */ /* 0x000fea000b800000 */
[----:B------:R-:W-:-:S09]  /*9a80*/  UISETP.NE.AND UP0, UPT, UR4, 0x17, UPT ;  /* 0x000000170400788c */ /* 0x000fd2000bf05270 */
[----:B------:R-:W-:Y:S05]  /*9a90*/  BRA.U !UP0, `(.L_x_7443) ;  /* 0x0000000108907547 */ /* 0x000fea000b800000 */
[----:B------:R-:W-:-:S09]  /*9aa0*/  UISETP.NE.AND UP0, UPT, UR4, 0x18, UPT ;  /* 0x000000180400788c */ /* 0x000fd2000bf05270 */
[----:B------:R-:W-:Y:S05]  /*9ab0*/  BRA.U !UP0, `(.L_x_7444) ;  /* 0x0000000108447547 */ /* 0x000fea000b800000 */
.L_x_7420:
        /* <DEDUP_REMOVED lines=8> */
[----:B0-----:R-:W-:Y:S01]  /*9b40*/  MOV R4, UR4 ;  /* 0x0000000400047c02 */ /* 0x001fe20008000f00 */
[----:B-1----:R-:W-:-:S02]  /*9b50*/  IMAD.U32 R5, RZ, RZ, UR5 ;  /* 0x00000005ff057e24 */ /* 0x002fc4000f8e00ff */
[----:B----4-:R-:W-:Y:S01]  /*9b60*/  IMAD.U32 R6, RZ, RZ, UR6 ;  /* 0x00000006ff067e24 */ /* 0x010fe2000f8e00ff */
[----:B------:R-:W-:Y:S01]  /*9b70*/  MOV R7, UR7 ;  /* 0x0000000700077c02 */ /* 0x000fe20008000f00 */
[----:B-----5:R-:W-:Y:S02]  /*9b80*/  IMAD.U32 R10, RZ, RZ, UR8 ;  /* 0x00000008ff0a7e24 */ /* 0x020fe4000f8e00ff */
[----:B--2---:R-:W-:-:S07]  /*9b90*/  IMAD.U32 R11, RZ, RZ, UR9 ;  /* 0x00000009ff0b7e24 */ /* 0x004fce000f8e00ff */
[----:B------:R-:W-:-:S07]  /*9ba0*/  LEPC R20, `(.L_x_7445) ;  /* 0x000000001014794e */ /* 0x000fce0000000000 */
[----:B---3--:R-:W-:Y:S05]  /*9bb0*/  CALL.ABS.NOINC R2 ;  /* 0x0000000002007343 */ /* 0x008fea0003c00000 */
.L_x_7445:
[----:B------:R-:W-:Y:S05]  /*9bc0*/  BRA `(.L_x_7421) ;  /* 0x0000000000987947 */ /* 0x000fea0003800000 */
.L_x_7444:
        /* <DEDUP_REMOVED lines=13> */
.L_x_7447:
[----:B------:R-:W-:Y:S05]  /*9ca0*/  BSYNC.RECONVERGENT B0 ;  /* 0x0000000000007941 */ /* 0x000fea0003800200 */
.L_x_7446:
[----:B------:R-:W-:-:S05]  /*9cb0*/  LOP3.LUT R5, R0, 0x80, R5, 0xf8, !PT ;  /* 0x0000008000057812 */ /* 0x000fca00078ef805 */
[----:B------:R0:W-:Y:S01]  /*9cc0*/  STG.E.U8 desc[UR36][R2.64], R5 ;  /* 0x0000000502007986 */ /* 0x0001e2000c101124 */
[----:B------:R-:W-:Y:S05]  /*9cd0*/  BRA `(.L_x_7421) ;  /* 0x0000000000547947 */ /* 0x000fea0003800000 */
.L_x_7443:
        /* <DEDUP_REMOVED lines=12> */
.L_x_7449:
[----:B------:R-:W-:Y:S02]  /*9da0*/  ISETP.GT.U32.AND P0, PT, R4, 0x7f800000, PT ;  /* 0x7f8000000400780c */ /* 0x000fe40003f04070 */
[----:B0-----:R-:W-:-:S04]  /*9db0*/  MOV R0, 0x7f ;  /* 0x0000007f00007802 */ /* 0x001fc80000000f00 */
[----:B------:R-:W-:-:S07]  /*9dc0*/  SEL R0, R0, 0x7c, P0 ;  /* 0x0000007c00007807 */ /* 0x000fce0000000000 */
.L_x_7450:
[----:B------:R-:W-:Y:S05]  /*9dd0*/  BSYNC.RECONVERGENT B0 ;  /* 0x0000000000007941 */ /* 0x000fea0003800200 */
.L_x_7448:
[----:B------:R-:W-:-:S04]  /*9de0*/  SHF.R.U32.HI R5, RZ, 0x18, R5 ;  /* 0x00000018ff057819 */ /* 0x000fc80000011605 */
[----:B------:R-:W-:-:S05]  /*9df0*/  LOP3.LUT R5, R0, 0x80, R5, 0xf8, !PT ;  /* 0x0000008000057812 */ /* 0x000fca00078ef805 */
[----:B------:R0:W-:Y:S01]  /*9e00*/  STG.E.U8 desc[UR36][R2.64], R5 ;  /* 0x0000000502007986 */ /* 0x0001e2000c101124 */
[----:B------:R-:W-:Y:S05]  /*9e10*/  BRA `(.L_x_7421) ;  /* 0x0000000000047947 */ /* 0x000fea0003800000 */
.L_x_7442:
[----:B-1----:R1:W-:Y:S02]  /*9e20*/  STG.E.U16 desc[UR36][R2.64], R5 ;  /* 0x0000000502007986 */ /* 0x0023e4000c101524 */
.L_x_7421:
[----:B------:R-:W-:-:S07]  /*9e30*/  VIADD R17, R17, 0x80 ;  /* 0x0000008011117836 */ /* 0x000fce0000000000 */
.L_x_7381:
[----:B------:R-:W-:Y:S05]  /*9e40*/  BSYNC.RECONVERGENT B6 ;  /* 0x0000000000067941 */ /* 0x000fea0003800200 */
.L_x_7380:
[----:B------:R-:W5:Y:S02]  /*9e50*/  LDCU UR4, c[0x0][0x380] ;  /* 0x00007000ff0477ac */ /* 0x000f640008000800 */
[----:B-----5:R-:W-:-:S13]  /*9e60*/  ISETP.GE.AND P0, PT, R17, UR4, PT ;  /* 0x0000000411007c0c */ /* 0x020fda000bf06270 */
[----:B------:R-:W-:Y:S05]  /*9e70*/  @P0 EXIT ;  /* 0x000000000000094d */ /* 0x000fea0003800000 */
[----:B------:R-:W5:Y:S01]  /*9e80*/  LDCU UR4, c[0x0][0x388] ;  /* 0x00007100ff0477ac */ /* 0x000f620008000800 */
[----:B------:R-:W-:Y:S02]  /*9e90*/  HFMA2 R16, -RZ, RZ, 0, 0 ;  /* 0x00000000ff107431 */ /* 0x000fe400000001ff */
        /* <DEDUP_REMOVED lines=296> */
[----:B------:R-:W-:-:S05]  /*b120*/  SHF.R.U32.HI R2, RZ, UR5, R2 ;  /* 0x00000005ff027c19 */ /* 0x000fca0008011602 */
[----:B------:R-:W-:-:S04]  /*b130*/  IMAD.MOV R3, RZ, RZ, -R2 ;  /* 0x000000ffff037224 */ /* 0x000fc800078e0a02 */
[----:B-1----:R-:W-:-:S04]  /*b140*/  IMAD R5, R3, UR6, R5 ;  /* 0x0000000603057c24 */ /* 0x002fc8000f8e0205 */
[C---:B--2---:R-:W-:Y:S02]  /*b150*/  IMAD R16, R5.reuse, UR8, R16 ;  /* 0x0000000805107c24 */ /* 0x044fe4000f8e0210 */
[----:B------:R-:W-:-:S07]  /*b160*/  IMAD R0, R5, UR9, R0 ;  /* 0x0000000905007c24 */ /* 0x000fce000f8e0200 */
.L_x_7451:
[----:B------:R-:W1:Y:S01]  /*b170*/  LDCU.128 UR8, c[0x0][0x580] ;  /* 0x0000b000ff0877ac */ /* 0x000e620008000c00 */
[----:B------:R-:W-:-:S04]  /*b180*/  UPRMT UR4, UR41, 0x9910, URZ ;  /* 0x0000991029047896 */ /* 0x000fc800080000ff */
[----:B------:R-:W-:Y:S01]  /*b190*/  UISETP.GT.AND UP0, UPT, UR4, 0x9, UPT ;  /* 0x000000090400788c */ /* 0x000fe2000bf04270 */
[----:B-1234-:R-:W-:Y:S02]  /*b1a0*/  IADD3 R2, P1, PT, R0, UR10, RZ ;  /* 0x0000000a00027c10 */ /* 0x01efe4000ff3e0ff */
[----:B------:R-:W-:-:S03]  /*b1b0*/  IADD3 R16, P0, PT, R16, UR8, RZ ;  /* 0x0000000810107c10 */ /* 0x000fc6000ff1e0ff */
        /* <DEDUP_REMOVED lines=15> */
.L_x_7455:
[----:B------:R-:W2:Y:S02]  /*b2b0*/  LDG.E.U8 R2, desc[UR36][R2.64] ;  /* 0x0000002402027981 */ /* 0x000ea4000c1e1100 */
[----:B--2---:R-:W-:-:S04]  /*b2c0*/  I2FP.F32.U32 R0, R2 ;  /* 0x0000000200007245 */ /* 0x004fc80000201000 */
[----:B------:R-:W-:Y:S01]  /*b2d0*/  F2FP.BF16.F32.PACK_AB R0, RZ, R0 ;  /* 0x00000000ff00723e */ /* 0x000fe200000010ff */
[----:B------:R-:W-:Y:S06]  /*b2e0*/  BRA `(.L_x_7457) ;  /* 0x0000000c00a47947 */ /* 0x000fec0003800000 */
.L_x_7454:
        /* <DEDUP_REMOVED lines=10> */
.L_x_7459:
[----:B------:R-:W2:Y:S02]  /*b390*/  LDG.E R2, desc[UR36][R2.64] ;  /* 0x0000002402027981 */ /* 0x000ea4000c1e1900 */
[----:B--2---:R-:W-:-:S04]  /*b3a0*/  I2FP.F32.S32 R0, R2 ;  /* 0x0000000200007245 */ /* 0x004fc80000201400 */
[----:B------:R-:W-:Y:S01]  /*b3b0*/  F2FP.BF16.F32.PACK_AB R0, RZ, R0 ;  /* 0x00000000ff00723e */ /* 0x000fe200000010ff */
[----:B------:R-:W-:Y:S06]  /*b3c0*/  BRA `(.L_x_7457) ;  /* 0x0000000c006c7947 */ /* 0x000fec0003800000 */
.L_x_7458:
[----:B------:R-:W2:Y:S02]  /*b3d0*/  LDG.E.U16 R2, desc[UR36][R2.64] ;  /* 0x0000002402027981 */ /* 0x000ea4000c1e1500 */
[----:B--2---:R-:W0:Y:S02]  /*b3e0*/  I2F.S16 R0, R2 ;  /* 0x0000000200007306 */ /* 0x004e240000101400 */
[----:B0-----:R-:W-:Y:S01]  /*b3f0*/  F2FP.BF16.F32.PACK_AB R0, RZ, R0 ;  /* 0x00000000ff00723e */ /* 0x001fe200000010ff */
[----:B------:R-:W-:Y:S06]  /*b400*/  BRA `(.L_x_7457) ;  /* 0x0000000c005c7947 */ /* 0x000fec0003800000 */
.L_x_7453:
        /* <DEDUP_REMOVED lines=9> */
.L_x_7461:
[----:B------:R-:W2:Y:S02]  /*b4a0*/  LDG.E.U16 R0, desc[UR36][R2.64] ;  /* 0x0000002402007981 */ /* 0x000ea4000c1e1500 */
[----:B--2---:R-:W-:-:S05]  /*b4b0*/  HADD2.F32 R0, -RZ, R0.H0_H0 ;  /* 0x20000000ff007230 */ /* 0x004fca0000004100 */
[----:B------:R-:W-:Y:S01]  /*b4c0*/  F2FP.BF16.F32.PACK_AB R0, RZ, R0 ;  /* 0x00000000ff00723e */ /* 0x000fe200000010ff */
[----:B------:R-:W-:Y:S06]  /*b4d0*/  BRA `(.L_x_7457) ;  /* 0x0000000c00287947 */ /* 0x000fec0003800000 */
.L_x_7460:
        /* <DEDUP_REMOVED lines=9> */
.L_x_7463:
[----:B------:R-:W2:Y:S02]  /*b570*/  LDG.E.U16 R2, desc[UR36][R2.64] ;  /* 0x0000002402027981 */ /* 0x000ea4000c1e1500 */
[----:B--2---:R-:W-:-:S05]  /*b580*/  HADD2.F32 R0, -RZ, R2.H0_H0 ;  /* 0x20000002ff007230 */ /* 0x004fca0000004100 */
[----:B------:R-:W-:Y:S01]  /*b590*/  F2FP.BF16.F32.PACK_AB R0, RZ, R0 ;  /* 0x00000000ff00723e */ /* 0x000fe200000010ff */
[----:B------:R-:W-:Y:S06]  /*b5a0*/  BRA `(.L_x_7457) ;  /* 0x0000000800f47947 */ /* 0x000fec0003800000 */
.L_x_7462:
        /* <DEDUP_REMOVED lines=12> */
.L_x_7452:
        /* <DEDUP_REMOVED lines=13> */
.L_x_7466:
        /* <DEDUP_REMOVED lines=12> */
.L_x_7465:
        /* <DEDUP_REMOVED lines=27> */
.L_x_7468:
        /* <DEDUP_REMOVED lines=13> */
.L_x_7467:
[----:B------:R0:W5:Y:S01]  /*ba80*/  LDG.E.U16 R0, desc[UR36][R2.64] ;  /* 0x0000002402007981 */ /* 0x000162000c1e1500 */
[----:B------:R-:W-:Y:S05]  /*ba90*/  BRA `(.L_x_7457) ;  /* 0x0000000400b87947 */ /* 0x000fea0003800000 */
.L_x_7464:
        /* <DEDUP_REMOVED lines=12> */
.L_x_7471:
        /* <DEDUP_REMOVED lines=21> */
.L_x_7475:
[----:B------:R-:W-:Y:S05]  /*bcb0*/  BSYNC.RECONVERGENT B1 ;  /* 0x0000000000017941 */ /* 0x000fea0003800200 */
.L_x_7474:
[----:B------:R-:W-:Y:S02]  /*bcc0*/  SHF.L.U32 R0, R0, 0x14, RZ ;  /* 0x0000001400007819 */ /* 0x000fe400000006ff */
[----:B------:R-:W-:-:S04]  /*bcd0*/  LEA R2, R2, 0x3b800000, 0x17 ;  /* 0x3b80000002027811 */ /* 0x000fc800078eb8ff */
[----:B------:R-:W-:-:S07]  /*bce0*/  LOP3.LUT R0, R2, R0, R7, 0xfe, !PT ;  /* 0x0000000002007212 */ /* 0x000fce00078efe07 */
.L_x_7473:
[----:B------:R-:W-:Y:S05]  /*bcf0*/  BSYNC.RECONVERGENT B0 ;  /* 0x0000000000007941 */ /* 0x000fea0003800200 */
.L_x_7472:
[----:B------:R-:W-:Y:S01]  /*bd00*/  F2FP.BF16.F32.PACK_AB R0, RZ, R0 ;  /* 0x00000000ff00723e */ /* 0x000fe200000010ff */
[----:B------:R-:W-:Y:S06]  /*bd10*/  BRA `(.L_x_7457) ;  /* 0x0000000400187947 */ /* 0x000fec0003800000 */
.L_x_7470:
        /* <DEDUP_REMOVED lines=21> */
.L_x_7479:
[----:B------:R-:W-:Y:S05]  /*be70*/  BSYNC.RECONVERGENT B1 ;  /* 0x0000000000017941 */ /* 0x000fea0003800200 */
.L_x_7478:
[----:B------:R-:W-:Y:S01]  /*be80*/  IMAD.SHL.U32 R0, R0, 0x200000, RZ ;  /* 0x0020000000007824 */ /* 0x000fe200078e00ff */
[----:B------:R-:W-:-:S04]  /*be90*/  LEA R2, R2, 0x37800000, 0x17 ;  /* 0x3780000002027811 */ /* 0x000fc800078eb8ff */
[----:B------:R-:W-:-:S07]  /*bea0*/  LOP3.LUT R0, R2, R0, R7, 0xfe, !PT ;  /* 0x0000000002007212 */ /* 0x000fce00078efe07 */
.L_x_7477:
[----:B------:R-:W-:Y:S05]  /*beb0*/  BSYNC.RECONVERGENT B0 ;  /* 0x0000000000007941 */ /* 0x000fea0003800200 */
.L_x_7476:
[----:B------:R-:W-:Y:S01]  /*bec0*/  F2FP.BF16.F32.PACK_AB R0, RZ, R0 ;  /* 0x00000000ff00723e */ /* 0x000fe200000010ff */
[----:B------:R-:W-:Y:S06]  /*bed0*/  BRA `(.L_x_7457) ;  /* 0x0000000000a87947 */ /* 0x000fec0003800000 */
.L_x_7469:
        /* <DEDUP_REMOVED lines=14> */
.L_x_7483:
[----:B------:R-:W-:Y:S05]  /*bfc0*/  BSYNC.RECONVERGENT B0 ;  /* 0x0000000000007941 */ /* 0x000fea0003800200 */
.L_x_7482:
[----:B------:R-:W-:Y:S01]  /*bfd0*/  F2FP.BF16.F32.PACK_AB R0, RZ, R0 ;  /* 0x00000000ff00723e */ /* 0x000fe200000010ff */
[----:B------:R-:W-:Y:S06]  /*bfe0*/  BRA `(.L_x_7457) ;  /* 0x0000000000647947 */ /* 0x000fec0003800000 */
.L_x_7456:
[----:B------:R-:W-:Y:S01]  /*bff0*/  MOV R0, 0x0 ;  /* 0x0000000000007802 */ /* 0x000fe20000000f00 */
[----:B------:R-:W0:Y:S01]  /*c000*/  LDCU.64 UR4, c[0x4][0x128] ;  /* 0x01002500ff0477ac */ /* 0x000e220008000a00 */
[----:B------:R-:W-:Y:S02]  /*c010*/  HFMA2 R8, -RZ, RZ, 0, 4.64916229248046875e-06 ;  /* 0x0000004eff087431 */ /* 0x000fe400000001ff */
[----:B------:R-:W-:Y:S01]  /*c020*/  IMAD.MOV.U32 R12, RZ, RZ, 0x1 ;  /* 0x00000001ff0c7424 */ /* 0x000fe200078e00ff */
[----:B------:R1:W2:Y:S01]  /*c030*/  LDC.64 R2, c[0x4][R0] ;  /* 0x0100000000027b82 */ /* 0x0002a20000000a00 */
[----:B------:R-:W3:Y:S01]  /*c040*/  LDCU.64 UR6, c[0x4][0x130] ;  /* 0x01002600ff0677ac */ /* 0x000ee20008000a00 */
[----:B------:R-:W-:Y:S01]  /*c050*/  IMAD.MOV.U32 R13, RZ, RZ, RZ ;  /* 0x000000ffff0d7224 */ /* 0x000fe200078e00ff */
[----:B------:R-:W4:Y:S01]  /*c060*/  LDCU.64 UR8, c[0x4][0x38] ;  /* 0x01000700ff0877ac */ /* 0x000f220008000a00 */
[----:B0-----:R-:W-:Y:S01]  /*c070*/  MOV R4, UR4 ;  /* 0x0000000400047c02 */ /* 0x001fe20008000f00 */
[----:B------:R-:W-:-:S02]  /*c080*/  IMAD.U32 R5, RZ, RZ, UR5 ;  /* 0x00000005ff057e24 */ /* 0x000fc4000f8e00ff */
[----:B---3--:R-:W-:Y:S01]  /*c090*/  IMAD.U32 R6, RZ, RZ, UR6 ;  /* 0x00000006ff067e24 */ /* 0x008fe2000f8e00ff */
[----:B------:R-:W-:Y:S01]  /*c0a0*/  MOV R7, UR7 ;  /* 0x0000000700077c02 */ /* 0x000fe20008000f00 */
[----:B----4-:R-:W-:Y:S02]  /*c0b0*/  IMAD.U32 R10, RZ, RZ, UR8 ;  /* 0x00000008ff0a7e24 */ /* 0x010fe4000f8e00ff */
[----:B-1----:R-:W-:-:S07]  /*c0c0*/  IMAD.U32 R11, RZ, RZ, UR9 ;  /* 0x00000009ff0b7e24 */ /* 0x002fce000f8e00ff */
[----:B------:R-:W-:-:S07]  /*c0d0*/  LEPC R20, `(.L_x_7484) ;  /* 0x000000001014794e */ /* 0x000fce0000000000 */
[----:B--2---:R-:W-:Y:S05]  /*c0e0*/  CALL.ABS.NOINC R2 ;  /* 0x0000000002007343 */ /* 0x004fea0003c00000 */
.L_x_7484:
[----:B------:R-:W-:Y:S01]  /*c0f0*/  PRMT R0, RZ, 0x7610, R0 ;  /* 0x00007610ff007816 */ /* 0x000fe20000000000 */
[----:B------:R-:W-:Y:S06]  /*c100*/  BRA `(.L_x_7457) ;  /* 0x00000000001c7947 */ /* 0x000fec0003800000 */
.L_x_7481:
[----:B------:R-:W2:Y:S02]  /*c110*/  LDG.E.64 R2, desc[UR36][R2.64] ;  /* 0x0000002402027981 */ /* 0x000ea4000c1e1b00 */
[----:B--2---:R-:W0:Y:S02]  /*c120*/  I2F.U64 R0, R2 ;  /* 0x0000000200007312 */ /* 0x004e240000301000 */
[----:B0-----:R-:W-:Y:S01]  /*c130*/  F2FP.BF16.F32.PACK_AB R0, RZ, R0 ;  /* 0x00000000ff00723e */ /* 0x001fe200000010ff */
[----:B------:R-:W-:Y:S06]  /*c140*/  BRA `(.L_x_7457) ;  /* 0x00000000000c7947 */ /* 0x000fec0003800000 */
.L_x_7480:
[----:B------:R-:W2:Y:S02]  /*c150*/  LDG.E R2, desc[UR36][R2.64] ;  /* 0x0000002402027981 */ /* 0x000ea4000c1e1900 */
[----:B--2---:R-:W-:-:S04]  /*c160*/  I2FP.F32.U32 R0, R2 ;  /* 0x0000000200007245 */ /* 0x004fc80000201000 */
[----:B------:R-:W-:-:S07]  /*c170*/  F2FP.BF16.F32.PACK_AB R0, RZ, R0 ;  /* 0x00000000ff00723e */ /* 0x000fce00000010ff */
.L_x_7457:
[----:B0----5:R-:W-:Y:S01]  /*c180*/  SHF.L.U32 R2, R0, 0x10, RZ ;  /* 0x0000001000027819 */ /* 0x021fe200000006ff */
[----:B------:R-:W-:Y:S01]  /*c190*/  IMAD.MOV.U32 R4, RZ, RZ, 0x38eb4c3a ;  /* 0x38eb4c3aff047424 */ /* 0x000fe200078e00ff */
[----:B------:R-:W-:Y:S01]  /*c1a0*/  MOV R5, 0x3c09919f ;  /* 0x3c09919f00057802 */ /* 0x000fe20000000f00 */
[----:B------:R-:W-:Y:S01]  /*c1b0*/  IMAD.MOV.U32 R6, RZ, RZ, 0x3aae005b ;  /* 0x3aae005bff067424 */ /* 0x000fe200078e00ff */
[----:B------:R-:W-:Y:S01]  /*c1c0*/  MOV R8, 0x3f69b4f9 ;  /* 0x3f69b4f900087802 */ /* 0x000fe20000000f00 */
[----:B------:R-:W-:Y:S01]  /*c1d0*/  FMUL.FTZ R0, R2, 0.70710676908493041992 ;  /* 0x3f3504f302007820 */ /* 0x000fe20000410000 */
[----:B------:R-:W-:Y:S01]  /*c1e0*/  IMAD.MOV.U32 R7, RZ, RZ, 0x3d24d99a ;  /* 0x3d24d99aff077424 */ /* 0x000fe200078e00ff */
[----:B------:R-:W-:Y:S02]  /*c1f0*/  UPRMT UR4, UR42, 0x9910, URZ ;  /* 0x000099102a047896 */ /* 0x000fe400080000ff */
        /* <DEDUP_REMOVED lines=22> */
[----:B------:R-:W0:Y:S02]  /*c360*/  @P0 MUFU.EX2 R3, R4 ;  /* 0x0000000400030308 */ /* 0x000e240000000800 */
[----:B0-----:R-:W-:-:S05]  /*c370*/  @P0 FADD.FTZ R3, -R3, 1 ;  /* 0x3f80000003030421 */ /* 0x001fca0000010100 */
[----:B------:R-:W-:Y:S01]  /*c380*/  @P0 LOP3.LUT R4, R3, 0x80000000, R0, 0xb8, !PT ;  /* 0x8000000003040812 */ /* 0x000fe200078eb800 */
[----:B------:R-:W-:-:S04]  /*c390*/  FMUL.FTZ R3, R2, 0.5 ;  /* 0x3f00000002037820 */ /* 0x000fc80000410000 */
[----:B------:R-:W-:-:S04]  /*c3a0*/  FADD.FTZ R0, R4, 1 ;  /* 0x3f80000004007421 */ /* 0x000fc80000010000 */
        /* <DEDUP_REMOVED lines=15> */
.L_x_7488:
[----:B-1----:R-:W-:-:S06]  /*c4a0*/  SHF.L.U32 R3, R3, 0x10, RZ ;  /* 0x0000001003037819 */ /* 0x002fcc00000006ff */
[----:B------:R-:W1:Y:S02]  /*c4b0*/  F2I.S64.TRUNC R2, R3 ;  /* 0x0000000300027311 */ /* 0x000e64000020d900 */
[----:B-1----:R-:W-:Y:S01]  /*c4c0*/  STG.E.U8 desc[UR36][R16.64], R2 ;  /* 0x0000000210007986 */ /* 0x002fe2000c101124 */
[----:B------:R-:W-:Y:S05]  /*c4d0*/  EXIT ;  /* 0x000000000000794d */ /* 0x000fea0003800000 */
.L_x_7487:
        /* <DEDUP_REMOVED lines=10> */
.L_x_7491:
[----:B-1----:R-:W-:-:S06]  /*c580*/  IMAD.U32 R3, R3, 0x10000, RZ ;  /* 0x0001000003037824 */ /* 0x002fcc00078e00ff */
[----:B------:R-:W1:Y:S02]  /*c590*/  F2I.FTZ.TRUNC.NTZ R3, R3 ;  /* 0x0000000300037305 */ /* 0x000e64000021f100 */
[----:B-1----:R-:W-:Y:S01]  /*c5a0*/  STG.E desc[UR36][R16.64], R3 ;  /* 0x0000000310007986 */ /* 0x002fe2000c101924 */
[----:B------:R-:W-:Y:S05]  /*c5b0*/  EXIT ;  /* 0x000000000000794d */ /* 0x000fea0003800000 */
.L_x_7490:
[----:B-1----:R-:W-:-:S06]  /*c5c0*/  SHF.L.U32 R3, R3, 0x10, RZ ;  /* 0x0000001003037819 */ /* 0x002fcc00000006ff */
[----:B------:R-:W1:Y:S02]  /*c5d0*/  F2I.FTZ.TRUNC.NTZ R3, R3 ;  /* 0x0000000300037305 */ /* 0x000e64000021f100 */
[----:B-1----:R-:W-:Y:S01]  /*c5e0*/  STG.E.U16 desc[UR36][R16.64], R3 ;  /* 0x0000000310007986 */ /* 0x002fe2000c101524 */
[----:B------:R-:W-:Y:S05]  /*c5f0*/  EXIT ;  /* 0x000000000000794d */ /* 0x000fea0003800000 */
.L_x_7486:
        /* <DEDUP_REMOVED lines=9> */
.L_x_7493:
[----:B01----:R-:W-:-:S05]  /*c690*/  IMAD.U32 R0, R3, 0x10000, RZ ;  /* 0x0001000003007824 */ /* 0x003fca00078e00ff */
[----:B------:R-:W-:-:S05]  /*c6a0*/  F2FP.F16.F32.PACK_AB R0, RZ, R0 ;  /* 0x00000000ff00723e */ /* 0x000fca00000000ff */
[----:B------:R-:W-:Y:S01]  /*c6b0*/  STG.E.U16 desc[UR36][R16.64], R0 ;  /* 0x0000000010007986 */ /* 0x000fe2000c101524 */
[----:B------:R-:W-:Y:S05]  /*c6c0*/  EXIT ;  /* 0x000000000000794d */ /* 0x000fea0003800000 */
.L_x_7492:
        /* <DEDUP_REMOVED lines=10> */
.L_x_7495:
[----:B-1----:R-:W-:-:S05]  /*c770*/  IMAD.U32 R3, R3, 0x10000, RZ ;  /* 0x0001000003037824 */ /* 0x002fca00078e00ff */
[----:B------:R-:W-:-:S04]  /*c780*/  F2FP.F16.F32.PACK_AB R3, RZ, R3 ;  /* 0x00000003ff03723e */ /* 0x000fc800000000ff */
[----:B------:R-:W-:-:S05]  /*c790*/  PRMT R3, R3, 0x5410, RZ ;  /* 0x0000541003037816 */ /* 0x000fca00000000ff */
[----:B------:R-:W-:Y:S01]  /*c7a0*/  STG.E desc[UR36][R16.64], R3 ;  /* 0x0000000310007986 */ /* 0x000fe2000c101924 */
[----:B------:R-:W-:Y:S05]  /*c7b0*/  EXIT ;  /* 0x000000000000794d */ /* 0x000fea0003800000 */
.L_x_7494:
[----:B-1----:R-:W-:-:S05]  /*c7c0*/  SHF.L.U32 R2, R3, 0x10, RZ ;  /* 0x0000001003027819 */ /* 0x002fca00000006ff */
[----:B------:R-:W-:-:S06]  /*c7d0*/  FMUL.FTZ R2, R2, 1 ;  /* 0x3f80000002027820 */ /* 0x000fcc0000410000 */
[----:B------:R-:W1:Y:S02]  /*c7e0*/  F2F.F64.F32 R2, R2 ;  /* 0x0000000200027310 */ /* 0x000e640000201800 */
[----:B-1----:R-:W-:Y:S01]  /*c7f0*/  STG.E.64 desc[UR36][R16.64], R2 ;  /* 0x0000000210007986 */ /* 0x002fe2000c101b24 */
[----:B------:R-:W-:Y:S05]  /*c800*/  EXIT ;  /* 0x000000000000794d */ /* 0x000fea0003800000 */
.L_x_7485:
        /* <DEDUP_REMOVED lines=12> */
[----:B-1----:R-:W-:Y:S01]  /*c8d0*/  STG.E.U16 desc[UR36][R16.64], R3 ;  /* 0x0000000310007986 */ /* 0x002fe2000c101524 */
[----:B------:R-:W-:Y:S05]  /*c8e0*/  EXIT ;  /* 0x000000000000794d */ /* 0x000fea0003800000 */
.L_x_7499:
        /* <DEDUP_REMOVED lines=17> */
.L_x_7502:
[----:B------:R-:W-:-:S04]  /*ca00*/  SHF.R.U32.HI R3, RZ, 0x18, R3 ;  /* 0x00000018ff037819 */ /* 0x000fc80000011603 */
[----:B------:R-:W-:-:S04]  /*ca10*/  LOP3.LUT R0, R0, 0x80, R3, 0xf8, !PT ;  /* 0x0000008000007812 */ /* 0x000fc800078ef803 */
[----:B------:R-:W-:-:S07]  /*ca20*/  PRMT R8, R0, 0x7610, R8 ;  /* 0x0000761000087816 */ /* 0x000fce0000000008 */
.L_x_7501:
[----:B------:R-:W-:Y:S05]  /*ca30*/  BSYNC.RECONVERGENT B0 ;  /* 0x0000000000007941 */ /* 0x000fea0003800200 */
.L_x_7500:
[----:B------:R-:W-:Y:S01]  /*ca40*/  STG.E.U8 desc[UR36][R16.64], R8 ;  /* 0x0000000810007986 */ /* 0x000fe2000c101124 */
[----:B------:R-:W-:Y:S05]  /*ca50*/  EXIT ;  /* 0x000000000000794d */ /* 0x000fea0003800000 */
.L_x_7498:
        /* <DEDUP_REMOVED lines=17> */
.L_x_7505:
[----:B------:R-:W-:-:S04]  /*cb70*/  SHF.R.U32.HI R3, RZ, 0x18, R3 ;  /* 0x00000018ff037819 */ /* 0x000fc80000011603 */
[----:B------:R-:W-:-:S04]  /*cb80*/  LOP3.LUT R0, R0, 0x80, R3, 0xf8, !PT ;  /* 0x0000008000007812 */ /* 0x000fc800078ef803 */
[----:B------:R-:W-:-:S07]  /*cb90*/  PRMT R8, R0, 0x7610, R8 ;  /* 0x0000761000087816 */ /* 0x000fce0000000008 */
.L_x_7504:
[----:B------:R-:W-:Y:S05]  /*cba0*/  BSYNC.RECONVERGENT B0 ;  /* 0x0000000000007941 */ /* 0x000fea0003800200 */
.L_x_7503:
[----:B------:R-:W-:Y:S01]  /*cbb0*/  STG.E.U8 desc[UR36][R16.64], R8 ;  /* 0x0000000810007986 */ /* 0x000fe2000c101124 */
[----:B------:R-:W-:Y:S05]  /*cbc0*/  EXIT ;  /* 0x000000000000794d */ /* 0x000fea0003800000 */
.L_x_7497:
        /* <DEDUP_REMOVED lines=22> */
.L_x_7507:
[----:B-1----:R-:W-:-:S06]  /*cd30*/  IMAD.U32 R3, R3, 0x10000, RZ ;  /* 0x0001000003037824 */ /* 0x002fcc00078e00ff */
[----:B------:R-:W1:Y:S02]  /*cd40*/  F2I.U64.TRUNC R2, R3 ;  /* 0x0000000300027311 */ /* 0x000e64000020d800 */
[----:B-1----:R-:W-:Y:S01]  /*cd50*/  STG.E.64 desc[UR36][R16.64], R2 ;  /* 0x0000000210007986 */ /* 0x002fe2000c101b24 */
[----:B------:R-:W-:Y:S05]  /*cd60*/  EXIT ;  /* 0x000000000000794d */ /* 0x000fea0003800000 */
.L_x_7506:
[----:B-1----:R-:W-:-:S06]  /*cd70*/  SHF.L.U32 R3, R3, 0x10, RZ ;  /* 0x0000001003037819 */ /* 0x002fcc00000006ff */
[----:B------:R-:W1:Y:S02]  /*cd80*/  F2I.FTZ.U32.TRUNC.NTZ R3, R3 ;  /* 0x0000000300037305 */ /* 0x000e64000021f000 */
[----:B-1----:R-:W-:Y:S01]  /*cd90*/  STG.E desc[UR36][R16.64], R3 ;  /* 0x0000000310007986 */ /* 0x002fe2000c101924 */
[----:B------:R-:W-:Y:S05]  /*cda0*/  EXIT ;  /* 0x000000000000794d */ /* 0x000fea0003800000 */
.L_x_7496:
        /* <DEDUP_REMOVED lines=9> */
[----:B------:R-:W-:Y:S01]  /*ce40*/  STG.E.U8 desc[UR36][R16.64], R3 ;  /* 0x0000000310007986 */ /* 0x000fe2000c101124 */
[----:B------:R-:W-:Y:S05]  /*ce50*/  EXIT ;  /* 0x000000000000794d */ /* 0x000fea0003800000 */
.L_x_7509:
[----:B-1----:R-:W-:Y:S01]  /*ce60*/  IMAD.U32 R3, R3, 0x10000, RZ ;  /* 0x0001000003037824 */ /* 0x002fe200078e00ff */
[----:B------:R-:W-:-:S03]  /*ce70*/  CS2R R6, SRZ ;  /* 0x0000000000067805 */ /* 0x000fc6000001ff00 */
[----:B------:R-:W-:-:S04]  /*ce80*/  FMUL.FTZ R3, R3, 1 ;  /* 0x3f80000003037820 */ /* 0x000fc80000410000 */
[----:B------:R-:W1:Y:S02]  /*ce90*/  F2F.F64.F32 R4, R3 ;  /* 0x0000000300047310 */ /* 0x000e640000201800 */
[----:B-1----:R-:W-:Y:S01]  /*cea0*/  STG.E.128 desc[UR36][R16.64], R4 ;  /* 0x0000000410007986 */ /* 0x002fe2000c101d24 */
[----:B------:R-:W-:Y:S05]  /*ceb0*/  EXIT ;  /* 0x000000000000794d */ /* 0x000fea0003800000 */
.L_x_7508:
[----:B------:R-:W-:-:S09]  /*cec0*/  UISETP.NE.AND UP0, UPT, UR4, 0xf, UPT ;  /* 0x0000000f0400788c */ /* 0x000fd2000bf05270 */
[----:B------:R-:W-:Y:S05]  /*ced0*/  BRA.U !UP0, `(.L_x_7510) ;  /* 0x0000000108e87547 */ /* 0x000fea000b800000 */
[----:B------:R-:W-:-:S09]  /*cee0*/  UISETP.NE.AND UP0, UPT, UR4, 0x17, UPT ;  /* 0x000000170400788c */ /* 0x000fd2000bf05270 */
[----:B------:R-:W-:Y:S05]  /*cef0*/  BRA.U !UP0, `(.L_x_7511) ;  /* 0x0000000108907547 */ /* 0x000fea000b800000 */
[----:B------:R-:W-:-:S09]  /*cf00*/  UISETP.NE.AND UP0, UPT, UR4, 0x18, UPT ;  /* 0x000000180400788c */ /* 0x000fd2000bf05270 */
[----:B------:R-:W-:Y:S05]  /*cf10*/  BRA.U !UP0, `(.L_x_7512) ;  /* 0x0000000108447547 */ /* 0x000fea000b800000 */
.L_x_7489:
[----:B0-----:R-:W-:Y:S01]  /*cf20*/  MOV R0, 0x0 ;  /* 0x0000000000007802 */ /* 0x001fe20000000f00 */
[----:B------:R-:W0:Y:S01]  /*cf30*/  LDCU.64 UR4, c[0x4][0x128] ;  /* 0x01002500ff0477ac */ /* 0x000e220008000a00 */
[----:B------:R-:W-:Y:S02]  /*cf40*/  HFMA2 R8, -RZ, RZ, 0, 6.020069122314453125e-06 ;  /* 0x00000065ff087431 */ /* 0x000fe400000001ff */
[----:B------:R-:W-:Y:S01]  /*cf50*/  IMAD.MOV.U32 R12, RZ, RZ, 0x1 ;  /* 0x00000001ff0c7424 */ /* 0x000fe200078e00ff */
[----:B-1----:R1:W2:Y:S01]  /*cf60*/  LDC.64 R2, c[0x4][R0] ;  /* 0x0100000000027b82 */ /* 0x0022a20000000a00 */
[----:B------:R-:W3:Y:S01]  /*cf70*/  LDCU.64 UR6, c[0x4][0x130] ;  /* 0x01002600ff0677ac */ /* 0x000ee20008000a00 */
[----:B------:R-:W-:Y:S01]  /*cf80*/  MOV R13, RZ ;  /* 0x000000ff000d7202 */ /* 0x000fe20000000f00 */
        /* <DEDUP_REMOVED lines=9> */
.L_x_7513:
[----:B------:R-:W-:Y:S05]  /*d020*/  EXIT ;  /* 0x000000000000794d */ /* 0x000fea0003800000 */
.L_x_7512:
[----:B-1----:R-:W-:Y:S01]  /*d030*/  IMAD.U32 R5, R3, 0x10000, RZ ;  /* 0x0001000003057824 */ /* 0x002fe200078e00ff */
[----:B------:R-:W-:Y:S01]  /*d040*/  BSSY.RECONVERGENT B0, `(.L_x_7514) ;  /* 0x000000c000007945 */ /* 0x000fe20003800200 */
[----:B0-----:R-:W-:-:S03]  /*d050*/  HFMA2 R0, -RZ, RZ, 0, 7.569789886474609375e-06 ;  /* 0x0000007fff007431 */ /* 0x001fc600000001ff */
        /* <DEDUP_REMOVED lines=10> */
.L_x_7515:
[----:B------:R-:W-:Y:S05]  /*d100*/  BSYNC.RECONVERGENT B0 ;  /* 0x0000000000007941 */ /* 0x000fea0003800200 */
.L_x_7514:
[----:B------:R-:W-:-:S05]  /*d110*/  LOP3.LUT R3, R0, 0x80, R3, 0xf8, !PT ;  /* 0x0000008000037812 */ /* 0x000fca00078ef803 */
[----:B------:R-:W-:Y:S01]  /*d120*/  STG.E.U8 desc[UR36][R16.64], R3 ;  /* 0x0000000310007986 */ /* 0x000fe2000c101124 */
[----:B------:R-:W-:Y:S05]  /*d130*/  EXIT ;  /* 0x000000000000794d */ /* 0x000fea0003800000 */
.L_x_7511:
        /* <DEDUP_REMOVED lines=12> */
.L_x_7517:
[----:B------:R-:W-:Y:S02]  /*d200*/  ISETP.GT.U32.AND P0, PT, R2, 0x7f800000, PT ;  /* 0x7f8000000200780c */ /* 0x000fe40003f04070 */
[----:B0-----:R-:W-:-:S04]  /*d210*/  MOV R0, 0x7f ;  /* 0x0000007f00007802 */ /* 0x001fc80000000f00 */
[----:B------:R-:W-:-:S07]  /*d220*/  SEL R0, R0, 0x7c, P0 ;  /* 0x0000007c00007807 */ /* 0x000fce0000000000 */
.L_x_7518:
[----:B------:R-:W-:Y:S05]  /*d230*/  BSYNC.RECONVERGENT B0 ;  /* 0x0000000000007941 */ /* 0x000fea0003800200 */
.L_x_7516:
[----:B------:R-:W-:-:S04]  /*d240*/  SHF.R.U32.HI R3, RZ, 0x18, R3 ;  /* 0x00000018ff037819 */ /* 0x000fc80000011603 */
[----:B------:R-:W-:-:S05]  /*d250*/  LOP3.LUT R3, R0, 0x80, R3, 0xf8, !PT ;  /* 0x0000008000037812 */ /* 0x000fca00078ef803 */
[----:B------:R-:W-:Y:S01]  /*d260*/  STG.E.U8 desc[UR36][R16.64], R3 ;  /* 0x0000000310007986 */ /* 0x000fe2000c101124 */
[----:B------:R-:W-:Y:S05]  /*d270*/  EXIT ;  /* 0x000000000000794d */ /* 0x000fea0003800000 */
.L_x_7510:
[----:B-1----:R-:W-:Y:S01]  /*d280*/  STG.E.U16 desc[UR36][R16.64], R3 ;  /* 0x0000000310007986 */ /* 0x002fe2000c101524 */
[----:B------:R-:W-:Y:S05]  /*d290*/  EXIT ;  /* 0x000000000000794d */ /* 0x000fea0003800000 */
.L_x_7519:
        /* <DEDUP_REMOVED lines=14> */
.L_x_12414:


//--------------------- .text._ZN2at6native27unrolled_elementwise_kernelIZZZNS0_18GeluCUDAKernelImplERNS_18TensorIteratorBaseENS0_8GeluTypeEENKUlvE0_clEvENKUlvE2_clEvEUlN3c108BFloat16EE_St5arrayIPcLm2EELi4E23TrivialOffsetCalculatorILi1EjESE_NS0_6memory12LoadWithCastILi1EEENSF_13StoreWithCastILi1EEEEEviT_T0_T2_T3_T4_T5_ --------------------------
	.section	.text._ZN2at6native27unrolled_elementwise_kernelIZZZNS0_18GeluCUDAKernelImplERNS_18TensorIteratorBaseENS0_8GeluTypeEENKUlvE0_clEvENKUlvE2_clEvEUlN3c108BFloat16EE_St5arrayIPcLm2EELi4E23TrivialOffsetCalculatorILi1EjESE_NS0_6memory12LoadWithCastILi1EEENSF_13StoreWithCastILi1EEEEEviT_T0_T2_T3_T4_T5_,"ax",@progbits
	.align	128
        .global         _ZN2at6native27unrolled_elementwise_kernelIZZZNS0_18GeluCUDAKernelImplERNS_18TensorIteratorBaseENS0_8GeluTypeEENKUlvE0_clEvENKUlvE2_clEvEUlN3c108BFloat16EE_St5arrayIPcLm2EELi4E23TrivialOffsetCalculatorILi1EjESE_NS0_6memory12LoadWithCastILi1EEENSF_13StoreWithCastILi1EEEEEviT_T0_T2_T3_T4_T5_
        .type           _ZN2at6native27unrolled_elementwise_kernelIZZZNS0_18GeluCUDAKernelImplERNS_18TensorIteratorBaseENS0_8GeluTypeEENKUlvE0_clEvENKUlvE2_clEvEUlN3c108BFloat16EE_St5arrayIPcLm2EELi4E23TrivialOffsetCalculatorILi1EjESE_NS0_6memory12LoadWithCastILi1EEENSF_13StoreWithCastILi1EEEEEviT_T0_T2_T3_T4_T5_,@function
        .size           _ZN2at6native27unrolled_elementwise_kernelIZZZNS0_18GeluCUDAKernelImplERNS_18TensorIteratorBaseENS0_8GeluTypeEENKUlvE0_clEvENKUlvE2_clEvEUlN3c108BFloat16EE_St5arrayIPcLm2EELi4E23TrivialOffsetCalculatorILi1EjESE_NS0_6memory12LoadWithCastILi1EEENSF_13StoreWithCastILi1EEEEEviT_T0_T2_T3_T4_T5_,(.L_x_12415 - _ZN2at6native27unrolled_elementwise_kernelIZZZNS0_18GeluCUDAKernelImplERNS_18TensorIteratorBaseENS0_8GeluTypeEENKUlvE0_clEvENKUlvE2_clEvEUlN3c108BFloat16EE_St5arrayIPcLm2EELi4E23TrivialOffsetCalculatorILi1EjESE_NS0_6memory12LoadWithCastILi1EEENSF_13StoreWithCastILi1EEEEEviT_T0_T2_T3_T4_T5_)
        .other          _ZN2at6native27unrolled_elementwise_kernelIZZZNS0_18GeluCUDAKernelImplERNS_18TensorIteratorBaseENS0_8GeluTypeEENKUlvE0_clEvENKUlvE2_clEvEUlN3c108BFloat16EE_St5arrayIPcLm2EELi4E23TrivialOffsetCalculatorILi1EjESE_NS0_6memory12LoadWithCastILi1EEENSF_13StoreWithCastILi1EEEEEviT_T0_T2_T3_T4_T5_,@"STO_CUDA_ENTRY STV_DEFAULT"
_ZN2at6native27unrolled_elementwise_kernelIZZZNS0_18GeluCUDAKernelImplERNS_18TensorIteratorBaseENS0_8GeluTypeEENKUlvE0_clEvENKUlvE2_clEvEUlN3c108BFloat16EE_St5arrayIPcLm2EELi4E23TrivialOffsetCalculatorILi1EjESE_NS0_6memory12LoadWithCastILi1EEENSF_13StoreWithCastILi1EEEEEviT_T0_T2_T3_T4_T5_:
.text._ZN2at6native27unrolled_elementwise_kernelIZZZNS0_18GeluCUDAKernelImplERNS_18TensorIteratorBaseENS0_8GeluTypeEENKUlvE0_clEvENKUlvE2_clEvEUlN3c108BFloat16EE_St5arrayIPcLm2EELi4E23TrivialOffsetCalculatorILi1EjESE_NS0_6memory12LoadWithCastILi1EEENSF_13StoreWithCastILi1EEEEEviT_T0_T2_T3_T4_T5_:
        /* <DEDUP_REMOVED lines=34> */
.L_x_7525:
[----:B------:R-:W2:Y:S02]  /*0220*/  LDG.E.U8 R4, desc[UR36][R4.64] ;  /* 0x0000002404047981 */ /* 0x000ea4000c1e1100 */
[----:B--2---:R-:W-:-:S04]  /*0230*/  I2FP.F32.U32 R0, R4 ;  /* 0x0000000400007245 */ /* 0x004fc80000201000 */
[----:B------:R-:W-:-:S04]  /*0240*/  F2FP.BF16.F32.PACK_AB R0, RZ, R0 ;  /* 0x00000000ff00723e */ /* 0x000fc800000010ff */
[----:B------:R-:W-:Y:S01]  /*0250*/  PRMT R19, R0, 0x7610, R19 ;  /* 0x0000761000137816 */ /* 0x000fe20000000013 */
[----:B------:R-:W-:Y:S06]  /*0260*/  BRA `(.L_x_7527) ;  /* 0x0000000c00e47947 */ /* 0x000fec0003800000 */
.L_x_7524:
        /* <DEDUP_REMOVED lines=11> */
.L_x_7529:
[----:B------:R-:W2:Y:S02]  /*0320*/  LDG.E R4, desc[UR36][R4.64] ;  /* 0x0000002404047981 */ /* 0x000ea4000c1e1900 */
[----:B--2---:R-:W-:-:S04]  /*0330*/  I2FP.F32.S32 R0, R4 ;  /* 0x0000000400007245 */ /* 0x004fc80000201400 */
[----:B------:R-:W-:-:S04]  /*0340*/  F2FP.BF16.F32.PACK_AB R0, RZ, R0 ;  /* 0x00000000ff00723e */ /* 0x000fc800000010ff */
[----:B------:R-:W-:Y:S01]  /*0350*/  PRMT R19, R0, 0x7610, R19 ;  /* 0x0000761000137816 */ /* 0x000fe20000000013 */
[----:B------:R-:W-:Y:S06]  /*0360*/  BRA `(.L_x_7527) ;  /* 0x0000000c00a47947 */ /* 0x000fec0003800000 */
.L_x_7528:
[----:B------:R-:W2:Y:S02]  /*0370*/  LDG.E.U16 R4, desc[UR36][R4.64] ;  /* 0x0000002404047981 */ /* 0x000ea4000c1e1500 */
[----:B--2---:R-:W0:Y:S02]  /*0380*/  I2F.S16 R0, R4 ;  /* 0x0000000400007306 */ /* 0x004e240000101400 */
[----:B0-----:R-:W-:-:S04]  /*0390*/  F2FP.BF16.F32.PACK_AB R0, RZ, R0 ;  /* 0x00000000ff00723e */ /* 0x001fc800000010ff */
[----:B------:R-:W-:Y:S01]  /*03a0*/  PRMT R19, R0, 0x7610, R19 ;  /* 0x0000761000137816 */ /* 0x000fe20000000013 */
[----:B------:R-:W-:Y:S06]  /*03b0*/  BRA `(.L_x_7527) ;  /* 0x0000000c00907947 */ /* 0x000fec0003800000 */
.L_x_7523:
        /* <DEDUP_REMOVED lines=9> */
.L_x_7531:
[----:B------:R-:W2:Y:S02]  /*0450*/  LDG.E.U16 R0, desc[UR36][R4.64] ;  /* 0x0000002404007981 */ /* 0x000ea4000c1e1500 */
[----:B--2---:R-:W-:-:S05]  /*0460*/  HADD2.F32 R0, -RZ, R0.H0_H0 ;  /* 0x20000000ff007230 */ /* 0x004fca0000004100 */
[----:B------:R-:W-:-:S04]  /*0470*/  F2FP.BF16.F32.PACK_AB R0, RZ, R0 ;  /* 0x00000000ff00723e */ /* 0x000fc800000010ff */
[----:B------:R-:W-:Y:S01]  /*0480*/  PRMT R19, R0, 0x7610, R19 ;  /* 0x0000761000137816 */ /* 0x000fe20000000013 */
[----:B------:R-:W-:Y:S06]  /*0490*/  BRA `(.L_x_7527) ;  /* 0x0000000c00587947 */ /* 0x000fec0003800000 */
.L_x_7530:
        /* <DEDUP_REMOVED lines=9> */
.L_x_7533:
[----:B------:R-:W2:Y:S02]  /*0530*/  LDG.E.U16 R4, desc[UR36][R4.64] ;  /* 0x0000002404047981 */ /* 0x000ea4000c1e1500 */
[----:B--2---:R-:W-:-:S05]  /*0540*/  HADD2.F32 R0, -RZ, R4.H0_H0 ;  /* 0x20000004ff007230 */ /* 0x004fca0000004100 */
[----:B------:R-:W-:-:S04]  /*0550*/  F2FP.BF16.F32.PACK_AB R0, RZ, R0 ;  /* 0x00000000ff00723e */ /* 0x000fc800000010ff */
[----:B------:R-:W-:Y:S01]  /*0560*/  PRMT R19, R0, 0x7610, R19 ;  /* 0x0000761000137816 */ /* 0x000fe20000000013 */
[----:B------:R-:W-:Y:S06]  /*0570*/  BRA `(.L_x_7527) ;  /* 0x0000000c00207947 */ /* 0x000fec0003800000 */
.L_x_7532:
        /* <DEDUP_REMOVED lines=13> */
.L_x_7522:
        /* <DEDUP_REMOVED lines=14> */
.L_x_7536:
        /* <DEDUP_REMOVED lines=13> */
.L_x_7535:
        /* <DEDUP_REMOVED lines=27> */
.L_x_7538:
        /* <DEDUP_REMOVED lines=15> */
.L_x_7537:
[----:B------:R0:W5:Y:S01]  /*0aa0*/  LDG.E.U16 R19, desc[UR36][R4.64] ;  /* 0x0000002404137981 */ /* 0x000162000c1e1500 */
[----:B------:R-:W-:Y:S05]  /*0ab0*/  BRA `(.L_x_7527) ;  /* 0x0000000400d07947 */ /* 0x000fea0003800000 */
.L_x_7534:
        /* <DEDUP_REMOVED lines=13> */
.L_x_7541:
        /* <DEDUP_REMOVED lines=21> */
.L_x_7545:
[----:B------:R-:W-:Y:S05]  /*0ce0*/  BSYNC.RECONVERGENT B1 ;  /* 0x0000000000017941 */ /* 0x000fea0003800200 */
.L_x_7544:
[----:B------:R-:W-:Y:S01]  /*0cf0*/  IMAD.SHL.U32 R0, R0, 0x100000, RZ ;  /* 0x0010000000007824 */ /* 0x000fe200078e00ff */
[----:B------:R-:W-:-:S04]  /*0d00*/  LEA R3, R3, 0x3b800000, 0x17 ;  /* 0x3b80000003037811 */ /* 0x000fc800078eb8ff */
[----:B------:R-:W-:-:S07]  /*0d10*/  LOP3.LUT R0, R3, R0, R7, 0xfe, !PT ;  /* 0x0000000003007212 */ /* 0x000fce00078efe07 */
.L_x_7543:
[----:B------:R-:W-:Y:S05]  /*0d20*/  BSYNC.RECONVERGENT B0 ;  /* 0x0000000000007941 */ /* 0x000fea0003800200 */
.L_x_7542:
[----:B------:R-:W-:-:S04]  /*0d30*/  F2FP.BF16.F32.PACK_AB R0, RZ, R0 ;  /* 0x00000000ff00723e */ /* 0x000fc800000010ff */
[----:B------:R-:W-:Y:S01]  /*0d40*/  PRMT R19, R0, 0x7610, R19 ;  /* 0x0000761000137816 */ /* 0x000fe20000000013 */
[----:B------:R-:W-:Y:S06]  /*0d50*/  BRA `(.L_x_7527) ;  /* 0x0000000400287947 */ /* 0x000fec0003800000 */
.L_x_7540:
        /* <DEDUP_REMOVED lines=21> */
.L_x_7549:
[----:B------:R-:W-:Y:S05]  /*0eb0*/  BSYNC.RECONVERGENT B1 ;  /* 0x0000000000017941 */ /* 0x000fea0003800200 */
.L_x_7548:
[----:B------:R-:W-:Y:S01]  /*0ec0*/  IMAD.SHL.U32 R0, R0, 0x200000, RZ ;  /* 0x0020000000007824 */ /* 0x000fe200078e00ff */
[----:B------:R-:W-:-:S04]  /*0ed0*/  LEA R3, R3, 0x37800000, 0x17 ;  /* 0x3780000003037811 */ /* 0x000fc800078eb8ff */
[----:B------:R-:W-:-:S07]  /*0ee0*/  LOP3.LUT R0, R3, R0, R7, 0xfe, !PT ;  /* 0x0000000003007212 */ /* 0x000fce00078efe07 */
.L_x_7547:
[----:B------:R-:W-:Y:S05]  /*0ef0*/  BSYNC.RECONVERGENT B0 ;  /* 0x0000000000007941 */ /* 0x000fea0003800200 */
.L_x_7546:
[----:B------:R-:W-:-:S04]  /*0f00*/  F2FP.BF16.F32.PACK_AB R0, RZ, R0 ;  /* 0x00000000ff00723e */ /* 0x000fc800000010ff */
[----:B------:R-:W-:Y:S01]  /*0f10*/  PRMT R19, R0, 0x7610, R19 ;  /* 0x0000761000137816 */ /* 0x000fe20000000013 */
[----:B------:R-:W-:Y:S06]  /*0f20*/  BRA `(.L_x_7527) ;  /* 0x0000000000b47947 */ /* 0x000fec0003800000 */
.L_x_7539:
[----:B------:R-:W-:-:S09]  /*0f30*/  UISETP.NE.AND UP0, UPT, UR4, 0x1c, UPT ;  /* 0x0000001c0400788c */ /* 0x000fd2000bf05270 */
[----:B------:R-:W-:Y:S05]  /*0f40*/  BRA.U !UP0, `(.L_x_7550) ;  /* 0x00000001089c7547 */ /* 0x000fea000b800000 */
[----:B------:R-:W-:-:S09]  /*0f50*/  UISETP.NE.AND UP0, UPT, UR4, 0x1d, UPT ;  /* 0x0000001d0400788c */ /* 0x000fd2000bf05270 */
[----:B------:R-:W-:Y:S05]  /*0f60*/  BRA.U !UP0, `(.L_x_7551) ;  /* 0x0000000108807547 */ /* 0x000fea000b800000 */
[----:B------:R-:W-:-:S09]  /*0f70*/  UISETP.NE.AND UP0, UPT, UR4, 0x2c, UPT ;  /* 0x0000002c0400788c */ /* 0x000fd2000bf05270 */
[----:B------:R-:W-:Y:S05]  /*0f80*/  BRA.U !UP0, `(.L_x_7552) ;  /* 0x0000000108487547 */ /* 0x000fea000b800000 */
.L_x_7526:
        /* <DEDUP_REMOVED lines=16> */
.L_x_7553:
[----:B------:R-:W-:Y:S01]  /*1090*/  PRMT R19, RZ, 0x7610, R19 ;  /* 0x00007610ff137816 */ /* 0x000fe20000000013 */
[----:B------:R-:W-:Y:S06]  /*10a0*/  BRA `(.L_x_7527) ;  /* 0x0000000000547947 */ /* 0x000fec0003800000 */
.L_x_7552:
        /* <DEDUP_REMOVED lines=8> */
.L_x_7555:
[----:B------:R-:W-:Y:S05]  /*1130*/  BSYNC.RECONVERGENT B0 ;  /* 0x0000000000007941 */ /* 0x000fea0003800200 */
.L_x_7554:
[----:B------:R-:W-:-:S04]  /*1140*/  F2FP.BF16.F32.PACK_AB R0, RZ, R0 ;  /* 0x00000000ff00723e */ /* 0x000fc800000010ff */
[----:B------:R-:W-:Y:S01]  /*1150*/  PRMT R19, R0, 0x7610, R19 ;  /* 0x0000761000137816 */ /* 0x000fe20000000013 */
[----:B------:R-:W-:Y:S06]  /*1160*/  BRA `(.L_x_7527) ;  /* 0x0000000000247947 */ /* 0x000fec0003800000 */
.L_x_7551:
[----:B------:R-:W2:Y:S02]  /*1170*/  LDG.E.64 R4, desc[UR36][R4.64] ;  /* 0x0000002404047981 */ /* 0x000ea4000c1e1b00 */
[----:B--2---:R-:W0:Y:S02]  /*1180*/  I2F.U64 R0, R4 ;  /* 0x0000000400007312 */ /* 0x004e240000301000 */
[----:B0-----:R-:W-:-:S04]  /*1190*/  F2FP.BF16.F32.PACK_AB R0, RZ, R0 ;  /* 0x00000000ff00723e */ /* 0x001fc800000010ff */
[----:B------:R-:W-:Y:S01]  /*11a0*/  PRMT R19, R0, 0x7610, R19 ;  /* 0x0000761000137816 */ /* 0x000fe20000000013 */
[----:B------:R-:W-:Y:S06]  /*11b0*/  BRA `(.L_x_7527) ;  /* 0x0000000000107947 */ /* 0x000fec0003800000 */
.L_x_7550:
[----:B------:R-:W2:Y:S02]  /*11c0*/  LDG.E R4, desc[UR36][R4.64] ;  /* 0x0000002404047981 */ /* 0x000ea4000c1e1900 */
[----:B--2---:R-:W-:-:S04]  /*11d0*/  I2FP.F32.U32 R0, R4 ;  /* 0x0000000400007245 */ /* 0x004fc80000201000 */
[----:B------:R-:W-:-:S04]  /*11e0*/  F2FP.BF16.F32.PACK_AB R0, RZ, R0 ;  /* 0x00000000ff00723e */ /* 0x000fc800000010ff */
[----:B------:R-:W-:-:S07]  /*11f0*/  PRMT R19, R0, 0x7610, R19 ;  /* 0x0000761000137816 */ /* 0x000fce0000000013 */
.L_x_7527:
[----:B------:R-:W-:-:S07]  /*1200*/  VIADD R17, R25, 0x80 ;  /* 0x0000008019117836 */ /* 0x000fce0000000000 */
.L_x_7521:
[----:B------:R-:W-:Y:S05]  /*1210*/  BSYNC.RECONVERGENT B6 ;  /* 0x0000000000067941 */ /* 0x000fea0003800200 */
.L_x_7520:
[----:B------:R-:W-:Y:S01]  /*1220*/  ISETP.GE.AND P0, PT, R17, R16, PT ;  /* 0x000000101100720c */ /* 0x000fe20003f06270 */
[----:B------:R-:W-:Y:S01]  /*1230*/  BSSY.RECONVERGENT B6, `(.L_x_7556) ;  /* 0x0000118000067945 */ /* 0x000fe20003800200 */
[----:B------:R-:W-:-:S11]  /*1240*/  PRMT R18, RZ, 0x7610, R18 ;  /* 0x00007610ff127816 */ /* 0x000fd60000000012 */
        /* <DEDUP_REMOVED lines=23> */
.L_x_7561:
[----:B------:R-:W2:Y:S02]  /*13c0*/  LDG.E.U8 R4, desc[UR36][R4.64] ;  /* 0x0000002404047981 */ /* 0x000ea4000c1e1100 */
[----:B--2---:R-:W-:-:S04]  /*13d0*/  I2FP.F32.U32 R0, R4 ;  /* 0x0000000400007245 */ /* 0x004fc80000201000 */
[----:B------:R-:W-:-:S04]  /*13e0*/  F2FP.BF16.F32.PACK_AB R0, RZ, R0 ;  /* 0x00000000ff00723e */ /* 0x000fc800000010ff */
[----:B------:R-:W-:Y:S01]  /*13f0*/  PRMT R18, R0, 0x7610, R18 ;  /* 0x0000761000127816 */ /* 0x000fe20000000012 */
[----:B------:R-:W-:Y:S06]  /*1400*/  BRA `(.L_x_7563) ;  /* 0x0000000c00e47947 */ /* 0x000fec0003800000 */
.L_x_7560:
        /* <DEDUP_REMOVED lines=11> */
.L_x_7565:
[----:B------:R-:W2:Y:S02]  /*14c0*/  LDG.E R4, desc[UR36][R4.64] ;  /* 0x0000002404047981 */ /* 0x000ea4000c1e1900 */
[----:B--2---:R-:W-:-:S04]  /*14d0*/  I2FP.F32.S32 R0, R4 ;  /* 0x0000000400007245 */ /* 0x004fc80000201400 */
[----:B------:R-:W-:-:S04]  /*14e0*/  F2FP.BF16.F32.PACK_AB R0, RZ, R0 ;  /* 0x00000000ff00723e */ /* 0x000fc800000010ff */
[----:B------:R-:W-:Y:S01]  /*14f0*/  PRMT R18, R0, 0x7610, R18 ;  /* 0x0000761000127816 */ /* 0x000fe20000000012 */
[----:B------:R-:W-:Y:S06]  /*1500*/  BRA `(.L_x_7563) ;  /* 0x0000000c00a47947 */ /* 0x000fec0003800000 */
.L_x_7564:
[----:B------:R-:W2:Y:S02]  /*1510*/  LDG.E.U16 R4, desc[UR36][R4.64] ;  /* 0x0000002404047981 */ /* 0x000ea4000c1e1500 */
[----:B--2---:R-:W0:Y:S02]  /*1520*/  I2F.S16 R0, R4 ;  /* 0x0000000400007306 */ /* 0x004e240000101400 */
[----:B0-----:R-:W-:-:S04]  /*1530*/  F2FP.BF16.F32.PACK_AB R0, RZ, R0 ;  /* 0x00000000ff00723e */ /* 0x001fc800000010ff */
[----:B------:R-:W-:Y:S01]  /*1540*/  PRMT R18, R0, 0x7610, R18 ;  /* 0x0000761000127816 */ /* 0x000fe20000000012 */
[----:B------:R-:W-:Y:S06]  /*1550*/  BRA `(.L_x_7563) ;  /* 0x0000000c00907947 */ /* 0x000fec0003800000 */
.L_x_7559:
        /* <DEDUP_REMOVED lines=9> */
.L_x_7567:
[----:B------:R-:W2:Y:S02]  /*15f0*/  LDG.E.U16 R0, desc[UR36][R4.64] ;  /* 0x0000002404007981 */ /* 0x000ea4000c1e1500 */
[----:B--2---:R-:W-:-:S05]  /*1600*/  HADD2.F32 R0, -RZ, R0.H0_H0 ;  /* 0x20000000ff007230 */ /* 0x004fca0000004100 */
[----:B------:R-:W-:-:S04]  /*1610*/  F2FP.BF16.F32.PACK_AB R0, RZ, R0 ;  /* 0x00000000ff00723e */ /* 0x000fc800000010ff */
[----:B------:R-:W-:Y:S01]  /*1620*/  PRMT R18, R0, 0x7610, R18 ;  /* 0x0000761000127816 */ /* 0x000fe20000000012 */
[----:B------:R-:W-:Y:S06]  /*1630*/  BRA `(.L_x_7563) ;  /* 0x0000000c00587947 */ /* 0x000fec0003800000 */
.L_x_7566:
        /* <DEDUP_REMOVED lines=9> */
.L_x_7569:
[----:B------:R-:W2:Y:S02]  /*16d0*/  LDG.E.U16 R4, desc[UR36][R4.64] ;  /* 0x0000002404047981 */ /* 0x000ea4000c1e1500 */
[----:B--2---:R-:W-:-:S05]  /*16e0*/  HADD2.F32 R0, -RZ, R4.H0_H0 ;  /* 0x20000004ff007230 */ /* 0x004fca0000004100 */
[----:B------:R-:W-:-:S04]  /*16f0*/  F2FP.BF16.F32.PACK_AB R0, RZ, R0 ;  /* 0x00000000ff00723e */ /* 0x000fc800000010ff */
[----:B------:R-:W-:Y:S01]  /*1700*/  PRMT R18, R0, 0x7610, R18 ;  /* 0x0000761000127816 */ /* 0x000fe20000000012 */
[----:B------:R-:W-:Y:S06]  /*1710*/  BRA `(.L_x_7563) ;  /* 0x0000000c00207947 */ /* 0x000fec0003800000 */
.L_x_7568:
        /* <DEDUP_REMOVED lines=13> */
.L_x_7558:
        /* <DEDUP_REMOVED lines=14> */
.L_x_7572:
        /* <DEDUP_REMOVED lines=13> */
.L_x_7571:
        /* <DEDUP_REMOVED lines=27> */
.L_x_7574:
        /* <DEDUP_REMOVED lines=15> */
.L_x_7573:
[----:B------:R0:W5:Y:S01]  /*1c40*/  LDG.E.U16 R18, desc[UR36][R4.64] ;  /* 0x0000002404127981 */ /* 0x000162000c1e1500 */
[----:B------:R-:W-:Y:S05]  /*1c50*/  BRA `(.L_x_7563) ;  /* 0x0000000400d07947 */ /* 0x000fea0003800000 */
.L_x_7570:
        /* <DEDUP_REMOVED lines=13> */
.L_x_7577:
        /* <DEDUP_REMOVED lines=21> */
.L_x_7581:
[----:B------:R-:W-:Y:S05]  /*1e80*/  BSYNC.RECONVERGENT B1 ;  /* 0x0000000000017941 */ /* 0x000fea0003800200 */
.L_x_7580:
[----:B------:R-:W-:Y:S01]  /*1e90*/  IMAD.SHL.U32 R0, R0, 0x100000, RZ ;  /* 0x0010000000007824 */ /* 0x000fe200078e00ff */
[----:B------:R-:W-:-:S04]  /*1ea0*/  LEA R3, R3, 0x3b800000, 0x17 ;  /* 0x3b80000003037811 */ /* 0x000fc800078eb8ff */
[----:B------:R-:W-:-:S07]  /*1eb0*/  LOP3.LUT R0, R3, R0, R7, 0xfe, !PT ;  /* 0x0000000003007212 */ /* 0x000fce00078efe07 */
.L_x_7579:
[----:B------:R-:W-:Y:S05]  /*1ec0*/  BSYNC.RECONVERGENT B0 ;  /* 0x0000000000007941 */ /* 0x000fea0003800200 */
.L_x_7578:
[----:B------:R-:W-:-:S04]  /*1ed0*/  F2FP.BF16.F32.PACK_AB R0, RZ, R0 ;  /* 0x00000000ff00723e */ /* 0x000fc800000010ff */
[----:B------:R-:W-:Y:S01]  /*1ee0*/  PRMT R18, R0, 0x7610, R18 ;  /* 0x0000761000127816 */ /* 0x000fe20000000012 */
[----:B------:R-:W-:Y:S06]  /*1ef0*/  BRA `(.L_x_7563) ;  /* 0x0000000400287947 */ /* 0x000fec0003800000 */
.L_x_7576:
        /* <DEDUP_REMOVED lines=21> */
.L_x_7585:
[----:B------:R-:W-:Y:S05]  /*2050*/  BSYNC.RECONVERGENT B1 ;  /* 0x0000000000017941 */ /* 0x000fea0003800200 */
.L_x_7584:
[----:B------:R-:W-:Y:S01]  /*2060*/  IMAD.SHL.U32 R0, R0, 0x200000, RZ ;  /* 0x0020000000007824 */ /* 0x000fe200078e00ff */
[----:B------:R-:W-:-:S04]  /*2070*/  LEA R3, R3, 0x37800000, 0x17 ;  /* 0x3780000003037811 */ /* 0x000fc800078eb8ff */
[----:B------:R-:W-:-:S07]  /*2080*/  LOP3.LUT R0, R3, R0, R7, 0xfe, !PT ;  /* 0x0000000003007212 */ /* 0x000fce00078efe07 */
.L_x_7583:
[----:B------:R-:W-:Y:S05]  /*2090*/  BSYNC.RECONVERGENT B0 ;  /* 0x0000000000007941 */ /* 0x000fea0003800200 */
.L_x_7582:
[----:B------:R-:W-:-:S04]  /*20a0*/  F2FP.BF16.F32.PACK_AB R0, RZ, R0 ;  /* 0x00000000ff00723e */ /* 0x000fc800000010ff */
[----:B------:R-:W-:Y:S01]  /*20b0*/  PRMT R18, R0, 0x7610, R18 ;  /* 0x0000761000127816 */ /* 0x000fe20000000012 */
[----:B------:R-:W-:Y:S06]  /*20c0*/  BRA `(.L_x_7563) ;  /* 0x0000000000b47947 */ /* 0x000fec0003800000 */
.L_x_7575:
        /* <DEDUP_REMOVED lines=14> */
.L_x_7589:
[----:B------:R-:W-:Y:S05]  /*21b0*/  BSYNC.RECONVERGENT B0 ;  /* 0x0000000000007941 */ /* 0x000fea0003800200 */
.L_x_7588:
[----:B------:R-:W-:-:S04]  /*21c0*/  F2FP.BF16.F32.PACK_AB R0, RZ, R0 ;  /* 0x00000000ff00723e */ /* 0x000fc800000010ff */
[----:B------:R-:W-:Y:S01]  /*21d0*/  PRMT R18, R0, 0x7610, R18 ;  /* 0x0000761000127816 */ /* 0x000fe20000000012 */
[----:B------:R-:W-:Y:S06]  /*21e0*/  BRA `(.L_x_7563) ;  /* 0x00000000006c7947 */ /* 0x000fec0003800000 */
.L_x_7562:
        /* <DEDUP_REMOVED lines=16> */
.L_x_7590:
[----:B------:R-:W-:Y:S01]  /*22f0*/  PRMT R18, RZ, 0x7610, R18 ;  /* 0x00007610ff127816 */ /* 0x000fe20000000012 */
[----:B------:R-:W-:Y:S06]  /*2300*/  BRA `(.L_x_7563) ;  /* 0x0000000000247947 */ /* 0x000fec0003800000 */
.L_x_7587:
[----:B------:R-:W2:Y:S02]  /*2310*/  LDG.E.64 R4, desc[UR36][R4.64] ;  /* 0x0000002404047981 */ /* 0x000ea4000c1e1b00 */
[----:B--2---:R-:W0:Y:S02]  /*2320*/  I2F.U64 R0, R4 ;  /* 0x0000000400007312 */ /* 0x004e240000301000 */
[----:B0-----:R-:W-:-:S04]  /*2330*/  F2FP.BF16.F32.PACK_AB R0, RZ, R0 ;  /* 0x00000000ff00723e */ /* 0x001fc800000010ff */
[----:B------:R-:W-:Y:S01]  /*2340*/  PRMT R18, R0, 0x7610, R18 ;  /* 0x0000761000127816 */ /* 0x000fe20000000012 */
[----:B------:R-:W-:Y:S06]  /*2350*/  BRA `(.L_x_7563) ;  /* 0x0000000000107947 */ /* 0x000fec0003800000 */
.L_x_7586:
[----:B------:R-:W2:Y:S02]  /*2360*/  LDG.E R4, desc[UR36][R4.64] ;  /* 0x0000002404047981 */ /* 0x000ea4000c1e1900 */
[----:B--2---:R-:W-:-:S04]  /*2370*/  I2FP.F32.U32 R0, R4 ;  /* 0x0000000400007245 */ /* 0x004fc80000201000 */
[----:B------:R-:W-:-:S04]  /*2380*/  F2FP.BF16.F32.PACK_AB R0, RZ, R0 ;  /* 0x00000000ff00723e */ /* 0x000fc800000010ff */
[----:B------:R-:W-:-:S07]  /*2390*/  PRMT R18, R0, 0x7610, R18 ;  /* 0x0000761000127816 */ /* 0x000fce0000000012 */
.L_x_7563:
[----:B------:R-:W-:-:S07]  /*23a0*/  VIADD R17, R17, 0x80 ;  /* 0x0000008011117836 */ /* 0x000fce0000000000 */
.L_x_7557:
[----:B------:R-:W-:Y:S05]  /*23b0*/  BSYNC.RECONVERGENT B6 ;  /* 0x0000000000067941 */ /* 0x000fea0003800200 */
.L_x_7556:
        /* <DEDUP_REMOVED lines=26> */
.L_x_7596:
[----:B------:R-:W2:Y:S02]  /*2560*/  LDG.E.U8 R4, desc[UR36][R4.64] ;  /* 0x0000002404047981 */ /* 0x000ea4000c1e1100 */
[----:B--2---:R-:W-:-:S04]  /*2570*/  I2FP.F32.U32 R0, R4 ;  /* 0x0000000400007245 */ /* 0x004fc80000201000 */
[----:B------:R-:W-:-:S04]  /*2580*/  F2FP.BF16.F32.PACK_AB R0, RZ, R0 ;  /* 0x00000000ff00723e */ /* 0x000fc800000010ff */
[----:B------:R-:W-:Y:S01]  /*2590*/  PRMT R24, R0, 0x7610, R24 ;  /* 0x0000761000187816 */ /* 0x000fe20000000018 */
[----:B------:R-:W-:Y:S06]  /*25a0*/  BRA `(.L_x_7598) ;  /* 0x0000000c00e47947 */ /* 0x000fec0003800000 */
.L_x_7595:
        /* <DEDUP_REMOVED lines=11> */
.L_x_7600:
[----:B------:R-:W2:Y:S02]  /*2660*/  LDG.E R4, desc[UR36][R4.64] ;  /* 0x0000002404047981 */ /* 0x000ea4000c1e1900 */
[----:B--2---:R-:W-:-:S04]  /*2670*/  I2FP.F32.S32 R0, R4 ;  /* 0x0000000400007245 */ /* 0x004fc80000201400 */
[----:B------:R-:W-:-:S04]  /*2680*/  F2FP.BF16.F32.PACK_AB R0, RZ, R0 ;  /* 0x00000000ff00723e */ /* 0x000fc800000010ff */
[----:B------:R-:W-:Y:S01]  /*2690*/  PRMT R24, R0, 0x7610, R24 ;  /* 0x0000761000187816 */ /* 0x000fe20000000018 */
[----:B------:R-:W-:Y:S06]  /*26a0*/  BRA `(.L_x_7598) ;  /* 0x0000000c00a47947 */ /* 0x000fec0003800000 */
.L_x_7599:
[----:B------:R-:W2:Y:S02]  /*26b0*/  LDG.E.U16 R4, desc[UR36][R4.64] ;  /* 0x0000002404047981 */ /* 0x000ea4000c1e1500 */
[----:B--2---:R-:W0:Y:S02]  /*26c0*/  I2F.S16 R0, R4 ;  /* 0x0000000400007306 */ /* 0x004e240000101400 */
[----:B0-----:R-:W-:-:S04]  /*26d0*/  F2FP.BF16.F32.PACK_AB R0, RZ, R0 ;  /* 0x00000000ff00723e */ /* 0x001fc800000010ff */
[----:B------:R-:W-:Y:S01]  /*26e0*/  PRMT R24, R0, 0x7610, R24 ;  /* 0x0000761000187816 */ /* 0x000fe20000000018 */
[----:B------:R-:W-:Y:S06]  /*26f0*/  BRA `(.L_x_7598) ;  /* 0x0000000c00907947 */ /* 0x000fec0003800000 */
.L_x_7594:
        /* <DEDUP_REMOVED lines=9> */
.L_x_7602:
[----:B------:R-:W2:Y:S02]  /*2790*/  LDG.E.U16 R0, desc[UR36][R4.64] ;  /* 0x0000002404007981 */ /* 0x000ea4000c1e1500 */
[----:B--2---:R-:W-:-:S05]  /*27a0*/  HADD2.F32 R0, -RZ, R0.H0_H0 ;  /* 0x20000000ff007230 */ /* 0x004fca0000004100 */
[----:B------:R-:W-:-:S04]  /*27b0*/  F2FP.BF16.F32.PACK_AB R0, RZ, R0 ;  /* 0x00000000ff00723e */ /* 0x000fc800000010ff */
[----:B------:R-:W-:Y:S01]  /*27c0*/  PRMT R24, R0, 0x7610, R24 ;  /* 0x0000761000187816 */ /* 0x000fe20000000018 */
[----:B------:R-:W-:Y:S06]  /*27d0*/  BRA `(.L_x_7598) ;  /* 0x0000000c00587947 */ /* 0x000fec0003800000 */
.L_x_7601:
        /* <DEDUP_REMOVED lines=9> */
.L_x_7604:
[----:B------:R-:W2:Y:S02]  /*2870*/  LDG.E.U16 R4, desc[UR36][R4.64] ;  /* 0x0000002404047981 */ /* 0x000ea4000c1e1500 */
[----:B--2---:R-:W-:-:S05]  /*2880*/  HADD2.F32 R0, -RZ, R4.H0_H0 ;  /* 0x20000004ff007230 */ /* 0x004fca0000004100 */
[----:B------:R-:W-:-:S04]  /*2890*/  F2FP.BF16.F32.PACK_AB R0, RZ, R0 ;  /* 0x00000000ff00723e */ /* 0x000fc800000010ff */
[----:B------:R-:W-:Y:S01]  /*28a0*/  PRMT R24, R0, 0x7610, R24 ;  /* 0x0000761000187816 */ /* 0x000fe20000000018 */
[----:B------:R-:W-:Y:S06]  /*28b0*/  BRA `(.L_x_7598) ;  /* 0x0000000c00207947 */ /* 0x000fec0003800000 */
.L_x_7603:
        /* <DEDUP_REMOVED lines=13> */
.L_x_7593:
        /* <DEDUP_REMOVED lines=14> */
.L_x_7607:
        /* <DEDUP_REMOVED lines=13> */
.L_x_7606:
        /* <DEDUP_REMOVED lines=27> */
.L_x_7609:
        /* <DEDUP_REMOVED lines=15> */
.L_x_7608:
[----:B------:R0:W5:Y:S01]  /*2de0*/  LDG.E.U16 R24, desc[UR36][R4.64] ;  /* 0x0000002404187981 */ /* 0x000162000c1e1500 */
[----:B------:R-:W-:Y:S05]  /*2df0*/  BRA `(.L_x_7598) ;  /* 0x0000000400d07947 */ /* 0x000fea0003800000 */
.L_x_7605:
        /* <DEDUP_REMOVED lines=13> */
.L_x_7612:
        /* <DEDUP_REMOVED lines=21> */
.L_x_7616:
[----:B------:R-:W-:Y:S05]  /*3020*/  BSYNC.RECONVERGENT B1 ;  /* 0x0000000000017941 */ /* 0x000fea0003800200 */
.L_x_7615:
[----:B------:R-:W-:Y:S01]  /*3030*/  IMAD.SHL.U32 R0, R0, 0x100000, RZ ;  /* 0x0010000000007824 */ /* 0x000fe200078e00ff */
[----:B------:R-:W-:-:S04]  /*3040*/  LEA R3, R3, 0x3b800000, 0x17 ;  /* 0x3b80000003037811 */ /* 0x000fc800078eb8ff */
[----:B------:R-:W-:-:S07]  /*3050*/  LOP3.LUT R0, R3, R0, R7, 0xfe, !PT ;  /* 0x0000000003007212 */ /* 0x000fce00078efe07 */
.L_x_7614:
[----:B------:R-:W-:Y:S05]  /*3060*/  BSYNC.RECONVERGENT B0 ;  /* 0x0000000000007941 */ /* 0x000fea0003800200 */
.L_x_7613:
[----:B------:R-:W-:-:S04]  /*3070*/  F2FP.BF16.F32.PACK_AB R0, RZ, R0 ;  /* 0x00000000ff00723e */ /* 0x000fc800000010ff */
[----:B------:R-:W-:Y:S01]  /*3080*/  PRMT R24, R0, 0x7610, R24 ;  /* 0x0000761000187816 */ /* 0x000fe20000000018 */
[----:B------:R-:W-:Y:S06]  /*3090*/  BRA `(.L_x_7598) ;  /* 0x0000000400287947 */ /* 0x000fec0003800000 */
.L_x_7611:
        /* <DEDUP_REMOVED lines=21> */
.L_x_7620:
[----:B------:R-:W-:Y:S05]  /*31f0*/  BSYNC.RECONVERGENT B1 ;  /* 0x0000000000017941 */ /* 0x000fea0003800200 */
.L_x_7619:
[----:B------:R-:W-:Y:S01]  /*3200*/  IMAD.SHL.U32 R0, R0, 0x200000, RZ ;  /* 0x0020000000007824 */ /* 0x000fe200078e00ff */
[----:B------:R-:W-:-:S04]  /*3210*/  LEA R3, R3, 0x37800000, 0x17 ;  /* 0x3780000003037811 */ /* 0x000fc800078eb8ff */
[----:B------:R-:W-:-:S07]  /*3220*/  LOP3.LUT R0, R3, R0, R7, 0xfe, !PT ;  /* 0x0000000003007212 */ /* 0x000fce00078efe07 */
.L_x_7618:
[----:B------:R-:W-:Y:S05]  /*3230*/  BSYNC.RECONVERGENT B0 ;  /* 0x0000000000007941 */ /* 0x000fea0003800200 */
.L_x_7617:
[----:B------:R-:W-:-:S04]  /*3240*/  F2FP.BF16.F32.PACK_AB R0, RZ, R0 ;  /* 0x00000000ff00723e */ /* 0x000fc800000010ff */
[----:B------:R-:W-:Y:S01]  /*3250*/  PRMT R24, R0, 0x7610, R24 ;  /* 0x0000761000187816 */ /* 0x000fe20000000018 */
[----:B------:R-:W-:Y:S06]  /*3260*/  BRA `(.L_x_7598) ;  /* 0x0000000000b47947 */ /* 0x000fec0003800000 */
.L_x_7610:
        /* <DEDUP_REMOVED lines=14> */
.L_x_7624:
[----:B------:R-:W-:Y:S05]  /*3350*/  BSYNC.RECONVERGENT B0 ;  /* 0x0000000000007941 */ /* 0x000fea0003800200 */
.L_x_7623:
[----:B------:R-:W-:-:S04]  /*3360*/  F2FP.BF16.F32.PACK_AB R0, RZ, R0 ;  /* 0x00000000ff00723e */ /* 0x000fc800000010ff */
[----:B------:R-:W-:Y:S01]  /*3370*/  PRMT R24, R0, 0x7610, R24 ;  /* 0x0000761000187816 */ /* 0x000fe20000000018 */
[----:B------:R-:W-:Y:S06]  /*3380*/  BRA `(.L_x_7598) ;  /* 0x00000000006c7947 */ /* 0x000fec0003800000 */
.L_x_7597:
        /* <DEDUP_REMOVED lines=16> */
.L_x_7625:
[----:B------:R-:W-:Y:S01]  /*3490*/  PRMT R24, RZ, 0x7610, R24 ;  /* 0x00007610ff187816 */ /* 0x000fe20000000018 */
[----:B------:R-:W-:Y:S06]  /*34a0*/  BRA `(.L_x_7598) ;  /* 0x0000000000247947 */ /* 0x000fec0003800000 */
.L_x_7622:
[----:B------:R-:W2:Y:S02]  /*34b0*/  LDG.E.64 R4, desc[UR36][R4.64] ;  /* 0x0000002404047981 */ /* 0x000ea4000c1e1b00 */
[----:B--2---:R-:W0:Y:S02]  /*34c0*/  I2F.U64 R0, R4 ;  /* 0x0000000400007312 */ /* 0x004e240000301000 */
[----:B0-----:R-:W-:-:S04]  /*34d0*/  F2FP.BF16.F32.PACK_AB R0, RZ, R0 ;  /* 0x00000000ff00723e */ /* 0x001fc800000010ff */
[----:B------:R-:W-:Y:S01]  /*34e0*/  PRMT R24, R0, 0x7610, R24 ;  /* 0x0000761000187816 */ /* 0x000fe20000000018 */
[----:B------:R-:W-:Y:S06]  /*34f0*/  BRA `(.L_x_7598) ;  /* 0x0000000000107947 */ /* 0x000fec0003800000 */
.L_x_7621:
[----:B------:R-:W2:Y:S02]  /*3500*/  LDG.E R4, desc[UR36][R4.64] ;  /* 0x0000002404047981 */ /* 0x000ea4000c1e1900 */
[----:B--2---:R-:W-:-:S04]  /*3510*/  I2FP.F32.U32 R0, R4 ;  /* 0x0000000400007245 */ /* 0x004fc80000201000 */
[----:B------:R-:W-:-:S04]  /*3520*/  F2FP.BF16.F32.PACK_AB R0, RZ, R0 ;  /* 0x00000000ff00723e */ /* 0x000fc800000010ff */
[----:B------:R-:W-:-:S07]  /*3530*/  PRMT R24, R0, 0x7610, R24 ;  /* 0x0000761000187816 */ /* 0x000fce0000000018 */
.L_x_7598:
[----:B------:R-:W-:-:S07]  /*3540*/  VIADD R17, R17, 0x80 ;  /* 0x0000008011117836 */ /* 0x000fce0000000000 */
.L_x_7592:
[----:B------:R-:W-:Y:S05]  /*3550*/  BSYNC.RECONVERGENT B6 ;  /* 0x0000000000067941 */ /* 0x000fea0003800200 */
.L_x_7591:
        /* <DEDUP_REMOVED lines=25> */
.L_x_7631:
[----:B------:R-:W2:Y:S02]  /*36f0*/  LDG.E.U8 R4, desc[UR36][R4.64] ;  /* 0x0000002404047981 */ /* 0x000ea4000c1e1100 */
[----:B--2---:R-:W-:-:S04]  /*3700*/  I2FP.F32.U32 R0, R4 ;  /* 0x0000000400007245 */ /* 0x004fc80000201000 */
[----:B------:R-:W-:Y:S01]  /*3710*/  F2FP.BF16.F32.PACK_AB R0, RZ, R0 ;  /* 0x00000000ff00723e */ /* 0x000fe200000010ff */
[----:B------:R-:W-:Y:S06]  /*3720*/  BRA `(.L_x_7627) ;  /* 0x0000000c00a87947 */ /* 0x000fec0003800000 */
.L_x_7630:
        /* <DEDUP_REMOVED lines=10> */
.L_x_7634:
[----:B------:R-:W2:Y:S02]  /*37d0*/  LDG.E R4, desc[UR36][R4.64] ;  /* 0x0000002404047981 */ /* 0x000ea4000c1e1900 */
[----:B--2---:R-:W-:-:S04]  /*37e0*/  I2FP.F32.S32 R0, R4 ;  /* 0x0000000400007245 */ /* 0x004fc80000201400 */
[----:B------:R-:W-:Y:S01]  /*37f0*/  F2FP.BF16.F32.PACK_AB R0, RZ, R0 ;  /* 0x00000000ff00723e */ /* 0x000fe200000010ff */
[----:B------:R-:W-:Y:S06]  /*3800*/  BRA `(.L_x_7627) ;  /* 0x0000000c00707947 */ /* 0x000fec0003800000 */
.L_x_7633:
[----:B------:R-:W2:Y:S02]  /*3810*/  LDG.E.U16 R4, desc[UR36][R4.64] ;  /* 0x0000002404047981 */ /* 0x000ea4000c1e1500 */
[----:B--2---:R-:W0:Y:S02]  /*3820*/  I2F.S16 R0, R4 ;  /* 0x0000000400007306 */ /* 0x004e240000101400 */
[----:B0-----:R-:W-:Y:S01]  /*3830*/  F2FP.BF16.F32.PACK_AB R0, RZ, R0 ;  /* 0x00000000ff00723e */ /* 0x001fe200000010ff */
[----:B------:R-:W-:Y:S06]  /*3840*/  BRA `(.L_x_7627) ;  /* 0x0000000c00607947 */ /* 0x000fec0003800000 */
.L_x_7629:
        /* <DEDUP_REMOVED lines=9> */
.L_x_7636:
[----:B------:R-:W2:Y:S02]  /*38e0*/  LDG.E.U16 R0, desc[UR36][R4.64] ;  /* 0x0000002404007981 */ /* 0x000ea4000c1e1500 */
[----:B--2---:R-:W-:-:S05]  /*38f0*/  HADD2.F32 R0, -RZ, R0.H0_H0 ;  /* 0x20000000ff007230 */ /* 0x004fca0000004100 */
[----:B------:R-:W-:Y:S01]  /*3900*/  F2FP.BF16.F32.PACK_AB R0, RZ, R0 ;  /* 0x00000000ff00723e */ /* 0x000fe200000010ff */
[----:B------:R-:W-:Y:S06]  /*3910*/  BRA `(.L_x_7627) ;  /* 0x0000000c002c7947 */ /* 0x000fec0003800000 */
.L_x_7635:
        /* <DEDUP_REMOVED lines=9> */
.L_x_7638:
[----:B------:R-:W2:Y:S02]  /*39b0*/  LDG.E.U16 R4, desc[UR36][R4.64] ;  /* 0x0000002404047981 */ /* 0x000ea4000c1e1500 */
[----:B--2---:R-:W-:-:S05]  /*39c0*/  HADD2.F32 R0, -RZ, R4.H0_H0 ;  /* 0x20000004ff007230 */ /* 0x004fca0000004100 */
[----:B------:R-:W-:Y:S01]  /*39d0*/  F2FP.BF16.F32.PACK_AB R0, RZ, R0 ;  /* 0x00000000ff00723e */ /* 0x000fe200000010ff */
[----:B------:R-:W-:Y:S06]  /*39e0*/  BRA `(.L_x_7627) ;  /* 0x0000000800f87947 */ /* 0x000fec0003800000 */
.L_x_7637:
        /* <DEDUP_REMOVED lines=12> */
.L_x_7628:
        /* <DEDUP_REMOVED lines=13> */
.L_x_7641:
        /* <DEDUP_REMOVED lines=12> */
.L_x_7640:
        /* <DEDUP_REMOVED lines=27> */
.L_x_7643:
        /* <DEDUP_REMOVED lines=14> */
.L_x_7642:
[----:B------:R1:W5:Y:S01]  /*3ed0*/  LDG.E.U16 R0, desc[UR36][R4.64] ;  /* 0x0000002404007981 */ /* 0x000362000c1e1500 */
[----:B------:R-:W-:Y:S05]  /*3ee0*/  BRA `(.L_x_7627) ;  /* 0x0000000400b87947 */ /* 0x000fea0003800000 */
.L_x_7639:
        /* <DEDUP_REMOVED lines=12> */
.L_x_7646:
        /* <DEDUP_REMOVED lines=21> */
.L_x_7650:
[----:B------:R-:W-:Y:S05]  /*4100*/  BSYNC.RECONVERGENT B1 ;  /* 0x0000000000017941 */ /* 0x000fea0003800200 */
.L_x_7649:
[----:B------:R-:W-:Y:S01]  /*4110*/  IMAD.SHL.U32 R0, R0, 0x100000, RZ ;  /* 0x0010000000007824 */ /* 0x000fe200078e00ff */
[----:B------:R-:W-:-:S04]  /*4120*/  LEA R3, R3, 0x3b800000, 0x17 ;  /* 0x3b80000003037811 */ /* 0x000fc800078eb8ff */
[----:B------:R-:W-:-:S07]  /*4130*/  LOP3.LUT R0, R3, R0, R7, 0xfe, !PT ;  /* 0x0000000003007212 */ /* 0x000fce00078efe07 */
.L_x_7648:
[----:B------:R-:W-:Y:S05]  /*4140*/  BSYNC.RECONVERGENT B0 ;  /* 0x0000000000007941 */ /* 0x000fea0003800200 */
.L_x_7647:
[----:B------:R-:W-:Y:S01]  /*4150*/  F2FP.BF16.F32.PACK_AB R0, RZ, R0 ;  /* 0x00000000ff00723e */ /* 0x000fe200000010ff */
[----:B------:R-:W-:Y:S06]  /*4160*/  BRA `(.L_x_7627) ;  /* 0x0000000400187947 */ /* 0x000fec0003800000 */
.L_x_7645:
        /* <DEDUP_REMOVED lines=21> */
.L_x_7654:
[----:B------:R-:W-:Y:S05]  /*42c0*/  BSYNC.RECONVERGENT B1 ;  /* 0x0000000000017941 */ /* 0x000fea0003800200 */
.L_x_7653:
[----:B------:R-:W-:Y:S01]  /*42d0*/  IMAD.SHL.U32 R0, R0, 0x200000, RZ ;  /* 0x0020000000007824 */ /* 0x000fe200078e00ff */
[----:B------:R-:W-:-:S04]  /*42e0*/  LEA R3, R3, 0x37800000, 0x17 ;  /* 0x3780000003037811 */ /* 0x000fc800078eb8ff */
[----:B------:R-:W-:-:S07]  /*42f0*/  LOP3.LUT R0, R3, R0, R7, 0xfe, !PT ;  /* 0x0000000003007212 */ /* 0x000fce00078efe07 */
.L_x_7652:
[----:B------:R-:W-:Y:S05]  /*4300*/  BSYNC.RECONVERGENT B0 ;  /* 0x0000000000007941 */ /* 0x000fea0003800200 */
.L_x_7651:
[----:B------:R-:W-:Y:S01]  /*4310*/  F2FP.BF16.F32.PACK_AB R0, RZ, R0 ;  /* 0x00000000ff00723e */ /* 0x000fe200000010ff */
[----:B------:R-:W-:Y:S06]  /*4320*/  BRA `(.L_x_7627) ;  /* 0x0000000000a87947 */ /* 0x000fec0003800000 */
.L_x_7644:
        /* <DEDUP_REMOVED lines=14> */
.L_x_7658:
[----:B------:R-:W-:Y:S05]  /*4410*/  BSYNC.RECONVERGENT B0 ;  /* 0x0000000000007941 */ /* 0x000fea0003800200 */
.L_x_7657:
[----:B------:R-:W-:Y:S01]  /*4420*/  F2FP.BF16.F32.PACK_AB R0, RZ, R0 ;  /* 0x00000000ff00723e */ /* 0x000fe200000010ff */
[----:B------:R-:W-:Y:S06]  /*4430*/  BRA `(.L_x_7627) ;  /* 0x0000000000647947 */ /* 0x000fec0003800000 */
.L_x_7632:
        /* <DEDUP_REMOVED lines=16> */
.L_x_7659:
[----:B------:R-:W-:Y:S01]  /*4540*/  PRMT R0, RZ, 0x7610, R0 ;  /* 0x00007610ff007816 */ /* 0x000fe20000000000 */
[----:B------:R-:W-:Y:S06]  /*4550*/  BRA `(.L_x_7627) ;  /* 0x00000000001c7947 */ /* 0x000fec0003800000 */
.L_x_7656:
[----:B------:R-:W2:Y:S02]  /*4560*/  LDG.E.64 R4, desc[UR36][R4.64] ;  /* 0x0000002404047981 */ /* 0x000ea4000c1e1b00 */
[----:B--2---:R-:W0:Y:S02]  /*4570*/  I2F.U64 R0, R4 ;  /* 0x0000000400007312 */ /* 0x004e240000301000 */
[----:B0-----:R-:W-:Y:S01]  /*4580*/  F2FP.BF16.F32.PACK_AB R0, RZ, R0 ;  /* 0x00000000ff00723e */ /* 0x001fe200000010ff */
[----:B------:R-:W-:Y:S06]  /*4590*/  BRA `(.L_x_7627) ;  /* 0x00000000000c7947 */ /* 0x000fec0003800000 */
.L_x_7655:
[----:B------:R-:W2:Y:S02]  /*45a0*/  LDG.E R4, desc[UR36][R4.64] ;  /* 0x0000002404047981 */ /* 0x000ea4000c1e1900 */
[----:B--2---:R-:W-:-:S04]  /*45b0*/  I2FP.F32.U32 R0, R4 ;  /* 0x0000000400007245 */ /* 0x004fc80000201000 */
[----:B------:R-:W-:-:S07]  /*45c0*/  F2FP.BF16.F32.PACK_AB R0, RZ, R0 ;  /* 0x00000000ff00723e */ /* 0x000fce00000010ff */
.L_x_7627:
[----:B------:R-:W-:Y:S05]  /*45d0*/  BSYNC.RECONVERGENT B6 ;  /* 0x0000000000067941 */ /* 0x000fea0003800200 */
.L_x_7626:
        /* <DEDUP_REMOVED lines=43> */
[----:B------:R-:W-:-:S06]  /*4890*/  FMUL.FTZ R3, R3, R4 ;  /* 0x0000000403037220 */ /* 0x000fcc0000410000 */
[----:B------:R-:W0:Y:S02]  /*48a0*/  F2F.BF16.F32 R3, R3 ;  /* 0x0000000300037304 */ /* 0x000e240000202000 */
.L_x_7661:
[----:B------:R-:W-:Y:S05]  /*48b0*/  BSYNC.RECONVERGENT B0 ;  /* 0x0000000000007941 */ /* 0x000fea0003800200 */
.L_x_7660:
        /* <DEDUP_REMOVED lines=33> */
[----:B------:R-:W-:-:S04]  /*4ad0*/  FMUL.FTZ R5, R18, 0.5 ;  /* 0x3f00000012057820 */ /* 0x000fc80000410000 */
[----:B------:R-:W-:-:S04]  /*4ae0*/  FADD.FTZ R4, R6, 1 ;  /* 0x3f80000006047421 */ /* 0x000fc80000010000 */
[----:B------:R-:W-:-:S04]  /*4af0*/  FMUL.FTZ R4, R4, R5 ;  /* 0x0000000504047220 */ /* 0x000fc80000410000 */
[----:B------:R1:W3:Y:S03]  /*4b00*/  F2F.BF16.F32 R22, R4 ;  /* 0x0000000400167304 */ /* 0x0002e60000202000 */
.L_x_7663:
[----:B------:R-:W-:Y:S05]  /*4b10*/  BSYNC.RECONVERGENT B0 ;  /* 0x0000000000007941 */ /* 0x000fea0003800200 */
.L_x_7662:
[----:B------:R-:W-:Y:S04]  /*4b20*/  BSSY.RECONVERGENT B0, `(.L_x_7664) ;  /* 0x0000025000007945 */ /* 0x000fe80003800200 */
[----:B------:R-:W-:Y:S05]  /*4b30*/  @P0 BRA `(.L_x_7665) ;  /* 0x00000000008c0947 */ /* 0x000fea0003800000 */
[----:B-----5:R-:W-:Y:S02]  /*4b40*/  IMAD.U32 R24, R24, 0x10000, RZ ;  /* 0x0001000018187824 */ /* 0x020fe400078e00ff */
[----:B------:R-:W-:Y:S02]  /*4b50*/  IMAD.MOV.U32 R6, RZ, RZ, 0x38eb4c3a ;  /* 0x38eb4c3aff067424 */ /* 0x000fe400078e00ff */
[----:B-1----:R-:W-:Y:S01]  /*4b60*/  FMUL.FTZ R4, R24, 0.70710676908493041992 ;  /* 0x3f3504f318047820 */ /* 0x002fe20000410000 */
        /* <DEDUP_REMOVED lines=31> */
[----:B------:R4:W1:Y:S03]  /*4d60*/  F2F.BF16.F32 R18, R4 ;  /* 0x0000000400127304 */ /* 0x0008660000202000 */
.L_x_7665:
[----:B------:R-:W-:Y:S05]  /*4d70*/  BSYNC.RECONVERGENT B0 ;  /* 0x0000000000007941 */ /* 0x000fea0003800200 */
.L_x_7664:
[----:B------:R-:W-:Y:S04]  /*4d80*/  BSSY.RECONVERGENT B0, `(.L_x_7666) ;  /* 0x0000025000007945 */ /* 0x000fe80003800200 */
[----:B------:R-:W-:Y:S05]  /*4d90*/  @P1 BRA `(.L_x_7667) ;  /* 0x00000000008c1947 */ /* 0x000fea0003800000 */
[----:B-1--45:R-:W-:Y:S02]  /*4da0*/  IMAD.U32 R4, R0, 0x10000, RZ ;  /* 0x0001000000047824 */ /* 0x032fe400078e00ff */
        /* <DEDUP_REMOVED lines=33> */
[----:B------:R1:W4:Y:S03]  /*4fc0*/  F2F.BF16.F32 R19, R0 ;  /* 0x0000000000137304 */ /* 0x0003260000202000 */
.L_x_7667:
[----:B------:R-:W-:Y:S05]  /*4fd0*/  BSYNC.RECONVERGENT B0 ;  /* 0x0000000000007941 */ /* 0x000fea0003800200 */
.L_x_7666:
[----:B------:R-:W-:Y:S04]  /*4fe0*/  BSSY.RECONVERGENT B6, `(.L_x_7668) ;  /* 0x000010e000067945 */ /* 0x000fe80003800200 */
[----:B------:R-:W-:Y:S05]  /*4ff0*/  @P2 BRA `(.L_x_7669) ;  /* 0x0000001000302947 */ /* 0x000fea0003800000 */
[----:B------:R-:W0:Y:S01]  /*5000*/  LDCU UR4, c[0x0][0x3a8] ;  /* 0x00007500ff0477ac */ /* 0x000e220008000800 */
[----:B------:R-:W3:Y:S01]  /*5010*/  LDC.64 R8, c[0x0][0x388] ;  /* 0x0000e200ff087b82 */ /* 0x000ee20000000a00 */
[----:B-1---5:R-:W-:Y:S01]  /*5020*/  IMAD R0, R2, 0x200, R25 ;  /* 0x0000020002007824 */ /* 0x022fe200078e0219 */
[----:B--2-4-:R-:W-:-:S03]  /*5030*/  PRMT R4, R17, 0x9910, RZ ;  /* 0x0000991011047816 */ /* 0x014fc600000000ff */
[----:B0-----:R-:W-:Y:S02]  /*5040*/  IMAD R5, R0, UR4, RZ ;  /* 0x0000000400057c24 */ /* 0x001fe4000f8e02ff */
[----:B------:R-:W-:-:S05]  /*5050*/  IMAD.MOV.U32 R0, RZ, RZ, R4 ;  /* 0x000000ffff007224 */ /* 0x000fca00078e0004 */
[----:B------:R-:W-:Y:S02]  /*5060*/  ISETP.GT.AND P0, PT, R0, 0x9, PT ;  /* 0x000000090000780c */ /* 0x000fe40003f04270 */
[----:B---3--:R-:W-:-:S05]  /*5070*/  IADD3 R8, P1, PT, R5, R8, RZ ;  /* 0x0000000805087210 */ /* 0x008fca0007f3e0ff */
        /* <DEDUP_REMOVED lines=15> */
.L_x_7673:
[----:B------:R-:W-:Y:S02]  /*5170*/  IMAD.U32 R5, R3, 0x10000, RZ ;  /* 0x0001000003057824 */ /* 0x000fe400078e00ff */
[----:B------:R-:W-:-:S04]  /*5180*/  IMAD.MOV.U32 R25, RZ, RZ, R23 ;  /* 0x000000ffff197224 */ /* 0x000fc800078e0017 */
[----:B------:R-:W0:Y:S02]  /*5190*/  F2I.S64.TRUNC R4, R5 ;  /* 0x0000000500047311 */ /* 0x000e24000020d900 */
[----:B0-----:R0:W-:Y:S01]  /*51a0*/  STG.E.U8 desc[UR36][R8.64], R4 ;  /* 0x0000000408007986 */ /* 0x0011e2000c101124 */
[----:B------:R-:W-:Y:S05]  /*51b0*/  BRA `(.L_x_7669) ;  /* 0x0000000c00c07947 */ /* 0x000fea0003800000 */
.L_x_7672:
        /* <DEDUP_REMOVED lines=11> */
.L_x_7676:
[----:B------:R-:W-:Y:S02]  /*5270*/  IMAD.U32 R3, R3, 0x10000, RZ ;  /* 0x0001000003037824 */ /* 0x000fe400078e00ff */
[----:B------:R-:W-:-:S04]  /*5280*/  IMAD.MOV.U32 R25, RZ, RZ, R23 ;  /* 0x000000ffff197224 */ /* 0x000fc800078e0017 */
[----:B------:R-:W0:Y:S02]  /*5290*/  F2I.FTZ.TRUNC.NTZ R3, R3 ;  /* 0x0000000300037305 */ /* 0x000e24000021f100 */
[----:B0-----:R0:W-:Y:S01]  /*52a0*/  STG.E desc[UR36][R8.64], R3 ;  /* 0x0000000308007986 */ /* 0x0011e2000c101924 */
[----:B------:R-:W-:Y:S05]  /*52b0*/  BRA `(.L_x_7669) ;  /* 0x0000000c00807947 */ /* 0x000fea0003800000 */
.L_x_7675:
[----:B------:R-:W-:Y:S02]  /*52c0*/  IMAD.U32 R3, R3, 0x10000, RZ ;  /* 0x0001000003037824 */ /* 0x000fe400078e00ff */
[----:B------:R-:W-:-:S04]  /*52d0*/  IMAD.MOV.U32 R25, RZ, RZ, R23 ;  /* 0x000000ffff197224 */ /* 0x000fc800078e0017 */
[----:B------:R-:W0:Y:S02]  /*52e0*/  F2I.FTZ.TRUNC.NTZ R3, R3 ;  /* 0x0000000300037305 */ /* 0x000e24000021f100 */
[----:B0-----:R0:W-:Y:S01]  /*52f0*/  STG.E.U16 desc[UR36][R8.64], R3 ;  /* 0x0000000308007986 */ /* 0x0011e2000c101524 */
[----:B------:R-:W-:Y:S05]  /*5300*/  BRA `(.L_x_7669) ;  /* 0x0000000c006c7947 */ /* 0x000fea0003800000 */
.L_x_7671:
        /* <DEDUP_REMOVED lines=10> */
.L_x_7678:
[----:B------:R-:W-:Y:S02]  /*53b0*/  IMAD.U32 R0, R3, 0x10000, RZ ;  /* 0x0001000003007824 */ /* 0x000fe400078e00ff */
[----:B------:R-:W-:-:S03]  /*53c0*/  IMAD.MOV.U32 R25, RZ, RZ, R23 ;  /* 0x000000ffff197224 */ /* 0x000fc600078e0017 */
[----:B------:R-:W-:-:S05]  /*53d0*/  F2FP.F16.F32.PACK_AB R0, RZ, R0 ;  /* 0x00000000ff00723e */ /* 0x000fca00000000ff */
[----:B------:R0:W-:Y:S01]  /*53e0*/  STG.E.U16 desc[UR36][R8.64], R0 ;  /* 0x0000000008007986 */ /* 0x0001e2000c101524 */
[----:B------:R-:W-:Y:S05]  /*53f0*/  BRA `(.L_x_7669) ;  /* 0x0000000c00307947 */ /* 0x000fea0003800000 */
.L_x_7677:
        /* <DEDUP_REMOVED lines=11> */
.L_x_7680:
[----:B------:R-:W-:Y:S02]  /*54b0*/  IMAD.U32 R3, R3, 0x10000, RZ ;  /* 0x0001000003037824 */ /* 0x000fe400078e00ff */
[----:B------:R-:W-:-:S03]  /*54c0*/  IMAD.MOV.U32 R25, RZ, RZ, R23 ;  /* 0x000000ffff197224 */ /* 0x000fc600078e0017 */
[----:B------:R-:W-:-:S04]  /*54d0*/  F2FP.F16.F32.PACK_AB R3, RZ, R3 ;  /* 0x00000003ff03723e */ /* 0x000fc800000000ff */
[----:B------:R-:W-:-:S05]  /*54e0*/  PRMT R3, R3, 0x5410, RZ ;  /* 0x0000541003037816 */ /* 0x000fca00000000ff */
[----:B------:R0:W-:Y:S01]  /*54f0*/  STG.E desc[UR36][R8.64], R3 ;  /* 0x0000000308007986 */ /* 0x0001e2000c101924 */
[----:B------:R-:W-:Y:S05]  /*5500*/  BRA `(.L_x_7669) ;  /* 0x0000000800ec7947 */ /* 0x000fea0003800000 */
.L_x_7679:
[----:B------:R-:W-:Y:S02]  /*5510*/  IMAD.U32 R4, R3, 0x10000, RZ ;  /* 0x0001000003047824 */ /* 0x000fe400078e00ff */
[----:B------:R-:W-:Y:S02]  /*5520*/  IMAD.MOV.U32 R25, RZ, RZ, R23 ;  /* 0x000000ffff197224 */ /* 0x000fe400078e0017 */
[----:B------:R-:W-:-:S06]  /*5530*/  FMUL.FTZ R4, R4, 1 ;  /* 0x3f80000004047820 */ /* 0x000fcc0000410000 */
[----:B------:R-:W0:Y:S02]  /*5540*/  F2F.F64.F32 R4, R4 ;  /* 0x0000000400047310 */ /* 0x000e240000201800 */
[----:B0-----:R0:W-:Y:S01]  /*5550*/  STG.E.64 desc[UR36][R8.64], R4 ;  /* 0x0000000408007986 */ /* 0x0011e2000c101b24 */
[----:B------:R-:W-:Y:S05]  /*5560*/  BRA `(.L_x_7669) ;  /* 0x0000000800d47947 */ /* 0x000fea0003800000 */
.L_x_7670:
        /* <DEDUP_REMOVED lines=14> */
.L_x_7683:
[----:B------:R-:W-:Y:S01]  /*5650*/  IMAD.U32 R3, R3, 0x10000, RZ ;  /* 0x0001000003037824 */ /* 0x000fe200078e00ff */
[----:B------:R-:W-:Y:S01]  /*5660*/  CS2R R6, SRZ ;  /* 0x0000000000067805 */ /* 0x000fe2000001ff00 */
[----:B------:R-:W-:Y:S02]  /*5670*/  IMAD.MOV.U32 R25, RZ, RZ, R23 ;  /* 0x000000ffff197224 */ /* 0x000fe400078e0017 */
[----:B------:R-:W-:-:S04]  /*5680*/  FMUL.FTZ R3, R3, 1 ;  /* 0x3f80000003037820 */ /* 0x000fc80000410000 */
[----:B------:R-:W0:Y:S02]  /*5690*/  F2F.F64.F32 R4, R3 ;  /* 0x0000000300047310 */ /* 0x000e240000201800 */
[----:B0-----:R0:W-:Y:S01]  /*56a0*/  STG.E.128 desc[UR36][R8.64], R4 ;  /* 0x0000000408007986 */ /* 0x0011e2000c101d24 */
[----:B------:R-:W-:Y:S05]  /*56b0*/  BRA `(.L_x_7669) ;  /* 0x0000000800807947 */ /* 0x000fea0003800000 */
.L_x_7682:
        /* <DEDUP_REMOVED lines=19> */
.L_x_7687:
[----:B------:R-:W-:Y:S05]  /*57f0*/  BSYNC.RECONVERGENT B0 ;  /* 0x0000000000007941 */ /* 0x000fea0003800200 */
.L_x_7686:
[----:B------:R-:W-:Y:S01]  /*5800*/  LOP3.LUT R5, R0, 0x80, R5, 0xf8, !PT ;  /* 0x0000008000057812 */ /* 0x000fe200078ef805 */
[----:B------:R-:W-:-:S04]  /*5810*/  IMAD.MOV.U32 R25, RZ, RZ, R23 ;  /* 0x000000ffff197224 */ /* 0x000fc800078e0017 */
[----:B------:R0:W-:Y:S01]  /*5820*/  STG.E.U8 desc[UR36][R8.64], R5 ;  /* 0x0000000508007986 */ /* 0x0001e2000c101124 */
[----:B------:R-:W-:Y:S05]  /*5830*/  BRA `(.L_x_7669) ;  /* 0x0000000800207947 */ /* 0x000fea0003800000 */
.L_x_7685:
        /* <DEDUP_REMOVED lines=15> */
.L_x_7689:
[----:B------:R-:W-:Y:S05]  /*5930*/  BSYNC.RECONVERGENT B0 ;  /* 0x0000000000007941 */ /* 0x000fea0003800200 */
.L_x_7688:
[----:B------:R-:W-:Y:S01]  /*5940*/  LOP3.LUT R5, R0, 0x80, R5, 0xf8, !PT ;  /* 0x0000008000057812 */ /* 0x000fe200078ef805 */
[----:B------:R-:W-:-:S04]  /*5950*/  IMAD.MOV.U32 R25, RZ, RZ, R23 ;  /* 0x000000ffff197224 */ /* 0x000fc800078e0017 */
[----:B------:R0:W-:Y:S01]  /*5960*/  STG.E.U8 desc[UR36][R8.64], R5 ;  /* 0x0000000508007986 */ /* 0x0001e2000c101124 */
[----:B------:R-:W-:Y:S05]  /*5970*/  BRA `(.L_x_7669) ;  /* 0x0000000400d07947 */ /* 0x000fea0003800000 */
.L_x_7684:
[----:B------:R0:W-:Y:S01]  /*5980*/  STG.E.U16 desc[UR36][R8.64], R3 ;  /* 0x0000000308007986 */ /* 0x0001e2000c101524 */
[----:B------:R-:W-:Y:S01]  /*5990*/  IMAD.MOV.U32 R25, RZ, RZ, R23 ;  /* 0x000000ffff197224 */ /* 0x000fe200078e0017 */
[----:B------:R-:W-:Y:S06]  /*59a0*/  BRA `(.L_x_7669) ;  /* 0x0000000400c47947 */ /* 0x000fec0003800000 */
.L_x_7681:
        /* <DEDUP_REMOVED lines=13> */
.L_x_7692:
        /* <DEDUP_REMOVED lines=13> */
.L_x_7695:
[----:B------:R-:W-:-:S04]  /*5b50*/  SHF.R.U32.HI R0, RZ, 0x14, R3 ;  /* 0x00000014ff007819 */ /* 0x000fc80000011603 */
[----:B------:R-:W-:-:S04]  /*5b60*/  LOP3.LUT R0, R0, 0x1, RZ, 0xc0, !PT ;  /* 0x0000000100007812 */ /* 0x000fc800078ec0ff */
[----:B------:R-:W-:-:S04]  /*5b70*/  IADD3 R0, PT, PT, R3, 0x487ffff, R0 ;  /* 0x0487ffff03007810 */ /* 0x000fc80007ffe000 */
[----:B------:R-:W-:-:S04]  /*5b80*/  SHF.R.U32.HI R0, RZ, 0x14, R0 ;  /* 0x00000014ff007819 */ /* 0x000fc80000011600 */
[----:B------:R-:W-:-:S07]  /*5b90*/  LOP3.LUT R0, R0, 0xff, RZ, 0xc0, !PT ;  /* 0x000000ff00007812 */ /* 0x000fce00078ec0ff */
.L_x_7696:
[----:B------:R-:W-:-:S04]  /*5ba0*/  SHF.R.U32.HI R3, RZ, 0x18, R3 ;  /* 0x00000018ff037819 */ /* 0x000fc80000011603 */
[----:B------:R-:W-:-:S04]  /*5bb0*/  LOP3.LUT R0, R0, 0x80, R3, 0xf8, !PT ;  /* 0x0000008000007812 */ /* 0x000fc800078ef803 */
[----:B------:R-:W-:-:S07]  /*5bc0*/  PRMT R4, R0, 0x7610, R4 ;  /* 0x0000761000047816 */ /* 0x000fce0000000004 */
.L_x_7694:
[----:B------:R-:W-:Y:S05]  /*5bd0*/  BSYNC.RECONVERGENT B0 ;  /* 0x0000000000007941 */ /* 0x000fea0003800200 */
.L_x_7693:
[----:B------:R0:W-:Y:S01]  /*5be0*/  STG.E.U8 desc[UR36][R8.64], R4 ;  /* 0x0000000408007986 */ /* 0x0001e2000c101124 */
[----:B------:R-:W-:Y:S01]  /*5bf0*/  IMAD.MOV.U32 R25, RZ, RZ, R23 ;  /* 0x000000ffff197224 */ /* 0x000fe200078e0017 */
[----:B------:R-:W-:Y:S06]  /*5c00*/  BRA `(.L_x_7669) ;  /* 0x00000004002c7947 */ /* 0x000fec0003800000 */
.L_x_7691:
        /* <DEDUP_REMOVED lines=13> */
.L_x_7699:
[----:B------:R-:W-:-:S04]  /*5ce0*/  SHF.R.U32.HI R0, RZ, 0x15, R3 ;  /* 0x00000015ff007819 */ /* 0x000fc80000011603 */
[----:B------:R-:W-:-:S04]  /*5cf0*/  LOP3.LUT R0, R0, 0x1, RZ, 0xc0, !PT ;  /* 0x0000000100007812 */ /* 0x000fc800078ec0ff */
[----:B------:R-:W-:-:S04]  /*5d00*/  IADD3 R0, PT, PT, R3, 0x88fffff, R0 ;  /* 0x088fffff03007810 */ /* 0x000fc80007ffe000 */
[----:B------:R-:W-:-:S04]  /*5d10*/  SHF.R.U32.HI R0, RZ, 0x15, R0 ;  /* 0x00000015ff007819 */ /* 0x000fc80000011600 */
[----:B------:R-:W-:-:S07]  /*5d20*/  LOP3.LUT R0, R0, 0xff, RZ, 0xc0, !PT ;  /* 0x000000ff00007812 */ /* 0x000fce00078ec0ff */
.L_x_7700:
[----:B------:R-:W-:-:S04]  /*5d30*/  SHF.R.U32.HI R3, RZ, 0x18, R3 ;  /* 0x00000018ff037819 */ /* 0x000fc80000011603 */
[----:B------:R-:W-:-:S04]  /*5d40*/  LOP3.LUT R0, R0, 0x80, R3, 0xf8, !PT ;  /* 0x0000008000007812 */ /* 0x000fc800078ef803 */
[----:B------:R-:W-:-:S07]  /*5d50*/  PRMT R4, R0, 0x7610, R4 ;  /* 0x0000761000047816 */ /* 0x000fce0000000004 */
.L_x_7698:
[----:B------:R-:W-:Y:S05]  /*5d60*/  BSYNC.RECONVERGENT B0 ;  /* 0x0000000000007941 */ /* 0x000fea0003800200 */
.L_x_7697:
[----:B------:R0:W-:Y:S01]  /*5d70*/  STG.E.U8 desc[UR36][R8.64], R4 ;  /* 0x0000000408007986 */ /* 0x0001e2000c101124 */
[----:B------:R-:W-:Y:S01]  /*5d80*/  IMAD.MOV.U32 R25, RZ, RZ, R23 ;  /* 0x000000ffff197224 */ /* 0x000fe200078e0017 */
[----:B------:R-:W-:Y:S06]  /*5d90*/  BRA `(.L_x_7669) ;  /* 0x0000000000c87947 */ /* 0x000fec0003800000 */
.L_x_7690:
[----:B------:R-:W-:-:S13]  /*5da0*/  ISETP.NE.AND P0, PT, R0, 0x1c, PT ;  /* 0x0000001c0000780c */ /* 0x000fda0003f05270 */
[----:B------:R-:W-:Y:S05]  /*5db0*/  @!P0 BRA `(.L_x_7701) ;  /* 0x0000000000b08947 */ /* 0x000fea0003800000 */
[----:B------:R-:W-:-:S13]  /*5dc0*/  ISETP.NE.AND P0, PT, R0, 0x1d, PT ;  /* 0x0000001d0000780c */ /* 0x000fda0003f05270 */
[----:B------:R-:W-:Y:S05]  /*5dd0*/  @!P0 BRA `(.L_x_7702) ;  /* 0x0000000000948947 */ /* 0x000fea0003800000 */
[----:B------:R-:W-:-:S13]  /*5de0*/  ISETP.NE.AND P0, PT, R0, 0x2c, PT ;  /* 0x0000002c0000780c */ /* 0x000fda0003f05270 */
[----:B------:R-:W-:Y:S05]  /*5df0*/  @!P0 BRA `(.L_x_7703) ;  /* 0x0000000000488947 */ /* 0x000fea0003800000 */
.L_x_7674:
        /* <DEDUP_REMOVED lines=16> */
.L_x_7704:
[----:B------:R-:W-:Y:S01]  /*5f00*/  IMAD.MOV.U32 R25, RZ, RZ, R23 ;  /* 0x000000ffff197224 */ /* 0x000fe200078e0017 */
[----:B------:R-:W-:Y:S06]  /*5f10*/  BRA `(.L_x_7669) ;  /* 0x0000000000687947 */ /* 0x000fec0003800000 */
.L_x_7703:
        /* <DEDUP_REMOVED lines=17> */
.L_x_7702:
[----:B------:R-:W-:Y:S02]  /*6030*/  IMAD.U32 R4, R3, 0x10000, RZ ;  /* 0x0001000003047824 */ /* 0x000fe400078e00ff */
[----:B------:R-:W-:-:S04]  /*6040*/  IMAD.MOV.U32 R25, RZ, RZ, R23 ;  /* 0x000000ffff197224 */ /* 0x000fc800078e0017 */
[----:B------:R-:W0:Y:S02]  /*6050*/  F2I.U64.TRUNC R4, R4 ;  /* 0x0000000400047311 */ /* 0x000e24000020d800 */
[----:B0-----:R0:W-:Y:S01]  /*6060*/  STG.E.64 desc[UR36][R8.64], R4 ;  /* 0x0000000408007986 */ /* 0x0011e2000c101b24 */
[----:B------:R-:W-:Y:S05]  /*6070*/  BRA `(.L_x_7669) ;  /* 0x0000000000107947 */ /* 0x000fea0003800000 */
.L_x_7701:
[----:B------:R-:W-:Y:S02]  /*6080*/  IMAD.U32 R3, R3, 0x10000, RZ ;  /* 0x0001000003037824 */ /* 0x000fe400078e00ff */
[----:B------:R-:W-:-:S04]  /*6090*/  IMAD.MOV.U32 R25, RZ, RZ, R23 ;  /* 0x000000ffff197224 */ /* 0x000fc800078e0017 */
[----:B------:R-:W0:Y:S02]  /*60a0*/  F2I.FTZ.U32.TRUNC.NTZ R3, R3 ;  /* 0x0000000300037305 */ /* 0x000e24000021f000 */
[----:B0-----:R0:W-:Y:S02]  /*60b0*/  STG.E desc[UR36][R8.64], R3 ;  /* 0x0000000308007986 */ /* 0x0011e4000c101924 */
.L_x_7669:
[----:B------:R-:W-:Y:S05]  /*60c0*/  BSYNC.RECONVERGENT B6 ;  /* 0x0000000000067941 */ /* 0x000fea0003800200 */
.L_x_7668:
[----:B------:R-:W-:Y:S01]  /*60d0*/  ISETP.GE.AND P0, PT, R25, R16, PT ;  /* 0x000000101900720c */ /* 0x000fe20003f06270 */
[----:B------:R-:W-:-:S12]  /*60e0*/  BSSY.RECONVERGENT B6, `(.L_x_7705) ;  /* 0x00001f0000067945 */ /* 0x000fd80003800200 */
[----:B------:R-:W-:Y:S05]  /*60f0*/  @P0 BRA `(.L_x_7706) ;  /* 0x0000001c00b80947 */ /* 0x000fea0003800000 */
[----:B------:R-:W3:Y:S01]  /*6100*/  LDCU UR4, c[0x0][0x3a8] ;  /* 0x00007500ff0477ac */ /* 0x000ee20008000800 */
[----:B0-----:R-:W0:Y:S01]  /*6110*/  LDC.64 R8, c[0x0][0x388] ;  /* 0x0000e200ff087b82 */ /* 0x001e220000000a00 */
[----:B-1---5:R-:W-:Y:S01]  /*6120*/  IMAD R0, R2, 0x200, R25 ;  /* 0x0000020002007824 */ /* 0x022fe200078e0219 */
[----:B--2-4-:R-:W-:-:S03]  /*6130*/  PRMT R4, R17, 0x9910, RZ ;  /* 0x0000991011047816 */ /* 0x014fc600000000ff */
        /* <DEDUP_REMOVED lines=18> */
.L_x_7710:
[----:B------:R-:W-:-:S06]  /*6260*/  IMAD.U32 R5, R22, 0x10000, RZ ;  /* 0x0001000016057824 */ /* 0x000fcc00078e00ff */
[----:B------:R-:W0:Y:S02]  /*6270*/  F2I.S64.TRUNC R4, R5 ;  /* 0x0000000500047311 */ /* 0x000e24000020d900 */
[----:B0-----:R3:W-:Y:S01]  /*6280*/  STG.E.U8 desc[UR36][R8.64], R4 ;  /* 0x0000000408007986 */ /* 0x0017e2000c101124 */
[----:B------:R-:W-:Y:S05]  /*6290*/  BRA `(.L_x_7712) ;  /* 0x0000000c006c7947 */ /* 0x000fea0003800000 */
.L_x_7709:
        /* <DEDUP_REMOVED lines=10> */
.L_x_7714:
[----:B------:R-:W-:-:S04]  /*6340*/  IMAD.U32 R22, R22, 0x10000, RZ ;  /* 0x0001000016167824 */ /* 0x000fc800078e00ff */
[----:B------:R-:W0:Y:S02]  /*6350*/  F2I.FTZ.TRUNC.NTZ R3, R22 ;  /* 0x0000001600037305 */ /* 0x000e24000021f100 */
[----:B0-----:R2:W-:Y:S01]  /*6360*/  STG.E desc[UR36][R8.64], R3 ;  /* 0x0000000308007986 */ /* 0x0015e2000c101924 */
[----:B------:R-:W-:Y:S05]  /*6370*/  BRA `(.L_x_7712) ;  /* 0x0000000c00347947 */ /* 0x000fea0003800000 */
.L_x_7713:
[----:B------:R-:W-:-:S04]  /*6380*/  IMAD.U32 R22, R22, 0x10000, RZ ;  /* 0x0001000016167824 */ /* 0x000fc800078e00ff */
[----:B------:R-:W0:Y:S02]  /*6390*/  F2I.FTZ.TRUNC.NTZ R3, R22 ;  /* 0x0000001600037305 */ /* 0x000e24000021f100 */
[----:B0-----:R0:W-:Y:S01]  /*63a0*/  STG.E.U16 desc[UR36][R8.64], R3 ;  /* 0x0000000308007986 */ /* 0x0011e2000c101524 */
[----:B------:R-:W-:Y:S05]  /*63b0*/  BRA `(.L_x_7712) ;  /* 0x0000000c00247947 */ /* 0x000fea0003800000 */
.L_x_7708:
        /* <DEDUP_REMOVED lines=9> */
.L_x_7716:
[----:B------:R-:W-:-:S05]  /*6450*/  IMAD.U32 R0, R22, 0x10000, RZ ;  /* 0x0001000016007824 */ /* 0x000fca00078e00ff */
[----:B------:R-:W-:-:S05]  /*6460*/  F2FP.F16.F32.PACK_AB R0, RZ, R0 ;  /* 0x00000000ff00723e */ /* 0x000fca00000000ff */
[----:B------:R0:W-:Y:S01]  /*6470*/  STG.E.U16 desc[UR36][R8.64], R0 ;  /* 0x0000000008007986 */ /* 0x0001e2000c101524 */
[----:B------:R-:W-:Y:S05]  /*6480*/  BRA `(.L_x_7712) ;  /* 0x0000000800f07947 */ /* 0x000fea0003800000 */
.L_x_7715:
        /* <DEDUP_REMOVED lines=10> */
.L_x_7718:
[----:B------:R-:W-:-:S05]  /*6530*/  IMAD.U32 R22, R22, 0x10000, RZ ;  /* 0x0001000016167824 */ /* 0x000fca00078e00ff */
[----:B------:R-:W-:-:S04]  /*6540*/  F2FP.F16.F32.PACK_AB R3, RZ, R22 ;  /* 0x00000016ff03723e */ /* 0x000fc800000000ff */
[----:B------:R-:W-:-:S05]  /*6550*/  PRMT R3, R3, 0x5410, RZ ;  /* 0x0000541003037816 */ /* 0x000fca00000000ff */
[----:B------:R0:W-:Y:S01]  /*6560*/  STG.E desc[UR36][R8.64], R3 ;  /* 0x0000000308007986 */ /* 0x0001e2000c101924 */
[----:B------:R-:W-:Y:S05]  /*6570*/  BRA `(.L_x_7712) ;  /* 0x0000000800b47947 */ /* 0x000fea0003800000 */
.L_x_7717:
[----:B------:R-:W-:-:S04]  /*6580*/  IMAD.U32 R4, R22, 0x10000, RZ ;  /* 0x0001000016047824 */ /* 0x000fc800078e00ff */
[----:B------:R-:W-:-:S06]  /*6590*/  FMUL.FTZ R4, R4, 1 ;  /* 0x3f80000004047820 */ /* 0x000fcc0000410000 */
[----:B------:R-:W0:Y:S02]  /*65a0*/  F2F.F64.F32 R4, R4 ;  /* 0x0000000400047310 */ /* 0x000e240000201800 */
[----:B0-----:R0:W-:Y:S01]  /*65b0*/  STG.E.64 desc[UR36][R8.64], R4 ;  /* 0x0000000408007986 */ /* 0x0011e2000c101b24 */
[----:B------:R-:W-:Y:S05]  /*65c0*/  BRA `(.L_x_7712) ;  /* 0x0000000800a07947 */ /* 0x000fea0003800000 */
.L_x_7707:
        /* <DEDUP_REMOVED lines=14> */
.L_x_7722:
        /* <DEDUP_REMOVED lines=17> */
.L_x_7725:
[----:B------:R-:W-:-:S04]  /*67c0*/  SHF.R.U32.HI R3, RZ, 0x18, R5 ;  /* 0x00000018ff037819 */ /* 0x000fc80000011605 */
[----:B------:R-:W-:-:S04]  /*67d0*/  LOP3.LUT R0, R0, 0x80, R3, 0xf8, !PT ;  /* 0x0000008000007812 */ /* 0x000fc800078ef803 */
[----:B------:R-:W-:-:S07]  /*67e0*/  PRMT R4, R0, 0x7610, R4 ;  /* 0x0000761000047816 */ /* 0x000fce0000000004 */
.L_x_7724:
[----:B------:R-:W-:Y:S05]  /*67f0*/  BSYNC.RECONVERGENT B0 ;  /* 0x0000000000007941 */ /* 0x000fea0003800200 */
.L_x_7723:
[----:B------:R0:W-:Y:S01]  /*6800*/  STG.E.U8 desc[UR36][R8.64], R4 ;  /* 0x0000000408007986 */ /* 0x0001e2000c101124 */
[----:B------:R-:W-:Y:S05]  /*6810*/  BRA `(.L_x_7712) ;  /* 0x00000008000c7947 */ /* 0x000fea0003800000 */
.L_x_7721:
        /* <DEDUP_REMOVED lines=17> */
.L_x_7728:
[----:B------:R-:W-:-:S04]  /*6930*/  SHF.R.U32.HI R3, RZ, 0x18, R5 ;  /* 0x00000018ff037819 */ /* 0x000fc80000011605 */
[----:B------:R-:W-:-:S04]  /*6940*/  LOP3.LUT R0, R0, 0x80, R3, 0xf8, !PT ;  /* 0x0000008000007812 */ /* 0x000fc800078ef803 */
[----:B------:R-:W-:-:S07]  /*6950*/  PRMT R4, R0, 0x7610, R4 ;  /* 0x0000761000047816 */ /* 0x000fce0000000004 */
.L_x_7727:
[----:B------:R-:W-:Y:S05]  /*6960*/  BSYNC.RECONVERGENT B0 ;  /* 0x0000000000007941 */ /* 0x000fea0003800200 */
.L_x_7726:
[----:B------:R0:W-:Y:S01]  /*6970*/  STG.E.U8 desc[UR36][R8.64], R4 ;  /* 0x0000000408007986 */ /* 0x0001e2000c101124 */
[----:B------:R-:W-:Y:S05]  /*6980*/  BRA `(.L_x_7712) ;  /* 0x0000000400b07947 */ /* 0x000fea0003800000 */
.L_x_7720:
        /* <DEDUP_REMOVED lines=22> */
.L_x_7730:
[----:B------:R-:W-:-:S06]  /*6af0*/  IMAD.U32 R4, R22, 0x10000, RZ ;  /* 0x0001000016047824 */ /* 0x000fcc00078e00ff */
[----:B------:R-:W0:Y:S02]  /*6b00*/  F2I.U64.TRUNC R4, R4 ;  /* 0x0000000400047311 */ /* 0x000e24000020d800 */
[----:B0-----:R0:W-:Y:S01]  /*6b10*/  STG.E.64 desc[UR36][R8.64], R4 ;  /* 0x0000000408007986 */ /* 0x0011e2000c101b24 */
[----:B------:R-:W-:Y:S05]  /*6b20*/  BRA `(.L_x_7712) ;  /* 0x0000000400487947 */ /* 0x000fea0003800000 */
.L_x_7729:
[----:B------:R-:W-:-:S04]  /*6b30*/  IMAD.U32 R22, R22, 0x10000, RZ ;  /* 0x0001000016167824 */ /* 0x000fc800078e00ff */
[----:B------:R-:W0:Y:S02]  /*6b40*/  F2I.FTZ.U32.TRUNC.NTZ R3, R22 ;  /* 0x0000001600037305 */ /* 0x000e24000021f000 */
[----:B0-----:R0:W-:Y:S01]  /*6b50*/  STG.E desc[UR36][R8.64], R3 ;  /* 0x0000000308007986 */ /* 0x0011e2000c101924 */
[----:B------:R-:W-:Y:S05]  /*6b60*/  BRA `(.L_x_7712) ;  /* 0x0000000400387947 */ /* 0x000fea0003800000 */
.L_x_7719:
        /* <DEDUP_REMOVED lines=11> */
.L_x_7732:
[----:B------:R-:W-:Y:S01]  /*6c20*/  IMAD.U32 R22, R22, 0x10000, RZ ;  /* 0x0001000016167824 */ /* 0x000fe200078e00ff */
[----:B------:R-:W-:-:S03]  /*6c30*/  CS2R R6, SRZ ;  /* 0x0000000000067805 */ /* 0x000fc6000001ff00 */
[----:B------:R-:W-:-:S06]  /*6c40*/  FMUL.FTZ R4, R22, 1 ;  /* 0x3f80000016047820 */ /* 0x000fcc0000410000 */
[----:B------:R-:W0:Y:S02]  /*6c50*/  F2F.F64.F32 R4, R4 ;  /* 0x0000000400047310 */ /* 0x000e240000201800 */
[----:B0-----:R0:W-:Y:S01]  /*6c60*/  STG.E.128 desc[UR36][R8.64], R4 ;  /* 0x0000000408007986 */ /* 0x0011e2000c101d24 */
[----:B------:R-:W-:Y:S05]  /*6c70*/  BRA `(.L_x_7712) ;  /* 0x0000000000f47947 */ /* 0x000fea0003800000 */
.L_x_7731:
[----:B------:R-:W-:-:S13]  /*6c80*/  ISETP.NE.AND P0, PT, R0, 0xf, PT ;  /* 0x0000000f0000780c */ /* 0x000fda0003f05270 */
[----:B------:R-:W-:Y:S05]  /*6c90*/  @!P0 BRA `(.L_x_7733) ;  /* 0x0000000000e88947 */ /* 0x000fea0003800000 */
[----:B------:R-:W-:-:S13]  /*6ca0*/  ISETP.NE.AND P0, PT, R0, 0x17, PT ;  /* 0x000000170000780c */ /* 0x000fda0003f05270 */
[----:B------:R-:W-:Y:S05]  /*6cb0*/  @!P0 BRA `(.L_x_7734) ;  /* 0x0000000000908947 */ /* 0x000fea0003800000 */
[----:B------:R-:W-:-:S13]  /*6cc0*/  ISETP.NE.AND P0, PT, R0, 0x18, PT ;  /* 0x000000180000780c */ /* 0x000fda0003f05270 */
[----:B------:R-:W-:Y:S05]  /*6cd0*/  @!P0 BRA `(.L_x_7735) ;  /* 0x0000000000448947 */ /* 0x000fea0003800000 */
.L_x_7711:
        /* <DEDUP_REMOVED lines=16> */
.L_x_7736:
[----:B------:R-:W-:Y:S05]  /*6de0*/  BRA `(.L_x_7712) ;  /* 0x0000000000987947 */ /* 0x000fea0003800000 */
.L_x_7735:
        /* <DEDUP_REMOVED lines=13> */
.L_x_7738:
[----:B------:R-:W-:Y:S05]  /*6ec0*/  BSYNC.RECONVERGENT B0 ;  /* 0x0000000000007941 */ /* 0x000fea0003800200 */
.L_x_7737:
[----:B------:R-:W-:-:S05]  /*6ed0*/  LOP3.LUT R3, R0, 0x80, R3, 0xf8, !PT ;  /* 0x0000008000037812 */ /* 0x000fca00078ef803 */
[----:B------:R0:W-:Y:S01]  /*6ee0*/  STG.E.U8 desc[UR36][R8.64], R3 ;  /* 0x0000000308007986 */ /* 0x0001e2000c101124 */
[----:B------:R-:W-:Y:S05]  /*6ef0*/  BRA `(.L_x_7712) ;  /* 0x0000000000547947 */ /* 0x000fea0003800000 */
.L_x_7734:
        /* <DEDUP_REMOVED lines=12> */
.L_x_7740:
[----:B------:R-:W-:Y:S01]  /*6fc0*/  IMAD.MOV.U32 R0, RZ, RZ, 0x7f ;  /* 0x0000007fff007424 */ /* 0x000fe200078e00ff */
[----:B------:R-:W-:-:S04]  /*6fd0*/  ISETP.GT.U32.AND P0, PT, R4, 0x7f800000, PT ;  /* 0x7f8000000400780c */ /* 0x000fc80003f04070 */
[----:B------:R-:W-:-:S09]  /*6fe0*/  SEL R0, R0, 0x7c, P0 ;  /* 0x0000007c00007807 */ /* 0x000fd20000000000 */
.L_x_7741:
[----:B------:R-:W-:Y:S05]  /*6ff0*/  BSYNC.RECONVERGENT B0 ;  /* 0x0000000000007941 */ /* 0x000fea0003800200 */
.L_x_7739:
[----:B------:R-:W-:-:S04]  /*7000*/  SHF.R.U32.HI R3, RZ, 0x18, R3 ;  /* 0x00000018ff037819 */ /* 0x000fc80000011603 */
[----:B------:R-:W-:-:S05]  /*7010*/  LOP3.LUT R3, R0, 0x80, R3, 0xf8, !PT ;  /* 0x0000008000037812 */ /* 0x000fca00078ef803 */
[----:B------:R0:W-:Y:S01]  /*7020*/  STG.E.U8 desc[UR36][R8.64], R3 ;  /* 0x0000000308007986 */ /* 0x0001e2000c101124 */
[----:B------:R-:W-:Y:S05]  /*7030*/  BRA `(.L_x_7712) ;  /* 0x0000000000047947 */ /* 0x000fea0003800000 */
.L_x_7733:
[----:B------:R0:W-:Y:S02]  /*7040*/  STG.E.U16 desc[UR36][R8.64], R22 ;  /* 0x0000001608007986 */ /* 0x0001e4000c101524 */
.L_x_7712:
        /* <DEDUP_REMOVED lines=25> */
.L_x_7745:
[----:B------:R-:W-:-:S06]  /*71e0*/  IMAD.U32 R5, R18, 0x10000, RZ ;  /* 0x0001000012057824 */ /* 0x000fcc00078e00ff */
[----:B------:R-:W0:Y:S02]  /*71f0*/  F2I.S64.TRUNC R4, R5 ;  /* 0x0000000500047311 */ /* 0x000e24000020d900 */
[----:B0-----:R0:W-:Y:S01]  /*7200*/  STG.E.U8 desc[UR36][R8.64], R4 ;  /* 0x0000000408007986 */ /* 0x0011e2000c101124 */
[----:B------:R-:W-:Y:S05]  /*7210*/  BRA `(.L_x_7747) ;  /* 0x0000000c006c7947 */ /* 0x000fea0003800000 */
.L_x_7744:
        /* <DEDUP_REMOVED lines=10> */
.L_x_7749:
[----:B------:R-:W-:-:S04]  /*72c0*/  IMAD.U32 R18, R18, 0x10000, RZ ;  /* 0x0001000012127824 */ /* 0x000fc800078e00ff */
[----:B------:R-:W0:Y:S02]  /*72d0*/  F2I.FTZ.TRUNC.NTZ R3, R18 ;  /* 0x0000001200037305 */ /* 0x000e24000021f100 */
[----:B0-----:R0:W-:Y:S01]  /*72e0*/  STG.E desc[UR36][R8.64], R3 ;  /* 0x0000000308007986 */ /* 0x0011e2000c101924 */
[----:B------:R-:W-:Y:S05]  /*72f0*/  BRA `(.L_x_7747) ;  /* 0x0000000c00347947 */ /* 0x000fea0003800000 */
.L_x_7748:
[----:B------:R-:W-:-:S04]  /*7300*/  IMAD.U32 R18, R18, 0x10000, RZ ;  /* 0x0001000012127824 */ /* 0x000fc800078e00ff */
[----:B------:R-:W0:Y:S02]  /*7310*/  F2I.FTZ.TRUNC.NTZ R3, R18 ;  /* 0x0000001200037305 */ /* 0x000e24000021f100 */
[----:B0-----:R0:W-:Y:S01]  /*7320*/  STG.E.U16 desc[UR36][R8.64], R3 ;  /* 0x0000000308007986 */ /* 0x0011e2000c101524 */
[----:B------:R-:W-:Y:S05]  /*7330*/  BRA `(.L_x_7747) ;  /* 0x0000000c00247947 */ /* 0x000fea0003800000 */
.L_x_7743:
        /* <DEDUP_REMOVED lines=9> */
.L_x_7751:
[----:B------:R-:W-:-:S05]  /*73d0*/  IMAD.U32 R0, R18, 0x10000, RZ ;  /* 0x0001000012007824 */ /* 0x000fca00078e00ff */
[----:B------:R-:W-:-:S05]  /*73e0*/  F2FP.F16.F32.PACK_AB R0, RZ, R0 ;  /* 0x00000000ff00723e */ /* 0x000fca00000000ff */
[----:B------:R0:W-:Y:S01]  /*73f0*/  STG.E.U16 desc[UR36][R8.64], R0 ;  /* 0x0000000008007986 */ /* 0x0001e2000c101524 */
[----:B------:R-:W-:Y:S05]  /*7400*/  BRA `(.L_x_7747) ;  /* 0x0000000800f07947 */ /* 0x000fea0003800000 */
.L_x_7750:
        /* <DEDUP_REMOVED lines=10> */
.L_x_7753:
[----:B------:R-:W-:-:S05]  /*74b0*/  IMAD.U32 R18, R18, 0x10000, RZ ;  /* 0x0001000012127824 */ /* 0x000fca00078e00ff */
[----:B------:R-:W-:-:S04]  /*74c0*/  F2FP.F16.F32.PACK_AB R3, RZ, R18 ;  /* 0x00000012ff03723e */ /* 0x000fc800000000ff */
[----:B------:R-:W-:-:S05]  /*74d0*/  PRMT R3, R3, 0x5410, RZ ;  /* 0x0000541003037816 */ /* 0x000fca00000000ff */
[----:B------:R0:W-:Y:S01]  /*74e0*/  STG.E desc[UR36][R8.64], R3 ;  /* 0x0000000308007986 */ /* 0x0001e2000c101924 */
[----:B------:R-:W-:Y:S05]  /*74f0*/  BRA `(.L_x_7747) ;  /* 0x0000000800b47947 */ /* 0x000fea0003800000 */
.L_x_7752:
[----:B------:R-:W-:-:S04]  /*7500*/  IMAD.U32 R4, R18, 0x10000, RZ ;  /* 0x0001000012047824 */ /* 0x000fc800078e00ff */
[----:B------:R-:W-:-:S06]  /*7510*/  FMUL.FTZ R4, R4, 1 ;  /* 0x3f80000004047820 */ /* 0x000fcc0000410000 */
[----:B------:R-:W0:Y:S02]  /*7520*/  F2F.F64.F32 R4, R4 ;  /* 0x0000000400047310 */ /* 0x000e240000201800 */
[----:B0-----:R0:W-:Y:S01]  /*7530*/  STG.E.64 desc[UR36][R8.64], R4 ;  /* 0x0000000408007986 */ /* 0x0011e2000c101b24 */
[----:B------:R-:W-:Y:S05]  /*7540*/  BRA `(.L_x_7747) ;  /* 0x0000000800a07947 */ /* 0x000fea0003800000 */
.L_x_7742:
        /* <DEDUP_REMOVED lines=14> */
.L_x_7757:
        /* <DEDUP_REMOVED lines=17> */
.L_x_7760:
[----:B------:R-:W-:-:S04]  /*7740*/  SHF.R.U32.HI R3, RZ, 0x18, R5 ;  /* 0x00000018ff037819 */ /* 0x000fc80000011605 */
[----:B------:R-:W-:-:S04]  /*7750*/  LOP3.LUT R0, R0, 0x80, R3, 0xf8, !PT ;  /* 0x0000008000007812 */ /* 0x000fc800078ef803 */
[----:B------:R-:W-:-:S07]  /*7760*/  PRMT R4, R0, 0x7610, R4 ;  /* 0x0000761000047816 */ /* 0x000fce0000000004 */
.L_x_7759:
[----:B------:R-:W-:Y:S05]  /*7770*/  BSYNC.RECONVERGENT B0 ;  /* 0x0000000000007941 */ /* 0x000fea0003800200 */
.L_x_7758:
[----:B------:R0:W-:Y:S01]  /*7780*/  STG.E.U8 desc[UR36][R8.64], R4 ;  /* 0x0000000408007986 */ /* 0x0001e2000c101124 */
[----:B------:R-:W-:Y:S05]  /*7790*/  BRA `(.L_x_7747) ;  /* 0x00000008000c7947 */ /* 0x000fea0003800000 */
.L_x_7756:
        /* <DEDUP_REMOVED lines=17> */
.L_x_7763:
[----:B------:R-:W-:-:S04]  /*78b0*/  SHF.R.U32.HI R3, RZ, 0x18, R5 ;  /* 0x00000018ff037819 */ /* 0x000fc80000011605 */
[----:B------:R-:W-:-:S04]  /*78c0*/  LOP3.LUT R0, R0, 0x80, R3, 0xf8, !PT ;  /* 0x0000008000007812 */ /* 0x000fc800078ef803 */
[----:B------:R-:W-:-:S07]  /*78d0*/  PRMT R4, R0, 0x7610, R4 ;  /* 0x0000761000047816 */ /* 0x000fce0000000004 */
.L_x_7762:
[----:B------:R-:W-:Y:S05]  /*78e0*/  BSYNC.RECONVERGENT B0 ;  /* 0x0000000000007941 */ /* 0x000fea0003800200 */
.L_x_7761:
[----:B------:R0:W-:Y:S01]  /*78f0*/  STG.E.U8 desc[UR36][R8.64], R4 ;  /* 0x0000000408007986 */ /* 0x0001e2000c101124 */
[----:B------:R-:W-:Y:S05]  /*7900*/  BRA `(.L_x_7747) ;  /* 0x0000000400b07947 */ /* 0x000fea0003800000 */
.L_x_7755:
        /* <DEDUP_REMOVED lines=22> */
.L_x_7765:
[----:B------:R-:W-:-:S06]  /*7a70*/  IMAD.U32 R4, R18, 0x10000, RZ ;  /* 0x0001000012047824 */ /* 0x000fcc00078e00ff */
[----:B------:R-:W0:Y:S02]  /*7a80*/  F2I.U64.TRUNC R4, R4 ;  /* 0x0000000400047311 */ /* 0x000e24000020d800 */
[----:B0-----:R0:W-:Y:S01]  /*7a90*/  STG.E.64 desc[UR36][R8.64], R4 ;  /* 0x0000000408007986 */ /* 0x0011e2000c101b24 */
[----:B------:R-:W-:Y:S05]  /*7aa0*/  BRA `(.L_x_7747) ;  /* 0x0000000400487947 */ /* 0x000fea0003800000 */
.L_x_7764:
[----:B------:R-:W-:-:S04]  /*7ab0*/  IMAD.U32 R18, R18, 0x10000, RZ ;  /* 0x0001000012127824 */ /* 0x000fc800078e00ff */
[----:B------:R-:W0:Y:S02]  /*7ac0*/  F2I.FTZ.U32.TRUNC.NTZ R3, R18 ;  /* 0x0000001200037305 */ /* 0x000e24000021f000 */
[----:B0-----:R0:W-:Y:S01]  /*7ad0*/  STG.E desc[UR36][R8.64], R3 ;  /* 0x0000000308007986 */ /* 0x0011e2000c101924 */
[----:B------:R-:W-:Y:S05]  /*7ae0*/  BRA `(.L_x_7747) ;  /* 0x0000000400387947 */ /* 0x000fea0003800000 */
.L_x_7754:
        /* <DEDUP_REMOVED lines=11> */
.L_x_7767:
[----:B------:R-:W-:Y:S01]  /*7ba0*/  IMAD.U32 R18, R18, 0x10000, RZ ;  /* 0x0001000012127824 */ /* 0x000fe200078e00ff */
[----:B------:R-:W-:-:S03]  /*7bb0*/  CS2R R6, SRZ ;  /* 0x0000000000067805 */ /* 0x000fc6000001ff00 */
[----:B------:R-:W-:-:S06]  /*7bc0*/  FMUL.FTZ R4, R18, 1 ;  /* 0x3f80000012047820 */ /* 0x000fcc0000410000 */
[----:B------:R-:W0:Y:S02]  /*7bd0*/  F2F.F64.F32 R4, R4 ;  /* 0x0000000400047310 */ /* 0x000e240000201800 */
[----:B0-----:R4:W-:Y:S01]  /*7be0*/  STG.E.128 desc[UR36][R8.64], R4 ;  /* 0x0000000408007986 */ /* 0x0019e2000c101d24 */
[----:B------:R-:W-:Y:S05]  /*7bf0*/  BRA `(.L_x_7747) ;  /* 0x0000000000f47947 */ /* 0x000fea0003800000 */
.L_x_7766:
[----:B------:R-:W-:-:S13]  /*7c00*/  ISETP.NE.AND P0, PT, R0, 0xf, PT ;  /* 0x0000000f0000780c */ /* 0x000fda0003f05270 */
[----:B------:R-:W-:Y:S05]  /*7c10*/  @!P0 BRA `(.L_x_7768) ;  /* 0x0000000000e88947 */ /* 0x000fea0003800000 */
[----:B------:R-:W-:-:S13]  /*7c20*/  ISETP.NE.AND P0, PT, R0, 0x17, PT ;  /* 0x000000170000780c */ /* 0x000fda0003f05270 */
[----:B------:R-:W-:Y:S05]  /*7c30*/  @!P0 BRA `(.L_x_7769) ;  /* 0x0000000000908947 */ /* 0x000fea0003800000 */
[----:B------:R-:W-:-:S13]  /*7c40*/  ISETP.NE.AND P0, PT, R0, 0x18, PT ;  /* 0x000000180000780c */ /* 0x000fda0003f05270 */
[----:B------:R-:W-:Y:S05]  /*7c50*/  @!P0 BRA `(.L_x_7770) ;  /* 0x0000000000448947 */ /* 0x000fea0003800000 */
.L_x_7746:
        /* <DEDUP_REMOVED lines=16> */
.L_x_7771:
[----:B------:R-:W-:Y:S05]  /*7d60*/  BRA `(.L_x_7747) ;  /* 0x0000000000987947 */ /* 0x000fea0003800000 */
.L_x_7770:
        /* <DEDUP_REMOVED lines=13> */
.L_x_7773:
[----:B------:R-:W-:Y:S05]  /*7e40*/  BSYNC.RECONVERGENT B0 ;  /* 0x0000000000007941 */ /* 0x000fea0003800200 */
.L_x_7772:
[----:B------:R-:W-:-:S05]  /*7e50*/  LOP3.LUT R3, R0, 0x80, R3, 0xf8, !PT ;  /* 0x0000008000037812 */ /* 0x000fca00078ef803 */
[----:B------:R1:W-:Y:S01]  /*7e60*/  STG.E.U8 desc[UR36][R8.64], R3 ;  /* 0x0000000308007986 */ /* 0x0003e2000c101124 */
[----:B------:R-:W-:Y:S05]  /*7e70*/  BRA `(.L_x_7747) ;  /* 0x0000000000547947 */ /* 0x000fea0003800000 */
.L_x_7769:
        /* <DEDUP_REMOVED lines=12> */
.L_x_7775:
[----:B------:R-:W-:Y:S01]  /*7f40*/  IMAD.MOV.U32 R0, RZ, RZ, 0x7f ;  /* 0x0000007fff007424 */ /* 0x000fe200078e00ff */
[----:B------:R-:W-:-:S04]  /*7f50*/  ISETP.GT.U32.AND P0, PT, R4, 0x7f800000, PT ;  /* 0x7f8000000400780c */ /* 0x000fc80003f04070 */
[----:B------:R-:W-:-:S09]  /*7f60*/  SEL R0, R0, 0x7c, P0 ;  /* 0x0000007c00007807 */ /* 0x000fd20000000000 */
.L_x_7776:
[----:B------:R-:W-:Y:S05]  /*7f70*/  BSYNC.RECONVERGENT B0 ;  /* 0x0000000000007941 */ /* 0x000fea0003800200 */
.L_x_7774:
[----:B------:R-:W-:-:S04]  /*7f80*/  SHF.R.U32.HI R3, RZ, 0x18, R3 ;  /* 0x00000018ff037819 */ /* 0x000fc80000011603 */
[----:B------:R-:W-:-:S05]  /*7f90*/  LOP3.LUT R3, R0, 0x80, R3, 0xf8, !PT ;  /* 0x0000008000037812 */ /* 0x000fca00078ef803 */
[----:B------:R2:W-:Y:S01]  /*7fa0*/  STG.E.U8 desc[UR36][R8.64], R3 ;  /* 0x0000000308007986 */ /* 0x0005e2000c101124 */
[----:B------:R-:W-:Y:S05]  /*7fb0*/  BRA `(.L_x_7747) ;  /* 0x0000000000047947 */ /* 0x000fea0003800000 */
.L_x_7768:
[----:B------:R0:W-:Y:S02]  /*7fc0*/  STG.E.U16 desc[UR36][R8.64], R18 ;  /* 0x0000001208007986 */ /* 0x0001e4000c101524 */
.L_x_7747:
[----:B------:R-:W-:-:S07]  /*7fd0*/  VIADD R25, R25, 0x80 ;  /* 0x0000008019197836 */ /* 0x000fce0000000000 */
.L_x_7706:
[----:B------:R-:W-:Y:S05]  /*7fe0*/  BSYNC.RECONVERGENT B6 ;  /* 0x0000000000067941 */ /* 0x000fea0003800200 */
.L_x_7705:
[----:B------:R-:W-:-:S13]  /*7ff0*/  ISETP.GE.AND P0, PT, R25, R16, PT ;  /* 0x000000101900720c */ /* 0x000fda0003f06270 */
[----:B------:R-:W-:Y:S05]  /*8000*/  @P0 EXIT ;  /* 0x000000000000094d */ /* 0x000fea0003800000 */
[----:B01-34-:R-:W0:Y:S01]  /*8010*/  LDC.64 R4, c[0x0][0x388] ;  /* 0x0000e200ff047b82 */ /* 0x01be220000000a00 */
        /* <DEDUP_REMOVED lines=20> */
.L_x_7780:
[----:B------:R-:W-:-:S06]  /*8160*/  IMAD.U32 R5, R19, 0x10000, RZ ;  /* 0x0001000013057824 */ /* 0x000fcc00078e00ff */
[----:B------:R-:W0:Y:S02]  /*8170*/  F2I.S64.TRUNC R4, R5 ;  /* 0x0000000500047311 */ /* 0x000e24000020d900 */
[----:B0-----:R-:W-:Y:S01]  /*8180*/  STG.E.U8 desc[UR36][R2.64], R4 ;  /* 0x0000000402007986 */ /* 0x001fe2000c101124 */
[----:B------:R-:W-:Y:S05]  /*8190*/  EXIT ;  /* 0x000000000000794d */ /* 0x000fea0003800000 */
.L_x_7779:
        /* <DEDUP_REMOVED lines=10> */
.L_x_7783:
[----:B------:R-:W-:-:S06]  /*8240*/  IMAD.U32 R19, R19, 0x10000, RZ ;  /* 0x0001000013137824 */ /* 0x000fcc00078e00ff */
[----:B------:R-:W0:Y:S02]  /*8250*/  F2I.FTZ.TRUNC.NTZ R19, R19 ;  /* 0x0000001300137305 */ /* 0x000e24000021f100 */
[----:B0-----:R-:W-:Y:S01]  /*8260*/  STG.E desc[UR36][R2.64], R19 ;  /* 0x0000001302007986 */ /* 0x001fe2000c101924 */
[----:B------:R-:W-:Y:S05]  /*8270*/  EXIT ;  /* 0x000000000000794d */ /* 0x000fea0003800000 */
.L_x_7782:
[----:B------:R-:W-:-:S06]  /*8280*/  IMAD.U32 R19, R19, 0x10000, RZ ;  /* 0x0001000013137824 */ /* 0x000fcc00078e00ff */
[----:B------:R-:W0:Y:S02]  /*8290*/  F2I.FTZ.TRUNC.NTZ R19, R19 ;  /* 0x0000001300137305 */ /* 0x000e24000021f100 */
[----:B0-----:R-:W-:Y:S01]  /*82a0*/  STG.E.U16 desc[UR36][R2.64], R19 ;  /* 0x0000001302007986 */ /* 0x001fe2000c101524 */
[----:B------:R-:W-:Y:S05]  /*82b0*/  EXIT ;  /* 0x000000000000794d */ /* 0x000fea0003800000 */
.L_x_7778:
        /* <DEDUP_REMOVED lines=9> */
.L_x_7785:
[----:B------:R-:W-:-:S05]  /*8350*/  IMAD.U32 R0, R19, 0x10000, RZ ;  /* 0x0001000013007824 */ /* 0x000fca00078e00ff */
[----:B------:R-:W-:-:S05]  /*8360*/  F2FP.F16.F32.PACK_AB R0, RZ, R0 ;  /* 0x00000000ff00723e */ /* 0x000fca00000000ff */
[----:B------:R-:W-:Y:S01]  /*8370*/  STG.E.U16 desc[UR36][R2.64], R0 ;  /* 0x0000000002007986 */ /* 0x000fe2000c101524 */
[----:B------:R-:W-:Y:S05]  /*8380*/  EXIT ;  /* 0x000000000000794d */ /* 0x000fea0003800000 */
.L_x_7784:
        /* <DEDUP_REMOVED lines=10> */
.L_x_7787:
[----:B------:R-:W-:-:S05]  /*8430*/  IMAD.U32 R19, R19, 0x10000, RZ ;  /* 0x0001000013137824 */ /* 0x000fca00078e00ff */
[----:B------:R-:W-:-:S04]  /*8440*/  F2FP.F16.F32.PACK_AB R5, RZ, R19 ;  /* 0x00000013ff05723e */ /* 0x000fc800000000ff */
[----:B------:R-:W-:-:S05]  /*8450*/  PRMT R5, R5, 0x5410, RZ ;  /* 0x0000541005057816 */ /* 0x000fca00000000ff */
[----:B------:R-:W-:Y:S01]  /*8460*/  STG.E desc[UR36][R2.64], R5 ;  /* 0x0000000502007986 */ /* 0x000fe2000c101924 */
[----:B------:R-:W-:Y:S05]  /*8470*/  EXIT ;  /* 0x000000000000794d */ /* 0x000fea0003800000 */
.L_x_7786:
[----:B------:R-:W-:-:S04]  /*8480*/  IMAD.U32 R4, R19, 0x10000, RZ ;  /* 0x0001000013047824 */ /* 0x000fc800078e00ff */
[----:B------:R-:W-:-:S06]  /*8490*/  FMUL.FTZ R4, R4, 1 ;  /* 0x3f80000004047820 */ /* 0x000fcc0000410000 */
[----:B------:R-:W0:Y:S02]  /*84a0*/  F2F.F64.F32 R4, R4 ;  /* 0x0000000400047310 */ /* 0x000e240000201800 */
[----:B0-----:R-:W-:Y:S01]  /*84b0*/  STG.E.64 desc[UR36][R2.64], R4 ;  /* 0x0000000402007986 */ /* 0x001fe2000c101b24 */
[----:B------:R-:W-:Y:S05]  /*84c0*/  EXIT ;  /* 0x000000000000794d */ /* 0x000fea0003800000 */
.L_x_7777:
        /* <DEDUP_REMOVED lines=14> */
.L_x_7791:
        /* <DEDUP_REMOVED lines=18> */
.L_x_7794:
[----:B------:R-:W-:-:S04]  /*86d0*/  SHF.R.U32.HI R5, RZ, 0x18, R5 ;  /* 0x00000018ff057819 */ /* 0x000fc80000011605 */
[----:B------:R-:W-:-:S07]  /*86e0*/  LOP3.LUT R0, R0, 0x80, R5, 0xf8, !PT ;  /* 0x0000008000007812 */ /* 0x000fce00078ef805 */
.L_x_7793:
[----:B------:R-:W-:Y:S05]  /*86f0*/  BSYNC.RECONVERGENT B0 ;  /* 0x0000000000007941 */ /* 0x000fea0003800200 */
.L_x_7792:
[----:B------:R-:W-:Y:S01]  /*8700*/  STG.E.U8 desc[UR36][R2.64], R0 ;  /* 0x0000000002007986 */ /* 0x000fe2000c101124 */
[----:B------:R-:W-:Y:S05]  /*8710*/  EXIT ;  /* 0x000000000000794d */ /* 0x000fea0003800000 */
.L_x_7790:
        /* <DEDUP_REMOVED lines=18> */
.L_x_7797:
[----:B------:R-:W-:-:S04]  /*8840*/  SHF.R.U32.HI R5, RZ, 0x18, R5 ;  /* 0x00000018ff057819 */ /* 0x000fc80000011605 */
[----:B------:R-:W-:-:S07]  /*8850*/  LOP3.LUT R0, R0, 0x80, R5, 0xf8, !PT ;  /* 0x0000008000007812 */ /* 0x000fce00078ef805 */
.L_x_7796:
[----:B------:R-:W-:Y:S05]  /*8860*/  BSYNC.RECONVERGENT B0 ;  /* 0x0000000000007941 */ /* 0x000fea0003800200 */
.L_x_7795:
[----:B------:R-:W-:Y:S01]  /*8870*/  STG.E.U8 desc[UR36][R2.64], R0 ;  /* 0x0000000002007986 */ /* 0x000fe2000c101124 */
[----:B------:R-:W-:Y:S05]  /*8880*/  EXIT ;  /* 0x000000000000794d */ /* 0x000fea0003800000 */
.L_x_7789:
        /* <DEDUP_REMOVED lines=22> */
.L_x_7799:
[----:B------:R-:W-:-:S06]  /*89f0*/  IMAD.U32 R4, R19, 0x10000, RZ ;  /* 0x0001000013047824 */ /* 0x000fcc00078e00ff */
[----:B------:R-:W0:Y:S02]  /*8a00*/  F2I.U64.TRUNC R4, R4 ;  /* 0x0000000400047311 */ /* 0x000e24000020d800 */
[----:B0-----:R-:W-:Y:S01]  /*8a10*/  STG.E.64 desc[UR36][R2.64], R4 ;  /* 0x0000000402007986 */ /* 0x001fe2000c101b24 */
[----:B------:R-:W-:Y:S05]  /*8a20*/  EXIT ;  /* 0x000000000000794d */ /* 0x000fea0003800000 */
.L_x_7798:
[----:B------:R-:W-:-:S06]  /*8a30*/  IMAD.U32 R19, R19, 0x10000, RZ ;  /* 0x0001000013137824 */ /* 0x000fcc00078e00ff */
[----:B------:R-:W0:Y:S02]  /*8a40*/  F2I.FTZ.U32.TRUNC.NTZ R19, R19 ;  /* 0x0000001300137305 */ /* 0x000e24000021f000 */
[----:B0-----:R-:W-:Y:S01]  /*8a50*/  STG.E desc[UR36][R2.64], R19 ;  /* 0x0000001302007986 */ /* 0x001fe2000c101924 */
[----:B------:R-:W-:Y:S05]  /*8a60*/  EXIT ;  /* 0x000000000000794d */ /* 0x000fea0003800000 */
.L_x_7788:
        /* <DEDUP_REMOVED lines=11> */
.L_x_7801:
[----:B------:R-:W-:Y:S01]  /*8b20*/  IMAD.U32 R19, R19, 0x10000, RZ ;  /* 0x0001000013137824 */ /* 0x000fe200078e00ff */
[----:B------:R-:W-:-:S03]  /*8b30*/  CS2R R6, SRZ ;  /* 0x0000000000067805 */ /* 0x000fc6000001ff00 */
[----:B------:R-:W-:-:S06]  /*8b40*/  FMUL.FTZ R4, R19, 1 ;  /* 0x3f80000013047820 */ /* 0x000fcc0000410000 */
[----:B------:R-:W0:Y:S02]  /*8b50*/  F2F.F64.F32 R4, R4 ;  /* 0x0000000400047310 */ /* 0x000e240000201800 */
[----:B0-----:R-:W-:Y:S01]  /*8b60*/  STG.E.128 desc[UR36][R2.64], R4 ;  /* 0x0000000402007986 */ /* 0x001fe2000c101d24 */
[----:B------:R-:W-:Y:S05]  /*8b70*/  EXIT ;  /* 0x000000000000794d */ /* 0x000fea0003800000 */
.L_x_7800:
[----:B------:R-:W-:-:S13]  /*8b80*/  ISETP.NE.AND P0, PT, R0, 0xf, PT ;  /* 0x0000000f0000780c */ /* 0x000fda0003f05270 */
[----:B------:R-:W-:Y:S05]  /*8b90*/  @!P0 BRA `(.L_x_7802) ;  /* 0x0000000000e88947 */ /* 0x000fea0003800000 */
[----:B------:R-:W-:-:S13]  /*8ba0*/  ISETP.NE.AND P0, PT, R0, 0x17, PT ;  /* 0x000000170000780c */ /* 0x000fda0003f05270 */
[----:B------:R-:W-:Y:S05]  /*8bb0*/  @!P0 BRA `(.L_x_7803) ;  /* 0x0000000000908947 */ /* 0x000fea0003800000 */
[----:B------:R-:W-:-:S13]  /*8bc0*/  ISETP.NE.AND P0, PT, R0, 0x18, PT ;  /* 0x000000180000780c */ /* 0x000fda0003f05270 */
[----:B------:R-:W-:Y:S05]  /*8bd0*/  @!P0 BRA `(.L_x_7804) ;  /* 0x0000000000448947 */ /* 0x000fea0003800000 */
.L_x_7781:
        /* <DEDUP_REMOVED lines=16> */
.L_x_7805:
[----:B------:R-:W-:Y:S05]  /*8ce0*/  EXIT ;  /* 0x000000000000794d */ /* 0x000fea0003800000 */
.L_x_7804:
        /* <DEDUP_REMOVED lines=13> */
.L_x_7807:
[----:B------:R-:W-:Y:S05]  /*8dc0*/  BSYNC.RECONVERGENT B0 ;  /* 0x0000000000007941 */ /* 0x000fea0003800200 */
.L_x_7806:
[----:B------:R-:W-:-:S05]  /*8dd0*/  LOP3.LUT R5, R0, 0x80, R5, 0xf8, !PT ;  /* 0x0000008000057812 */ /* 0x000fca00078ef805 */
[----:B------:R-:W-:Y:S01]  /*8de0*/  STG.E.U8 desc[UR36][R2.64], R5 ;  /* 0x0000000502007986 */ /* 0x000fe2000c101124 */
[----:B------:R-:W-:Y:S05]  /*8df0*/  EXIT ;  /* 0x000000000000794d */ /* 0x000fea0003800000 */
.L_x_7803:
        /* <DEDUP_REMOVED lines=12> */
.L_x_7809:
[----:B------:R-:W-:Y:S01]  /*8ec0*/  IMAD.MOV.U32 R0, RZ, RZ, 0x7f ;  /* 0x0000007fff007424 */ /* 0x000fe200078e00ff */
[----:B------:R-:W-:-:S04]  /*8ed0*/  ISETP.GT.U32.AND P0, PT, R4, 0x7f800000, PT ;  /* 0x7f8000000400780c */ /* 0x000fc80003f04070 */
[----:B------:R-:W-:-:S09]  /*8ee0*/  SEL R0, R0, 0x7c, P0 ;  /* 0x0000007c00007807 */ /* 0x000fd20000000000 */
.L_x_7810:
[----:B------:R-:W-:Y:S05]  /*8ef0*/  BSYNC.RECONVERGENT B0 ;  /* 0x0000000000007941 */ /* 0x000fea0003800200 */
.L_x_7808:
[----:B------:R-:W-:-:S04]  /*8f00*/  SHF.R.U32.HI R5, RZ, 0x18, R5 ;  /* 0x00000018ff057819 */ /* 0x000fc80000011605 */
[----:B------:R-:W-:-:S05]  /*8f10*/  LOP3.LUT R5, R0, 0x80, R5, 0xf8, !PT ;  /* 0x0000008000057812 */ /* 0x000fca00078ef805 */
[----:B------:R-:W-:Y:S01]  /*8f20*/  STG.E.U8 desc[UR36][R2.64], R5 ;  /* 0x0000000502007986 */ /* 0x000fe2000c101124 */
[----:B------:R-:W-:Y:S05]  /*8f30*/  EXIT ;  /* 0x000000000000794d */ /* 0x000fea0003800000 */
.L_x_7802:
[----:B------:R-:W-:Y:S01]  /*8f40*/  STG.E.U16 desc[UR36][R2.64], R19 ;  /* 0x0000001302007986 */ /* 0x000fe2000c101524 */
[----:B------:R-:W-:Y:S05]  /*8f50*/  EXIT ;  /* 0x000000000000794d */ /* 0x000fea0003800000 */
.L_x_7811:
        /* <DEDUP_REMOVED lines=10> */
.L_x_12415:


//--------------------- .text._ZN2at6native18elementwise_kernelILi128ELi4EZNS0_22gpu_kernel_impl_nocastIZZZNS0_18GeluCUDAKernelImplERNS_18TensorIteratorBaseENS0_8GeluTypeEENKUlvE0_clEvENKUlvE2_clEvEUlN3c108BFloat16EE_EEvS4_RKT_EUliE_EEviT1_ --------------------------
	.section	.text._ZN2at6native18elementwise_kernelILi128ELi4EZNS0_22gpu_kernel_impl_nocastIZZZNS0_18GeluCUDAKernelImplERNS_18TensorIteratorBaseENS0_8GeluTypeEENKUlvE0_clEvENKUlvE2_clEvEUlN3c108BFloat16EE_EEvS4_RKT_EUliE_EEviT1_,"ax",@progbits
	.align	128
        .global         _ZN2at6native18elementwise_kernelILi128ELi4EZNS0_22gpu_kernel_impl_nocastIZZZNS0_18GeluCUDAKernelImplERNS_18TensorIteratorBaseENS0_8GeluTypeEENKUlvE0_clEvENKUlvE2_clEvEUlN3c108BFloat16EE_EEvS4_RKT_EUliE_EEviT1_
        .type           _ZN2at6native18elementwise_kernelILi128ELi4EZNS0_22gpu_kernel_impl_nocastIZZZNS0_18GeluCUDAKernelImplERNS_18TensorIteratorBaseENS0_8GeluTypeEENKUlvE0_clEvENKUlvE2_clEvEUlN3c108BFloat16EE_EEvS4_RKT_EUliE_EEviT1_,@function
        .size           _ZN2at6native18elementwise_kernelILi128ELi4EZNS0_22gpu_kernel_impl_nocastIZZZNS0_18GeluCUDAKernelImplERNS_18TensorIteratorBaseENS0_8GeluTypeEENKUlvE0_clEvENKUlvE2_clEvEUlN3c108BFloat16EE_EEvS4_RKT_EUliE_EEviT1_,(.L_x_12416 - _ZN2at6native18elementwise_kernelILi128ELi4EZNS0_22gpu_kernel_impl_nocastIZZZNS0_18GeluCUDAKernelImplERNS_18TensorIteratorBaseENS0_8GeluTypeEENKUlvE0_clEvENKUlvE2_clEvEUlN3c108BFloat16EE_EEvS4_RKT_EUliE_EEviT1_)
        .other          _ZN2at6native18elementwise_kernelILi128ELi4EZNS0_22gpu_kernel_impl_nocastIZZZNS0_18GeluCUDAKernelImplERNS_18TensorIteratorBaseENS0_8GeluTypeEENKUlvE0_clEvENKUlvE2_clEvEUlN3c108BFloat16EE_EEvS4_RKT_EUliE_EEviT1_,@"STO_CUDA_ENTRY STV_DEFAULT"
_ZN2at6native18elementwise_kernelILi128ELi4EZNS0_22gpu_kernel_impl_nocastIZZZNS0_18GeluCUDAKernelImplERNS_18TensorIteratorBaseENS0_8GeluTypeEENKUlvE0_clEvENKUlvE2_clEvEUlN3c108BFloat16EE_EEvS4_RKT_EUliE_EEviT1_:
.text._ZN2at6native18elementwise_kernelILi128ELi4EZNS0_22gpu_kernel_impl_nocastIZZZNS0_18GeluCUDAKernelImplERNS_18TensorIteratorBaseENS0_8GeluTypeEENKUlvE0_clEvENKUlvE2_clEvEUlN3c108BFloat16EE_EEvS4_RKT_EUliE_EEviT1_:
        /* <DEDUP_REMOVED lines=15> */
[----:B0-----:R0:W2:Y:S01]  /*00f0*/  LDG.E.U16 R2, desc[UR6][R4.64] ;  /* 0x0000000604027981 */ /* 0x0010a2000c1e1500 */
[----:B------:R-:W-:Y:S01]  /*0100*/  HFMA2 R7, -RZ, RZ, 0.61474609375, 16.90625 ;  /* 0x38eb4c3aff077431 */ /* 0x000fe200000001ff */
[----:B------:R-:W-:Y:S01]  /*0110*/  MOV R9, 0x3aae005b ;  /* 0x3aae005b00097802 */ /* 0x000fe20000000f00 */
[----:B------:R-:W-:Y:S01]  /*0120*/  HFMA2 R8, -RZ, RZ, 1.0087890625, -0.000686168670654296875 ;  /* 0x3c09919fff087431 */ /* 0x000fe200000001ff */
        /* <DEDUP_REMOVED lines=16> */
[----:B------:R-:W-:Y:S02]  /*0230*/  IMAD.MOV.U32 R9, RZ, RZ, 0x3f210a14 ;  /* 0x3f210a14ff097424 */ /* 0x000fe400078e00ff */
[C---:B------:R-:W-:Y:S01]  /*0240*/  FFMA.FTZ R7, R6.reuse, R7, R8 ;  /* 0x0000000706077223 */ /* 0x040fe20000010008 */
[----:B------:R-:W-:Y:S01]  /*0250*/  FSEL R8, R5, -0.37612664699554443359, P0 ;  /* 0xbec093ac05087808 */ /* 0x000fe20000000000 */
[C---:B------:R-:W-:Y:S02]  /*0260*/  FADD.FTZ R5, -R6.reuse, -RZ ;  /* 0x800000ff06057221 */ /* 0x040fe40000010100 */
[----:B------:R-:W-:Y:S01]  /*0270*/  FFMA.FTZ R7, R6, R7, R4 ;  /* 0x0000000706077223 */ /* 0x000fe20000010004 */
[----:B------:R-:W-:-:S02]  /*0280*/  FSEL R4, R9, 0.12837915122509002686, P0 ;  /* 0x3e0375d309047808 */ /* 0x000fc40000000000 */
[----:B------:R-:W-:Y:S01]  /*0290*/  FSEL R5, R5, R0, P0 ;  /* 0x0000000005057208 */ /* 0x000fe20000000000 */
[----:B------:R-:W-:-:S04]  /*02a0*/  FFMA.FTZ R7, R6, R7, R8 ;  /* 0x0000000706077223 */ /* 0x000fc80000010008 */
[----:B------:R-:W-:-:S04]  /*02b0*/  FFMA.FTZ R4, R6, R7, R4 ;  /* 0x0000000706047223 */ /* 0x000fc80000010004 */
[----:B------:R-:W-:-:S04]  /*02c0*/  FFMA.FTZ R6, R4, R5, R5 ;  /* 0x0000000504067223 */ /* 0x000fc80000010005 */
[----:B------:R-:W0:Y:S02]  /*02d0*/  @P0 MUFU.EX2 R4, R6 ;  /* 0x0000000600040308 */ /* 0x000e240000000800 */
[----:B0-----:R-:W-:Y:S02]  /*02e0*/  @P0 FADD.FTZ R7, -R4, 1 ;  /* 0x3f80000004070421 */ /* 0x001fe40000010100 */
[----:B------:R-:W0:Y:S03]  /*02f0*/  LDC.64 R4, c[0x0][0x580] ;  /* 0x00016000ff047b82 */ /* 0x000e260000000a00 */
[----:B------:R-:W-:Y:S01]  /*0300*/  @P0 LOP3.LUT R6, R7, 0x80000000, R0, 0xb8, !PT ;  /* 0x8000000007060812 */ /* 0x000fe200078eb800 */
[----:B------:R-:W-:Y:S01]  /*0310*/  FMUL.FTZ R7, R2, 0.5 ;  /* 0x3f00000002077820 */ /* 0x000fe20000410000 */
[----:B------:R-:W-:-:S03]  /*0320*/  ISETP.GE.AND P0, PT, R3, UR4, PT ;  /* 0x0000000403007c0c */ /* 0x000fc6000bf06270 */
[----:B------:R-:W-:-:S04]  /*0330*/  FADD.FTZ R0, R6, 1 ;  /* 0x3f80000006007421 */ /* 0x000fc80000010000 */
[----:B------:R-:W-:-:S05]  /*0340*/  FMUL.FTZ R0, R0, R7 ;  /* 0x0000000700007220 */ /* 0x000fca0000410000 */
[----:B------:R-:W-:Y:S01]  /*0350*/  F2FP.BF16.F32.PACK_AB R0, RZ, R0 ;  /* 0x00000000ff00723e */ /* 0x000fe200000010ff */
[----:B------:R-:W-:Y:S05]  /*0360*/  @P0 BREAK.RELIABLE B1 ;  /* 0x0000000000010942 */ /* 0x000fea0003800100 */
[----:B0-----:R0:W-:Y:S01]  /*0370*/  STG.E.U16 desc[UR6][R4.64], R0 ;  /* 0x0000000004007986 */ /* 0x0011e2000c101506 */
[----:B------:R-:W-:Y:S05]  /*0380*/  @P0 BRA `(.L_x_7816) ;  /* 0x0000000400500947 */ /* 0x000fea0003800000 */
[----:B0-----:R-:W0:Y:S02]  /*0390*/  LDC.64 R4, c[0x0][0x588] ;  /* 0x00016200ff047b82 */ /* 0x001e240000000a00 */
[----:B0-----:R0:W2:Y:S01]  /*03a0*/  LDG.E.U16 R2, desc[UR6][R4.64] ;  /* 0x0000000604027981 */ /* 0x0010a2000c1e1500 */
[----:B------:R-:W-:Y:S02]  /*03b0*/  MOV R7, 0x38eb4c3a ;  /* 0x38eb4c3a00077802 */ /* 0x000fe40000000f00 */
[----:B------:R-:W-:Y:S02]  /*03c0*/  MOV R9, 0x3aae005b ;  /* 0x3aae005b00097802 */ /* 0x000fe40000000f00 */
[----:B------:R-:W-:Y:S02]  /*03d0*/  MOV R8, 0x3c09919f ;  /* 0x3c09919f00087802 */ /* 0x000fe40000000f00 */
[----:B------:R-:W-:Y:S02]  /*03e0*/  IADD3 R3, PT, PT, R3, 0x80, RZ ;  /* 0x0000008003037810 */ /* 0x000fe40007ffe0ff */
[----:B0-----:R-:W-:-:S02]  /*03f0*/  MOV R5, 0x3d24d99a ;  /* 0x3d24d99a00057802 */ /* 0x001fc40000000f00 */
[----:B--2---:R-:W-:-:S05]  /*0400*/  SHF.L.U32 R2, R2, 0x10, RZ ;  /* 0x0000001002027819 */ /* 0x004fca00000006ff */
[----:B------:R-:W-:-:S04]  /*0410*/  FMUL.FTZ R0, R2, 0.70710676908493041992 ;  /* 0x3f3504f302007820 */ /* 0x000fc80000410000 */
[C---:B------:R-:W-:Y:S01]  /*0420*/  FADD.FTZ R6, |R0|.reuse, -RZ ;  /* 0x800000ff00067221 */ /* 0x040fe20000010200 */
[----:B------:R-:W-:-:S04]  /*0430*/  FSETP.GE.FTZ.AND P0, PT, |R0|, 1.0029599666595458984, PT ;  /* 0x3f8060fe0000780b */ /* 0x000fc80003f16200 */
[----:B------:R-:W-:Y:S02]  /*0440*/  FSEL R7, R7, 8.4834944573231041431e-05, P0 ;  /* 0x38b1e96a07077808 */ /* 0x000fe40000000000 */
[----:B------:R-:W-:Y:S02]  /*0450*/  FSEL R9, -R9, -0.00082130916416645050049, P0 ;  /* 0xba574d2009097808 */ /* 0x000fe40000000100 */
[----:B------:R-:W-:Y:S02]  /*0460*/  FSEL R4, R8, 0.0052134888246655464172, P0 ;  /* 0x3baad5ea08047808 */ /* 0x000fe40000000000 */
[----:B------:R-:W-:Y:S01]  /*0470*/  FSEL R8, -R5, -0.026868773624300956726, P0 ;  /* 0xbcdc1be705087808 */ /* 0x000fe20000000100 */
[----:B------:R-:W-:Y:S02]  /*0480*/  IMAD.MOV.U32 R5, RZ, RZ, 0x3f69b4f9 ;  /* 0x3f69b4f9ff057424 */ /* 0x000fe400078e00ff */
[----:B------:R-:W-:-:S04]  /*0490*/  @!P0 FMUL.FTZ R6, R0, R0 ;  /* 0x0000000000068220 */ /* 0x000fc80000410000 */
[----:B------:R-:W-:Y:S01]  /*04a0*/  FFMA.FTZ R7, R6, R7, R9 ;  /* 0x0000000706077223 */ /* 0x000fe20000010009 */
[----:B------:R-:W-:-:S03]  /*04b0*/  MOV R9, 0x3e235519 ;  /* 0x3e23551900097802 */ /* 0x000fc60000000f00 */
[C---:B------:R-:W-:Y:S01]  /*04c0*/  FFMA.FTZ R7, R6.reuse, R7, R4 ;  /* 0x0000000706077223 */ /* 0x040fe20000010004 */
[----:B------:R-:W-:Y:S02]  /*04d0*/  FSEL R4, R9, 0.11284004896879196167, P0 ;  /* 0x3de718af09047808 */ /* 0x000fe40000000000 */
[----:B------:R-:W-:Y:S01]  /*04e0*/  MOV R9, 0x3f210a14 ;  /* 0x3f210a1400097802 */ /* 0x000fe20000000f00 */
[C---:B------:R-:W-:Y:S01]  /*04f0*/  FFMA.FTZ R7, R6.reuse, R7, R8 ;  /* 0x0000000706077223 */ /* 0x040fe20000010008 */
[----:B------:R-:W-:Y:S01]  /*0500*/  FSEL R8, R5, -0.37612664699554443359, P0 ;  /* 0xbec093ac05087808 */ /* 0x000fe20000000000 */
[C---:B------:R-:W-:Y:S02]  /*0510*/  FADD.FTZ R5, -R6.reuse, -RZ ;  /* 0x800000ff06057221 */ /* 0x040fe40000010100 */
[C---:B------:R-:W-:Y:S01]  /*0520*/  FFMA.FTZ R7, R6.reuse, R7, R4 ;  /* 0x0000000706077223 */ /* 0x040fe20000010004 */
[----:B------:R-:W-:Y:S02]  /*0530*/  FSEL R4, R9, 0.12837915122509002686, P0 ;  /* 0x3e0375d309047808 */ /* 0x000fe40000000000 */
        /* <DEDUP_REMOVED lines=8> */
[----:B------:R-:W-:-:S04]  /*05c0*/  FMUL.FTZ R7, R2, 0.5 ;  /* 0x3f00000002077820 */ /* 0x000fc80000410000 */
[----:B------:R-:W-:-:S04]  /*05d0*/  FADD.FTZ R0, R6, 1 ;  /* 0x3f80000006007421 */ /* 0x000fc80000010000 */
[----:B------:R-:W-:-:S05]  /*05e0*/  FMUL.FTZ R0, R0, R7 ;  /* 0x0000000700007220 */ /* 0x000fca0000410000 */
[----:B------:R-:W-:-:S05]  /*05f0*/  F2FP.BF16.F32.PACK_AB R0, RZ, R0 ;  /* 0x00000000ff00723e */ /* 0x000fca00000010ff */
[----:B0-----:R0:W-:Y:S02]  /*0600*/  STG.E.U16 desc[UR6][R4.64], R0 ;  /* 0x0000000004007986 */ /* 0x0011e4000c101506 */
.L_x_7815:
[----:B------:R-:W-:-:S13]  /*0610*/  ISETP.GE.AND P0, PT, R3, UR4, PT ;  /* 0x0000000403007c0c */ /* 0x000fda000bf06270 */
[----:B------:R-:W-:Y:S05]  /*0620*/  @P0 BREAK.RELIABLE B1 ;  /* 0x0000000000010942 */ /* 0x000fea0003800100 */
[----:B------:R-:W-:Y:S05]  /*0630*/  @P0 BRA `(.L_x_7816) ;  /* 0x0000000000a40947 */ /* 0x000fea0003800000 */
[----:B------:R-:W-:Y:S05]  /*0640*/  BSYNC.RELIABLE B1 ;  /* 0x0000000000017941 */ /* 0x000fea0003800100 */
.L_x_7814:
[----:B0-----:R-:W0:Y:S02]  /*0650*/  LDC.64 R4, c[0x0][0x588] ;  /* 0x00016200ff047b82 */ /* 0x001e240000000a00 */
        /* <DEDUP_REMOVED lines=14> */
[----:B------:R-:W-:Y:S02]  /*0740*/  HFMA2 R5, -RZ, RZ, 1.8525390625, -0.310791015625 ;  /* 0x3f69b4f9ff057431 */ /* 0x000fe400000001ff */
[----:B------:R-:W-:-:S04]  /*0750*/  @!P0 FMUL.FTZ R6, R0, R0 ;  /* 0x0000000000068220 */ /* 0x000fc80000410000 */
[----:B------:R-:W-:Y:S01]  /*0760*/  FFMA.FTZ R7, R6, R7, R9 ;  /* 0x0000000706077223 */ /* 0x000fe20000010009 */
[----:B------:R-:W-:-:S03]  /*0770*/  IMAD.MOV.U32 R9, RZ, RZ, 0x3e235519 ;  /* 0x3e235519ff097424 */ /* 0x000fc600078e00ff */
[C---:B------:R-:W-:Y:S02]  /*0780*/  FFMA.FTZ R7, R6.reuse, R7, R4 ;  /* 0x0000000706077223 */ /* 0x040fe40000010004 */
[----:B------:R-:W-:Y:S02]  /*0790*/  FSEL R4, R9, 0.11284004896879196167, P0 ;  /* 0x3de718af09047808 */ /* 0x000fe40000000000 */
[C---:B------:R-:W-:Y:S01]  /*07a0*/  FFMA.FTZ R7, R6.reuse, R7, R8 ;  /* 0x0000000706077223 */ /* 0x040fe20000010008 */
[----:B------:R-:W-:Y:S02]  /*07b0*/  MOV R9, 0x3f210a14 ;  /* 0x3f210a1400097802 */ /* 0x000fe40000000f00 */
[----:B------:R-:W-:Y:S01]  /*07c0*/  FSEL R8, R5, -0.37612664699554443359, P0 ;  /* 0xbec093ac05087808 */ /* 0x000fe20000000000 */
[C---:B------:R-:W-:Y:S01]  /*07d0*/  FFMA.FTZ R7, R6.reuse, R7, R4 ;  /* 0x0000000706077223 */ /* 0x040fe20000010004 */
[----:B------:R-:W-:Y:S01]  /*07e0*/  FADD.FTZ R5, -R6, -RZ ;  /* 0x800000ff06057221 */ /* 0x000fe20000010100 */
[----:B------:R-:W-:-:S02]  /*07f0*/  FSEL R4, R9, 0.12837915122509002686, P0 ;  /* 0x3e0375d309047808 */ /* 0x000fc40000000000 */
[C---:B------:R-:W-:Y:S02]  /*0800*/  FFMA.FTZ R7, R6.reuse, R7, R8 ;  /* 0x0000000706077223 */ /* 0x040fe40000010008 */
[----:B------:R-:W-:Y:S02]  /*0810*/  FSEL R5, R5, R0, P0 ;  /* 0x0000000005057208 */ /* 0x000fe40000000000 */
        /* <DEDUP_REMOVED lines=11> */
.L_x_7816:
[----:B------:R-:W-:Y:S05]  /*08d0*/  BSYNC.RECONVERGENT B0 ;  /* 0x0000000000007941 */ /* 0x000fea0003800200 */
.L_x_7813:
[----:B------:R-:W-:Y:S05]  /*08e0*/  WARPSYNC.ALL ;  /* 0x0000000000007948 */ /* 0x000fea0003800000 */
[----:B------:R-:W-:-:S13]  /*08f0*/  ISETP.GE.AND P0, PT, R3, UR4, PT ;  /* 0x0000000403007c0c */ /* 0x000fda000bf06270 */
[----:B------:R-:W-:Y:S05]  /*0900*/  @P0 EXIT ;  /* 0x000000000000094d */ /* 0x000fea0003800000 */
[----:B01----:R-:W0:Y:S02]  /*0910*/  LDC.64 R4, c[0x0][0x588] ;  /* 0x00016200ff047b82 */ /* 0x003e240000000a00 */
[----:B0-----:R0:W2:Y:S01]  /*0920*/  LDG.E.U16 R2, desc[UR6][R4.64] ;  /* 0x0000000604027981 */ /* 0x0010a2000c1e1500 */
[----:B------:R-:W-:Y:S01]  /*0930*/  HFMA2 R6, -RZ, RZ, 0.61474609375, 16.90625 ;  /* 0x38eb4c3aff067431 */ /* 0x000fe200000001ff */
[----:B------:R-:W-:Y:S01]  /*0940*/  MOV R8, 0x3aae005b ;  /* 0x3aae005b00087802 */ /* 0x000fe20000000f00 */
[----:B------:R-:W-:Y:S02]  /*0950*/  HFMA2 R7, -RZ, RZ, 1.0087890625, -0.000686168670654296875 ;  /* 0x3c09919fff077431 */ /* 0x000fe400000001ff */
[----:B0-----:R-:W-:Y:S01]  /*0960*/  IMAD.MOV.U32 R4, RZ, RZ, 0x3d24d99a ;  /* 0x3d24d99aff047424 */ /* 0x001fe200078e00ff */
        /* <DEDUP_REMOVED lines=32> */
[----:B0-----:R-:W-:Y:S01]  /*0b70*/  STG.E.U16 desc[UR6][R4.64], R0 ;  /* 0x0000000004007986 */ /* 0x001fe2000c101506 */
[----:B------:R-:W-:Y:S05]  /*0b80*/  EXIT ;  /* 0x000000000000794d */ /* 0x000fea0003800000 */
.L_x_7812:
        /* <DEDUP_REMOVED lines=14> */
[----:B0-----:R-:W-:-:S05]  /*0c70*/  IMAD.HI.U32 R6, R3, UR8, R4 ;  /* 0x0000000803067c27 */ /* 0x001fca000f8e0004 */
[----:B------:R-:W-:-:S05]  /*0c80*/  SHF.R.U32.HI R7, RZ, UR9, R6 ;  /* 0x00000009ff077c19 */ /* 0x000fca0008011606 */
[----:B------:R-:W-:-:S04]  /*0c90*/  IMAD.MOV R4, RZ, RZ, -R7 ;  /* 0x000000ffff047224 */ /* 0x000fc800078e0a07 */
[----:B-1----:R-:W-:-:S04]  /*0ca0*/  IMAD R4, R4, UR5, R3 ;  /* 0x0000000504047c24 */ /* 0x002fc8000f8e0203 */
[C---:B--2---:R-:W-:Y:S02]  /*0cb0*/  IMAD R5, R4.reuse, UR10, RZ ;  /* 0x0000000a04057c24 */ /* 0x044fe4000f8e02ff */
[----:B------:R-:W-:Y:S01]  /*0cc0*/  IMAD R4, R4, UR11, RZ ;  /* 0x0000000b04047c24 */ /* 0x000fe2000f8e02ff */
[----:B------:R-:W-:Y:S06]  /*0cd0*/  @!P0 BRA `(.L_x_7820) ;  /* 0x0000001000748947 */ /* 0x000fec0003800000 */
[----:B------:R-:W0:Y:S01]  /*0ce0*/  LDCU.64 UR8, c[0x0][0x398] ;  /* 0x00007300ff0877ac */ /* 0x000e220008000a00 */
[----:B------:R-:W-:Y:S02]  /*0cf0*/  MOV R6, RZ ;  /* 0x000000ff00067202 */ /* 0x000fe40000000f00 */
[----:B------:R-:W-:Y:S01]  /*0d00*/  ISETP.NE.AND P0, PT, R0, 0x2, PT ;  /* 0x000000020000780c */ /* 0x000fe20003f05270 */
[----:B------:R-:W1:Y:S01]  /*0d10*/  LDCU UR5, c[0x0][0x3a0] ;  /* 0x00007400ff0577ac */ /* 0x000e620008000800 */
[----:B------:R-:W2:Y:S01]  /*0d20*/  LDCU.64 UR10, c[0x0][0x4c0] ;  /* 0x00009800ff0a77ac */ /* 0x000ea20008000a00 */
[----:B0-----:R-:W-:-:S05]  /*0d30*/  IMAD.HI.U32 R8, R7, UR9, R6 ;  /* 0x0000000907087c27 */ /* 0x001fca000f8e0006 */
[----:B-1----:R-:W-:-:S04]  /*0d40*/  SHF.R.U32.HI R9, RZ, UR5, R8 ;  /* 0x00000005ff097c19 */ /* 0x002fc80008011608 */
[----:B------:R-:W-:-:S05]  /*0d50*/  IADD3 R6, PT, PT, -R9, RZ, RZ ;  /* 0x000000ff09067210 */ /* 0x000fca0007ffe1ff */
[----:B------:R-:W-:-:S04]  /*0d60*/  IMAD R6, R6, UR8, R7 ;  /* 0x0000000806067c24 */ /* 0x000fc8000f8e0207 */
[C---:B--2---:R-:W-:Y:S02]  /*0d70*/  IMAD R5, R6.reuse, UR10, R5 ;  /* 0x0000000a06057c24 */ /* 0x044fe4000f8e0205 */
[----:B------:R-:W-:Y:S01]  /*0d80*/  IMAD R4, R6, UR11, R4 ;  /* 0x0000000b06047c24 */ /* 0x000fe2000f8e0204 */
[----:B------:R-:W-:Y:S06]  /*0d90*/  @!P0 BRA `(.L_x_7820) ;  /* 0x0000001000448947 */ /* 0x000fec0003800000 */
[----:B------:R-:W0:Y:S01]  /*0da0*/  LDCU.64 UR8, c[0x0][0x3a8] ;  /* 0x00007500ff0877ac */ /* 0x000e220008000a00 */
[----:B------:R-:W-:Y:S01]  /*0db0*/  HFMA2 R8, -RZ, RZ, 0, 0 ;  /* 0x00000000ff087431 */ /* 0x000fe200000001ff */
[----:B------:R-:W-:Y:S01]  /*0dc0*/  ISETP.NE.AND P0, PT, R0, 0x3, PT ;  /* 0x000000030000780c */ /* 0x000fe20003f05270 */
[----:B------:R-:W1:Y:S01]  /*0dd0*/  LDCU UR5, c[0x0][0x3a4] ;  /* 0x00007480ff0577ac */ /* 0x000e620008000800 */
[----:B------:R-:W2:Y:S02]  /*0de0*/  LDCU.64 UR10, c[0x0][0x4c8] ;  /* 0x00009900ff0a77ac */ /* 0x000ea40008000a00 */
[----:B0-----:R-:W-:-:S05]  /*0df0*/  IMAD.HI.U32 R6, R9, UR8, R8 ;  /* 0x0000000809067c27 */ /* 0x001fca000f8e0008 */
[----:B------:R-:W-:-:S04]  /*0e00*/  SHF.R.U32.HI R7, RZ, UR9, R6 ;  /* 0x00000009ff077c19 */ /* 0x000fc80008011606 */
[----:B------:R-:W-:-:S05]  /*0e10*/  IADD3 R8, PT, PT, -R7, RZ, RZ ;  /* 0x000000ff07087210 */ /* 0x000fca0007ffe1ff */
[----:B-1----:R-:W-:-:S04]  /*0e20*/  IMAD R8, R8, UR5, R9 ;  /* 0x0000000508087c24 */ /* 0x002fc8000f8e0209 */
[C---:B--2---:R-:W-:Y:S02]  /*0e30*/  IMAD R5, R8.reuse, UR10, R5 ;  /* 0x0000000a08057c24 */ /* 0x044fe4000f8e0205 */
[----:B------:R-:W-:Y:S01]  /*0e40*/  IMAD R4, R8, UR11, R4 ;  /* 0x0000000b08047c24 */ /* 0x000fe2000f8e0204 */
        /* <DEDUP_REMOVED lines=19> */
[----:B------:R-:W-:-:S05]  /*0f80*/  SHF.R.U32.HI R7, RZ, UR9, R6 ;  /* 0x00000009ff077c19 */ /* 0x000fca0008011606 */
[----:B------:R-:W-:-:S04]  /*0f90*/  IMAD.MOV R8, RZ, RZ, -R7 ;  /* 0x000000ffff087224 */ /* 0x000fc800078e0a07 */
[----:B-1----:R-:W-:-:S04]  /*0fa0*/  IMAD R8, R8, UR5, R9 ;  /* 0x0000000508087c24 */ /* 0x002fc8000f8e0209 */
        /* <DEDUP_REMOVED lines=219> */
[----:B------:R-:W-:Y:S01]  /*1d60*/  ISETP.NE.AND P0, PT, R0, 0x18, PT ;  /* 0x000000180000780c */ /* 0x000fe20003f05270 */
[----:B------:R-:W0:Y:S01]  /*1d70*/  LDCU.64 UR8, c[0x0][0x4a0] ;  /* 0x00009400ff0877ac */ /* 0x000e220008000a00 */
[----:B------:R-:W-:Y:S01]  /*1d80*/  HFMA2 R6, -RZ, RZ, 0, 0 ;  /* 0x00000000ff067431 */ /* 0x000fe200000001ff */
[----:B------:R-:W1:Y:S01]  /*1d90*/  LDCU UR5, c[0x0][0x4a8] ;  /* 0x00009500ff0577ac */ /* 0x000e620008000800 */
[----:B------:R-:W2:Y:S09]  /*1da0*/  LDCU.64 UR10, c[0x0][0x570] ;  /* 0x0000ae00ff0a77ac */ /* 0x000eb20008000a00 */
[----:B------:R-:W3:Y:S01]  /*1db0*/  @P0 LDC.64 R14, c[0x0][0x4b0] ;  /* 0x00012c00ff0e0b82 */ /* 0x000ee20000000a00 */
[----:B0-----:R-:W-:-:S07]  /*1dc0*/  IMAD.HI.U32 R10, R7, UR9, R6 ;  /* 0x00000009070a7c27 */ /* 0x001fce000f8e0006 */
[----:B------:R-:W0:Y:S01]  /*1dd0*/  @P0 LDC R17, c[0x0][0x4ac] ;  /* 0x00012b00ff110b82 */ /* 0x000e220000000800 */
[----:B-1----:R-:W-:Y:S02]  /*1de0*/  SHF.R.U32.HI R11, RZ, UR5, R10 ;  /* 0x00000005ff0b7c19 */ /* 0x002fe4000801160a */
[----:B------:R-:W-:Y:S02]  /*1df0*/  @P0 MOV R10, RZ ;  /* 0x000000ff000a0202 */ /* 0x000fe40000000f00 */
[----:B------:R-:W-:-:S03]  /*1e00*/  IADD3 R13, PT, PT, -R11, RZ, RZ ;  /* 0x000000ff0b0d7210 */ /* 0x000fc60007ffe1ff */
[----:B------:R-:W1:Y:S01]  /*1e10*/  @P0 LDC.64 R8, c[0x0][0x578] ;  /* 0x00015e00ff080b82 */ /* 0x000e620000000a00 */
[----:B---3--:R-:W-:-:S05]  /*1e20*/  @P0 IMAD.HI.U32 R6, R11, R14, R10 ;  /* 0x0000000e0b060227 */ /* 0x008fca00078e000a */
[----:B------:R-:W-:Y:S01]  /*1e30*/  @P0 SHF.R.U32.HI R10, RZ, R15, R6 ;  /* 0x0000000fff0a0219 */ /* 0x000fe20000011606 */
[----:B------:R-:W-:-:S04]  /*1e40*/  IMAD R6, R13, UR8, R7 ;  /* 0x000000080d067c24 */ /* 0x000fc8000f8e0207 */
[----:B------:R-:W-:Y:S02]  /*1e50*/  @P0 IMAD.MOV R10, RZ, RZ, -R10 ;  /* 0x000000ffff0a0224 */ /* 0x000fe400078e0a0a */
[----:B--2---:R-:W-:Y:S02]  /*1e60*/  IMAD R5, R6, UR10, R5 ;  /* 0x0000000a06057c24 */ /* 0x004fe4000f8e0205 */
[----:B0-----:R-:W-:Y:S02]  /*1e70*/  @P0 IMAD R10, R10, R17, R11 ;  /* 0x000000110a0a0224 */ /* 0x001fe400078e020b */
[----:B------:R-:W-:Y:S02]  /*1e80*/  IMAD R4, R6, UR11, R4 ;  /* 0x0000000b06047c24 */ /* 0x000fe4000f8e0204 */
[C---:B-1----:R-:W-:Y:S02]  /*1e90*/  @P0 IMAD R5, R10.reuse, R8, R5 ;  /* 0x000000080a050224 */ /* 0x042fe400078e0205 */
[----:B------:R-:W-:-:S07]  /*1ea0*/  @P0 IMAD R4, R10, R9, R4 ;  /* 0x000000090a040224 */ /* 0x000fce00078e0204 */
.L_x_7820:
[----:B------:R-:W0:Y:S02]  /*1eb0*/  LDCU.64 UR8, c[0x0][0x588] ;  /* 0x0000b100ff0877ac */ /* 0x000e240008000a00 */
[----:B0-----:R-:W-:-:S04]  /*1ec0*/  IADD3 R8, P0, PT, R4, UR8, RZ ;  /* 0x0000000804087c10 */ /* 0x001fc8000ff1e0ff */
[----:B------:R-:W-:Y:S01]  /*1ed0*/  IADD3.X R9, PT, PT, RZ, UR9, RZ, P0, !PT ;  /* 0x00000009ff097c10 */ /* 0x000fe200087fe4ff */
[----:B------:R-:W0:Y:S04]  /*1ee0*/  LDCU.64 UR8, c[0x0][0x580] ;  /* 0x0000b000ff0877ac */ /* 0x000e280008000a00 */
[----:B------:R1:W2:Y:S01]  /*1ef0*/  LDG.E.U16 R6, desc[UR6][R8.64] ;  /* 0x0000000608067981 */ /* 0x0002a2000c1e1500 */
[----:B------:R-:W-:Y:S02]  /*1f00*/  MOV R10, 0x38eb4c3a ;  /* 0x38eb4c3a000a7802 */ /* 0x000fe40000000f00 */
[----:B------:R-:W-:Y:S02]  /*1f10*/  MOV R12, 0x3aae005b ;  /* 0x3aae005b000c7802 */ /* 0x000fe40000000f00 */
[----:B------:R-:W-:-:S02]  /*1f20*/  MOV R11, 0x3c09919f ;  /* 0x3c09919f000b7802 */ /* 0x000fc40000000f00 */
[----:B------:R-:W-:Y:S02]  /*1f30*/  IADD3 R3, PT, PT, R3, 0x80, RZ ;  /* 0x0000008003037810 */ /* 0x000fe40007ffe0ff */
[----:B-1----:R-:W-:Y:S02]  /*1f40*/  MOV R8, 0x3d24d99a ;  /* 0x3d24d99a00087802 */ /* 0x002fe40000000f00 */
        /* <DEDUP_REMOVED lines=29> */
[----:B------:R-:W-:Y:S01]  /*2120*/  FMUL.FTZ R7, R4, R7 ;  /* 0x0000000704077220 */ /* 0x000fe20000410000 */
[----:B0-----:R-:W-:-:S04]  /*2130*/  IADD3 R4, P0, PT, R5, UR8, RZ ;  /* 0x0000000805047c10 */ /* 0x001fc8000ff1e0ff */
        /* <DEDUP_REMOVED lines=12> */
[----:B-1----:R-:W-:-:S05]  /*2200*/  IMAD.HI.U32 R6, R3, UR8, R4 ;  /* 0x0000000803067c27 */ /* 0x002fca000f8e0004 */
[----:B------:R-:W-:-:S04]  /*2210*/  SHF.R.U32.HI R7, RZ, UR9, R6 ;  /* 0x00000009ff077c19 */ /* 0x000fc80008011606 */
[----:B------:R-:W-:-:S05]  /*2220*/  IADD3 R4, PT, PT, -R7, RZ, RZ ;  /* 0x000000ff07047210 */ /* 0x000fca0007ffe1ff */
[----:B0-----:R-:W-:-:S04]  /*2230*/  IMAD R4, R4, UR5, R3 ;  /* 0x0000000504047c24 */ /* 0x001fc8000f8e0203 */
        /* <DEDUP_REMOVED lines=9> */
[----:B-1----:R-:W-:-:S05]  /*22d0*/  SHF.R.U32.HI R9, RZ, UR5, R8 ;  /* 0x00000005ff097c19 */ /* 0x002fca0008011608 */
[----:B------:R-:W-:-:S04]  /*22e0*/  IMAD.MOV R6, RZ, RZ, -R9 ;  /* 0x000000ffff067224 */ /* 0x000fc800078e0a09 */
        /* <DEDUP_REMOVED lines=270> */
[----:B------:R-:W-:-:S03]  /*33d0*/  IMAD R6, R13, UR8, R7 ;  /* 0x000000080d067c24 */ /* 0x000fc6000f8e0207 */
[----:B------:R-:W-:Y:S01]  /*33e0*/  @P0 IADD3 R10, PT, PT, -R10, RZ, RZ ;  /* 0x000000ff0a0a0210 */ /* 0x000fe20007ffe1ff */
[C---:B--2---:R-:W-:Y:S02]  /*33f0*/  IMAD R5, R6.reuse, UR10, R5 ;  /* 0x0000000a06057c24 */ /* 0x044fe4000f8e0205 */
[----:B------:R-:W-:Y:S02]  /*3400*/  IMAD R4, R6, UR11, R4 ;  /* 0x0000000b06047c24 */ /* 0x000fe4000f8e0204 */
[----:B0-----:R-:W-:-:S04]  /*3410*/  @P0 IMAD R10, R17, R10, R11 ;  /* 0x0000000a110a0224 */ /* 0x001fc800078e020b */
[C---:B-1----:R-:W-:Y:S02]  /*3420*/  @P0 IMAD R5, R10.reuse, R8, R5 ;  /* 0x000000080a050224 */ /* 0x042fe400078e0205 */
[----:B------:R-:W-:-:S07]  /*3430*/  @P0 IMAD R4, R10, R9, R4 ;  /* 0x000000090a040224 */ /* 0x000fce00078e0204 */
.L_x_7822:
        /* <DEDUP_REMOVED lines=9> */
[----:B-1----:R-:W-:Y:S01]  /*34d0*/  MOV R8, 0x3d24d99a ;  /* 0x3d24d99a00087802 */ /* 0x002fe20000000f00 */
[----:B--2---:R-:W-:-:S04]  /*34e0*/  IMAD.U32 R6, R6, 0x10000, RZ ;  /* 0x0001000006067824 */ /* 0x004fc800078e00ff */
        /* <DEDUP_REMOVED lines=30> */
[----:B------:R-:W-:Y:S01]  /*36d0*/  F2FP.BF16.F32.PACK_AB R7, RZ, R7 ;  /* 0x00000007ff07723e */ /* 0x000fe200000010ff */
[----:B------:R-:W-:-:S05]  /*36e0*/  IMAD.X R5, RZ, RZ, UR9, P0 ;  /* 0x00000009ff057e24 */ /* 0x000fca00080e06ff */
[----:B------:R0:W-:Y:S03]  /*36f0*/  STG.E.U16 desc[UR6][R4.64], R7 ;  /* 0x0000000704007986 */ /* 0x0001e6000c101506 */
.L_x_7819:
[----:B------:R-:W-:-:S13]  /*3700*/  ISETP.GE.AND P0, PT, R3, UR4, PT ;  /* 0x0000000403007c0c */ /* 0x000fda000bf06270 */
[----:B------:R-:W-:Y:S05]  /*3710*/  @P0 BREAK.RELIABLE B1 ;  /* 0x0000000000010942 */ /* 0x000fea0003800100 */
[----:B------:R-:W-:Y:S05]  /*3720*/  @P0 BRA `(.L_x_7821) ;  /* 0x00000014005c0947 */ /* 0x000fea0003800000 */
[----:B------:R-:W-:Y:S05]  /*3730*/  BSYNC.RELIABLE B1 ;  /* 0x0000000000017941 */ /* 0x000fea0003800100 */
.L_x_7818:
        /* <DEDUP_REMOVED lines=86> */
[----:B------:R-:W-:Y:S01]  /*3ca0*/  IMAD.MOV.U32 R6, RZ, RZ, RZ ;  /* 0x000000ffff067224 */ /* 0x000fe200078e00ff */
        /* <DEDUP_REMOVED lines=192> */
[----:B------:R-:W-:Y:S01]  /*48b0*/  MOV R6, RZ ;  /* 0x000000ff00067202 */ /* 0x000fe20000000f00 */
        /* <DEDUP_REMOVED lines=18> */
.L_x_7823:
[----:B------:R-:W0:Y:S02]  /*49e0*/  LDCU.64 UR8, c[0x0][0x588] ;  /* 0x0000b100ff0877ac */ /* 0x000e240008000a00 */
[----:B0-----:R-:W-:-:S05]  /*49f0*/  IADD3 R8, P0, PT, R4, UR8, RZ ;  /* 0x0000000804087c10 */ /* 0x001fca000ff1e0ff */
[----:B------:R-:W-:Y:S01]  /*4a00*/  IMAD.X R9, RZ, RZ, UR9, P0 ;  /* 0x00000009ff097e24 */ /* 0x000fe200080e06ff */
[----:B------:R-:W-:Y:S01]  /*4a10*/  MOV R10, 0x38eb4c3a ;  /* 0x38eb4c3a000a7802 */ /* 0x000fe20000000f00 */
[----:B------:R-:W0:Y:S03]  /*4a20*/  LDCU.64 UR8, c[0x0][0x580] ;  /* 0x0000b000ff0877ac */ /* 0x000e260008000a00 */
[----:B------:R1:W2:Y:S01]  /*4a30*/  LDG.E.U16 R6, desc[UR6][R8.64] ;  /* 0x0000000608067981 */ /* 0x0002a2000c1e1500 */
[----:B------:R-:W-:Y:S02]  /*4a40*/  MOV R12, 0x3aae005b ;  /* 0x3aae005b000c7802 */ /* 0x000fe40000000f00 */
[----:B------:R-:W-:Y:S02]  /*4a50*/  MOV R11, 0x3c09919f ;  /* 0x3c09919f000b7802 */ /* 0x000fe40000000f00 */
[----:B------:R-:W-:-:S02]  /*4a60*/  IADD3 R3, PT, PT, R3, 0x80, RZ ;  /* 0x0000008003037810 */ /* 0x000fc40007ffe0ff */
        /* <DEDUP_REMOVED lines=35> */
.L_x_7821:
[----:B------:R-:W-:Y:S05]  /*4ca0*/  BSYNC.RECONVERGENT B0 ;  /* 0x0000000000007941 */ /* 0x000fea0003800200 */
.L_x_7817:
        /* <DEDUP_REMOVED lines=9> */
[----:B--2---:R-:W-:-:S05]  /*4d40*/  IMAD.HI.U32 R4, R3, UR4, R4 ;  /* 0x0000000403047c27 */ /* 0x004fca000f8e0004 */
[----:B------:R-:W-:-:S04]  /*4d50*/  SHF.R.U32.HI R5, RZ, UR5, R4 ;  /* 0x00000005ff057c19 */ /* 0x000fc80008011604 */
[----:B------:R-:W-:-:S05]  /*4d60*/  IADD3 R6, PT, PT, -R5, RZ, RZ ;  /* 0x000000ff05067210 */ /* 0x000fca0007ffe1ff */
[----:B0-----:R-:W-:-:S04]  /*4d70*/  IMAD R2, R6, UR8, R3 ;  /* 0x0000000806027c24 */ /* 0x001fc8000f8e0203 */
[C---:B-1----:R-:W-:Y:S02]  /*4d80*/  IMAD R3, R2.reuse, UR10, RZ ;  /* 0x0000000a02037c24 */ /* 0x042fe4000f8e02ff */
        /* <DEDUP_REMOVED lines=269> */
[----:B------:R-:W1:Y:S10]  /*5e60*/  LDCU UR4, c[0x0][0x4a8] ;  /* 0x00009500ff0477ac */ /* 0x000e740008000800 */
[----:B------:R-:W2:Y:S01]  /*5e70*/  @P0 LDC.64 R8, c[0x0][0x4b0] ;  /* 0x00012c00ff080b82 */ /* 0x000ea20000000a00 */
[----:B0-----:R-:W-:-:S07]  /*5e80*/  IMAD.HI.U32 R6, R5, UR9, R4 ;  /* 0x0000000905067c27 */ /* 0x001fce000f8e0004 */
[----:B------:R-:W0:Y:S01]  /*5e90*/  @P0 LDC R11, c[0x0][0x4ac] ;  /* 0x00012b00ff0b0b82 */ /* 0x000e220000000800 */
[----:B-1----:R-:W-:Y:S01]  /*5ea0*/  SHF.R.U32.HI R7, RZ, UR4, R6 ;  /* 0x00000004ff077c19 */ /* 0x002fe20008011606 */
[----:B------:R-:W1:Y:S01]  /*5eb0*/  LDCU.64 UR4, c[0x0][0x570] ;  /* 0x0000ae00ff0477ac */ /* 0x000e620008000a00 */
[----:B------:R-:W-:Y:S02]  /*5ec0*/  @P0 MOV R6, RZ ;  /* 0x000000ff00060202 */ /* 0x000fe40000000f00 */
[----:B------:R-:W-:-:S03]  /*5ed0*/  IADD3 R4, PT, PT, -R7, RZ, RZ ;  /* 0x000000ff07047210 */ /* 0x000fc60007ffe1ff */
[----:B------:R-:W3:Y:S02]  /*5ee0*/  @P0 LDC.64 R12, c[0x0][0x578] ;  /* 0x00015e00ff0c0b82 */ /* 0x000ee40000000a00 */
[----:B------:R-:W-:Y:S02]  /*5ef0*/  IMAD R4, R4, UR8, R5 ;  /* 0x0000000804047c24 */ /* 0x000fe4000f8e0205 */
[----:B--2---:R-:W-:-:S05]  /*5f00*/  @P0 IMAD.HI.U32 R0, R7, R8, R6 ;  /* 0x0000000807000227 */ /* 0x004fca00078e0006 */
[----:B------:R-:W-:Y:S01]  /*5f10*/  @P0 SHF.R.U32.HI R0, RZ, R9, R0 ;  /* 0x00000009ff000219 */ /* 0x000fe20000011600 */
[C---:B-1----:R-:W-:Y:S02]  /*5f20*/  IMAD R3, R4.reuse, UR4, R3 ;  /* 0x0000000404037c24 */ /* 0x042fe4000f8e0203 */
[----:B------:R-:W-:Y:S01]  /*5f30*/  IMAD R2, R4, UR5, R2 ;  /* 0x0000000504027c24 */ /* 0x000fe2000f8e0202 */
[----:B------:R-:W-:-:S05]  /*5f40*/  @P0 IADD3 R6, PT, PT, -R0, RZ, RZ ;  /* 0x000000ff00060210 */ /* 0x000fca0007ffe1ff */
[----:B0-----:R-:W-:-:S04]  /*5f50*/  @P0 IMAD R6, R11, R6, R7 ;  /* 0x000000060b060224 */ /* 0x001fc800078e0207 */
[C---:B---3--:R-:W-:Y:S02]  /*5f60*/  @P0 IMAD R3, R6.reuse, R12, R3 ;  /* 0x0000000c06030224 */ /* 0x048fe400078e0203 */
[----:B------:R-:W-:-:S07]  /*5f70*/  @P0 IMAD R2, R6, R13, R2 ;  /* 0x0000000d06020224 */ /* 0x000fce00078e0202 */
.L_x_7824:
[----:B------:R-:W0:Y:S02]  /*5f80*/  LDCU.128 UR8, c[0x0][0x580] ;  /* 0x0000b000ff0877ac */ /* 0x000e240008000c00 */
[----:B0-----:R-:W-:-:S04]  /*5f90*/  IADD3 R4, P0, PT, R2, UR10, RZ ;  /* 0x0000000a02047c10 */ /* 0x001fc8000ff1e0ff */
[----:B------:R-:W-:-:S05]  /*5fa0*/  IADD3.X R5, PT, PT, RZ, UR11, RZ, P0, !PT ;  /* 0x0000000bff057c10 */ /* 0x000fca00087fe4ff */
[----:B------:R0:W2:Y:S01]  /*5fb0*/  LDG.E.U16 R4, desc[UR6][R4.64] ;  /* 0x0000000604047981 */ /* 0x0000a2000c1e1500 */
[----:B------:R-:W-:Y:S02]  /*5fc0*/  MOV R7, 0x38eb4c3a ;  /* 0x38eb4c3a00077802 */ /* 0x000fe40000000f00 */
[----:B------:R-:W-:Y:S02]  /*5fd0*/  MOV R9, 0x3aae005b ;  /* 0x3aae005b00097802 */ /* 0x000fe40000000f00 */
[----:B------:R-:W-:Y:S02]  /*5fe0*/  MOV R2, 0x3c09919f ;  /* 0x3c09919f00027802 */ /* 0x000fe40000000f00 */
[----:B------:R-:W-:Y:S02]  /*5ff0*/  MOV R10, 0x3f210a14 ;  /* 0x3f210a14000a7802 */ /* 0x000fe40000000f00 */
[----:B0-----:R-:W-:Y:S01]  /*6000*/  MOV R5, 0x3e235519 ;  /* 0x3e23551900057802 */ /* 0x001fe20000000f00 */
[----:B--2---:R-:W-:Y:S01]  /*6010*/  IMAD.U32 R6, R4, 0x10000, RZ ;  /* 0x0001000004067824 */ /* 0x004fe200078e00ff */
[----:B------:R-:W-:-:S03]  /*6020*/  MOV R4, 0x3d24d99a ;  /* 0x3d24d99a00047802 */ /* 0x000fc60000000f00 */
[----:B------:R-:W-:-:S04]  /*6030*/  FMUL.FTZ R8, R6, 0.70710676908493041992 ;  /* 0x3f3504f306087820 */ /* 0x000fc80000410000 */
        /* <DEDUP_REMOVED lines=17> */
[----:B------:R-:W-:-:S04]  /*6150*/  FFMA.FTZ R7, R0, R7, R4 ;  /* 0x0000000700077223 */ /* 0x000fc80000010004 */
[----:B------:R-:W-:Y:S01]  /*6160*/  FFMA.FTZ R2, R0, R7, R2 ;  /* 0x0000000700027223 */ /* 0x000fe20000010002 */
[----:B------:R-:W-:-:S03]  /*6170*/  FMUL.FTZ R7, R6, 0.5 ;  /* 0x3f00000006077820 */ /* 0x000fc60000410000 */
[----:B------:R-:W-:-:S04]  /*6180*/  FFMA.FTZ R5, R2, R5, R5 ;  /* 0x0000000502057223 */ /* 0x000fc80000010005 */
[----:B------:R-:W0:Y:S02]  /*6190*/  @P0 MUFU.EX2 R0, R5 ;  /* 0x0000000500000308 */ /* 0x000e240000000800 */
[----:B0-----:R-:W-:-:S05]  /*61a0*/  @P0 FADD.FTZ R0, -R0, 1 ;  /* 0x3f80000000000421 */ /* 0x001fca0000010100 */
[----:B------:R-:W-:Y:S02]  /*61b0*/  @P0 LOP3.LUT R5, R0, 0x80000000, R8, 0xb8, !PT ;  /* 0x8000000000050812 */ /* 0x000fe400078eb808 */
[----:B------:R-:W-:-:S03]  /*61c0*/  IADD3 R2, P0, PT, R3, UR8, RZ ;  /* 0x0000000803027c10 */ /* 0x000fc6000ff1e0ff */
[----:B------:R-:W-:Y:S01]  /*61d0*/  FADD.FTZ R0, R5, 1 ;  /* 0x3f80000005007421 */ /* 0x000fe20000010000 */
[----:B------:R-:W-:-:S03]  /*61e0*/  IADD3.X R3, PT, PT, RZ, UR9, RZ, P0, !PT ;  /* 0x00000009ff037c10 */ /* 0x000fc600087fe4ff */
[----:B------:R-:W-:-:S05]  /*61f0*/  FMUL.FTZ R0, R0, R7 ;  /* 0x0000000700007220 */ /* 0x000fca0000410000 */
[----:B------:R-:W-:-:S05]  /*6200*/  F2FP.BF16.F32.PACK_AB R0, RZ, R0 ;  /* 0x00000000ff00723e */ /* 0x000fca00000010ff */
[----:B------:R-:W-:Y:S01]  /*6210*/  STG.E.U16 desc[UR6][R2.64], R0 ;  /* 0x0000000002007986 */ /* 0x000fe2000c101506 */
[----:B------:R-:W-:Y:S05]  /*6220*/  EXIT ;  /* 0x000000000000794d */ /* 0x000fea0003800000 */
.L_x_7825:
        /* <DEDUP_REMOVED lines=13> */
.L_x_12416:


//--------------------- .text._ZN2at6native27unrolled_elementwise_kernelIZZZNS0_18GeluCUDAKernelImplERNS_18TensorIteratorBaseENS0_8GeluTypeEENKUlvE0_clEvENKUlvE2_clEvEUlN3c108BFloat16EE_St5arrayIPcLm2EELi4E23TrivialOffsetCalculatorILi1EjESE_NS0_6memory15LoadWithoutCastENSF_16StoreWithoutCastEEEviT_T0_T2_T3_T4_T5_ --------------------------
	.section	.text._ZN2at6native27unrolled_elementwise_kernelIZZZNS0_18GeluCUDAKernelImplERNS_18TensorIteratorBaseENS0_8GeluTypeEENKUlvE0_clEvENKUlvE2_clEvEUlN3c108BFloat16EE_St5arrayIPcLm2EELi4E23TrivialOffsetCalculatorILi1EjESE_NS0_6memory15LoadWithoutCastENSF_16StoreWithoutCastEEEviT_T0_T2_T3_T4_T5_,"ax",@progbits
	.align	128
        .global         _ZN2at6native27unrolled_elementwise_kernelIZZZNS0_18GeluCUDAKernelImplERNS_18TensorIteratorBaseENS0_8GeluTypeEENKUlvE0_clEvENKUlvE2_clEvEUlN3c108BFloat16EE_St5arrayIPcLm2EELi4E23TrivialOffsetCalculatorILi1EjESE_NS0_6memory15LoadWithoutCastENSF_16StoreWithoutCastEEEviT_T0_T2_T3_T4_T5_
        .type           _ZN2at6native27unrolled_elementwise_kernelIZZZNS0_18GeluCUDAKernelImplERNS_18TensorIteratorBaseENS0_8GeluTypeEENKUlvE0_clEvENKUlvE2_clEvEUlN3c108BFloat16EE_St5arrayIPcLm2EELi4E23TrivialOffsetCalculatorILi1EjESE_NS0_6memory15LoadWithoutCastENSF_16StoreWithoutCastEEEviT_T0_T2_T3_T4_T5_,@function
        .size           _ZN2at6native27unrolled_elementwise_kernelIZZZNS0_18GeluCUDAKernelImplERNS_18TensorIteratorBaseENS0_8GeluTypeEENKUlvE0_clEvENKUlvE2_clEvEUlN3c108BFloat16EE_St5arrayIPcLm2EELi4E23TrivialOffsetCalculatorILi1EjESE_NS0_6memory15LoadWithoutCastENSF_16StoreWithoutCastEEEviT_T0_T2_T3_T4_T5_,(.L_x_12417 - _ZN2at6native27unrolled_elementwise_kernelIZZZNS0_18GeluCUDAKernelImplERNS_18TensorIteratorBaseENS0_8GeluTypeEENKUlvE0_clEvENKUlvE2_clEvEUlN3c108BFloat16EE_St5arrayIPcLm2EELi4E23TrivialOffsetCalculatorILi1EjESE_NS0_6memory15LoadWithoutCastENSF_16StoreWithoutCastEEEviT_T0_T2_T3_T4_T5_)
        .other          _ZN2at6native27unrolled_elementwise_kernelIZZZNS0_18GeluCUDAKernelImplERNS_18TensorIteratorBaseENS0_8GeluTypeEENKUlvE0_clEvENKUlvE2_clEvEUlN3c108BFloat16EE_St5arrayIPcLm2EELi4E23TrivialOffsetCalculatorILi1EjESE_NS0_6memory15LoadWithoutCastENSF_16StoreWithoutCastEEEviT_T0_T2_T3_T4_T5_,@"STO_CUDA_ENTRY STV_DEFAULT"
_ZN2at6native27unrolled_elementwise_kernelIZZZNS0_18GeluCUDAKernelImplERNS_18TensorIteratorBaseENS0_8GeluTypeEENKUlvE0_clEvENKUlvE2_clEvEUlN3c108BFloat16EE_St5arrayIPcLm2EELi4E23TrivialOffsetCalculatorILi1EjESE_NS0_6memory15LoadWithoutCastENSF_16StoreWithoutCastEEEviT_T0_T2_T3_T4_T5_:
.text._ZN2at6native27unrolled_elementwise_kernelIZZZNS0_18GeluCUDAKernelImplERNS_18TensorIteratorBaseENS0_8GeluTypeEENKUlvE0_clEvENKUlvE2_clEvEUlN3c108BFloat16EE_St5arrayIPcLm2EELi4E23TrivialOffsetCalculatorILi1EjESE_NS0_6memory15LoadWithoutCastENSF_16StoreWithoutCastEEEviT_T0_T2_T3_T4_T5_:
[----:B------:R-:W-:Y:S01]  /*0000*/  LDC R1, c[0x0][0x37c] ;  /* 0x0000df00ff017b82 */ /* 0x000fe20000000800 */
[----:B------:R-:W0:Y:S07]  /*0010*/  S2R R0, SR_CTAID.X ;  /* 0x0000000000007919 */ /* 0x000e2e0000002500 */
[----:B------:R-:W0:Y:S01]  /*0020*/  LDC R3, c[0x0][0x380] ;  /* 0x0000e000ff037b82 */ /* 0x000e220000000800 */
[----:B------:R-:W1:Y:S01]  /*0030*/  LDCU.64 UR4, c[0x0][0x358] ;  /* 0x00006b00ff0477ac */ /* 0x000e620008000a00 */
[----:B------:R-:W-:Y:S01]  /*0040*/  PRMT R8, RZ, 0x7610, R8 ;  /* 0x00007610ff087816 */ /* 0x000fe20000000008 */
[----:B------:R-:W2:Y:S01]  /*0050*/  S2R R7, SR_TID.X ;  /* 0x0000000000077919 */ /* 0x000ea20000002100 */
[----:B------:R-:W-:Y:S01]  /*0060*/  PRMT R6, RZ, 0x7610, R6 ;  /* 0x00007610ff067816 */ /* 0x000fe20000000006 */
[----:B0-----:R-:W-:Y:S01]  /*0070*/  IMAD R4, R0, -0x200, R3 ;  /* 0xfffffe0000047824 */ /* 0x001fe200078e0203 */
[----:B--2---:R-:W-:-:S04]  /*0080*/  MOV R5, R7 ;  /* 0x0000000700057202 */ /* 0x004fc80000000f00 */
[----:B------:R-:W-:-:S13]  /*0090*/  ISETP.GE.AND P0, PT, R7, R4, PT ;  /* 0x000000040700720c */ /* 0x000fda0003f06270 */
[----:B------:R-:W-:-:S05]  /*00a0*/  @!P0 VIADD R7, R5, 0x80 ;  /* 0x0000008005078836 */ /* 0x000fca0000000000 */
[----:B------:R-:W-:-:S13]  /*00b0*/  ISETP.GE.AND P1, PT, R7, R4, PT ;  /* 0x000000040700720c */ /* 0x000fda0003f26270 */
[----:B------:R-:W-:Y:S01]  /*00c0*/  @!P1 LEA R9, R0, R7, 0x9 ;  /* 0x0000000700099211 */ /* 0x000fe200078e48ff */
[----:B------:R-:W-:Y:S01]  /*00d0*/  @!P1 VIADD R7, R7, 0x80 ;  /* 0x0000008007079836 */ /* 0x000fe20000000000 */
[----:B------:R-:W0:Y:S04]  /*00e0*/  @!P1 LDC.64 R10, c[0x0][0x390] ;  /* 0x0000e400ff0a9b82 */ /* 0x000e280000000a00 */
[----:B------:R-:W-:-:S13]  /*00f0*/  ISETP.GE.AND P3, PT, R7, R4, PT ;  /* 0x000000040700720c */ /* 0x000fda0003f66270 */
[----:B------:R-:W2:Y:S01]  /*0100*/  @!P3 LDC.64 R2, c[0x0][0x390] ;  /* 0x0000e400ff02bb82 */ /* 0x000ea20000000a00 */
[----:B------:R-:W-:Y:S01]  /*0110*/  @!P3 LEA R17, R0, R7, 0x9 ;  /* 0x000000070011b211 */ /* 0x000fe200078e48ff */
[----:B------:R-:W-:-:S05]  /*0120*/  @!P3 VIADD R7, R7, 0x80 ;  /* 0x000000800707b836 */ /* 0x000fca0000000000 */
[----:B------:R-:W-:Y:S01]  /*0130*/  ISETP.GE.AND P2, PT, R7, R4, PT ;  /* 0x000000040700720c */ /* 0x000fe20003f46270 */
[----:B0-----:R-:W-:-:S04]  /*0140*/  @!P1 IMAD.WIDE.U32 R10, R9, 0x2, R10 ;  /* 0x00000002090a9825 */ /* 0x001fc800078e000a */
[----:B--2---:R-:W-:-:S08]  /*0150*/  @!P3 IMAD.WIDE.U32 R16, R17, 0x2, R2 ;  /* 0x000000021110b825 */ /* 0x004fd000078e0002 */
[----:B------:R-:W0:Y:S01]  /*0160*/  @!P2 LDC.64 R12, c[0x0][0x390] ;  /* 0x0000e400ff0cab82 */ /* 0x000e220000000a00 */
[C---:B------:R-:W-:Y:S01]  /*0170*/  @!P2 LEA R7, R0.reuse, R7, 0x9 ;  /* 0x000000070007a211 */ /* 0x040fe200078e48ff */
[----:B-1----:R1:W5:Y:S06]  /*0180*/  @!P1 LDG.E.U16 R8, desc[UR4][R10.64] ;  /* 0x000000040a089981 */ /* 0x00236c000c1e1500 */
[----:B------:R-:W2:Y:S01]  /*0190*/  @!P0 LDC.64 R2, c[0x0][0x390] ;  /* 0x0000e400ff028b82 */ /* 0x000ea20000000a00 */
[----:B------:R-:W-:Y:S01]  /*01a0*/  @!P0 IMAD R9, R0, 0x200, R5 ;  /* 0x0000020000098824 */ /* 0x000fe200078e0205 */
[----:B------:R-:W-:Y:S01]  /*01b0*/  IADD3 R19, PT, PT, R5, 0x80, RZ ;  /* 0x0000008005137810 */ /* 0x000fe20007ffe0ff */
[----:B------:R-:W-:Y:S01]  /*01c0*/  BSSY.RECONVERGENT B0, `(.L_x_7826) ;  /* 0x0000037000007945 */ /* 0x000fe20003800200 */
[----:B0-----:R-:W-:Y:S01]  /*01d0*/  @!P2 IMAD.WIDE.U32 R12, R7, 0x2, R12 ;  /* 0x00000002070ca825 */ /* 0x001fe200078e000c */
[----:B------:R-:W-:-:S03]  /*01e0*/  PRMT R7, RZ, 0x7610, R7 ;  /* 0x00007610ff077816 */ /* 0x000fc60000000007 */
[----:B-1----:R-:W-:Y:S01]  /*01f0*/  VIADD R11, R5, 0x100 ;  /* 0x00000100050b7836 */ /* 0x002fe20000000000 */
[----:B------:R-:W5:Y:S01]  /*0200*/  @!P2 LDG.E.U16 R6, desc[UR4][R12.64] ;  /* 0x000000040c06a981 */ /* 0x000f62000c1e1500 */
[----:B--2---:R-:W-:Y:S01]  /*0210*/  @!P0 IMAD.WIDE.U32 R2, R9, 0x2, R2 ;  /* 0x0000000209028825 */ /* 0x004fe200078e0002 */
[----:B------:R-:W-:Y:S02]  /*0220*/  PRMT R9, RZ, 0x7610, R9 ;  /* 0x00007610ff097816 */ /* 0x000fe40000000009 */
[----:B------:R0:W5:Y:S04]  /*0230*/  @!P3 LDG.E.U16 R7, desc[UR4][R16.64] ;  /* 0x000000041007b981 */ /* 0x000168000c1e1500 */
[----:B------:R1:W5:Y:S01]  /*0240*/  @!P0 LDG.E.U16 R9, desc[UR4][R2.64] ;  /* 0x0000000402098981 */ /* 0x000362000c1e1500 */
[----:B------:R-:W-:-:S13]  /*0250*/  ISETP.GE.AND P0, PT, R5, R4, PT ;  /* 0x000000040500720c */ /* 0x000fda0003f06270 */
[----:B------:R-:W1:Y:S01]  /*0260*/  @!P0 LDC.64 R14, c[0x0][0x388] ;  /* 0x0000e200ff0e8b82 */ /* 0x000e620000000a00 */
[----:B0-----:R-:W-:Y:S01]  /*0270*/  IADD3 R17, PT, PT, R5, 0x180, RZ ;  /* 0x0000018005117810 */ /* 0x001fe20007ffe0ff */
[----:B------:R-:W-:Y:S01]  /*0280*/  @!P0 IMAD R13, R0, 0x200, R5 ;  /* 0x00000200000d8824 */ /* 0x000fe200078e0205 */
[----:B------:R-:W-:Y:S02]  /*0290*/  @!P0 MOV R5, R19 ;  /* 0x0000001300058202 */ /* 0x000fe40000000f00 */
[-C--:B------:R-:W-:Y:S02]  /*02a0*/  ISETP.GE.AND P5, PT, R19, R4.reuse, PT ;  /* 0x000000041300720c */ /* 0x080fe40003fa6270 */
[-C--:B------:R-:W-:Y:S02]  /*02b0*/  ISETP.GE.AND P1, PT, R11, R4.reuse, PT ;  /* 0x000000040b00720c */ /* 0x080fe40003f26270 */
[-C--:B------:R-:W-:Y:S02]  /*02c0*/  ISETP.GE.AND P2, PT, R17, R4.reuse, PT ;  /* 0x000000041100720c */ /* 0x080fe40003f46270 */
[----:B------:R-:W-:Y:S01]  /*02d0*/  ISETP.GE.AND P3, PT, R5, R4, PT ;  /* 0x000000040500720c */ /* 0x000fe20003f66270 */
[----:B-1----:R-:W-:Y:S01]  /*02e0*/  @!P0 IMAD.WIDE.U32 R2, R13, 0x2, R14 ;  /* 0x000000020d028825 */ /* 0x002fe200078e000e */
[----:B------:R-:W-:Y:S11]  /*02f0*/  @P0 BRA `(.L_x_7827) ;  /* 0x00000000008c0947 */ /* 0x000ff60003800000 */
[----:B-----5:R-:W-:Y:S02]  /*0300*/  IMAD.U32 R10, R9, 0x10000, RZ ;  /* 0x00010000090a7824 */ /* 0x020fe400078e00ff */
[----:B------:R-:W-:Y:S02]  /*0310*/  HFMA2 R12, -RZ, RZ, 0.61474609375, 16.90625 ;  /* 0x38eb4c3aff0c7431 */ /* 0x000fe400000001ff */
[----:B------:R-:W-:Y:S01]  /*0320*/  IMAD.MOV.U32 R14, RZ, RZ, 0x3aae005b ;  /* 0x3aae005bff0e7424 */ /* 0x000fe200078e00ff */
[----:B------:R-:W-:Y:S01]  /*0330*/  MOV R13, 0x3c09919f ;  /* 0x3c09919f000d7802 */ /* 0x000fe20000000f00 */
[C---:B------:R-:W-:Y:S01]  /*0340*/  FMUL.FTZ R9, R10.reuse, 0.70710676908493041992 ;  /* 0x3f3504f30a097820 */ /* 0x040fe20000410000 */
[----:B------:R-:W-:Y:S01]  /*0350*/  IMAD.MOV.U32 R15, RZ, RZ, 0x3d24d99a ;  /* 0x3d24d99aff0f7424 */ /* 0x000fe200078e00ff */
[----:B------:R-:W-:Y:S01]  /*0360*/  MOV R17, 0x3f210a14 ;  /* 0x3f210a1400117802 */ /* 0x000fe20000000f00 */
[----:B------:R-:W-:Y:S02]  /*0370*/  IMAD.MOV.U32 R16, RZ, RZ, 0x3f69b4f9 ;  /* 0x3f69b4f9ff107424 */ /* 0x000fe400078e00ff */
[C---:B------:R-:W-:Y:S01]  /*0380*/  FADD.FTZ R11, |R9|.reuse, -RZ ;  /* 0x800000ff090b7221 */ /* 0x040fe20000010200 */
[----:B------:R-:W-:Y:S01]  /*0390*/  FSETP.GE.FTZ.AND P4, PT, |R9|, 1.0029599666595458984, PT ;  /* 0x3f8060fe0900780b */ /* 0x000fe20003f96200 */
[----:B------:R-:W-:-:S03]  /*03a0*/  FMUL.FTZ R10, R10, 0.5 ;  /* 0x3f0000000a0a7820 */ /* 0x000fc60000410000 */
        /* <DEDUP_REMOVED lines=13> */
[----:B------:R-:W-:-:S03]  /*0480*/  FSEL R13, R17, 0.12837915122509002686, P4 ;  /* 0x3e0375d3110d7808 */ /* 0x000fc60002000000 */
[----:B------:R-:W-:Y:S01]  /*0490*/  FFMA.FTZ R12, R11, R12, R15 ;  /* 0x0000000c0b0c7223 */ /* 0x000fe2000001000f */
[----:B------:R-:W-:-:S03]  /*04a0*/  FSEL R15, R14, R9, P4 ;  /* 0x000000090e0f7208 */ /* 0x000fc60002000000 */
[----:B------:R-:W-:-:S04]  /*04b0*/  FFMA.FTZ R12, R11, R12, R13 ;  /* 0x0000000c0b0c7223 */ /* 0x000fc8000001000d */
[----:B------:R-:W-:-:S04]  /*04c0*/  FFMA.FTZ R12, R12, R15, R15 ;  /* 0x0000000f0c0c7223 */ /* 0x000fc8000001000f */
[----:B------:R-:W0:Y:S02]  /*04d0*/  @P4 MUFU.EX2 R11, R12 ;  /* 0x0000000c000b4308 */ /* 0x000e240000000800 */
[----:B0-----:R-:W-:-:S05]  /*04e0*/  @P4 FADD.FTZ R14, -R11, 1 ;  /* 0x3f8000000b0e4421 */ /* 0x001fca0000010100 */
[----:B------:R-:W-:-:S05]  /*04f0*/  @P4 LOP3.LUT R12, R14, 0x80000000, R9, 0xb8, !PT ;  /* 0x800000000e0c4812 */ /* 0x000fca00078eb809 */
[----:B------:R-:W-:-:S04]  /*0500*/  FADD.FTZ R9, R12, 1 ;  /* 0x3f8000000c097421 */ /* 0x000fc80000010000 */
[----:B------:R-:W-:-:S05]  /*0510*/  FMUL.FTZ R9, R9, R10 ;  /* 0x0000000a09097220 */ /* 0x000fca0000410000 */
[----:B------:R-:W-:-:S07]  /*0520*/  F2FP.BF16.F32.PACK_AB R9, RZ, R9 ;  /* 0x00000009ff09723e */ /* 0x000fce00000010ff */
.L_x_7827:
[----:B------:R-:W-:Y:S05]  /*0530*/  BSYNC.RECONVERGENT B0 ;  /* 0x0000000000007941 */ /* 0x000fea0003800200 */
.L_x_7826:
[----:B------:R-:W-:Y:S04]  /*0540*/  BSSY.RECONVERGENT B0, `(.L_x_7828) ;  /* 0x0000025000007945 */ /* 0x000fe80003800200 */
[----:B------:R-:W-:Y:S05]  /*0550*/  @P5 BRA `(.L_x_7829) ;  /* 0x00000000008c5947 */ /* 0x000fea0003800000 */
[----:B-----5:R-:W-:Y:S02]  /*0560*/  IMAD.U32 R10, R8, 0x10000, RZ ;  /* 0x00010000080a7824 */ /* 0x020fe400078e00ff */
[----:B------:R-:W-:Y:S02]  /*0570*/  HFMA2 R12, -RZ, RZ, 0.61474609375, 16.90625 ;  /* 0x38eb4c3aff0c7431 */ /* 0x000fe400000001ff */
[----:B------:R-:W-:Y:S01]  /*0580*/  IMAD.MOV.U32 R14, RZ, RZ, 0x3aae005b ;  /* 0x3aae005bff0e7424 */ /* 0x000fe200078e00ff */
[----:B------:R-:W-:Y:S01]  /*0590*/  MOV R13, 0x3c09919f ;  /* 0x3c09919f000d7802 */ /* 0x000fe20000000f00 */
[----:B------:R-:W-:Y:S01]  /*05a0*/  FMUL.FTZ R8, R10, 0.70710676908493041992 ;  /* 0x3f3504f30a087820 */ /* 0x000fe20000410000 */
[----:B------:R-:W-:Y:S01]  /*05b0*/  HFMA2 R15, -RZ, RZ, 1.28515625, -179.25 ;  /* 0x3d24d99aff0f7431 */ /* 0x000fe200000001ff */
[----:B------:R-:W-:Y:S02]  /*05c0*/  MOV R16, 0x3f69b4f9 ;  /* 0x3f69b4f900107802 */ /* 0x000fe40000000f00 */
        /* <DEDUP_REMOVED lines=26> */
[----:B------:R-:W-:-:S05]  /*0770*/  FMUL.FTZ R8, R8, R11 ;  /* 0x0000000b08087220 */ /* 0x000fca0000410000 */
[----:B------:R-:W-:-:S07]  /*0780*/  F2FP.BF16.F32.PACK_AB R8, RZ, R8 ;  /* 0x00000008ff08723e */ /* 0x000fce00000010ff */
.L_x_7829:
[----:B------:R-:W-:Y:S05]  /*0790*/  BSYNC.RECONVERGENT B0 ;  /* 0x0000000000007941 */ /* 0x000fea0003800200 */
.L_x_7828:
[----:B------:R-:W-:Y:S04]  /*07a0*/  BSSY.RECONVERGENT B0, `(.L_x_7830) ;  /* 0x0000025000007945 */ /* 0x000fe80003800200 */
[----:B------:R-:W-:Y:S05]  /*07b0*/  @P1 BRA `(.L_x_7831) ;  /* 0x00000000008c1947 */ /* 0x000fea0003800000 */
[----:B-----5:R-:W-:Y:S02]  /*07c0*/  IMAD.U32 R10, R7, 0x10000, RZ ;  /* 0x00010000070a7824 */ /* 0x020fe400078e00ff */
[----:B------:R-:W-:Y:S01]  /*07d0*/  HFMA2 R14, -RZ, RZ, 0.8349609375, 5.424022674560546875e-06 ;  /* 0x3aae005bff0e7431 */ /* 0x000fe200000001ff */
[----:B------:R-:W-:Y:S01]  /*07e0*/  MOV R12, 0x38eb4c3a ;  /* 0x38eb4c3a000c7802 */ /* 0x000fe20000000f00 */
[----:B------:R-:W-:Y:S02]  /*07f0*/  IMAD.MOV.U32 R13, RZ, RZ, 0x3c09919f ;  /* 0x3c09919fff0d7424 */ /* 0x000fe400078e00ff */
[C---:B------:R-:W-:Y:S01]  /*0800*/  FMUL.FTZ R7, R10.reuse, 0.70710676908493041992 ;  /* 0x3f3504f30a077820 */ /* 0x040fe20000410000 */
[----:B------:R-:W-:Y:S01]  /*0810*/  MOV R15, 0x3d24d99a ;  /* 0x3d24d99a000f7802 */ /* 0x000fe20000000f00 */
[----:B------:R-:W-:Y:S01]  /*0820*/  IMAD.MOV.U32 R16, RZ, RZ, 0x3f69b4f9 ;  /* 0x3f69b4f9ff107424 */ /* 0x000fe200078e00ff */
[----:B------:R-:W-:Y:S01]  /*0830*/  MOV R17, 0x3f210a14 ;  /* 0x3f210a1400117802 */ /* 0x000fe20000000f00 */
        /* <DEDUP_REMOVED lines=27> */
.L_x_7831:
[----:B------:R-:W-:Y:S05]  /*09f0*/  BSYNC.RECONVERGENT B0 ;  /* 0x0000000000007941 */ /* 0x000fea0003800200 */
.L_x_7830:
[----:B------:R-:W-:Y:S04]  /*0a00*/  BSSY.RECONVERGENT B0, `(.L_x_7832) ;  /* 0x0000025000007945 */ /* 0x000fe80003800200 */
[----:B------:R-:W-:Y:S05]  /*0a10*/  @P2 BRA `(.L_x_7833) ;  /* 0x00000000008c2947 */ /* 0x000fea0003800000 */
[----:B-----5:R-:W-:Y:S01]  /*0a20*/  SHF.L.U32 R10, R6, 0x10, RZ ;  /* 0x00000010060a7819 */ /* 0x020fe200000006ff */
[----:B------:R-:W-:Y:S02]  /*0a30*/  IMAD.MOV.U32 R12, RZ, RZ, 0x38eb4c3a ;  /* 0x38eb4c3aff0c7424 */ /* 0x000fe400078e00ff */
[----:B------:R-:W-:Y:S01]  /*0a40*/  HFMA2 R14, -RZ, RZ, 0.8349609375, 5.424022674560546875e-06 ;  /* 0x3aae005bff0e7431 */ /* 0x000fe200000001ff */
[----:B------:R-:W-:Y:S01]  /*0a50*/  MOV R13, 0x3c09919f ;  /* 0x3c09919f000d7802 */ /* 0x000fe20000000f00 */
[----:B------:R-:W-:Y:S02]  /*0a60*/  IMAD.MOV.U32 R15, RZ, RZ, 0x3d24d99a ;  /* 0x3d24d99aff0f7424 */ /* 0x000fe400078e00ff */
[----:B------:R-:W-:Y:S01]  /*0a70*/  FMUL.FTZ R6, R10, 0.70710676908493041992 ;  /* 0x3f3504f30a067820 */ /* 0x000fe20000410000 */
[----:B------:R-:W-:-:S03]  /*0a80*/  MOV R16, 0x3f69b4f9 ;  /* 0x3f69b4f900107802 */ /* 0x000fc60000000f00 */
        /* <DEDUP_REMOVED lines=28> */
.L_x_7833:
[----:B------:R-:W-:Y:S05]  /*0c50*/  BSYNC.RECONVERGENT B0 ;  /* 0x0000000000007941 */ /* 0x000fea0003800200 */
.L_x_7832:
[----:B-----5:R0:W-:Y:S01]  /*0c60*/  @!P0 STG.E.U16 desc[UR4][R2.64], R9 ;  /* 0x0000000902008986 */ /* 0x0201e2000c101504 */
[----:B------:R-:W-:Y:S04]  /*0c70*/  BSSY.RECONVERGENT B0, `(.L_x_7834) ;  /* 0x000000d000007945 */ /* 0x000fe80003800200 */
[----:B------:R-:W-:Y:S05]  /*0c80*/  @P3 BRA `(.L_x_7835) ;  /* 0x00000000002c3947 */ /* 0x000fea0003800000 */
[----:B0-----:R-:W0:Y:S01]  /*0c90*/  LDC.64 R2, c[0x0][0x388] ;  /* 0x0000e200ff027b82 */ /* 0x001e220000000a00 */
[----:B------:R-:W-:Y:S02]  /*0ca0*/  LEA R9, R0, R5, 0x9 ;  /* 0x0000000500097211 */ /* 0x000fe400078e48ff */
[----:B------:R-:W-:Y:S02]  /*0cb0*/  IADD3 R5, PT, PT, R5, 0x80, RZ ;  /* 0x0000008005057810 */ /* 0x000fe40007ffe0ff */
[----:B------:R-:W-:Y:S02]  /*0cc0*/  PRMT R10, R8, 0x7610, R10 ;  /* 0x00007610080a7816 */ /* 0x000fe4000000000a */
[----:B------:R-:W-:-:S13]  /*0cd0*/  ISETP.GE.AND P0, PT, R5, R4, PT ;  /* 0x000000040500720c */ /* 0x000fda0003f06270 */
[----:B------:R-:W-:Y:S01]  /*0ce0*/  @!P0 IMAD R11, R0, 0x200, R5 ;  /* 0x00000200000b8824 */ /* 0x000fe200078e0205 */
[----:B------:R-:W-:Y:S01]  /*0cf0*/  @!P0 IADD3 R5, PT, PT, R5, 0x80, RZ ;  /* 0x0000008005058810 */ /* 0x000fe20007ffe0ff */
[----:B0-----:R-:W-:-:S04]  /*0d00*/  IMAD.WIDE.U32 R8, R9, 0x2, R2 ;  /* 0x0000000209087825 */ /* 0x001fc800078e0002 */
[----:B------:R-:W-:Y:S01]  /*0d10*/  @!P0 IMAD.WIDE.U32 R2, R11, 0x2, R2 ;  /* 0x000000020b028825 */ /* 0x000fe200078e0002 */
[----:B------:R1:W-:Y:S04]  /*0d20*/  STG.E.U16 desc[UR4][R8.64], R10 ;  /* 0x0000000a08007986 */ /* 0x0003e8000c101504 */
[----:B------:R1:W-:Y:S02]  /*0d30*/  @!P0 STG.E.U16 desc[UR4][R2.64], R7 ;  /* 0x0000000702008986 */ /* 0x0003e4000c101504 */
.L_x_7835:
[----:B------:R-:W-:Y:S05]  /*0d40*/  BSYNC.RECONVERGENT B0 ;  /* 0x0000000000007941 */ /* 0x000fea0003800200 */
.L_x_7834:
[----:B------:R-:W-:-:S13]  /*0d50*/  ISETP.GE.AND P0, PT, R5, R4, PT ;  /* 0x000000040500720c */ /* 0x000fda0003f06270 */
[----:B------:R-:W-:Y:S05]  /*0d60*/  @P0 EXIT ;  /* 0x000000000000094d */ /* 0x000fea0003800000 */
[----:B01----:R-:W0:Y:S01]  /*0d70*/  LDC.64 R2, c[0x0][0x388] ;  /* 0x0000e200ff027b82 */ /* 0x003e220000000a00 */
[----:B------:R-:W-:-:S05]  /*0d80*/  LEA R5, R0, R5, 0x9 ;  /* 0x0000000500057211 */ /* 0x000fca00078e48ff */
[----:B0-----:R-:W-:-:S05]  /*0d90*/  IMAD.WIDE.U32 R2, R5, 0x2, R2 ;  /* 0x0000000205027825 */ /* 0x001fca00078e0002 */
[----:B------:R-:W-:Y:S01]  /*0da0*/  STG.E.U16 desc[UR4][R2.64], R6 ;  /* 0x0000000602007986 */ /* 0x000fe2000c101504 */
[----:B------:R-:W-:Y:S05]  /*0db0*/  EXIT ;  /* 0x000000000000794d */ /* 0x000fea0003800000 */
.L_x_7836:
        /* <DEDUP_REMOVED lines=12> */
.L_x_12417:


//--------------------- .text._ZN2at6native29vectorized_elementwise_kernelILi2EZZZNS0_18GeluCUDAKernelImplERNS_18TensorIteratorBaseENS0_8GeluTypeEENKUlvE0_clEvENKUlvE2_clEvEUlN3c108BFloat16EE_St5arrayIPcLm2EEEEviT0_T1_ --------------------------
	.section	.text._ZN2at6native29vectorized_elementwise_kernelILi2EZZZNS0_18GeluCUDAKernelImplERNS_18TensorIteratorBaseENS0_8GeluTypeEENKUlvE0_clEvENKUlvE2_clEvEUlN3c108BFloat16EE_St5arrayIPcLm2EEEEviT0_T1_,"ax",@progbits
	.align	128
        .global         _ZN2at6native29vectorized_elementwise_kernelILi2EZZZNS0_18GeluCUDAKernelImplERNS_18TensorIteratorBaseENS0_8GeluTypeEENKUlvE0_clEvENKUlvE2_clEvEUlN3c108BFloat16EE_St5arrayIPcLm2EEEEviT0_T1_
        .type           _ZN2at6native29vectorized_elementwise_kernelILi2EZZZNS0_18GeluCUDAKernelImplERNS_18TensorIteratorBaseENS0_8GeluTypeEENKUlvE0_clEvENKUlvE2_clEvEUlN3c108BFloat16EE_St5arrayIPcLm2EEEEviT0_T1_,@function
        .size           _ZN2at6native29vectorized_elementwise_kernelILi2EZZZNS0_18GeluCUDAKernelImplERNS_18TensorIteratorBaseENS0_8GeluTypeEENKUlvE0_clEvENKUlvE2_clEvEUlN3c108BFloat16EE_St5arrayIPcLm2EEEEviT0_T1_,(.L_x_12418 - _ZN2at6native29vectorized_elementwise_kernelILi2EZZZNS0_18GeluCUDAKernelImplERNS_18TensorIteratorBaseENS0_8GeluTypeEENKUlvE0_clEvENKUlvE2_clEvEUlN3c108BFloat16EE_St5arrayIPcLm2EEEEviT0_T1_)
        .other          _ZN2at6native29vectorized_elementwise_kernelILi2EZZZNS0_18GeluCUDAKernelImplERNS_18TensorIteratorBaseENS0_8GeluTypeEENKUlvE0_clEvENKUlvE2_clEvEUlN3c108BFloat16EE_St5arrayIPcLm2EEEEviT0_T1_,@"STO_CUDA_ENTRY STV_DEFAULT"
_ZN2at6native29vectorized_elementwise_kernelILi2EZZZNS0_18GeluCUDAKernelImplERNS_18TensorIteratorBaseENS0_8GeluTypeEENKUlvE0_clEvENKUlvE2_clEvEUlN3c108BFloat16EE_St5arrayIPcLm2EEEEviT0_T1_:
.text._ZN2at6native29vectorized_elementwise_kernelILi2EZZZNS0_18GeluCUDAKernelImplERNS_18TensorIteratorBaseENS0_8GeluTypeEENKUlvE0_clEvENKUlvE2_clEvEUlN3c108BFloat16EE_St5arrayIPcLm2EEEEviT0_T1_:
        /* <DEDUP_REMOVED lines=9> */
[----:B------:R-:W-:Y:S02]  /*0090*/  PRMT R9, RZ, 0x7610, R9 ;  /* 0x00007610ff097816 */ /* 0x000fe40000000009 */
[----:B0-----:R-:W-:Y:S02]  /*00a0*/  ISETP.GE.U32.AND P0, PT, R27, R8, PT ;  /* 0x000000081b00720c */ /* 0x001fe40003f06070 */
[----:B------:R-:W-:-:S11]  /*00b0*/  MOV R7, R27 ;  /* 0x0000001b00077202 */ /* 0x000fd60000000f00 */
[----:B------:R-:W-:-:S05]  /*00c0*/  @!P0 VIADD R27, R7, 0x80 ;  /* 0x00000080071b8836 */ /* 0x000fca0000000000 */
[----:B------:R-:W-:-:S13]  /*00d0*/  ISETP.GE.U32.AND P6, PT, R27, R8, PT ;  /* 0x000000081b00720c */ /* 0x000fda0003fc6070 */
[----:B------:R-:W-:Y:S01]  /*00e0*/  @!P6 IADD3 R3, PT, PT, R0, R27, RZ ;  /* 0x0000001b0003e210 */ /* 0x000fe20007ffe0ff */
[----:B------:R-:W0:Y:S01]  /*00f0*/  @!P6 LDC.64 R28, c[0x0][0x390] ;  /* 0x0000e400ff1ceb82 */ /* 0x000e220000000a00 */
[----:B------:R-:W-:-:S04]  /*0100*/  @!P6 IADD3 R27, PT, PT, R27, 0x80, RZ ;  /* 0x000000801b1be810 */ /* 0x000fc80007ffe0ff */
[----:B------:R-:W-:-:S13]  /*0110*/  ISETP.GE.U32.AND P5, PT, R27, R8, PT ;  /* 0x000000081b00720c */ /* 0x000fda0003fa6070 */
[----:B------:R-:W-:Y:S01]  /*0120*/  @!P5 IMAD.IADD R6, R0, 0x1, R27 ;  /* 0x000000010006d824 */ /* 0x000fe200078e021b */
[----:B------:R-:W-:Y:S01]  /*0130*/  @!P5 IADD3 R27, PT, PT, R27, 0x80, RZ ;  /* 0x000000801b1bd810 */ /* 0x000fe20007ffe0ff */
[----:B------:R-:W1:Y:S03]  /*0140*/  @!P5 LDC.64 R20, c[0x0][0x390] ;  /* 0x0000e400ff14db82 */ /* 0x000e660000000a00 */
[----:B------:R-:W-:Y:S01]  /*0150*/  ISETP.GE.U32.AND P4, PT, R27, R8, PT ;  /* 0x000000081b00720c */ /* 0x000fe20003f86070 */
[----:B0-----:R-:W-:-:S05]  /*0160*/  @!P6 IMAD.WIDE.U32 R28, R3, 0x2, R28 ;  /* 0x00000002031ce825 */ /* 0x001fca00078e001c */
[----:B------:R-:W5:Y:S07]  /*0170*/  @!P6 LDG.E.U16 R9, desc[UR4][R28.64] ;  /* 0x000000041c09e981 */ /* 0x000f6e000c1e1500 */
[----:B------:R-:W-:Y:S01]  /*0180*/  @!P4 IADD3 R25, PT, PT, R0, R27, RZ ;  /* 0x0000001b0019c210 */ /* 0x000fe20007ffe0ff */
[----:B------:R-:W-:Y:S01]  /*0190*/  @!P4 VIADD R27, R27, 0x80 ;  /* 0x000000801b1bc836 */ /* 0x000fe20000000000 */
[----:B------:R-:W0:Y:S04]  /*01a0*/  @!P4 LDC.64 R2, c[0x0][0x390] ;  /* 0x0000e400ff02cb82 */ /* 0x000e280000000a00 */
[----:B------:R-:W-:-:S13]  /*01b0*/  ISETP.GE.U32.AND P3, PT, R27, R8, PT ;  /* 0x000000081b00720c */ /* 0x000fda0003f66070 */
[----:B------:R-:W-:Y:S01]  /*01c0*/  @!P3 IADD3 R23, PT, PT, R0, R27, RZ ;  /* 0x0000001b0017b210 */ /* 0x000fe20007ffe0ff */
[----:B-1----:R-:W-:Y:S01]  /*01d0*/  @!P5 IMAD.WIDE.U32 R20, R6, 0x2, R20 ;  /* 0x000000020614d825 */ /* 0x002fe200078e0014 */
[----:B------:R-:W-:Y:S01]  /*01e0*/  @!P3 IADD3 R27, PT, PT, R27, 0x80, RZ ;  /* 0x000000801b1bb810 */ /* 0x000fe20007ffe0ff */
[----:B------:R-:W1:Y:S03]  /*01f0*/  @!P3 LDC.64 R4, c[0x0][0x390] ;  /* 0x0000e400ff04bb82 */ /* 0x000e660000000a00 */
[----:B------:R-:W-:Y:S02]  /*0200*/  ISETP.GE.U32.AND P2, PT, R27, R8, PT ;  /* 0x000000081b00720c */ /* 0x000fe40003f46070 */
[----:B------:R-:W-:-:S06]  /*0210*/  PRMT R6, RZ, 0x7610, R6 ;  /* 0x00007610ff067816 */ /* 0x000fcc0000000006 */
[----:B------:R2:W5:Y:S05]  /*0220*/  @!P5 LDG.E.U16 R6, desc[UR4][R20.64] ;  /* 0x000000041406d981 */ /* 0x00056a000c1e1500 */
[----:B------:R-:W-:Y:S01]  /*0230*/  @!P2 IMAD.IADD R19, R0, 0x1, R27 ;  /* 0x000000010013a824 */ /* 0x000fe200078e021b */
[----:B------:R-:W-:Y:S01]  /*0240*/  @!P2 IADD3 R27, PT, PT, R27, 0x80, RZ ;  /* 0x000000801b1ba810 */ /* 0x000fe20007ffe0ff */
[----:B------:R-:W3:Y:S03]  /*0250*/  @!P2 LDC.64 R10, c[0x0][0x390] ;  /* 0x0000e400ff0aab82 */ /* 0x000ee60000000a00 */
[----:B------:R-:W-:-:S05]  /*0260*/  ISETP.GE.U32.AND P1, PT, R27, R8, PT ;  /* 0x000000081b00720c */ /* 0x000fca0003f26070 */
[----:B--2---:R-:W2:Y:S01]  /*0270*/  @!P0 LDC.64 R20, c[0x0][0x390] ;  /* 0x0000e400ff148b82 */ /* 0x004ea20000000a00 */
[----:B-1----:R-:W-:-:S07]  /*0280*/  @!P3 IMAD.WIDE.U32 R4, R23, 0x2, R4 ;  /* 0x000000021704b825 */ /* 0x002fce00078e0004 */
[C---:B------:R-:W-:Y:S01]  /*0290*/  @!P1 IADD3 R17, PT, PT, R0.reuse, R27, RZ ;  /* 0x0000001b00119210 */ /* 0x040fe20007ffe0ff */
[----:B------:R-:W-:Y:S01]  /*02a0*/  @!P1 VIADD R27, R27, 0x80 ;  /* 0x000000801b1b9836 */ /* 0x000fe20000000000 */
[----:B------:R-:W-:Y:S01]  /*02b0*/  @!P0 IADD3 R23, PT, PT, R0, R7, RZ ;  /* 0x0000000700178210 */ /* 0x000fe20007ffe0ff */
[----:B------:R-:W1:Y:S03]  /*02c0*/  @!P1 LDC.64 R14, c[0x0][0x390] ;  /* 0x0000e400ff0e9b82 */ /* 0x000e660000000a00 */
[----:B------:R-:W-:Y:S01]  /*02d0*/  ISETP.GE.U32.AND P6, PT, R27, R8, PT ;  /* 0x000000081b00720c */ /* 0x000fe20003fc6070 */
[----:B--2---:R-:W-:Y:S01]  /*02e0*/  @!P0 IMAD.WIDE.U32 R20, R23, 0x2, R20 ;  /* 0x0000000217148825 */ /* 0x004fe200078e0014 */
[----:B------:R-:W-:-:S11]  /*02f0*/  PRMT R23, RZ, 0x7610, R23 ;  /* 0x00007610ff177816 */ /* 0x000fd60000000017 */
[----:B------:R-:W2:Y:S01]  /*0300*/  @!P6 LDC.64 R12, c[0x0][0x390] ;  /* 0x0000e400ff0ceb82 */ /* 0x000ea20000000a00 */
[----:B------:R-:W5:Y:S01]  /*0310*/  @!P0 LDG.E.U16 R23, desc[UR4][R20.64] ;  /* 0x0000000414178981 */ /* 0x000f62000c1e1500 */
[----:B------:R-:W-:Y:S01]  /*0320*/  ISETP.GE.U32.AND P0, PT, R7, R8, PT ;  /* 0x000000080700720c */ /* 0x000fe20003f06070 */
[----:B0-----:R-:W-:Y:S01]  /*0330*/  @!P4 IMAD.WIDE.U32 R2, R25, 0x2, R2 ;  /* 0x000000021902c825 */ /* 0x001fe200078e0002 */
[----:B------:R-:W-:-:S06]  /*0340*/  PRMT R22, RZ, 0x7610, R22 ;  /* 0x00007610ff167816 */ /* 0x000fcc0000000016 */
[----:B------:R0:W5:Y:S01]  /*0350*/  @!P4 LDG.E.U16 R22, desc[UR4][R2.64] ;  /* 0x000000040216c981 */ /* 0x000162000c1e1500 */
[----:B------:R-:W-:Y:S01]  /*0360*/  @!P6 IADD3 R27, PT, PT, R0, R27, RZ ;  /* 0x0000001b001be210 */ /* 0x000fe20007ffe0ff */
[----:B---3--:R-:W-:Y:S01]  /*0370*/  @!P2 IMAD.WIDE.U32 R10, R19, 0x2, R10 ;  /* 0x00000002130aa825 */ /* 0x008fe200078e000a */
[----:B------:R-:W-:Y:S02]  /*0380*/  PRMT R19, RZ, 0x7610, R19 ;  /* 0x00007610ff137816 */ /* 0x000fe40000000013 */
[----:B------:R-:W-:Y:S01]  /*0390*/  PRMT R18, RZ, 0x7610, R18 ;  /* 0x00007610ff127816 */ /* 0x000fe20000000012 */
[----:B-1----:R-:W-:Y:S01]  /*03a0*/  @!P1 IMAD.WIDE.U32 R14, R17, 0x2, R14 ;  /* 0x00000002110e9825 */ /* 0x002fe200078e000e */
[----:B0-----:R-:W0:Y:S01]  /*03b0*/  @!P0 LDC.64 R2, c[0x0][0x388] ;  /* 0x0000e200ff028b82 */ /* 0x001e220000000a00 */
[----:B------:R-:W-:Y:S02]  /*03c0*/  PRMT R16, RZ, 0x7610, R16 ;  /* 0x00007610ff107816 */ /* 0x000fe40000000010 */
[----:B--2---:R-:W-:Y:S01]  /*03d0*/  @!P6 IMAD.WIDE.U32 R12, R27, 0x2, R12 ;  /* 0x000000021b0ce825 */ /* 0x004fe200078e000c */
[----:B------:R-:W-:Y:S01]  /*03e0*/  PRMT R17, RZ, 0x7610, R17 ;  /* 0x00007610ff117816 */ /* 0x000fe20000000011 */
[----:B------:R1:W5:Y:S01]  /*03f0*/  @!P3 LDG.E.U16 R19, desc[UR4][R4.64] ;  /* 0x000000040413b981 */ /* 0x000362000c1e1500 */
[----:B------:R-:W-:Y:S03]  /*0400*/  BSSY.RECONVERGENT B0, `(.L_x_7838) ;  /* 0x0000032000007945 */ /* 0x000fe60003800200 */
[----:B------:R2:W5:Y:S04]  /*0410*/  @!P2 LDG.E.U16 R18, desc[UR4][R10.64] ;  /* 0x000000040a12a981 */ /* 0x000568000c1e1500 */
[----:B------:R3:W5:Y:S01]  /*0420*/  @!P6 LDG.E.U16 R16, desc[UR4][R12.64] ;  /* 0x000000040c10e981 */ /* 0x000762000c1e1500 */
[----:B-1----:R-:W-:-:S03]  /*0430*/  VIADD R5, R7, 0x100 ;  /* 0x0000010007057836 */ /* 0x002fc60000000000 */
[----:B------:R1:W5:Y:S01]  /*0440*/  @!P1 LDG.E.U16 R17, desc[UR4][R14.64] ;  /* 0x000000040e119981 */ /* 0x000362000c1e1500 */
[C---:B--2---:R-:W-:Y:S01]  /*0450*/  IADD3 R11, PT, PT, R7.reuse, 0x180, RZ ;  /* 0x00000180070b7810 */ /* 0x044fe20007ffe0ff */
[----:B---3--:R-:W-:Y:S01]  /*0460*/  VIADD R13, R7, 0x280 ;  /* 0x00000280070d7836 */ /* 0x008fe20000000000 */
[-C--:B------:R-:W-:Y:S02]  /*0470*/  ISETP.GE.U32.AND P1, PT, R5, R8.reuse, PT ;  /* 0x000000080500720c */ /* 0x080fe40003f26070 */
[----:B-1----:R-:W-:Y:S02]  /*0480*/  IADD3 R15, PT, PT, R7, 0x200, RZ ;  /* 0x00000200070f7810 */ /* 0x002fe40007ffe0ff */
[-C--:B------:R-:W-:Y:S02]  /*0490*/  ISETP.GE.U32.AND P2, PT, R11, R8.reuse, PT ;  /* 0x000000080b00720c */ /* 0x080fe40003f46070 */
[-C--:B------:R-:W-:Y:S02]  /*04a0*/  ISETP.GE.U32.AND P3, PT, R15, R8.reuse, PT ;  /* 0x000000080f00720c */ /* 0x080fe40003f66070 */
[----:B------:R-:W-:-:S02]  /*04b0*/  ISETP.GE.U32.AND P4, PT, R13, R8, PT ;  /* 0x000000080d00720c */ /* 0x000fc40003f86070 */
[C---:B------:R-:W-:Y:S02]  /*04c0*/  IADD3 R5, PT, PT, R7.reuse, 0x80, RZ ;  /* 0x0000008007057810 */ /* 0x040fe40007ffe0ff */
[----:B------:R-:W-:Y:S01]  /*04d0*/  IADD3 R11, PT, PT, R7, 0x300, RZ ;  /* 0x00000300070b7810 */ /* 0x000fe20007ffe0ff */
[----:B0-----:R-:W-:Y:S08]  /*04e0*/  @P0 BRA `(.L_x_7839) ;  /* 0x00000000008c0947 */ /* 0x001ff00003800000 */
[----:B-----5:R-:W-:Y:S02]  /*04f0*/  IMAD.U32 R10, R23, 0x10000, RZ ;  /* 0x00010000170a7824 */ /* 0x020fe400078e00ff */
[----:B------:R-:W-:Y:S01]  /*0500*/  HFMA2 R13, -RZ, RZ, 0.61474609375, 16.90625 ;  /* 0x38eb4c3aff0d7431 */ /* 0x000fe200000001ff */
[----:B------:R-:W-:Y:S01]  /*0510*/  MOV R15, 0x3aae005b ;  /* 0x3aae005b000f7802 */ /* 0x000fe20000000f00 */
[----:B------:R-:W-:Y:S02]  /*0520*/  IMAD.MOV.U32 R14, RZ, RZ, 0x3c09919f ;  /* 0x3c09919fff0e7424 */ /* 0x000fe400078e00ff */
[----:B------:R-:W-:Y:S01]  /*0530*/  FMUL.FTZ R4, R10, 0.70710676908493041992 ;  /* 0x3f3504f30a047820 */ /* 0x000fe20000410000 */
[----:B------:R-:W-:-:S03]  /*0540*/  HFMA2 R20, -RZ, RZ, 1.28515625, -179.25 ;  /* 0x3d24d99aff147431 */ /* 0x000fc600000001ff */
[C---:B------:R-:W-:Y:S01]  /*0550*/  FADD.FTZ R12, |R4|.reuse, -RZ ;  /* 0x800000ff040c7221 */ /* 0x040fe20000010200 */
[----:B------:R-:W-:-:S04]  /*0560*/  FSETP.GE.FTZ.AND P5, PT, |R4|, 1.0029599666595458984, PT ;  /* 0x3f8060fe0400780b */ /* 0x000fc80003fb6200 */
[----:B------:R-:W-:Y:S02]  /*0570*/  FSEL R13, R13, 8.4834944573231041431e-05, P5 ;  /* 0x38b1e96a0d0d7808 */ /* 0x000fe40002800000 */
[----:B------:R-:W-:-:S07]  /*0580*/  FSEL R15, -R15, -0.00082130916416645050049, P5 ;  /* 0xba574d200f0f7808 */ /* 0x000fce0002800100 */
[----:B------:R-:W-:-:S04]  /*0590*/  @!P5 FMUL.FTZ R12, R4, R4 ;  /* 0x00000004040cd220 */ /* 0x000fc80000410000 */
[----:B------:R-:W-:Y:S01]  /*05a0*/  FFMA.FTZ R13, R12, R13, R15 ;  /* 0x0000000d0c0d7223 */ /* 0x000fe2000001000f */
[----:B------:R-:W-:Y:S01]  /*05b0*/  FSEL R15, R14, 0.0052134888246655464172, P5 ;  /* 0x3baad5ea0e0f7808 */ /* 0x000fe20002800000 */
[----:B------:R-:W-:Y:S01]  /*05c0*/  FADD.FTZ R21, -R12, -RZ ;  /* 0x800000ff0c157221 */ /* 0x000fe20000010100 */
[----:B------:R-:W-:-:S03]  /*05d0*/  FSEL R14, -R20, -0.026868773624300956726, P5 ;  /* 0xbcdc1be7140e7808 */ /* 0x000fc60002800100 */
[----:B------:R-:W-:Y:S01]  /*05e0*/  FFMA.FTZ R13, R12, R13, R15 ;  /* 0x0000000d0c0d7223 */ /* 0x000fe2000001000f */
[----:B------:R-:W-:-:S03]  /*05f0*/  MOV R15, 0x3e235519 ;  /* 0x3e235519000f7802 */ /* 0x000fc60000000f00 */
[----:B------:R-:W-:Y:S01]  /*0600*/  FFMA.FTZ R13, R12, R13, R14 ;  /* 0x0000000d0c0d7223 */ /* 0x000fe2000001000e */
[----:B------:R-:W-:Y:S01]  /*0610*/  FSEL R15, R15, 0.11284004896879196167, P5 ;  /* 0x3de718af0f0f7808 */ /* 0x000fe20002800000 */
[----:B------:R-:W-:-:S04]  /*0620*/  IMAD.MOV.U32 R14, RZ, RZ, 0x3f69b4f9 ;  /* 0x3f69b4f9ff0e7424 */ /* 0x000fc800078e00ff */
[----:B------:R-:W-:Y:S01]  /*0630*/  FFMA.FTZ R13, R12, R13, R15 ;  /* 0x0000000d0c0d7223 */ /* 0x000fe2000001000f */
[----:B------:R-:W-:Y:S01]  /*0640*/  HFMA2 R15, -RZ, RZ, 1.7822265625, 0.000185489654541015625 ;  /* 0x3f210a14ff0f7431 */ /* 0x000fe200000001ff */
[----:B------:R-:W-:-:S04]  /*0650*/  FSEL R14, R14, -0.37612664699554443359, P5 ;  /* 0xbec093ac0e0e7808 */ /* 0x000fc80002800000 */
[----:B------:R-:W-:Y:S01]  /*0660*/  FSEL R15, R15, 0.12837915122509002686, P5 ;  /* 0x3e0375d30f0f7808 */ /* 0x000fe20002800000 */
[----:B------:R-:W-:Y:S01]  /*0670*/  FFMA.FTZ R13, R12, R13, R14 ;  /* 0x0000000d0c0d7223 */ /* 0x000fe2000001000e */
[----:B------:R-:W-:-:S03]  /*0680*/  FSEL R14, R21, R4, P5 ;  /* 0x00000004150e7208 */ /* 0x000fc60002800000 */
        /* <DEDUP_REMOVED lines=9> */
.L_x_7839:
[----:B------:R-:W-:Y:S05]  /*0720*/  BSYNC.RECONVERGENT B0 ;  /* 0x0000000000007941 */ /* 0x000fea0003800200 */
.L_x_7838:
[-C--:B------:R-:W-:Y:S01]  /*0730*/  ISETP.GE.U32.AND P6, PT, R5, R8.reuse, PT ;  /* 0x000000080500720c */ /* 0x080fe20003fc6070 */
[----:B------:R-:W-:Y:S01]  /*0740*/  BSSY.RECONVERGENT B0, `(.L_x_7840) ;  /* 0x0000027000007945 */ /* 0x000fe20003800200 */
[----:B------:R-:W-:Y:S02]  /*0750*/  ISETP.GE.U32.AND P5, PT, R11, R8, PT ;  /* 0x000000080b00720c */ /* 0x000fe40003fa6070 */
[----:B------:R-:W-:-:S09]  /*0760*/  IADD3 R11, PT, PT, R7, 0x380, RZ ;  /* 0x00000380070b7810 */ /* 0x000fd20007ffe0ff */
[----:B------:R-:W-:Y:S05]  /*0770*/  @P6 BRA `(.L_x_7841) ;  /* 0x00000000008c6947 */ /* 0x000fea0003800000 */
[----:B-----5:R-:W-:Y:S02]  /*0780*/  IMAD.U32 R10, R9, 0x10000, RZ ;  /* 0x00010000090a7824 */ /* 0x020fe400078e00ff */
[----:B------:R-:W-:Y:S01]  /*0790*/  HFMA2 R15, -RZ, RZ, 0.8349609375, 5.424022674560546875e-06 ;  /* 0x3aae005bff0f7431 */ /* 0x000fe200000001ff */
[----:B------:R-:W-:Y:S01]  /*07a0*/  MOV R13, 0x38eb4c3a ;  /* 0x38eb4c3a000d7802 */ /* 0x000fe20000000f00 */
[----:B------:R-:W-:Y:S02]  /*07b0*/  IMAD.MOV.U32 R14, RZ, RZ, 0x3c09919f ;  /* 0x3c09919fff0e7424 */ /* 0x000fe400078e00ff */
[C---:B------:R-:W-:Y:S01]  /*07c0*/  FMUL.FTZ R9, R10.reuse, 0.70710676908493041992 ;  /* 0x3f3504f30a097820 */ /* 0x040fe20000410000 */
[----:B------:R-:W-:Y:S01]  /*07d0*/  MOV R20, 0x3d24d99a ;  /* 0x3d24d99a00147802 */ /* 0x000fe20000000f00 */
[----:B------:R-:W-:Y:S02]  /*07e0*/  IMAD.MOV.U32 R21, RZ, RZ, 0x3f69b4f9 ;  /* 0x3f69b4f9ff157424 */ /* 0x000fe400078e00ff */
[----:B------:R-:W-:Y:S01]  /*07f0*/  FMUL.FTZ R10, R10, 0.5 ;  /* 0x3f0000000a0a7820 */ /* 0x000fe20000410000 */
        /* <DEDUP_REMOVED lines=18> */
[----:B------:R-:W-:-:S04]  /*0920*/  FFMA.FTZ R13, R12, R13, R20 ;  /* 0x0000000d0c0d7223 */ /* 0x000fc80000010014 */
        /* <DEDUP_REMOVED lines=8> */
.L_x_7841:
[----:B------:R-:W-:Y:S05]  /*09b0*/  BSYNC.RECONVERGENT B0 ;  /* 0x0000000000007941 */ /* 0x000fea0003800200 */
.L_x_7840:
[----:B------:R-:W-:Y:S01]  /*09c0*/  ISETP.GE.U32.AND P6, PT, R11, R8, PT ;  /* 0x000000080b00720c */ /* 0x000fe20003fc6070 */
[----:B------:R-:W-:Y:S01]  /*09d0*/  BSSY.RECONVERGENT B0, `(.L_x_7842) ;  /* 0x0000027000007945 */ /* 0x000fe20003800200 */
[----:B------:R-:W-:-:S05]  /*09e0*/  @!P0 IADD3 R11, PT, PT, R0, R7, RZ ;  /* 0x00000007000b8210 */ /* 0x000fca0007ffe0ff */
[----:B------:R-:W-:Y:S01]  /*09f0*/  @!P0 IMAD.WIDE.U32 R2, R11, 0x2, R2 ;  /* 0x000000020b028825 */ /* 0x000fe200078e0002 */
[----:B------:R-:W-:Y:S06]  /*0a00*/  @P1 BRA `(.L_x_7843) ;  /* 0x00000000008c1947 */ /* 0x000fec0003800000 */
[----:B-----5:R-:W-:Y:S02]  /*0a10*/  IMAD.U32 R10, R6, 0x10000, RZ ;  /* 0x00010000060a7824 */ /* 0x020fe400078e00ff */
[----:B------:R-:W-:Y:S01]  /*0a20*/  HFMA2 R12, -RZ, RZ, 0.61474609375, 16.90625 ;  /* 0x38eb4c3aff0c7431 */ /* 0x000fe200000001ff */
[----:B------:R-:W-:Y:S01]  /*0a30*/  MOV R14, 0x3aae005b ;  /* 0x3aae005b000e7802 */ /* 0x000fe20000000f00 */
[----:B------:R-:W-:Y:S02]  /*0a40*/  IMAD.MOV.U32 R13, RZ, RZ, 0x3c09919f ;  /* 0x3c09919fff0d7424 */ /* 0x000fe400078e00ff */
[----:B------:R-:W-:Y:S01]  /*0a50*/  FMUL.FTZ R6, R10, 0.70710676908493041992 ;  /* 0x3f3504f30a067820 */ /* 0x000fe20000410000 */
[----:B------:R-:W-:Y:S02]  /*0a60*/  HFMA2 R15, -RZ, RZ, 1.28515625, -179.25 ;  /* 0x3d24d99aff0f7431 */ /* 0x000fe400000001ff */
[----:B------:R-:W-:Y:S02]  /*0a70*/  IMAD.MOV.U32 R20, RZ, RZ, 0x3f69b4f9 ;  /* 0x3f69b4f9ff147424 */ /* 0x000fe400078e00ff */
        /* <DEDUP_REMOVED lines=28> */
.L_x_7843:
[----:B------:R-:W-:Y:S05]  /*0c40*/  BSYNC.RECONVERGENT B0 ;  /* 0x0000000000007941 */ /* 0x000fea0003800200 */
.L_x_7842:
        /* <DEDUP_REMOVED lines=8> */
[----:B------:R-:W-:-:S03]  /*0cd0*/  HFMA2 R20, -RZ, RZ, 1.8525390625, -0.310791015625 ;  /* 0x3f69b4f9ff147431 */ /* 0x000fc600000001ff */
        /* <DEDUP_REMOVED lines=28> */
.L_x_7845:
[----:B------:R-:W-:Y:S05]  /*0ea0*/  BSYNC.RECONVERGENT B0 ;  /* 0x0000000000007941 */ /* 0x000fea0003800200 */
.L_x_7844:
[----:B------:R-:W-:Y:S04]  /*0eb0*/  BSSY.RECONVERGENT B0, `(.L_x_7846) ;  /* 0x0000025000007945 */ /* 0x000fe80003800200 */
[----:B------:R-:W-:Y:S05]  /*0ec0*/  @P3 BRA `(.L_x_7847) ;  /* 0x00000000008c3947 */ /* 0x000fea0003800000 */
[----:B-----5:R-:W-:Y:S01]  /*0ed0*/  SHF.L.U32 R19, R19, 0x10, RZ ;  /* 0x0000001013137819 */ /* 0x020fe200000006ff */
[----:B------:R-:W-:Y:S02]  /*0ee0*/  IMAD.MOV.U32 R13, RZ, RZ, 0x38eb4c3a ;  /* 0x38eb4c3aff0d7424 */ /* 0x000fe400078e00ff */
[----:B------:R-:W-:Y:S01]  /*0ef0*/  HFMA2 R15, -RZ, RZ, 0.8349609375, 5.424022674560546875e-06 ;  /* 0x3aae005bff0f7431 */ /* 0x000fe200000001ff */
[----:B------:R-:W-:Y:S01]  /*0f00*/  MOV R14, 0x3c09919f ;  /* 0x3c09919f000e7802 */ /* 0x000fe20000000f00 */
[----:B------:R-:W-:Y:S02]  /*0f10*/  HFMA2 R20, -RZ, RZ, 1.28515625, -179.25 ;  /* 0x3d24d99aff147431 */ /* 0x000fe400000001ff */
        /* <DEDUP_REMOVED lines=30> */
.L_x_7847:
[----:B------:R-:W-:Y:S05]  /*1100*/  BSYNC.RECONVERGENT B0 ;  /* 0x0000000000007941 */ /* 0x000fea0003800200 */
.L_x_7846:
        /* <DEDUP_REMOVED lines=37> */
.L_x_7849:
[----:B------:R-:W-:Y:S05]  /*1360*/  BSYNC.RECONVERGENT B0 ;  /* 0x0000000000007941 */ /* 0x000fea0003800200 */
.L_x_7848:
        /* <DEDUP_REMOVED lines=37> */
.L_x_7851:
[----:B------:R-:W-:Y:S05]  /*15c0*/  BSYNC.RECONVERGENT B0 ;  /* 0x0000000000007941 */ /* 0x000fea0003800200 */
.L_x_7850:
        /* <DEDUP_REMOVED lines=37> */
.L_x_7853:
[----:B------:R-:W-:Y:S05]  /*1820*/  BSYNC.RECONVERGENT B0 ;  /* 0x0000000000007941 */ /* 0x000fea0003800200 */
.L_x_7852:
[----:B------:R-:W-:Y:S01]  /*1830*/  @!P0 MOV R7, R5 ;  /* 0x0000000500078202 */ /* 0x000fe20000000f00 */
[----:B------:R0:W-:Y:S01]  /*1840*/  @!P0 STG.E.U16 desc[UR4][R2.64], R4 ;  /* 0x0000000402008986 */ /* 0x0001e2000c101504 */
[----:B------:R-:W-:Y:S04]  /*1850*/  BSSY.RECONVERGENT B0, `(.L_x_7854) ;  /* 0x000002d000007945 */ /* 0x000fe80003800200 */
[----:B------:R-:W-:Y:S01]  /*1860*/  BSSY.RELIABLE B1, `(.L_x_7855) ;  /* 0x0000025000017945 */ /* 0x000fe20003800100 */
[----:B------:R-:W-:-:S13]  /*1870*/  ISETP.GE.U32.AND P0, PT, R7, R8, PT ;  /* 0x000000080700720c */ /* 0x000fda0003f06070 */
[----:B0-----:R-:W-:Y:S05]  /*1880*/  @P0 BRA `(.L_x_7856) ;  /* 0x0000000000300947 */ /* 0x001fea0003800000 */
[----:B------:R-:W0:Y:S01]  /*1890*/  LDC.64 R2, c[0x0][0x388] ;  /* 0x0000e200ff027b82 */ /* 0x000e220000000a00 */
[----:B------:R-:W-:Y:S01]  /*18a0*/  IMAD.IADD R5, R0, 0x1, R7 ;  /* 0x0000000100057824 */ /* 0x000fe200078e0207 */
[----:B------:R-:W-:-:S04]  /*18b0*/  IADD3 R7, PT, PT, R7, 0x80, RZ ;  /* 0x0000008007077810 */ /* 0x000fc80007ffe0ff */
[----:B------:R-:W-:Y:S01]  /*18c0*/  ISETP.GE.U32.AND P0, PT, R7, R8, PT ;  /* 0x000000080700720c */ /* 0x000fe20003f06070 */
[----:B0-----:R-:W-:-:S05]  /*18d0*/  IMAD.WIDE.U32 R2, R5, 0x2, R2 ;  /* 0x0000000205027825 */ /* 0x001fca00078e0002 */
[----:B-----5:R0:W-:Y:S07]  /*18e0*/  STG.E.U16 desc[UR4][R2.64], R9 ;  /* 0x0000000902007986 */ /* 0x0201ee000c101504 */
[----:B------:R-:W-:Y:S05]  /*18f0*/  @P0 BRA `(.L_x_7857) ;  /* 0x0000000000300947 */ /* 0x000fea0003800000 */
[----:B0-----:R-:W0:Y:S01]  /*1900*/  LDC.64 R2, c[0x0][0x388] ;  /* 0x0000e200ff027b82 */ /* 0x001e220000000a00 */
[----:B------:R-:W-:Y:S02]  /*1910*/  IADD3 R5, PT, PT, R0, R7, RZ ;  /* 0x0000000700057210 */ /* 0x000fe40007ffe0ff */
[----:B------:R-:W-:-:S03]  /*1920*/  IADD3 R7, PT, PT, R7, 0x80, RZ ;  /* 0x0000008007077810 */ /* 0x000fc60007ffe0ff */
[----:B0-----:R-:W-:-:S05]  /*1930*/  IMAD.WIDE.U32 R2, R5, 0x2, R2 ;  /* 0x0000000205027825 */ /* 0x001fca00078e0002 */
[----:B------:R0:W-:Y:S02]  /*1940*/  STG.E.U16 desc[UR4][R2.64], R6 ;  /* 0x0000000602007986 */ /* 0x0001e4000c101504 */
.L_x_7856:
[----:B------:R-:W-:-:S13]  /*1950*/  ISETP.GE.U32.AND P0, PT, R7, R8, PT ;  /* 0x000000080700720c */ /* 0x000fda0003f06070 */
[----:B------:R-:W-:Y:S05]  /*1960*/  @P0 BRA `(.L_x_7858) ;  /* 0x0000000000300947 */ /* 0x000fea0003800000 */
[----:B0-----:R-:W0:Y:S01]  /*1970*/  LDC.64 R2, c[0x0][0x388] ;  /* 0x0000e200ff027b82 */ /* 0x001e220000000a00 */
[----:B------:R-:W-:Y:S01]  /*1980*/  IMAD.IADD R5, R0, 0x1, R7 ;  /* 0x0000000100057824 */ /* 0x000fe200078e0207 */
[----:B------:R-:W-:-:S03]  /*1990*/  IADD3 R7, PT, PT, R7, 0x80, RZ ;  /* 0x0000008007077810 */ /* 0x000fc60007ffe0ff */
[----:B0-----:R-:W-:-:S05]  /*19a0*/  IMAD.WIDE.U32 R2, R5, 0x2, R2 ;  /* 0x0000000205027825 */ /* 0x001fca00078e0002 */
[----:B------:R1:W-:Y:S02]  /*19b0*/  STG.E.U16 desc[UR4][R2.64], R10 ;  /* 0x0000000a02007986 */ /* 0x0003e4000c101504 */
.L_x_7857:
[----:B------:R-:W-:-:S13]  /*19c0*/  ISETP.GE.U32.AND P0, PT, R7, R8, PT ;  /* 0x000000080700720c */ /* 0x000fda0003f06070 */
[----:B------:R-:W-:Y:S05]  /*19d0*/  @P0 BRA `(.L_x_7859) ;  /* 0x0000000000340947 */ /* 0x000fea0003800000 */
[----:B01----:R-:W0:Y:S01]  /*19e0*/  LDC.64 R2, c[0x0][0x388] ;  /* 0x0000e200ff027b82 */ /* 0x003e220000000a00 */
[----:B------:R-:W-:Y:S02]  /*19f0*/  IADD3 R5, PT, PT, R0, R7, RZ ;  /* 0x0000000700057210 */ /* 0x000fe40007ffe0ff */
[----:B------:R-:W-:-:S03]  /*1a00*/  IADD3 R7, PT, PT, R7, 0x80, RZ ;  /* 0x0000008007077810 */ /* 0x000fc60007ffe0ff */
[----:B0-----:R-:W-:-:S05]  /*1a10*/  IMAD.WIDE.U32 R2, R5, 0x2, R2 ;  /* 0x0000000205027825 */ /* 0x001fca00078e0002 */
[----:B------:R1:W-:Y:S02]  /*1a20*/  STG.E.U16 desc[UR4][R2.64], R11 ;  /* 0x0000000b02007986 */ /* 0x0003e4000c101504 */
.L_x_7858:
[----:B------:R-:W-:-:S13]  /*1a30*/  ISETP.GE.U32.AND P0, PT, R7, R8, PT ;  /* 0x000000080700720c */ /* 0x000fda0003f06070 */
[----:B------:R-:W-:Y:S05]  /*1a40*/  @P0 BREAK.RELIABLE B1 ;  /* 0x0000000000010942 */ /* 0x000fea0003800100 */
[----:B------:R-:W-:Y:S05]  /*1a50*/  @P0 BRA `(.L_x_7860) ;  /* 0x0000000000300947 */ /* 0x000fea0003800000 */
[----:B01----:R-:W0:Y:S01]  /*1a60*/  LDC.64 R2, c[0x0][0x388] ;  /* 0x0000e200ff027b82 */ /* 0x003e220000000a00 */
[----:B------:R-:W-:Y:S01]  /*1a70*/  IMAD.IADD R5, R0, 0x1, R7 ;  /* 0x0000000100057824 */ /* 0x000fe200078e0207 */
[----:B------:R-:W-:-:S03]  /*1a80*/  IADD3 R7, PT, PT, R7, 0x80, RZ ;  /* 0x0000008007077810 */ /* 0x000fc60007ffe0ff */
[----:B0-----:R-:W-:-:S05]  /*1a90*/  IMAD.WIDE.U32 R2, R5, 0x2, R2 ;  /* 0x0000000205027825 */ /* 0x001fca00078e0002 */
[----:B------:R2:W-:Y:S02]  /*1aa0*/  STG.E.U16 desc[UR4][R2.64], R12 ;  /* 0x0000000c02007986 */ /* 0x0005e4000c101504 */
.L_x_7859:
[----:B------:R-:W-:Y:S05]  /*1ab0*/  BSYNC.RELIABLE B1 ;  /* 0x0000000000017941 */ /* 0x000fea0003800100 */
.L_x_7855:
[----:B------:R-:W-:-:S13]  /*1ac0*/  ISETP.GE.U32.AND P0, PT, R7, R8, PT ;  /* 0x000000080700720c */ /* 0x000fda0003f06070 */
[----:B012---:R-:W0:Y:S01]  /*1ad0*/  @!P0 LDC.64 R2, c[0x0][0x388] ;  /* 0x0000e200ff028b82 */ /* 0x007e220000000a00 */
[----:B------:R-:W-:Y:S02]  /*1ae0*/  @!P0 IADD3 R5, PT, PT, R0, R7, RZ ;  /* 0x0000000700058210 */ /* 0x000fe40007ffe0ff */
[----:B------:R-:W-:-:S03]  /*1af0*/  @!P0 IADD3 R7, PT, PT, R7, 0x80, RZ ;  /* 0x0000008007078810 */ /* 0x000fc60007ffe0ff */
[----:B0-----:R-:W-:-:S05]  /*1b00*/  @!P0 IMAD.WIDE.U32 R2, R5, 0x2, R2 ;  /* 0x0000000205028825 */ /* 0x001fca00078e0002 */
[----:B------:R2:W-:Y:S02]  /*1b10*/  @!P0 STG.E.U16 desc[UR4][R2.64], R13 ;  /* 0x0000000d02008986 */ /* 0x0005e4000c101504 */
.L_x_7860:
[----:B------:R-:W-:Y:S05]  /*1b20*/  BSYNC.RECONVERGENT B0 ;  /* 0x0000000000007941 */ /* 0x000fea0003800200 */
.L_x_7854:
[----:B------:R-:W-:Y:S05]  /*1b30*/  WARPSYNC.ALL ;  /* 0x0000000000007948 */ /* 0x000fea0003800000 */
[----:B------:R-:W-:-:S13]  /*1b40*/  ISETP.GE.U32.AND P0, PT, R7, R8, PT ;  /* 0x000000080700720c */ /* 0x000fda0003f06070 */
[----:B------:R-:W-:Y:S05]  /*1b50*/  @P0 EXIT ;  /* 0x000000000000094d */ /* 0x000fea0003800000 */
[----:B012---:R-:W0:Y:S01]  /*1b60*/  LDC.64 R2, c[0x0][0x388] ;  /* 0x0000e200ff027b82 */ /* 0x007e220000000a00 */
[----:B------:R-:W-:-:S04]  /*1b70*/  IMAD.IADD R7, R0, 0x1, R7 ;  /* 0x0000000100077824 */ /* 0x000fc800078e0207 */
[----:B0-----:R-:W-:-:S05]  /*1b80*/  IMAD.WIDE.U32 R2, R7, 0x2, R2 ;  /* 0x0000000207027825 */ /* 0x001fca00078e0002 */
[----:B------:R-:W-:Y:S01]  /*1b90*/  STG.E.U16 desc[UR4][R2.64], R14 ;  /* 0x0000000e02007986 */ /* 0x000fe2000c101504 */
[----:B------:R-:W-:Y:S05]  /*1ba0*/  EXIT ;  /* 0x000000000000794d */ /* 0x000fea0003800000 */
.L_x_7837:
        /* <DEDUP_REMOVED lines=10> */
[----:B------:R-:W-:Y:S01]  /*1c50*/  HFMA2 R4, -RZ, RZ, 1.0087890625, -0.000686168670654296875 ;  /* 0x3c09919fff047431 */ /* 0x000fe200000001ff */
[----:B------:R-:W-:-:S02]  /*1c60*/  MOV R11, 0x3d24d99a ;  /* 0x3d24d99a000b7802 */ /* 0x000fc40000000f00 */
[C---:B--2---:R-:W-:Y:S02]  /*1c70*/  SHF.L.U32 R3, R2.reuse, 0x10, RZ ;  /* 0x0000001002037819 */ /* 0x044fe400000006ff */
[----:B------:R-:W-:-:S03]  /*1c80*/  PRMT R2, R2, 0x7632, R2 ;  /* 0x0000763202027816 */ /* 0x000fc60000000002 */
[C---:B------:R-:W-:Y:S01]  /*1c90*/  FMUL.FTZ R14, R3.reuse, 0.70710676908493041992 ;  /* 0x3f3504f3030e7820 */ /* 0x040fe20000410000 */
[----:B------:R-:W-:Y:S01]  /*1ca0*/  FMUL.FTZ R3, R3, 0.5 ;  /* 0x3f00000003037820 */ /* 0x000fe20000410000 */
[----:B------:R-:W-:Y:S02]  /*1cb0*/  IMAD.U32 R2, R2, 0x10000, RZ ;  /* 0x0001000002027824 */ /* 0x000fe400078e00ff */
[C---:B------:R-:W-:Y:S01]  /*1cc0*/  FADD.FTZ R17, |R14|.reuse, -RZ ;  /* 0x800000ff0e117221 */ /* 0x040fe20000010200 */
[----:B------:R-:W-:Y:S01]  /*1cd0*/  FSETP.GE.FTZ.AND P0, PT, |R14|, 1.0029599666595458984, PT ;  /* 0x3f8060fe0e00780b */ /* 0x000fe20003f16200 */
[C---:B------:R-:W-:Y:S01]  /*1ce0*/  FMUL.FTZ R15, R2.reuse, 0.70710676908493041992 ;  /* 0x3f3504f3020f7820 */ /* 0x040fe20000410000 */
[----:B------:R-:W-:Y:S02]  /*1cf0*/  FMUL.FTZ R2, R2, 0.5 ;  /* 0x3f00000002027820 */ /* 0x000fe40000410000 */
[----:B------:R-:W-:Y:S01]  /*1d00*/  FSEL R6, R10, 8.4834944573231041431e-05, P0 ;  /* 0x38b1e96a0a067808 */ /* 0x000fe20000000000 */
[----:B------:R-:W-:Y:S01]  /*1d10*/  FADD.FTZ R20, |R15|, -RZ ;  /* 0x800000ff0f147221 */ /* 0x000fe20000010200 */
[----:B------:R-:W-:-:S02]  /*1d20*/  FSEL R12, -R8, -0.00082130916416645050049, P0 ;  /* 0xba574d20080c7808 */ /* 0x000fc40000000100 */
[----:B0-----:R-:W-:Y:S02]  /*1d30*/  FSEL R18, R4, 0.0052134888246655464172, P0 ;  /* 0x3baad5ea04127808 */ /* 0x001fe40000000000 */
[----:B------:R-:W-:Y:S02]  /*1d40*/  FSEL R9, -R11, -0.026868773624300956726, P0 ;  /* 0xbcdc1be70b097808 */ /* 0x000fe40000000100 */
[----:B------:R-:W-:Y:S01]  /*1d50*/  FSETP.GE.FTZ.AND P1, PT, |R15|, 1.0029599666595458984, PT ;  /* 0x3f8060fe0f00780b */ /* 0x000fe20003f36200 */
[----:B------:R-:W-:-:S03]  /*1d60*/  @!P0 FMUL.FTZ R17, R14, R14 ;  /* 0x0000000e0e118220 */ /* 0x000fc60000410000 */
[----:B------:R-:W-:Y:S01]  /*1d70*/  FSEL R21, R10, 8.4834944573231041431e-05, P1 ;  /* 0x38b1e96a0a157808 */ /* 0x000fe20000800000 */
[C---:B------:R-:W-:Y:S01]  /*1d80*/  FFMA.FTZ R6, R17.reuse, R6, R12 ;  /* 0x0000000611067223 */ /* 0x040fe2000001000c */
[----:B------:R-:W-:Y:S01]  /*1d90*/  HFMA2 R12, -RZ, RZ, 1.5341796875, 81.5625 ;  /* 0x3e235519ff0c7431 */ /* 0x000fe200000001ff */
[----:B------:R-:W-:Y:S02]  /*1da0*/  FSEL R23, -R8, -0.00082130916416645050049, P1 ;  /* 0xba574d2008177808 */ /* 0x000fe40000800100 */
[C---:B------:R-:W-:Y:S01]  /*1db0*/  FFMA.FTZ R6, R17.reuse, R6, R18 ;  /* 0x0000000611067223 */ /* 0x040fe20000010012 */
[----:B------:R-:W-:Y:S02]  /*1dc0*/  FSEL R25, R4, 0.0052134888246655464172, P1 ;  /* 0x3baad5ea04197808 */ /* 0x000fe40000800000 */
[----:B------:R-:W-:Y:S01]  /*1dd0*/  FSEL R19, R12, 0.11284004896879196167, P0 ;  /* 0x3de718af0c137808 */ /* 0x000fe20000000000 */
[----:B------:R-:W-:Y:S01]  /*1de0*/  FFMA.FTZ R18, R17, R6, R9 ;  /* 0x0000000611127223 */ /* 0x000fe20000010009 */
[----:B------:R-:W-:Y:S01]  /*1df0*/  IMAD.MOV.U32 R6, RZ, RZ, 0x3f69b4f9 ;  /* 0x3f69b4f9ff067424 */ /* 0x000fe200078e00ff */
[----:B------:R-:W-:Y:S01]  /*1e00*/  MOV R9, 0x3f210a14 ;  /* 0x3f210a1400097802 */ /* 0x000fe20000000f00 */
[----:B------:R-:W-:Y:S01]  /*1e10*/  @!P1 FMUL.FTZ R20, R15, R15 ;  /* 0x0000000f0f149220 */ /* 0x000fe20000410000 */
[C---:B------:R-:W-:Y:S01]  /*1e20*/  FFMA.FTZ R18, R17.reuse, R18, R19 ;  /* 0x0000001211127223 */ /* 0x040fe20000010013 */
[----:B------:R-:W-:Y:S01]  /*1e30*/  FADD.FTZ R19, -R17, -RZ ;  /* 0x800000ff11137221 */ /* 0x000fe20000010100 */
[----:B------:R-:W-:Y:S01]  /*1e40*/  FSEL R22, R6, -0.37612664699554443359, P0 ;  /* 0xbec093ac06167808 */ /* 0x000fe20000000000 */
[----:B------:R-:W-:Y:S01]  /*1e50*/  FFMA.FTZ R21, R20, R21, R23 ;  /* 0x0000001514157223 */ /* 0x000fe20000010017 */
[----:B------:R-:W-:-:S02]  /*1e60*/  FSEL R24, R9, 0.12837915122509002686, P0 ;  /* 0x3e0375d309187808 */ /* 0x000fc40000000000 */
[----:B------:R-:W-:Y:S01]  /*1e70*/  FSEL R19, R19, R14, P0 ;  /* 0x0000000e13137208 */ /* 0x000fe20000000000 */
[C---:B------:R-:W-:Y:S01]  /*1e80*/  FFMA.FTZ R18, R17.reuse, R18, R22 ;  /* 0x0000001211127223 */ /* 0x040fe20000010016 */
[----:B------:R-:W-:Y:S01]  /*1e90*/  FFMA.FTZ R21, R20, R21, R25 ;  /* 0x0000001514157223 */ /* 0x000fe20000010019 */
[----:B------:R-:W-:Y:S02]  /*1ea0*/  FSEL R23, R12, 0.11284004896879196167, P1 ;  /* 0x3de718af0c177808 */ /* 0x000fe40000800000 */
[----:B------:R-:W-:Y:S01]  /*1eb0*/  FFMA.FTZ R18, R17, R18, R24 ;  /* 0x0000001211127223 */ /* 0x000fe20000010018 */
[----:B------:R-:W-:-:S03]  /*1ec0*/  FSEL R24, -R11, -0.026868773624300956726, P1 ;  /* 0xbcdc1be70b187808 */ /* 0x000fc60000800100 */
[----:B------:R-:W-:Y:S01]  /*1ed0*/  FFMA.FTZ R22, R18, R19, R19 ;  /* 0x0000001312167223 */ /* 0x000fe20000010013 */
[C---:B---3--:R-:W-:Y:S01]  /*1ee0*/  SHF.L.U32 R19, R13.reuse, 0x10, RZ ;  /* 0x000000100d137819 */ /* 0x048fe200000006ff */
[C---:B------:R-:W-:Y:S01]  /*1ef0*/  FFMA.FTZ R17, R20.reuse, R21, R24 ;  /* 0x0000001514117223 */ /* 0x040fe20000010018 */
[----:B------:R-:W-:Y:S01]  /*1f00*/  PRMT R13, R13, 0x7632, R13 ;  /* 0x000076320d0d7816 */ /* 0x000fe2000000000d */
[----:B------:R-:W0:Y:S01]  /*1f10*/  @P0 MUFU.EX2 R21, R22 ;  /* 0x0000001600150308 */ /* 0x000e220000000800 */
[----:B------:R-:W-:Y:S01]  /*1f20*/  FSEL R24, R9, 0.12837915122509002686, P1 ;  /* 0x3e0375d309187808 */ /* 0x000fe20000800000 */
[----:B------:R-:W-:Y:S01]  /*1f30*/  FFMA.FTZ R17, R20, R17, R23 ;  /* 0x0000001114117223 */ /* 0x000fe20000010017 */
[----:B------:R-:W-:Y:S01]  /*1f40*/  FMUL.FTZ R18, R19, 0.70710676908493041992 ;  /* 0x3f3504f313127820 */ /* 0x000fe20000410000 */
[----:B------:R-:W-:Y:S02]  /*1f50*/  FSEL R23, R6, -0.37612664699554443359, P1 ;  /* 0xbec093ac06177808 */ /* 0x000fe40000800000 */
[----:B------:R-:W-:-:S02]  /*1f60*/  SHF.L.U32 R13, R13, 0x10, RZ ;  /* 0x000000100d0d7819 */ /* 0x000fc400000006ff */
[----:B------:R-:W-:Y:S01]  /*1f70*/  FSETP.GE.FTZ.AND P2, PT, |R18|, 1.0029599666595458984, PT ;  /* 0x3f8060fe1200780b */ /* 0x000fe20003f56200 */
[----:B------:R-:W-:Y:S02]  /*1f80*/  FFMA.FTZ R23, R20, R17, R23 ;  /* 0x0000001114177223 */ /* 0x000fe40000010017 */
[----:B------:R-:W-:Y:S01]  /*1f90*/  FMUL.FTZ R17, R13, 0.70710676908493041992 ;  /* 0x3f3504f30d117820 */ /* 0x000fe20000410000 */
[----:B------:R-:W-:Y:S01]  /*1fa0*/  FSEL R25, -R8, -0.00082130916416645050049, P2 ;  /* 0xba574d2008197808 */ /* 0x000fe20001000100 */
[C---:B------:R-:W-:Y:S01]  /*1fb0*/  FFMA.FTZ R23, R20.reuse, R23, R24 ;  /* 0x0000001714177223 */ /* 0x040fe20000010018 */
[----:B0-----:R-:W-:Y:S01]  /*1fc0*/  @P0 FADD.FTZ R21, -R21, 1 ;  /* 0x3f80000015150421 */ /* 0x001fe20000010100 */
[----:B------:R-:W-:Y:S01]  /*1fd0*/  FADD.FTZ R24, -R20, -RZ ;  /* 0x800000ff14187221 */ /* 0x000fe20000010100 */
[----:B------:R-:W-:Y:S01]  /*1fe0*/  FSETP.GE.FTZ.AND P3, PT, |R17|, 1.0029599666595458984, PT ;  /* 0x3f8060fe1100780b */ /* 0x000fe20003f76200 */
[----:B------:R-:W-:Y:S01]  /*1ff0*/  FADD.FTZ R20, |R18|, -RZ ;  /* 0x800000ff12147221 */ /* 0x000fe20000010200 */
[----:B------:R-:W-:Y:S01]  /*2000*/  FMUL.FTZ R13, R13, 0.5 ;  /* 0x3f0000000d0d7820 */ /* 0x000fe20000410000 */
[----:B------:R-:W-:Y:S01]  /*2010*/  @P0 LOP3.LUT R22, R21, 0x80000000, R14, 0xb8, !PT ;  /* 0x8000000015160812 */ /* 0x000fe200078eb80e */
[C---:B------:R-:W-:Y:S01]  /*2020*/  FADD.FTZ R14, |R17|.reuse, -RZ ;  /* 0x800000ff110e7221 */ /* 0x040fe20000010200 */
[----:B------:R-:W-:Y:S01]  /*2030*/  FSEL R21, R10, 8.4834944573231041431e-05, P2 ;  /* 0x38b1e96a0a157808 */ /* 0x000fe20001000000 */
[----:B------:R-:W-:Y:S01]  /*2040*/  @!P2 FMUL.FTZ R20, R18, R18 ;  /* 0x000000121214a220 */ /* 0x000fe20000410000 */
[----:B------:R-:W-:Y:S01]  /*2050*/  FSEL R27, R10, 8.4834944573231041431e-05, P3 ;  /* 0x38b1e96a0a1b7808 */ /* 0x000fe20001800000 */
[----:B------:R-:W-:Y:S01]  /*2060*/  FADD.FTZ R22, R22, 1 ;  /* 0x3f80000016167421 */ /* 0x000fe20000010000 */
[----:B------:R-:W-:Y:S01]  /*2070*/  FSEL R29, -R8, -0.00082130916416645050049, P3 ;  /* 0xba574d20081d7808 */ /* 0x000fe20001800100 */
[----:B------:R-:W-:Y:S01]  /*2080*/  FFMA.FTZ R21, R20, R21, R25 ;  /* 0x0000001514157223 */ /* 0x000fe20000010019 */
[----:B------:R-:W-:Y:S01]  /*2090*/  FSEL R25, R4, 0.0052134888246655464172, P2 ;  /* 0x3baad5ea04197808 */ /* 0x000fe20001000000 */
[----:B------:R-:W-:Y:S01]  /*20a0*/  FMUL.FTZ R22, R22, R3 ;  /* 0x0000000316167220 */ /* 0x000fe20000410000 */
[----:B------:R-:W-:Y:S01]  /*20b0*/  @!P3 FMUL.FTZ R14, R17, R17 ;  /* 0x00000011110eb220 */ /* 0x000fe20000410000 */
[----:B------:R-:W-:-:S02]  /*20c0*/  FSEL R24, R24, R15, P1 ;  /* 0x0000000f18187208 */ /* 0x000fc40000800000 */
[----:B------:R-:W-:Y:S01]  /*20d0*/  FFMA.FTZ R21, R20, R21, R25 ;  /* 0x0000001514157223 */ /* 0x000fe20000010019 */
[----:B------:R-:W-:Y:S01]  /*20e0*/  FFMA.FTZ R27, R14, R27, R29 ;  /* 0x0000001b0e1b7223 */ /* 0x000fe2000001001d */
[----:B------:R-:W-:Y:S01]  /*20f0*/  FSEL R25, -R11, -0.026868773624300956726, P2 ;  /* 0xbcdc1be70b197808 */ /* 0x000fe20001000100 */
[----:B------:R-:W-:Y:S01]  /*2100*/  FFMA.FTZ R23, R23, R24, R24 ;  /* 0x0000001817177223 */ /* 0x000fe20000010018 */
[----:B------:R-:W-:-:S03]  /*2110*/  FSEL R29, R4, 0.0052134888246655464172, P3 ;  /* 0x3baad5ea041d7808 */ /* 0x000fc60001800000 */
[----:B------:R-:W-:Y:S01]  /*2120*/  FFMA.FTZ R21, R20, R21, R25 ;  /* 0x0000001514157223 */ /* 0x000fe20000010019 */
[----:B------:R-:W-:Y:S01]  /*2130*/  FSEL R25, R12, 0.11284004896879196167, P2 ;  /* 0x3de718af0c197808 */ /* 0x000fe20001000000 */
[----:B------:R-:W-:Y:S01]  /*2140*/  FFMA.FTZ R27, R14, R27, R29 ;  /* 0x0000001b0e1b7223 */ /* 0x000fe2000001001d */
[----:B------:R-:W-:Y:S01]  /*2150*/  FSEL R29, -R11, -0.026868773624300956726, P3 ;  /* 0xbcdc1be70b1d7808 */ /* 0x000fe20001800100 */
[----:B------:R-:W0:Y:S02]  /*2160*/  @P1 MUFU.EX2 R24, R23 ;  /* 0x0000001700181308 */ /* 0x000e240000000800 */
[----:B------:R-:W-:Y:S01]  /*2170*/  FFMA.FTZ R21, R20, R21, R25 ;  /* 0x0000001514157223 */ /* 0x000fe20000010019 */
[----:B------:R-:W-:Y:S01]  /*2180*/  FSEL R25, R6, -0.37612664699554443359, P2 ;  /* 0xbec093ac06197808 */ /* 0x000fe20001000000 */
[----:B------:R-:W-:Y:S01]  /*2190*/  FFMA.FTZ R27, R14, R27, R29 ;  /* 0x0000001b0e1b7223 */ /* 0x000fe2000001001d */
[----:B------:R-:W-:-:S03]  /*21a0*/  FSEL R29, R12, 0.11284004896879196167, P3 ;  /* 0x3de718af0c1d7808 */ /* 0x000fc60001800000 */
[----:B------:R-:W-:Y:S01]  /*21b0*/  FFMA.FTZ R21, R20, R21, R25 ;  /* 0x0000001514157223 */ /* 0x000fe20000010019 */
[----:B------:R-:W-:Y:S01]  /*21c0*/  FSEL R25, R9, 0.12837915122509002686, P2 ;  /* 0x3e0375d309197808 */ /* 0x000fe20001000000 */
[----:B------:R-:W-:Y:S01]  /*21d0*/  FFMA.FTZ R27, R14, R27, R29 ;  /* 0x0000001b0e1b7223 */ /* 0x000fe2000001001d */
[----:B------:R-:W-:-:S03]  /*21e0*/  FSEL R29, R6, -0.37612664699554443359, P3 ;  /* 0xbec093ac061d7808 */ /* 0x000fc60001800000 */
[----:B------:R-:W-:Y:S01]  /*21f0*/  FFMA.FTZ R21, R20, R21, R25 ;  /* 0x0000001514157223 */ /* 0x000fe20000010019 */
[----:B0-----:R-:W-:Y:S01]  /*2200*/  @P1 FADD.FTZ R24, -R24, 1 ;  /* 0x3f80000018181421 */ /* 0x001fe20000010100 */
[----:B------:R-:W-:Y:S01]  /*2210*/  FFMA.FTZ R25, R14, R27, R29 ;  /* 0x0000001b0e197223 */ /* 0x000fe2000001001d */
[----:B------:R-:W-:Y:S01]  /*2220*/  FSEL R29, R9, 0.12837915122509002686, P3 ;  /* 0x3e0375d3091d7808 */ /* 0x000fe20001800000 */
[----:B------:R-:W-:Y:S02]  /*2230*/  FADD.FTZ R27, -R20, -RZ ;  /* 0x800000ff141b7221 */ /* 0x000fe40000010100 */
[----:B------:R-:W-:Y:S01]  /*2240*/  @P1 LOP3.LUT R23, R24, 0x80000000, R15, 0xb8, !PT ;  /* 0x8000000018171812 */ /* 0x000fe200078eb80f */
[----:B----4-:R-:W-:Y:S02]  /*2250*/  IMAD.U32 R15, R16, 0x10000, RZ ;  /* 0x00010000100f7824 */ /* 0x010fe400078e00ff */
[C---:B------:R-:W-:Y:S01]  /*2260*/  FFMA.FTZ R25, R14.reuse, R25, R29 ;  /* 0x000000190e197223 */ /* 0x040fe2000001001d */
[----:B------:R-:W-:Y:S01]  /*2270*/  FADD.FTZ R14, -R14, -RZ ;  /* 0x800000ff0e0e7221 */ /* 0x000fe20000010100 */
[----:B------:R-:W-:Y:S01]  /*2280*/  FSEL R20, R27, R18, P2 ;  /* 0x000000121b147208 */ /* 0x000fe20001000000 */
[----:B------:R-:W-:Y:S01]  /*2290*/  FMUL.FTZ R24, R15, 0.70710676908493041992 ;  /* 0x3f3504f30f187820 */ /* 0x000fe20000410000 */
[----:B------:R-:W-:Y:S01]  /*22a0*/  PRMT R16, R16, 0x7632, R16 ;  /* 0x0000763210107816 */ /* 0x000fe20000000010 */
[----:B------:R-:W-:Y:S01]  /*22b0*/  FADD.FTZ R23, R23, 1 ;  /* 0x3f80000017177421 */ /* 0x000fe20000010000 */
[----:B------:R-:W-:Y:S01]  /*22c0*/  FSEL R14, R14, R17, P3 ;  /* 0x000000110e0e7208 */ /* 0x000fe20001800000 */
[----:B------:R-:W-:Y:S01]  /*22d0*/  FFMA.FTZ R20, R21, R20, R20 ;  /* 0x0000001415147223 */ /* 0x000fe20000010014 */
[----:B------:R-:W-:Y:S01]  /*22e0*/  FSETP.GE.FTZ.AND P0, PT, |R24|, 1.0029599666595458984, PT ;  /* 0x3f8060fe1800780b */ /* 0x000fe20003f16200 */
[----:B------:R-:W-:Y:S01]  /*22f0*/  FMUL.FTZ R23, R23, R2 ;  /* 0x0000000217177220 */ /* 0x000fe20000410000 */
[----:B------:R-:W-:Y:S01]  /*2300*/  SHF.L.U32 R16, R16, 0x10, RZ ;  /* 0x0000001010107819 */ /* 0x000fe200000006ff */
[----:B------:R-:W-:Y:S01]  /*2310*/  FFMA.FTZ R14, R25, R14, R14 ;  /* 0x0000000e190e7223 */ /* 0x000fe2000001000e */
[----:B------:R-:W0:Y:S01]  /*2320*/  @P2 MUFU.EX2 R21, R20 ;  /* 0x0000001400152308 */ /* 0x000e220000000800 */
[----:B------:R-:W-:Y:S01]  /*2330*/  FSEL R28, -R11, -0.026868773624300956726, P0 ;  /* 0xbcdc1be70b1c7808 */ /* 0x000fe20000000100 */
[----:B------:R-:W-:Y:S01]  /*2340*/  FMUL.FTZ R15, R15, 0.5 ;  /* 0x3f0000000f0f7820 */ /* 0x000fe20000410000 */
[----:B------:R-:W-:Y:S01]  /*2350*/  F2FP.BF16.F32.PACK_AB R23, R23, R22 ;  /* 0x000000161717723e */ /* 0x000fe200000010ff */
[----:B------:R-:W1:Y:S01]  /*2360*/  @P3 MUFU.EX2 R25, R14 ;  /* 0x0000000e00193308 */ /* 0x000e620000000800 */
[----:B0-----:R-:W-:Y:S01]  /*2370*/  @P2 FADD.FTZ R21, -R21, 1 ;  /* 0x3f80000015152421 */ /* 0x001fe20000010100 */
[----:B-1----:R-:W-:-:S04]  /*2380*/  @P3 FADD.FTZ R26, -R25, 1 ;  /* 0x3f800000191a3421 */ /* 0x002fc80000010100 */
[----:B------:R-:W-:Y:S01]  /*2390*/  @P2 LOP3.LUT R20, R21, 0x80000000, R18, 0xb8, !PT ;  /* 0x8000000015142812 */ /* 0x000fe200078eb812 */
[----:B------:R-:W-:Y:S01]  /*23a0*/  FADD.FTZ R18, |R24|, -RZ ;  /* 0x800000ff18127221 */ /* 0x000fe20000010200 */
[----:B------:R-:W-:Y:S01]  /*23b0*/  FSEL R21, -R8, -0.00082130916416645050049, P0 ;  /* 0xba574d2008157808 */ /* 0x000fe20000000100 */
[-C--:B------:R-:W-:Y:S01]  /*23c0*/  @!P0 FMUL.FTZ R18, R24, R24.reuse ;  /* 0x0000001818128220 */ /* 0x080fe20000410000 */
[----:B------:R-:W-:Y:S02]  /*23d0*/  @P3 LOP3.LUT R14, R26, 0x80000000, R17, 0xb8, !PT ;  /* 0x800000001a0e3812 */ /* 0x000fe400078eb811 */
[----:B------:R-:W-:Y:S01]  /*23e0*/  FSEL R17, R10, 8.4834944573231041431e-05, P0 ;  /* 0x38b1e96a0a117808 */ /* 0x000fe20000000000 */
[----:B------:R-:W-:Y:S01]  /*23f0*/  FADD.FTZ R27, -R18, -RZ ;  /* 0x800000ff121b7221 */ /* 0x000fe20000010100 */
[----:B------:R-:W-:Y:S02]  /*2400*/  FSEL R26, R4, 0.0052134888246655464172, P0 ;  /* 0x3baad5ea041a7808 */ /* 0x000fe40000000000 */
[----:B------:R-:W-:Y:S01]  /*2410*/  FSEL R25, R9, 0.12837915122509002686, P0 ;  /* 0x3e0375d309197808 */ /* 0x000fe20000000000 */
[----:B------:R-:W-:Y:S01]  /*2420*/  FFMA.FTZ R17, R18, R17, R21 ;  /* 0x0000001112117223 */ /* 0x000fe20000010015 */
[----:B------:R-:W-:-:S03]  /*2430*/  FSEL R27, R27, R24, P0 ;  /* 0x000000181b1b7208 */ /* 0x000fc60000000000 */
[----:B------:R-:W-:Y:S01]  /*2440*/  FFMA.FTZ R17, R18, R17, R26 ;  /* 0x0000001112117223 */ /* 0x000fe2000001001a */
[----:B------:R-:W-:-:S03]  /*2450*/  FSEL R26, R12, 0.11284004896879196167, P0 ;  /* 0x3de718af0c1a7808 */ /* 0x000fc60000000000 */
[----:B------:R-:W-:-:S04]  /*2460*/  FFMA.FTZ R17, R18, R17, R28 ;  /* 0x0000001112117223 */ /* 0x000fc8000001001c */
[----:B------:R-:W-:Y:S01]  /*2470*/  FFMA.FTZ R21, R18, R17, R26 ;  /* 0x0000001112157223 */ /* 0x000fe2000001001a */
[----:B------:R-:W-:Y:S01]  /*2480*/  FMUL.FTZ R17, R16, 0.70710676908493041992 ;  /* 0x3f3504f310117820 */ /* 0x000fe20000410000 */
[----:B------:R-:W-:-:S04]  /*2490*/  FSEL R26, R6, -0.37612664699554443359, P0 ;  /* 0xbec093ac061a7808 */ /* 0x000fc80000000000 */
[----:B------:R-:W-:Y:S01]  /*24a0*/  FSETP.GE.FTZ.AND P1, PT, |R17|, 1.0029599666595458984, PT ;  /* 0x3f8060fe1100780b */ /* 0x000fe20003f36200 */
[----:B------:R-:W-:-:S03]  /*24b0*/  FFMA.FTZ R21, R18, R21, R26 ;  /* 0x0000001512157223 */ /* 0x000fc6000001001a */
[----:B------:R-:W-:Y:S01]  /*24c0*/  FSEL R26, R10, 8.4834944573231041431e-05, P1 ;  /* 0x38b1e96a0a1a7808 */ /* 0x000fe20000800000 */
[----:B------:R-:W-:Y:S01]  /*24d0*/  FFMA.FTZ R18, R18, R21, R25 ;  /* 0x0000001512127223 */ /* 0x000fe20000010019 */
[----:B------:R-:W-:Y:S01]  /*24e0*/  FADD.FTZ R21, |R17|, -RZ ;  /* 0x800000ff11157221 */ /* 0x000fe20000010200 */
[----:B------:R-:W-:Y:S02]  /*24f0*/  FSEL R28, -R8, -0.00082130916416645050049, P1 ;  /* 0xba574d20081c7808 */ /* 0x000fe40000800100 */
[----:B------:R-:W-:Y:S01]  /*2500*/  FFMA.FTZ R18, R18, R27, R27 ;  /* 0x0000001b12127223 */ /* 0x000fe2000001001b */
[----:B------:R-:W-:-:S03]  /*2510*/  FSEL R25, -R11, -0.026868773624300956726, P1 ;  /* 0xbcdc1be70b197808 */ /* 0x000fc60000800100 */
[----:B------:R-:W-:Y:S01]  /*2520*/  @!P1 FMUL.FTZ R21, R17, R17 ;  /* 0x0000001111159220 */ /* 0x000fe20000410000 */
[----:B------:R-:W0:Y:S03]  /*2530*/  @P0 MUFU.EX2 R3, R18 ;  /* 0x0000001200030308 */ /* 0x000e260000000800 */
[----:B------:R-:W-:Y:S01]  /*2540*/  FFMA.FTZ R26, R21, R26, R28 ;  /* 0x0000001a151a7223 */ /* 0x000fe2000001001c */
[----:B------:R-:W-:-:S05]  /*2550*/  FSEL R28, R4, 0.0052134888246655464172, P1 ;  /* 0x3baad5ea041c7808 */ /* 0x000fca0000800000 */
[----:B------:R-:W-:Y:S01]  /*2560*/  FFMA.FTZ R26, R21, R26, R28 ;  /* 0x0000001a151a7223 */ /* 0x000fe2000001001c */
[----:B------:R-:W-:-:S03]  /*2570*/  FSEL R28, R6, -0.37612664699554443359, P1 ;  /* 0xbec093ac061c7808 */ /* 0x000fc60000800000 */
[----:B------:R-:W-:Y:S01]  /*2580*/  FFMA.FTZ R26, R21, R26, R25 ;  /* 0x0000001a151a7223 */ /* 0x000fe20000010019 */
[----:B------:R-:W-:Y:S01]  /*2590*/  FSEL R25, R12, 0.11284004896879196167, P1 ;  /* 0x3de718af0c197808 */ /* 0x000fe20000800000 */
[----:B0-----:R-:W-:-:S04]  /*25a0*/  @P0 FADD.FTZ R3, -R3, 1 ;  /* 0x3f80000003030421 */ /* 0x001fc80000010100 */
[----:B------:R-:W-:Y:S01]  /*25b0*/  FFMA.FTZ R26, R21, R26, R25 ;  /* 0x0000001a151a7223 */ /* 0x000fe20000010019 */
[----:B------:R-:W-:Y:S02]  /*25c0*/  @P0 LOP3.LUT R18, R3, 0x80000000, R24, 0xb8, !PT ;  /* 0x8000000003120812 */ /* 0x000fe400078eb818 */
[----:B------:R-:W0:Y:S01]  /*25d0*/  LDC.64 R2, c[0x0][0x388] ;  /* 0x0000e200ff027b82 */ /* 0x000e220000000a00 */
[----:B------:R-:W-:Y:S01]  /*25e0*/  FSEL R24, R9, 0.12837915122509002686, P1 ;  /* 0x3e0375d309187808 */ /* 0x000fe20000800000 */
[----:B------:R-:W-:Y:S01]  /*25f0*/  FFMA.FTZ R26, R21, R26, R28 ;  /* 0x0000001a151a7223 */ /* 0x000fe2000001001c */
[----:B-----5:R-:W-:Y:S01]  /*2600*/  SHF.L.U32 R25, R5, 0x10, RZ ;  /* 0x0000001005197819 */ /* 0x020fe200000006ff */
[----:B------:R-:W-:Y:S01]  /*2610*/  FMUL.FTZ R28, R19, 0.5 ;  /* 0x3f000000131c7820 */ /* 0x000fe20000410000 */
[----:B------:R-:W-:Y:S01]  /*2620*/  FADD.FTZ R19, R20, 1 ;  /* 0x3f80000014137421 */ /* 0x000fe20000010000 */
[C---:B------:R-:W-:Y:S01]  /*2630*/  FFMA.FTZ R26, R21.reuse, R26, R24 ;  /* 0x0000001a151a7223 */ /* 0x040fe20000010018 */
[----:B------:R-:W-:Y:S01]  /*2640*/  FADD.FTZ R21, -R21, -RZ ;  /* 0x800000ff15157221 */ /* 0x000fe20000010100 */
[----:B------:R-:W-:Y:S01]  /*2650*/  FMUL.FTZ R24, R25, 0.70710676908493041992 ;  /* 0x3f3504f319187820 */ /* 0x000fe20000410000 */
[----:B------:R-:W-:Y:S01]  /*2660*/  PRMT R5, R5, 0x7632, R5 ;  /* 0x0000763205057816 */ /* 0x000fe20000000005 */
[----:B------:R-:W-:Y:S01]  /*2670*/  FMUL.FTZ R19, R19, R28 ;  /* 0x0000001c13137220 */ /* 0x000fe20000410000 */
[----:B------:R-:W-:Y:S01]  /*2680*/  FMUL.FTZ R25, R25, 0.5 ;  /* 0x3f00000019197820 */ /* 0x000fe20000410000 */
[----:B------:R-:W-:Y:S01]  /*2690*/  FSEL R21, R21, R17, P1 ;  /* 0x0000001115157208 */ /* 0x000fe20000800000 */
[----:B------:R-:W-:Y:S01]  /*26a0*/  FADD.FTZ R18, R18, 1 ;  /* 0x3f80000012127421 */ /* 0x000fe20000010000 */
[----:B------:R-:W-:-:S03]  /*26b0*/  FSETP.GE.FTZ.AND P0, PT, |R24|, 1.0029599666595458984, PT ;  /* 0x3f8060fe1800780b */ /* 0x000fc60003f16200 */
[----:B------:R-:W-:Y:S01]  /*26c0*/  FFMA.FTZ R20, R26, R21, R21 ;  /* 0x000000151a147223 */ /* 0x000fe20000010015 */
[----:B------:R-:W-:Y:S01]  /*26d0*/  FADD.FTZ R21, |R24|, -RZ ;  /* 0x800000ff18157221 */ /* 0x000fe20000010200 */
[----:B------:R-:W-:Y:S01]  /*26e0*/  FSEL R26, -R8, -0.00082130916416645050049, P0 ;  /* 0xba574d20081a7808 */ /* 0x000fe20000000100 */
[----:B------:R-:W-:Y:S01]  /*26f0*/  FMUL.FTZ R15, R18, R15 ;  /* 0x0000000f120f7220 */ /* 0x000fe20000410000 */
[----:B------:R-:W-:Y:S01]  /*2700*/  FSEL R27, R4, 0.0052134888246655464172, P0 ;  /* 0x3baad5ea041b7808 */ /* 0x000fe20000000000 */
[----:B0-----:R-:W-:Y:S01]  /*2710*/  IMAD.WIDE.U32 R2, R0, 0x2, R2 ;  /* 0x0000000200027825 */ /* 0x001fe200078e0002 */
[----:B------:R-:W-:-:S04]  /*2720*/  FSEL R0, R10, 8.4834944573231041431e-05, P0 ;  /* 0x38b1e96a0a007808 */ /* 0x000fc80000000000 */
[----:B------:R-:W-:Y:S01]  /*2730*/  @!P0 FMUL.FTZ R21, R24, R24 ;  /* 0x0000001818158220 */ /* 0x000fe20000410000 */
[----:B------:R-:W-:-:S04]  /*2740*/  IMAD.WIDE.U32 R2, R7, 0x4, R2 ;  /* 0x0000000407027825 */ /* 0x000fc800078e0002 */
[----:B------:R-:W-:-:S04]  /*2750*/  FFMA.FTZ R0, R21, R0, R26 ;  /* 0x0000000015007223 */ /* 0x000fc8000001001a */
[----:B------:R-:W-:Y:S01]  /*2760*/  FFMA.FTZ R28, R21, R0, R27 ;  /* 0x00000000151c7223 */ /* 0x000fe2000001001b */
[----:B------:R-:W-:Y:S01]  /*2770*/  SHF.L.U32 R0, R5, 0x10, RZ ;  /* 0x0000001005007819 */ /* 0x000fe200000006ff */
[----:B------:R-:W-:Y:S01]  /*2780*/  STG.E desc[UR4][R2.64], R23 ;  /* 0x0000001702007986 */ /* 0x000fe2000c101904 */
[----:B------:R-:W-:-:S05]  /*2790*/  FSEL R5, -R11, -0.026868773624300956726, P0 ;  /* 0xbcdc1be70b057808 */ /* 0x000fca0000000100 */
[----:B------:R-:W-:Y:S01]  /*27a0*/  FFMA.FTZ R28, R21, R28, R5 ;  /* 0x0000001c151c7223 */ /* 0x000fe20000010005 */
[----:B------:R-:W-:-:S04]  /*27b0*/  FMUL.FTZ R5, R0, 0.70710676908493041992 ;  /* 0x3f3504f300057820 */ /* 0x000fc80000410000 */
[C---:B------:R-:W-:Y:S01]  /*27c0*/  FADD.FTZ R26, |R5|.reuse, -RZ ;  /* 0x800000ff051a7221 */ /* 0x040fe20000010200 */
[----:B------:R-:W-:-:S04]  /*27d0*/  FSETP.GE.FTZ.AND P2, PT, |R5|, 1.0029599666595458984, PT ;  /* 0x3f8060fe0500780b */ /* 0x000fc80003f56200 */
[----:B------:R-:W-:Y:S02]  /*27e0*/  FSEL R27, R10, 8.4834944573231041431e-05, P2 ;  /* 0x38b1e96a0a1b7808 */ /* 0x000fe40001000000 */
[----:B------:R-:W-:Y:S02]  /*27f0*/  FSEL R29, -R8, -0.00082130916416645050049, P2 ;  /* 0xba574d20081d7808 */ /* 0x000fe40001000100 */
[----:B------:R-:W-:Y:S02]  /*2800*/  FSEL R4, R4, 0.0052134888246655464172, P2 ;  /* 0x3baad5ea04047808 */ /* 0x000fe40001000000 */
[----:B------:R-:W-:Y:S02]  /*2810*/  FSEL R8, -R11, -0.026868773624300956726, P2 ;  /* 0xbcdc1be70b087808 */ /* 0x000fe40001000100 */
[----:B------:R-:W-:Y:S01]  /*2820*/  FSEL R11, R12, 0.11284004896879196167, P2 ;  /* 0x3de718af0c0b7808 */ /* 0x000fe20001000000 */
[----:B------:R-:W-:-:S04]  /*2830*/  @!P2 FMUL.FTZ R26, R5, R5 ;  /* 0x00000005051aa220 */ /* 0x000fc80000410000 */
[----:B------:R-:W-:Y:S01]  /*2840*/  FFMA.FTZ R27, R26, R27, R29 ;  /* 0x0000001b1a1b7223 */ /* 0x000fe2000001001d */
[----:B------:R-:W-:-:S03]  /*2850*/  FSEL R29, R6, -0.37612664699554443359, P2 ;  /* 0xbec093ac061d7808 */ /* 0x000fc60001000000 */
[----:B------:R-:W-:Y:S01]  /*2860*/  FFMA.FTZ R27, R26, R27, R4 ;  /* 0x0000001b1a1b7223 */ /* 0x000fe20000010004 */
[----:B------:R-:W-:-:S03]  /*2870*/  FSEL R4, R12, 0.11284004896879196167, P0 ;  /* 0x3de718af0c047808 */ /* 0x000fc60000000000 */
[----:B------:R-:W-:Y:S01]  /*2880*/  FFMA.FTZ R27, R26, R27, R8 ;  /* 0x0000001b1a1b7223 */ /* 0x000fe20000010008 */
[----:B------:R-:W-:Y:S01]  /*2890*/  FSEL R8, R6, -0.37612664699554443359, P0 ;  /* 0xbec093ac06087808 */ /* 0x000fe20000000000 */
[C---:B------:R-:W-:Y:S01]  /*28a0*/  FFMA.FTZ R4, R21.reuse, R28, R4 ;  /* 0x0000001c15047223 */ /* 0x040fe20000010004 */
[C---:B------:R-:W-:Y:S01]  /*28b0*/  FADD.FTZ R6, -R26.reuse, -RZ ;  /* 0x800000ff1a067221 */ /* 0x040fe20000010100 */
[C---:B------:R-:W-:Y:S01]  /*28c0*/  FFMA.FTZ R27, R26.reuse, R27, R11 ;  /* 0x0000001b1a1b7223 */ /* 0x040fe2000001000b */
[C---:B------:R-:W-:Y:S01]  /*28d0*/  FADD.FTZ R11, -R21.reuse, -RZ ;  /* 0x800000ff150b7221 */ /* 0x040fe20000010100 */
[----:B------:R-:W-:Y:S01]  /*28e0*/  FFMA.FTZ R4, R21, R4, R8 ;  /* 0x0000000415047223 */ /* 0x000fe20000010008 */
[C---:B------:R-:W-:Y:S01]  /*28f0*/  FSEL R8, R9.reuse, 0.12837915122509002686, P0 ;  /* 0x3e0375d309087808 */ /* 0x040fe20000000000 */
[----:B------:R-:W-:Y:S01]  /*2900*/  FFMA.FTZ R27, R26, R27, R29 ;  /* 0x0000001b1a1b7223 */ /* 0x000fe2000001001d */
[----:B------:R-:W-:Y:S02]  /*2910*/  FSEL R9, R9, 0.12837915122509002686, P2 ;  /* 0x3e0375d309097808 */ /* 0x000fe40001000000 */
[----:B------:R-:W-:Y:S01]  /*2920*/  FSEL R11, R11, R24, P0 ;  /* 0x000000180b0b7208 */ /* 0x000fe20000000000 */
[----:B------:R-:W-:Y:S01]  /*2930*/  FFMA.FTZ R4, R21, R4, R8 ;  /* 0x0000000415047223 */ /* 0x000fe20000010008 */
[----:B------:R-:W-:Y:S01]  /*2940*/  FSEL R8, R6, R5, P2 ;  /* 0x0000000506087208 */ /* 0x000fe20001000000 */
[----:B------:R-:W-:Y:S01]  /*2950*/  FFMA.FTZ R9, R26, R27, R9 ;  /* 0x0000001b1a097223 */ /* 0x000fe20000010009 */
[----:B------:R-:W-:Y:S01]  /*2960*/  FADD.FTZ R6, R14, 1 ;  /* 0x3f8000000e067421 */ /* 0x000fe20000010000 */
[----:B------:R-:W-:-:S02]  /*2970*/  FFMA.FTZ R4, R4, R11, R11 ;  /* 0x0000000b04047223 */ /* 0x000fc4000001000b */
[----:B------:R-:W-:Y:S01]  /*2980*/  FFMA.FTZ R8, R9, R8, R8 ;  /* 0x0000000809087223 */ /* 0x000fe20000010008 */
[----:B------:R-:W-:Y:S01]  /*2990*/  FMUL.FTZ R6, R6, R13 ;  /* 0x0000000d06067220 */ /* 0x000fe20000410000 */
[----:B------:R-:W0:Y:S04]  /*29a0*/  @P0 MUFU.EX2 R11, R4 ;  /* 0x00000004000b0308 */ /* 0x000e280000000800 */
[----:B------:R-:W1:Y:S01]  /*29b0*/  @P1 MUFU.EX2 R9, R20 ;  /* 0x0000001400091308 */ /* 0x000e620000000800 */
[----:B------:R-:W-:-:S03]  /*29c0*/  F2FP.BF16.F32.PACK_AB R19, R6, R19 ;  /* 0x000000130613723e */ /* 0x000fc600000010ff */
[----:B------:R-:W2:Y:S02]  /*29d0*/  @P2 MUFU.EX2 R12, R8 ;  /* 0x00000008000c2308 */ /* 0x000ea40000000800 */
[----:B------:R-:W-:Y:S01]  /*29e0*/  STG.E desc[UR4][R2.64+0x200], R19 ;  /* 0x0002001302007986 */ /* 0x000fe2000c101904 */
[----:B0-----:R-:W-:Y:S01]  /*29f0*/  @P0 FADD.FTZ R11, -R11, 1 ;  /* 0x3f8000000b0b0421 */ /* 0x001fe20000010100 */
[----:B-1----:R-:W-:-:S04]  /*2a00*/  @P1 FADD.FTZ R10, -R9, 1 ;  /* 0x3f800000090a1421 */ /* 0x002fc80000010100 */
[----:B------:R-:W-:Y:S01]  /*2a10*/  @P0 LOP3.LUT R4, R11, 0x80000000, R24, 0xb8, !PT ;  /* 0x800000000b040812 */ /* 0x000fe200078eb818 */
[----:B------:R-:W-:Y:S01]  /*2a20*/  FMUL.FTZ R9, R0, 0.5 ;  /* 0x3f00000000097820 */ /* 0x000fe20000410000 */
[----:B--2---:R-:W-:Y:S01]  /*2a30*/  @P2 FADD.FTZ R12, -R12, 1 ;  /* 0x3f8000000c0c2421 */ /* 0x004fe20000010100 */
[----:B------:R-:W-:Y:S02]  /*2a40*/  @P1 LOP3.LUT R20, R10, 0x80000000, R17, 0xb8, !PT ;  /* 0x800000000a141812 */ /* 0x000fe400078eb811 */
[----:B------:R-:W-:Y:S02]  /*2a50*/  FADD.FTZ R4, R4, 1 ;  /* 0x3f80000004047421 */ /* 0x000fe40000010000 */
[----:B------:R-:W-:Y:S01]  /*2a60*/  @P2 LOP3.LUT R8, R12, 0x80000000, R5, 0xb8, !PT ;  /* 0x800000000c082812 */ /* 0x000fe200078eb805 */
[----:B------:R-:W-:Y:S01]  /*2a70*/  FMUL.FTZ R5, R16, 0.5 ;  /* 0x3f00000010057820 */ /* 0x000fe20000410000 */
[----:B------:R-:W-:Y:S01]  /*2a80*/  FADD.FTZ R20, R20, 1 ;  /* 0x3f80000014147421 */ /* 0x000fe20000010000 */
[----:B------:R-:W-:-:S02]  /*2a90*/  FMUL.FTZ R25, R4, R25 ;  /* 0x0000001904197220 */ /* 0x000fc40000410000 */
[----:B------:R-:W-:Y:S01]  /*2aa0*/  FADD.FTZ R8, R8, 1 ;  /* 0x3f80000008087421 */ /* 0x000fe20000010000 */
[----:B------:R-:W-:-:S03]  /*2ab0*/  FMUL.FTZ R20, R20, R5 ;  /* 0x0000000514147220 */ /* 0x000fc60000410000 */
[----:B------:R-:W-:Y:S02]  /*2ac0*/  FMUL.FTZ R8, R8, R9 ;  /* 0x0000000908087220 */ /* 0x000fe40000410000 */
[----:B------:R-:W-:-:S03]  /*2ad0*/  F2FP.BF16.F32.PACK_AB R5, R20, R15 ;  /* 0x0000000f1405723e */ /* 0x000fc600000010ff */
[----:B------:R-:W-:Y:S02]  /*2ae0*/  F2FP.BF16.F32.PACK_AB R7, R8, R25 ;  /* 0x000000190807723e */ /* 0x000fe400000010ff */
[----:B------:R-:W-:Y:S04]  /*2af0*/  STG.E desc[UR4][R2.64+0x400], R5 ;  /* 0x0004000502007986 */ /* 0x000fe8000c101904 */
[----:B------:R-:W-:Y:S01]  /*2b00*/  STG.E desc[UR4][R2.64+0x600], R7 ;  /* 0x0006000702007986 */ /* 0x000fe2000c101904 */
[----:B------:R-:W-:Y:S05]  /*2b10*/  EXIT ;  /* 0x000000000000794d */ /* 0x000fea0003800000 */
.L_x_7861:
        /* <DEDUP_REMOVED lines=14> */
.L_x_12418:


//--------------------- .text._ZN2at6native29vectorized_elementwise_kernelILi4EZZZNS0_18GeluCUDAKernelImplERNS_18TensorIteratorBaseENS0_8GeluTypeEENKUlvE0_clEvENKUlvE2_clEvEUlN3c108BFloat16EE_St5arrayIPcLm2EEEEviT0_T1_ --------------------------
	.section	.text._ZN2at6native29vectorized_elementwise_kernelILi4EZZZNS0_18GeluCUDAKernelImplERNS_18TensorIteratorBaseENS0_8GeluTypeEENKUlvE0_clEvENKUlvE2_clEvEUlN3c108BFloat16EE_St5arrayIPcLm2EEEEviT0_T1_,"ax",@progbits
	.align	128
        .global         _ZN2at6native29vectorized_elementwise_kernelILi4EZZZNS0_18GeluCUDAKernelImplERNS_18TensorIteratorBaseENS0_8GeluTypeEENKUlvE0_clEvENKUlvE2_clEvEUlN3c108BFloat16EE_St5arrayIPcLm2EEEEviT0_T1_
        .type           _ZN2at6native29vectorized_elementwise_kernelILi4EZZZNS0_18GeluCUDAKernelImplERNS_18TensorIteratorBaseENS0_8GeluTypeEENKUlvE0_clEvENKUlvE2_clEvEUlN3c108BFloat16EE_St5arrayIPcLm2EEEEviT0_T1_,@function
        .size           _ZN2at6native29vectorized_elementwise_kernelILi4EZZZNS0_18GeluCUDAKernelImplERNS_18TensorIteratorBaseENS0_8GeluTypeEENKUlvE0_clEvENKUlvE2_clEvEUlN3c108BFloat16EE_St5arrayIPcLm2EEEEviT0_T1_,(.L_x_12419 - _ZN2at6native29vectorized_elementwise_kernelILi4EZZZNS0_18GeluCUDAKernelImplERNS_18TensorIteratorBaseENS0_8GeluTypeEENKUlvE0_clEvENKUlvE2_clEvEUlN3c108BFloat16EE_St5arrayIPcLm2EEEEviT0_T1_)
        .other          _ZN2at6native29vectorized_elementwise_kernelILi4EZZZNS0_18GeluCUDAKernelImplERNS_18TensorIteratorBaseENS0_8GeluTypeEENKUlvE0_clEvENKUlvE2_clEvEUlN3c108BFloat16EE_St5arrayIPcLm2EEEEviT0_T1_,@"STO_CUDA_ENTRY STV_DEFAULT"
_ZN2at6native29vectorized_elementwise_kernelILi4EZZZNS0_18GeluCUDAKernelImplERNS_18TensorIteratorBaseENS0_8GeluTypeEENKUlvE0_clEvENKUlvE2_clEvEUlN3c108BFloat16EE_St5arrayIPcLm2EEEEviT0_T1_:
.text._ZN2at6native29vectorized_elementwise_kernelILi4EZZZNS0_18GeluCUDAKernelImplERNS_18TensorIteratorBaseENS0_8GeluTypeEENKUlvE0_clEvENKUlvE2_clEvEUlN3c108BFloat16EE_St5arrayIPcLm2EEEEviT0_T1_:
        /* <DEDUP_REMOVED lines=114> */
.L_x_7864:
[----:B------:R-:W-:Y:S05]  /*0720*/  BSYNC.RECONVERGENT B0 ;  /* 0x0000000000007941 */ /* 0x000fea0003800200 */
.L_x_7863:
        /* <DEDUP_REMOVED lines=40> */
.L_x_7866:
[----:B------:R-:W-:Y:S05]  /*09b0*/  BSYNC.RECONVERGENT B0 ;  /* 0x0000000000007941 */ /* 0x000fea0003800200 */
.L_x_7865:
        /* <DEDUP_REMOVED lines=40> */
.L_x_7868:
[----:B------:R-:W-:Y:S05]  /*0c40*/  BSYNC.RECONVERGENT B0 ;  /* 0x0000000000007941 */ /* 0x000fea0003800200 */
.L_x_7867:
        /* <DEDUP_REMOVED lines=37> */
.L_x_7870:
[----:B------:R-:W-:Y:S05]  /*0ea0*/  BSYNC.RECONVERGENT B0 ;  /* 0x0000000000007941 */ /* 0x000fea0003800200 */
.L_x_7869:
        /* <DEDUP_REMOVED lines=37> */
.L_x_7872:
[----:B------:R-:W-:Y:S05]  /*1100*/  BSYNC.RECONVERGENT B0 ;  /* 0x0000000000007941 */ /* 0x000fea0003800200 */
.L_x_7871:
        /* <DEDUP_REMOVED lines=37> */
.L_x_7874:
[----:B------:R-:W-:Y:S05]  /*1360*/  BSYNC.RECONVERGENT B0 ;  /* 0x0000000000007941 */ /* 0x000fea0003800200 */
.L_x_7873:
        /* <DEDUP_REMOVED lines=37> */
.L_x_7876:
[----:B------:R-:W-:Y:S05]  /*15c0*/  BSYNC.RECONVERGENT B0 ;  /* 0x0000000000007941 */ /* 0x000fea0003800200 */
.L_x_7875:
        /* <DEDUP_REMOVED lines=37> */
.L_x_7878:
[----:B------:R-:W-:Y:S05]  /*1820*/  BSYNC.RECONVERGENT B0 ;  /* 0x0000000000007941 */ /* 0x000fea0003800200 */
.L_x_7877:
        /* <DEDUP_REMOVED lines=18> */
.L_x_7881:
[----:B------:R-:W-:-:S13]  /*1950*/  ISETP.GE.U32.AND P0, PT, R7, R8, PT ;  /* 0x000000080700720c */ /* 0x000fda0003f06070 */
[----:B------:R-:W-:Y:S05]  /*1960*/  @P0 BRA `(.L_x_7883) ;  /* 0x0000000000300947 */ /* 0x000fea0003800000 */
[----:B0-----:R-:W0:Y:S01]  /*1970*/  LDC.64 R2, c[0x0][0x388] ;  /* 0x0000e200ff027b82 */ /* 0x001e220000000a00 */
[----:B------:R-:W-:Y:S01]  /*1980*/  IMAD.IADD R5, R0, 0x1, R7 ;  /* 0x0000000100057824 */ /* 0x000fe200078e0207 */
[----:B------:R-:W-:-:S03]  /*1990*/  IADD3 R7, PT, PT, R7, 0x80, RZ ;  /* 0x0000008007077810 */ /* 0x000fc60007ffe0ff */
[----:B0-----:R-:W-:-:S05]  /*19a0*/  IMAD.WIDE.U32 R2, R5, 0x2, R2 ;  /* 0x0000000205027825 */ /* 0x001fca00078e0002 */
[----:B------:R1:W-:Y:S02]  /*19b0*/  STG.E.U16 desc[UR4][R2.64], R10 ;  /* 0x0000000a02007986 */ /* 0x0003e4000c101504 */
.L_x_7882:
[----:B------:R-:W-:-:S13]  /*19c0*/  ISETP.GE.U32.AND P0, PT, R7, R8, PT ;  /* 0x000000080700720c */ /* 0x000fda0003f06070 */
[----:B------:R-:W-:Y:S05]  /*19d0*/  @P0 BRA `(.L_x_7884) ;  /* 0x0000000000340947 */ /* 0x000fea0003800000 */
[----:B01----:R-:W0:Y:S01]  /*19e0*/  LDC.64 R2, c[0x0][0x388] ;  /* 0x0000e200ff027b82 */ /* 0x003e220000000a00 */
[----:B------:R-:W-:Y:S02]  /*19f0*/  IADD3 R5, PT, PT, R0, R7, RZ ;  /* 0x0000000700057210 */ /* 0x000fe40007ffe0ff */
[----:B------:R-:W-:-:S03]  /*1a00*/  IADD3 R7, PT, PT, R7, 0x80, RZ ;  /* 0x0000008007077810 */ /* 0x000fc60007ffe0ff */
[----:B0-----:R-:W-:-:S05]  /*1a10*/  IMAD.WIDE.U32 R2, R5, 0x2, R2 ;  /* 0x0000000205027825 */ /* 0x001fca00078e0002 */
[----:B------:R1:W-:Y:S02]  /*1a20*/  STG.E.U16 desc[UR4][R2.64], R11 ;  /* 0x0000000b02007986 */ /* 0x0003e4000c101504 */
.L_x_7883:
        /* <DEDUP_REMOVED lines=8> */
.L_x_7884:
[----:B------:R-:W-:Y:S05]  /*1ab0*/  BSYNC.RELIABLE B1 ;  /* 0x0000000000017941 */ /* 0x000fea0003800100 */
.L_x_7880:
[----:B------:R-:W-:-:S13]  /*1ac0*/  ISETP.GE.U32.AND P0, PT, R7, R8, PT ;  /* 0x000000080700720c */ /* 0x000fda0003f06070 */
[----:B012---:R-:W0:Y:S01]  /*1ad0*/  @!P0 LDC.64 R2, c[0x0][0x388] ;  /* 0x0000e200ff028b82 */ /* 0x007e220000000a00 */
[----:B------:R-:W-:Y:S02]  /*1ae0*/  @!P0 IADD3 R5, PT, PT, R0, R7, RZ ;  /* 0x0000000700058210 */ /* 0x000fe40007ffe0ff */
[----:B------:R-:W-:-:S03]  /*1af0*/  @!P0 IADD3 R7, PT, PT, R7, 0x80, RZ ;  /* 0x0000008007078810 */ /* 0x000fc60007ffe0ff */
[----:B0-----:R-:W-:-:S05]  /*1b00*/  @!P0 IMAD.WIDE.U32 R2, R5, 0x2, R2 ;  /* 0x0000000205028825 */ /* 0x001fca00078e0002 */
[----:B------:R2:W-:Y:S02]  /*1b10*/  @!P0 STG.E.U16 desc[UR4][R2.64], R13 ;  /* 0x0000000d02008986 */ /* 0x0005e4000c101504 */
.L_x_7885:
[----:B------:R-:W-:Y:S05]  /*1b20*/  BSYNC.RECONVERGENT B0 ;  /* 0x0000000000007941 */ /* 0x000fea0003800200 */
.L_x_7879:
        /* <DEDUP_REMOVED lines=8> */
.L_x_7862:
        /* <DEDUP_REMOVED lines=8> */
[----:B------:R-:W-:Y:S02]  /*1c30*/  IMAD.MOV.U32 R9, RZ, RZ, 0x3c09919f ;  /* 0x3c09919fff097424 */ /* 0x000fe400078e00ff */
[----:B0-----:R-:W-:Y:S01]  /*1c40*/  IMAD.MOV.U32 R12, RZ, RZ, 0x3f69b4f9 ;  /* 0x3f69b4f9ff0c7424 */ /* 0x001fe200078e00ff */
[----:B--2---:R-:W-:-:S02]  /*1c50*/  SHF.L.U32 R15, R6, 0x10, RZ ;  /* 0x00000010060f7819 */ /* 0x004fc400000006ff */
[C---:B------:R-:W-:Y:S02]  /*1c60*/  SHF.L.U32 R18, R7.reuse, 0x10, RZ ;  /* 0x0000001007127819 */ /* 0x040fe400000006ff */
[----:B------:R-:W-:Y:S01]  /*1c70*/  PRMT R7, R7, 0x7632, R7 ;  /* 0x0000763207077816 */ /* 0x000fe20000000007 */
[----:B------:R-:W-:-:S03]  /*1c80*/  FMUL.FTZ R14, R15, 0.70710676908493041992 ;  /* 0x3f3504f30f0e7820 */ /* 0x000fc60000410000 */
[----:B------:R-:W-:Y:S01]  /*1c90*/  SHF.L.U32 R7, R7, 0x10, RZ ;  /* 0x0000001007077819 */ /* 0x000fe200000006ff */
[C---:B------:R-:W-:Y:S01]  /*1ca0*/  FADD.FTZ R16, |R14|.reuse, -RZ ;  /* 0x800000ff0e107221 */ /* 0x040fe20000010200 */
[----:B------:R-:W-:-:S04]  /*1cb0*/  FSETP.GE.FTZ.AND P0, PT, |R14|, 1.0029599666595458984, PT ;  /* 0x3f8060fe0e00780b */ /* 0x000fc80003f16200 */
[----:B------:R-:W-:Y:S02]  /*1cc0*/  FSEL R5, R8, 8.4834944573231041431e-05, P0 ;  /* 0x38b1e96a08057808 */ /* 0x000fe40000000000 */
[----:B------:R-:W-:Y:S02]  /*1cd0*/  FSEL R17, -R11, -0.00082130916416645050049, P0 ;  /* 0xba574d200b117808 */ /* 0x000fe40000000100 */
[----:B------:R-:W-:Y:S02]  /*1ce0*/  FSEL R10, R9, 0.0052134888246655464172, P0 ;  /* 0x3baad5ea090a7808 */ /* 0x000fe40000000000 */
[----:B------:R-:W-:-:S03]  /*1cf0*/  FSEL R22, R12, -0.37612664699554443359, P0 ;  /* 0xbec093ac0c167808 */ /* 0x000fc60000000000 */
[----:B------:R-:W-:-:S04]  /*1d00*/  @!P0 FMUL.FTZ R16, R14, R14 ;  /* 0x0000000e0e108220 */ /* 0x000fc80000410000 */
[C---:B------:R-:W-:Y:S01]  /*1d10*/  FFMA.FTZ R17, R16.reuse, R5, R17 ;  /* 0x0000000510117223 */ /* 0x040fe20000010011 */
[----:B------:R-:W-:Y:S02]  /*1d20*/  HFMA2 R5, -RZ, RZ, 1.28515625, -179.25 ;  /* 0x3d24d99aff057431 */ /* 0x000fe400000001ff */
[C---:B------:R-:W-:Y:S01]  /*1d30*/  FADD.FTZ R23, -R16.reuse, -RZ ;  /* 0x800000ff10177221 */ /* 0x040fe20000010100 */
[----:B------:R-:W-:Y:S01]  /*1d40*/  FFMA.FTZ R13, R16, R17, R10 ;  /* 0x00000011100d7223 */ /* 0x000fe2000001000a */
[----:B------:R-:W-:Y:S01]  /*1d50*/  MOV R10, 0x3e235519 ;  /* 0x3e235519000a7802 */ /* 0x000fe20000000f00 */
[----:B------:R-:W-:Y:S01]  /*1d60*/  FMUL.FTZ R17, R18, 0.70710676908493041992 ;  /* 0x3f3504f312117820 */ /* 0x000fe20000410000 */
[----:B------:R-:W-:Y:S02]  /*1d70*/  FSEL R19, -R5, -0.026868773624300956726, P0 ;  /* 0xbcdc1be705137808 */ /* 0x000fe40000000100 */
[----:B------:R-:W-:Y:S02]  /*1d80*/  FSEL R20, R10, 0.11284004896879196167, P0 ;  /* 0x3de718af0a147808 */ /* 0x000fe40000000000 */
[----:B------:R-:W-:Y:S01]  /*1d90*/  FSETP.GE.FTZ.AND P2, PT, |R17|, 1.0029599666595458984, PT ;  /* 0x3f8060fe1100780b */ /* 0x000fe20003f56200 */
[----:B------:R-:W-:Y:S01]  /*1da0*/  FFMA.FTZ R13, R16, R13, R19 ;  /* 0x0000000d100d7223 */ /* 0x000fe20000010013 */
[----:B------:R-:W-:-:S02]  /*1db0*/  FSEL R23, R23, R14, P0 ;  /* 0x0000000e17177208 */ /* 0x000fc40000000000 */
[----:B------:R-:W-:Y:S01]  /*1dc0*/  FSEL R25, R8, 8.4834944573231041431e-05, P2 ;  /* 0x38b1e96a08197808 */ /* 0x000fe20001000000 */
[C---:B------:R-:W-:Y:S01]  /*1dd0*/  FFMA.FTZ R19, R16.reuse, R13, R20 ;  /* 0x0000000d10137223 */ /* 0x040fe20000010014 */
[----:B------:R-:W-:Y:S01]  /*1de0*/  HFMA2 R13, -RZ, RZ, 1.7822265625, 0.000185489654541015625 ;  /* 0x3f210a14ff0d7431 */ /* 0x000fe200000001ff */
[----:B------:R-:W-:Y:S02]  /*1df0*/  FSEL R27, -R11, -0.00082130916416645050049, P2 ;  /* 0xba574d200b1b7808 */ /* 0x000fe40001000100 */
[----:B------:R-:W-:Y:S01]  /*1e00*/  FFMA.FTZ R19, R16, R19, R22 ;  /* 0x0000001310137223 */ /* 0x000fe20000010016 */
[----:B------:R-:W-:Y:S01]  /*1e10*/  FADD.FTZ R22, |R17|, -RZ ;  /* 0x800000ff11167221 */ /* 0x000fe20000010200 */
[----:B------:R-:W-:Y:S02]  /*1e20*/  FSEL R21, R13, 0.12837915122509002686, P0 ;  /* 0x3e0375d30d157808 */ /* 0x000fe40000000000 */
[----:B------:R-:W-:Y:S01]  /*1e30*/  @!P2 FMUL.FTZ R22, R17, R17 ;  /* 0x000000111116a220 */ /* 0x000fe20000410000 */
[----:B------:R-:W-:-:S02]  /*1e40*/  FSEL R20, R9, 0.0052134888246655464172, P2 ;  /* 0x3baad5ea09147808 */ /* 0x000fc40001000000 */
[----:B------:R-:W-:Y:S01]  /*1e50*/  FFMA.FTZ R16, R16, R19, R21 ;  /* 0x0000001310107223 */ /* 0x000fe20000010015 */
[----:B------:R-:W-:Y:S01]  /*1e60*/  FFMA.FTZ R25, R22, R25, R27 ;  /* 0x0000001916197223 */ /* 0x000fe2000001001b */
[----:B------:R-:W-:Y:S02]  /*1e70*/  PRMT R19, R6, 0x7632, R19 ;  /* 0x0000763206137816 */ /* 0x000fe40000000013 */
[----:B------:R-:W-:Y:S01]  /*1e80*/  FFMA.FTZ R16, R16, R23, R23 ;  /* 0x0000001710107223 */ /* 0x000fe20000010017 */
[----:B------:R-:W-:Y:S01]  /*1e90*/  FSEL R21, -R5, -0.026868773624300956726, P2 ;  /* 0xbcdc1be705157808 */ /* 0x000fe20001000100 */
[----:B------:R-:W-:Y:S01]  /*1ea0*/  FFMA.FTZ R25, R22, R25, R20 ;  /* 0x0000001916197223 */ /* 0x000fe20000010014 */
[----:B------:R-:W-:Y:S01]  /*1eb0*/  SHF.L.U32 R19, R19, 0x10, RZ ;  /* 0x0000001013137819 */ /* 0x000fe200000006ff */
[----:B------:R-:W0:Y:S01]  /*1ec0*/  @P0 MUFU.EX2 R6, R16 ;  /* 0x0000001000060308 */ /* 0x000e220000000800 */
[----:B------:R-:W-:Y:S01]  /*1ed0*/  FSEL R23, R10, 0.11284004896879196167, P2 ;  /* 0x3de718af0a177808 */ /* 0x000fe20001000000 */
[----:B------:R-:W-:Y:S01]  /*1ee0*/  FFMA.FTZ R25, R22, R25, R21 ;  /* 0x0000001916197223 */ /* 0x000fe20000010015 */
[----:B------:R-:W-:Y:S01]  /*1ef0*/  FSEL R20, R12, -0.37612664699554443359, P2 ;  /* 0xbec093ac0c147808 */ /* 0x000fe20001000000 */
[----:B------:R-:W-:Y:S01]  /*1f00*/  FMUL.FTZ R21, R19, 0.70710676908493041992 ;  /* 0x3f3504f313157820 */ /* 0x000fe20000410000 */
[----:B------:R-:W-:Y:S01]  /*1f10*/  FSEL R27, R13, 0.12837915122509002686, P2 ;  /* 0x3e0375d30d1b7808 */ /* 0x000fe20001000000 */
[----:B------:R-:W-:-:S03]  /*1f20*/  FFMA.FTZ R23, R22, R25, R23 ;  /* 0x0000001916177223 */ /* 0x000fc60000010017 */
[----:B------:R-:W-:Y:S01]  /*1f30*/  FSETP.GE.FTZ.AND P1, PT, |R21|, 1.0029599666595458984, PT ;  /* 0x3f8060fe1500780b */ /* 0x000fe20003f36200 */
[----:B------:R-:W-:Y:S01]  /*1f40*/  FFMA.FTZ R25, R22, R23, R20 ;  /* 0x0000001716197223 */ /* 0x000fe20000010014 */
[C---:B------:R-:W-:Y:S01]  /*1f50*/  FMUL.FTZ R20, R7.reuse, 0.70710676908493041992 ;  /* 0x3f3504f307147820 */ /* 0x040fe20000410000 */
[----:B------:R-:W-:Y:S01]  /*1f60*/  FMUL.FTZ R7, R7, 0.5 ;  /* 0x3f00000007077820 */ /* 0x000fe20000410000 */
[----:B0-----:R-:W-:Y:S01]  /*1f70*/  @P0 FADD.FTZ R23, -R6, 1 ;  /* 0x3f80000006170421 */ /* 0x001fe20000010100 */
[C---:B------:R-:W-:Y:S01]  /*1f80*/  FFMA.FTZ R6, R22.reuse, R25, R27 ;  /* 0x0000001916067223 */ /* 0x040fe2000001001b */
[----:B------:R-:W-:Y:S01]  /*1f90*/  FSEL R25, -R11, -0.00082130916416645050049, P1 ;  /* 0xba574d200b197808 */ /* 0x000fe20000800100 */
[----:B------:R-:W-:Y:S01]  /*1fa0*/  FADD.FTZ R22, -R22, -RZ ;  /* 0x800000ff16167221 */ /* 0x000fe20000010100 */
[----:B------:R-:W-:Y:S01]  /*1fb0*/  FADD.FTZ R24, |R20|, -RZ ;  /* 0x800000ff14187221 */ /* 0x000fe20000010200 */
[----:B------:R-:W-:Y:S01]  /*1fc0*/  @P0 LOP3.LUT R16, R23, 0x80000000, R14, 0xb8, !PT ;  /* 0x8000000017100812 */ /* 0x000fe200078eb80e */
[----:B------:R-:W-:Y:S01]  /*1fd0*/  FADD.FTZ R14, |R21|, -RZ ;  /* 0x800000ff150e7221 */ /* 0x000fe20000010200 */
[----:B------:R-:W-:-:S02]  /*1fe0*/  FSEL R23, R8, 8.4834944573231041431e-05, P1 ;  /* 0x38b1e96a08177808 */ /* 0x000fc40000800000 */
[----:B------:R-:W-:Y:S01]  /*1ff0*/  @!P1 FMUL.FTZ R14, R21, R21 ;  /* 0x00000015150e9220 */ /* 0x000fe20000410000 */
[----:B------:R-:W-:Y:S01]  /*2000*/  FSETP.GE.FTZ.AND P0, PT, |R20|, 1.0029599666595458984, PT ;  /* 0x3f8060fe1400780b */ /* 0x000fe20003f16200 */
[----:B------:R-:W-:Y:S01]  /*2010*/  FADD.FTZ R16, R16, 1 ;  /* 0x3f80000010107421 */ /* 0x000fe20000010000 */
[----:B------:R-:W-:Y:S01]  /*2020*/  FSEL R27, R22, R17, P2 ;  /* 0x00000011161b7208 */ /* 0x000fe20001000000 */
[----:B------:R-:W-:Y:S01]  /*2030*/  FFMA.FTZ R23, R14, R23, R25 ;  /* 0x000000170e177223 */ /* 0x000fe20000010019 */
[----:B------:R-:W-:Y:S02]  /*2040*/  FSEL R25, R9, 0.0052134888246655464172, P1 ;  /* 0x3baad5ea09197808 */ /* 0x000fe40000800000 */
[----:B------:R-:W-:Y:S01]  /*2050*/  FSEL R29, -R11, -0.00082130916416645050049, P0 ;  /* 0xba574d200b1d7808 */ /* 0x000fe20000000100 */
[----:B------:R-:W-:Y:S01]  /*2060*/  FFMA.FTZ R22, R6, R27, R27 ;  /* 0x0000001b06167223 */ /* 0x000fe2000001001b */
[----:B------:R-:W-:Y:S01]  /*2070*/  FSEL R27, R8, 8.4834944573231041431e-05, P0 ;  /* 0x38b1e96a081b7808 */ /* 0x000fe20000000000 */
[----:B------:R-:W-:Y:S01]  /*2080*/  FFMA.FTZ R23, R14, R23, R25 ;  /* 0x000000170e177223 */ /* 0x000fe20000010019 */
[----:B------:R-:W-:Y:S01]  /*2090*/  FSEL R25, -R5, -0.026868773624300956726, P1 ;  /* 0xbcdc1be705197808 */ /* 0x000fe20000800100 */
[----:B------:R-:W0:Y:S02]  /*20a0*/  @P2 MUFU.EX2 R6, R22 ;  /* 0x0000001600062308 */ /* 0x000e240000000800 */
[----:B------:R-:W-:-:S02]  /*20b0*/  @!P0 FMUL.FTZ R24, R20, R20 ;  /* 0x0000001414188220 */ /* 0x000fc40000410000 */
[----:B------:R-:W-:Y:S01]  /*20c0*/  FFMA.FTZ R23, R14, R23, R25 ;  /* 0x000000170e177223 */ /* 0x000fe20000010019 */
[----:B------:R-:W-:Y:S01]  /*20d0*/  FSEL R25, R10, 0.11284004896879196167, P1 ;  /* 0x3de718af0a197808 */ /* 0x000fe20000800000 */
[----:B------:R-:W-:Y:S01]  /*20e0*/  FFMA.FTZ R27, R24, R27, R29 ;  /* 0x0000001b181b7223 */ /* 0x000fe2000001001d */
[----:B------:R-:W-:-:S03]  /*20f0*/  FSEL R29, R9, 0.0052134888246655464172, P0 ;  /* 0x3baad5ea091d7808 */ /* 0x000fc60000000000 */
[----:B------:R-:W-:Y:S01]  /*2100*/  FFMA.FTZ R23, R14, R23, R25 ;  /* 0x000000170e177223 */ /* 0x000fe20000010019 */
[----:B------:R-:W-:Y:S01]  /*2110*/  FSEL R25, R12, -0.37612664699554443359, P1 ;  /* 0xbec093ac0c197808 */ /* 0x000fe20000800000 */
[----:B------:R-:W-:Y:S01]  /*2120*/  FFMA.FTZ R27, R24, R27, R29 ;  /* 0x0000001b181b7223 */ /* 0x000fe2000001001d */
[----:B------:R-:W-:Y:S01]  /*2130*/  FSEL R29, -R5, -0.026868773624300956726, P0 ;  /* 0xbcdc1be7051d7808 */ /* 0x000fe20000000100 */
[----:B0-----:R-:W-:Y:S02]  /*2140*/  @P2 FADD.FTZ R6, -R6, 1 ;  /* 0x3f80000006062421 */ /* 0x001fe40000010100 */
[----:B------:R-:W-:Y:S01]  /*2150*/  FFMA.FTZ R23, R14, R23, R25 ;  /* 0x000000170e177223 */ /* 0x000fe20000010019 */
[C---:B------:R-:W-:Y:S01]  /*2160*/  FSEL R25, R13.reuse, 0.12837915122509002686, P1 ;  /* 0x3e0375d30d197808 */ /* 0x040fe20000800000 */
[----:B------:R-:W-:Y:S01]  /*2170*/  FFMA.FTZ R27, R24, R27, R29 ;  /* 0x0000001b181b7223 */ /* 0x000fe2000001001d */
[----:B------:R-:W-:Y:S02]  /*2180*/  FSEL R29, R10, 0.11284004896879196167, P0 ;  /* 0x3de718af0a1d7808 */ /* 0x000fe40000000000 */
[----:B------:R-:W-:Y:S01]  /*2190*/  @P2 LOP3.LUT R22, R6, 0x80000000, R17, 0xb8, !PT ;  /* 0x8000000006162812 */ /* 0x000fe200078eb811 */
[C---:B------:R-:W-:Y:S01]  /*21a0*/  FFMA.FTZ R23, R14.reuse, R23, R25 ;  /* 0x000000170e177223 */ /* 0x040fe20000010019 */
[----:B------:R-:W-:Y:S01]  /*21b0*/  FADD.FTZ R14, -R14, -RZ ;  /* 0x800000ff0e0e7221 */ /* 0x000fe20000010100 */
[----:B------:R-:W-:Y:S01]  /*21c0*/  FSEL R25, R12, -0.37612664699554443359, P0 ;  /* 0xbec093ac0c197808 */ /* 0x000fe20000000000 */
[C---:B------:R-:W-:Y:S01]  /*21d0*/  FFMA.FTZ R27, R24.reuse, R27, R29 ;  /* 0x0000001b181b7223 */ /* 0x040fe2000001001d */
[----:B------:R-:W-:Y:S01]  /*21e0*/  FADD.FTZ R29, -R24, -RZ ;  /* 0x800000ff181d7221 */ /* 0x000fe20000010100 */
[----:B---3--:R-:W-:Y:S01]  /*21f0*/  IMAD.U32 R6, R2, 0x10000, RZ ;  /* 0x0001000002067824 */ /* 0x008fe200078e00ff */
[----:B------:R-:W-:Y:S01]  /*2200*/  FSEL R14, R14, R21, P1 ;  /* 0x000000150e0e7208 */ /* 0x000fe20000800000 */
[----:B------:R-:W-:Y:S01]  /*2210*/  FFMA.FTZ R25, R24, R27, R25 ;  /* 0x0000001b18197223 */ /* 0x000fe20000010019 */
[----:B------:R-:W-:-:S03]  /*2220*/  FSEL R27, R13, 0.12837915122509002686, P0 ;  /* 0x3e0375d30d1b7808 */ /* 0x000fc60000000000 */
[----:B------:R-:W-:Y:S01]  /*2230*/  FFMA.FTZ R23, R23, R14, R14 ;  /* 0x0000000e17177223 */ /* 0x000fe2000001000e */
[----:B------:R-:W-:Y:S01]  /*2240*/  FSEL R14, R29, R20, P0 ;  /* 0x000000141d0e7208 */ /* 0x000fe20000000000 */
[----:B------:R-:W-:Y:S02]  /*2250*/  FFMA.FTZ R27, R24, R25, R27 ;  /* 0x00000019181b7223 */ /* 0x000fe4000001001b */
[----:B------:R-:W0:Y:S02]  /*2260*/  @P1 MUFU.EX2 R25, R23 ;  /* 0x0000001700191308 */ /* 0x000e240000000800 */
[----:B------:R-:W-:-:S04]  /*2270*/  FFMA.FTZ R14, R27, R14, R14 ;  /* 0x0000000e1b0e7223 */ /* 0x000fc8000001000e */
[----:B------:R-:W1:Y:S01]  /*2280*/  @P0 MUFU.EX2 R24, R14 ;  /* 0x0000000e00180308 */ /* 0x000e620000000800 */
[----:B0-----:R-:W-:Y:S01]  /*2290*/  @P1 FADD.FTZ R26, -R25, 1 ;  /* 0x3f800000191a1421 */ /* 0x001fe20000010100 */
[----:B------:R-:W-:Y:S01]  /*22a0*/  PRMT R25, R2, 0x7632, R25 ;  /* 0x0000763202197816 */ /* 0x000fe20000000019 */
[----:B------:R-:W-:-:S03]  /*22b0*/  FMUL.FTZ R2, R6, 0.70710676908493041992 ;  /* 0x3f3504f306027820 */ /* 0x000fc60000410000 */
[----:B------:R-:W-:Y:S01]  /*22c0*/  @P1 LOP3.LUT R23, R26, 0x80000000, R21, 0xb8, !PT ;  /* 0x800000001a171812 */ /* 0x000fe200078eb815 */
[----:B------:R-:W-:Y:S01]  /*22d0*/  FMUL.FTZ R21, R15, 0.5 ;  /* 0x3f0000000f157820 */ /* 0x000fe20000410000 */
[----:B------:R-:W-:Y:S01]  /*22e0*/  FSETP.GE.FTZ.AND P1, PT, |R2|, 1.0029599666595458984, PT ;  /* 0x3f8060fe0200780b */ /* 0x000fe20003f36200 */
[----:B-1----:R-:W-:Y:S01]  /*22f0*/  @P0 FADD.FTZ R17, -R24, 1 ;  /* 0x3f80000018110421 */ /* 0x002fe20000010100 */
[----:B------:R-:W-:Y:S01]  /*2300*/  SHF.L.U32 R15, R25, 0x10, RZ ;  /* 0x00000010190f7819 */ /* 0x000fe200000006ff */
[----:B------:R-:W-:Y:S01]  /*2310*/  FMUL.FTZ R24, R18, 0.5 ;  /* 0x3f00000012187820 */ /* 0x000fe20000410000 */
[----:B------:R-:W-:Y:S01]  /*2320*/  FADD.FTZ R18, |R2|, -RZ ;  /* 0x800000ff02127221 */ /* 0x000fe20000010200 */
[----:B------:R-:W-:Y:S01]  /*2330*/  FSEL R25, R8, 8.4834944573231041431e-05, P1 ;  /* 0x38b1e96a08197808 */ /* 0x000fe20000800000 */
[----:B------:R-:W-:Y:S01]  /*2340*/  FMUL.FTZ R16, R16, R21 ;  /* 0x0000001510107220 */ /* 0x000fe20000410000 */
[----:B------:R-:W-:Y:S01]  /*2350*/  @P0 LOP3.LUT R14, R17, 0x80000000, R20, 0xb8, !PT ;  /* 0x80000000110e0812 */ /* 0x000fe200078eb814 */
[----:B------:R-:W-:Y:S01]  /*2360*/  FMUL.FTZ R17, R15, 0.70710676908493041992 ;  /* 0x3f3504f30f117820 */ /* 0x000fe20000410000 */
[----:B------:R-:W-:Y:S01]  /*2370*/  FSEL R27, -R11, -0.00082130916416645050049, P1 ;  /* 0xba574d200b1b7808 */ /* 0x000fe20000800100 */
[----:B------:R-:W-:Y:S01]  /*2380*/  FMUL.FTZ R20, R19, 0.5 ;  /* 0x3f00000013147820 */ /* 0x000fe20000410000 */
[----:B------:R-:W-:Y:S01]  /*2390*/  FADD.FTZ R19, R23, 1 ;  /* 0x3f80000017137421 */ /* 0x000fe20000010000 */
[----:B------:R-:W-:Y:S01]  /*23a0*/  FSEL R23, R9, 0.0052134888246655464172, P1 ;  /* 0x3baad5ea09177808 */ /* 0x000fe20000800000 */
[----:B------:R-:W-:Y:S01]  /*23b0*/  @!P1 FMUL.FTZ R18, R2, R2 ;  /* 0x0000000202129220 */ /* 0x000fe20000410000 */
[----:B------:R-:W-:Y:S01]  /*23c0*/  FSETP.GE.FTZ.AND P0, PT, |R17|, 1.0029599666595458984, PT ;  /* 0x3f8060fe1100780b */ /* 0x000fe20003f16200 */
[----:B------:R-:W-:Y:S01]  /*23d0*/  FADD.FTZ R21, R22, 1 ;  /* 0x3f80000016157421 */ /* 0x000fe20000010000 */
[----:B------:R-:W-:Y:S01]  /*23e0*/  FMUL.FTZ R19, R19, R20 ;  /* 0x0000001413137220 */ /* 0x000fe20000410000 */
[C---:B------:R-:W-:Y:S01]  /*23f0*/  FFMA.FTZ R25, R18.reuse, R25, R27 ;  /* 0x0000001912197223 */ /* 0x040fe2000001001b */
[----:B------:R-:W-:Y:S01]  /*2400*/  FSEL R27, -R5, -0.026868773624300956726, P1 ;  /* 0xbcdc1be7051b7808 */ /* 0x000fe20000800100 */
[----:B------:R-:W-:Y:S01]  /*2410*/  FMUL.FTZ R21, R21, R24 ;  /* 0x0000001815157220 */ /* 0x000fe20000410000 */
[----:B------:R-:W-:Y:S01]  /*2420*/  FADD.FTZ R24, |R17|, -RZ ;  /* 0x800000ff11187221 */ /* 0x000fe20000010200 */
[----:B------:R-:W-:Y:S01]  /*2430*/  FFMA.FTZ R23, R18, R25, R23 ;  /* 0x0000001912177223 */ /* 0x000fe20000010017 */
[----:B------:R-:W-:-:S02]  /*2440*/  FSEL R25, R10, 0.11284004896879196167, P1 ;  /* 0x3de718af0a197808 */ /* 0x000fc40000800000 */
[----:B------:R-:W-:Y:S01]  /*2450*/  FSEL R29, R8, 8.4834944573231041431e-05, P0 ;  /* 0x38b1e96a081d7808 */ /* 0x000fe20000000000 */
[C---:B------:R-:W-:Y:S01]  /*2460*/  FFMA.FTZ R23, R18.reuse, R23, R27 ;  /* 0x0000001712177223 */ /* 0x040fe2000001001b */
[----:B------:R-:W-:Y:S01]  /*2470*/  FSEL R20, -R11, -0.00082130916416645050049, P0 ;  /* 0xba574d200b147808 */ /* 0x000fe20000000100 */
[----:B------:R-:W-:Y:S01]  /*2480*/  @!P0 FMUL.FTZ R24, R17, R17 ;  /* 0x0000001111188220 */ /* 0x000fe20000410000 */
[----:B------:R-:W-:Y:S01]  /*2490*/  FSEL R27, R9, 0.0052134888246655464172, P0 ;  /* 0x3baad5ea091b7808 */ /* 0x000fe20000000000 */
[----:B------:R-:W-:Y:S01]  /*24a0*/  FFMA.FTZ R23, R18, R23, R25 ;  /* 0x0000001712177223 */ /* 0x000fe20000010019 */
[----:B------:R-:W-:Y:S01]  /*24b0*/  FSEL R25, R12, -0.37612664699554443359, P1 ;  /* 0xbec093ac0c197808 */ /* 0x000fe20000800000 */
[----:B------:R-:W-:Y:S01]  /*24c0*/  FFMA.FTZ R29, R24, R29, R20 ;  /* 0x0000001d181d7223 */ /* 0x000fe20000010014 */
[----:B------:R-:W-:Y:S02]  /*24d0*/  SHF.L.U32 R22, R3, 0x10, RZ ;  /* 0x0000001003167819 */ /* 0x000fe400000006ff */
[C---:B------:R-:W-:Y:S01]  /*24e0*/  FSEL R28, R13.reuse, 0.12837915122509002686, P0 ;  /* 0x3e0375d30d1c7808 */ /* 0x040fe20000000000 */
[----:B------:R-:W-:Y:S01]  /*24f0*/  FFMA.FTZ R23, R18, R23, R25 ;  /* 0x0000001712177223 */ /* 0x000fe20000010019 */
[----:B------:R-:W-:Y:S01]  /*2500*/  FSEL R25, R13, 0.12837915122509002686, P1 ;  /* 0x3e0375d30d197808 */ /* 0x000fe20000800000 */
[----:B------:R-:W-:Y:S01]  /*2510*/  FFMA.FTZ R27, R24, R29, R27 ;  /* 0x0000001d181b7223 */ /* 0x000fe2000001001b */
[C---:B------:R-:W-:Y:S01]  /*2520*/  FMUL.FTZ R20, R22.reuse, 0.70710676908493041992 ;  /* 0x3f3504f316147820 */ /* 0x040fe20000410000 */
[----:B------:R-:W-:Y:S01]  /*2530*/  FSEL R29, -R5, -0.026868773624300956726, P0 ;  /* 0xbcdc1be7051d7808 */ /* 0x000fe20000000100 */
[----:B------:R-:W-:Y:S01]  /*2540*/  FMUL.FTZ R22, R22, 0.5 ;  /* 0x3f00000016167820 */ /* 0x000fe20000410000 */
[C---:B------:R-:W-:Y:S01]  /*2550*/  FFMA.FTZ R23, R18.reuse, R23, R25 ;  /* 0x0000001712177223 */ /* 0x040fe20000010019 */
[----:B------:R-:W-:Y:S01]  /*2560*/  FADD.FTZ R25, -R18, -RZ ;  /* 0x800000ff12197221 */ /* 0x000fe20000010100 */
[----:B------:R-:W-:Y:S01]  /*2570*/  FSETP.GE.FTZ.AND P2, PT, |R20|, 1.0029599666595458984, PT ;  /* 0x3f8060fe1400780b */ /* 0x000fe20003f56200 */
[----:B------:R-:W-:Y:S01]  /*2580*/  FFMA.FTZ R27, R24, R27, R29 ;  /* 0x0000001b181b7223 */ /* 0x000fe2000001001d */
[----:B------:R-:W-:Y:S01]  /*2590*/  FSEL R29, R10, 0.11284004896879196167, P0 ;  /* 0x3de718af0a1d7808 */ /* 0x000fe20000000000 */
[----:B------:R-:W-:Y:S01]  /*25a0*/  FADD.FTZ R26, |R20|, -RZ ;  /* 0x800000ff141a7221 */ /* 0x000fe20000010200 */
[----:B------:R-:W-:-:S02]  /*25b0*/  FSEL R18, R25, R2, P1 ;  /* 0x0000000219127208 */ /* 0x000fc40000800000 */
[----:B------:R-:W-:Y:S01]  /*25c0*/  FSEL R25, R12, -0.37612664699554443359, P0 ;  /* 0xbec093ac0c197808 */ /* 0x000fe20000000000 */
[----:B------:R-:W-:Y:S01]  /*25d0*/  FFMA.FTZ R27, R24, R27, R29 ;  /* 0x0000001b181b7223 */ /* 0x000fe2000001001d */
[----:B------:R-:W-:Y:S01]  /*25e0*/  PRMT R3, R3, 0x7632, R3 ;  /* 0x0000763203037816 */ /* 0x000fe20000000003 */
[----:B------:R-:W-:Y:S01]  /*25f0*/  FFMA.FTZ R18, R23, R18, R18 ;  /* 0x0000001217127223 */ /* 0x000fe20000010012 */
[----:B------:R-:W-:Y:S01]  /*2600*/  FSEL R23, R8, 8.4834944573231041431e-05, P2 ;  /* 0x38b1e96a08177808 */ /* 0x000fe20001000000 */
[----:B------:R-:W-:Y:S01]  /*2610*/  FFMA.FTZ R25, R24, R27, R25 ;  /* 0x0000001b18197223 */ /* 0x000fe20000010019 */
[----:B------:R-:W-:Y:S01]  /*2620*/  FSEL R27, -R11, -0.00082130916416645050049, P2 ;  /* 0xba574d200b1b7808 */ /* 0x000fe20001000100 */
[----:B------:R-:W-:Y:S01]  /*2630*/  @!P2 FMUL.FTZ R26, R20, R20 ;  /* 0x00000014141aa220 */ /* 0x000fe20000410000 */
[----:B------:R-:W-:Y:S01]  /*2640*/  SHF.L.U32 R3, R3, 0x10, RZ ;  /* 0x0000001003037819 */ /* 0x000fe200000006ff */
[----:B------:R-:W-:Y:S01]  /*2650*/  FFMA.FTZ R25, R24, R25, R28 ;  /* 0x0000001918197223 */ /* 0x000fe2000001001c */
[----:B------:R-:W-:Y:S01]  /*2660*/  FSEL R28, R9, 0.0052134888246655464172, P2 ;  /* 0x3baad5ea091c7808 */ /* 0x000fe20001000000 */
[----:B------:R-:W-:Y:S01]  /*2670*/  FFMA.FTZ R23, R26, R23, R27 ;  /* 0x000000171a177223 */ /* 0x000fe2000001001b */
[----:B------:R-:W-:Y:S01]  /*2680*/  FADD.FTZ R24, -R24, -RZ ;  /* 0x800000ff18187221 */ /* 0x000fe20000010100 */
[----:B------:R-:W-:-:S02]  /*2690*/  F2FP.BF16.F32.PACK_AB R16, R19, R16 ;  /* 0x000000101310723e */ /* 0x000fc400000010ff */
[----:B------:R-:W-:Y:S01]  /*26a0*/  FFMA.FTZ R23, R26, R23, R28 ;  /* 0x000000171a177223 */ /* 0x000fe2000001001c */
[----:B------:R-:W-:Y:S02]  /*26b0*/  FSEL R28, -R5, -0.026868773624300956726, P2 ;  /* 0xbcdc1be7051c7808 */ /* 0x000fe40001000100 */
[----:B------:R-:W-:-:S03]  /*26c0*/  FSEL R24, R24, R17, P0 ;  /* 0x0000001118187208 */ /* 0x000fc60000000000 */
[----:B------:R-:W-:Y:S01]  /*26d0*/  FFMA.FTZ R29, R26, R23, R28 ;  /* 0x000000171a1d7223 */ /* 0x000fe2000001001c */
[----:B------:R-:W-:Y:S01]  /*26e0*/  FMUL.FTZ R23, R3, 0.70710676908493041992 ;  /* 0x3f3504f303177820 */ /* 0x000fe20000410000 */
[----:B------:R-:W-:Y:S01]  /*26f0*/  FFMA.FTZ R25, R25, R24, R24 ;  /* 0x0000001819197223 */ /* 0x000fe20000010018 */
[----:B------:R-:W-:Y:S02]  /*2700*/  FMUL.FTZ R3, R3, 0.5 ;  /* 0x3f00000003037820 */ /* 0x000fe40000410000 */
[C---:B------:R-:W-:Y:S01]  /*2710*/  FADD.FTZ R27, |R23|.reuse, -RZ ;  /* 0x800000ff171b7221 */ /* 0x040fe20000010200 */
[----:B------:R-:W-:-:S04]  /*2720*/  FSETP.GE.FTZ.AND P3, PT, |R23|, 1.0029599666595458984, PT ;  /* 0x3f8060fe1700780b */ /* 0x000fc80003f76200 */
[----:B------:R-:W-:Y:S02]  /*2730*/  FSEL R8, R8, 8.4834944573231041431e-05, P3 ;  /* 0x38b1e96a08087808 */ /* 0x000fe40001800000 */
[----:B------:R-:W-:Y:S02]  /*2740*/  FSEL R28, -R11, -0.00082130916416645050049, P3 ;  /* 0xba574d200b1c7808 */ /* 0x000fe40001800100 */
[----:B------:R-:W-:Y:S01]  /*2750*/  FSEL R9, R9, 0.0052134888246655464172, P3 ;  /* 0x3baad5ea09097808 */ /* 0x000fe20001800000 */
[----:B------:R-:W0:Y:S01]  /*2760*/  @P1 MUFU.EX2 R11, R18 ;  /* 0x00000012000b1308 */ /* 0x000e220000000800 */
[----:B------:R-:W-:-:S03]  /*2770*/  FSEL R5, -R5, -0.026868773624300956726, P3 ;  /* 0xbcdc1be705057808 */ /* 0x000fc60001800100 */
[----:B------:R-:W-:-:S04]  /*2780*/  @!P3 FMUL.FTZ R27, R23, R23 ;  /* 0x00000017171bb220 */ /* 0x000fc80000410000 */
[----:B------:R-:W-:-:S04]  /*2790*/  FFMA.FTZ R8, R27, R8, R28 ;  /* 0x000000081b087223 */ /* 0x000fc8000001001c */
[----:B------:R-:W-:Y:S01]  /*27a0*/  FFMA.FTZ R8, R27, R8, R9 ;  /* 0x000000081b087223 */ /* 0x000fe20000010009 */
[C---:B------:R-:W-:Y:S01]  /*27b0*/  FSEL R9, R12.reuse, -0.37612664699554443359, P2 ;  /* 0xbec093ac0c097808 */ /* 0x040fe20001000000 */
[----:B0-----:R-:W-:Y:S01]  /*27c0*/  @P1 FADD.FTZ R11, -R11, 1 ;  /* 0x3f8000000b0b1421 */ /* 0x001fe20000010100 */
[----:B------:R-:W-:Y:S01]  /*27d0*/  FSEL R12, R12, -0.37612664699554443359, P3 ;  /* 0xbec093ac0c0c7808 */ /* 0x000fe20001800000 */
[----:B------:R-:W-:Y:S01]  /*27e0*/  FFMA.FTZ R8, R27, R8, R5 ;  /* 0x000000081b087223 */ /* 0x000fe20000010005 */
[C---:B------:R-:W-:Y:S02]  /*27f0*/  FSEL R5, R10.reuse, 0.11284004896879196167, P2 ;  /* 0x3de718af0a057808 */ /* 0x040fe40001000000 */
[----:B------:R-:W-:Y:S02]  /*2800*/  FSEL R10, R10, 0.11284004896879196167, P3 ;  /* 0x3de718af0a0a7808 */ /* 0x000fe40001800000 */
[----:B------:R-:W-:Y:S01]  /*2810*/  @P1 LOP3.LUT R18, R11, 0x80000000, R2, 0xb8, !PT ;  /* 0x800000000b121812 */ /* 0x000fe200078eb802 */
[----:B------:R-:W-:-:S02]  /*2820*/  FFMA.FTZ R5, R26, R29, R5 ;  /* 0x0000001d1a057223 */ /* 0x000fc40000010005 */
[----:B------:R-:W-:Y:S01]  /*2830*/  FFMA.FTZ R8, R27, R8, R10 ;  /* 0x000000081b087223 */ /* 0x000fe2000001000a */
[----:B------:R-:W-:Y:S01]  /*2840*/  FSEL R10, R13, 0.12837915122509002686, P2 ;  /* 0x3e0375d30d0a7808 */ /* 0x000fe20001000000 */
[C---:B------:R-:W-:Y:S01]  /*2850*/  FFMA.FTZ R5, R26.reuse, R5, R9 ;  /* 0x000000051a057223 */ /* 0x040fe20000010009 */
[----:B------:R-:W-:Y:S01]  /*2860*/  FADD.FTZ R9, -R26, -RZ ;  /* 0x800000ff1a097221 */ /* 0x000fe20000010100 */
[C---:B------:R-:W-:Y:S01]  /*2870*/  FFMA.FTZ R12, R27.reuse, R8, R12 ;  /* 0x000000081b0c7223 */ /* 0x040fe2000001000c */
[----:B------:R-:W-:Y:S01]  /*2880*/  FADD.FTZ R18, R18, 1 ;  /* 0x3f80000012127421 */ /* 0x000fe20000010000 */
[----:B------:R-:W-:Y:S01]  /*2890*/  FFMA.FTZ R5, R26, R5, R10 ;  /* 0x000000051a057223 */ /* 0x000fe2000001000a */
[----:B------:R-:W-:Y:S01]  /*28a0*/  FADD.FTZ R26, -R27, -RZ ;  /* 0x800000ff1b1a7221 */ /* 0x000fe20000010100 */
[----:B------:R-:W-:Y:S02]  /*28b0*/  FSEL R10, R13, 0.12837915122509002686, P3 ;  /* 0x3e0375d30d0a7808 */ /* 0x000fe40001800000 */
[----:B------:R-:W-:-:S02]  /*28c0*/  FSEL R8, R9, R20, P2 ;  /* 0x0000001409087208 */ /* 0x000fc40001000000 */
[----:B------:R-:W-:Y:S01]  /*28d0*/  FSEL R9, R26, R23, P3 ;  /* 0x000000171a097208 */ /* 0x000fe20001800000 */
[----:B------:R-:W-:Y:S01]  /*28e0*/  FFMA.FTZ R10, R27, R12, R10 ;  /* 0x0000000c1b0a7223 */ /* 0x000fe2000001000a */
[----:B------:R-:W-:Y:S01]  /*28f0*/  FADD.FTZ R12, R14, 1 ;  /* 0x3f8000000e0c7421 */ /* 0x000fe20000010000 */
[----:B------:R-:W-:Y:S02]  /*2900*/  FFMA.FTZ R5, R5, R8, R8 ;  /* 0x0000000805057223 */ /* 0x000fe40000010008 */
[----:B------:R-:W-:Y:S01]  /*2910*/  FFMA.FTZ R10, R10, R9, R9 ;  /* 0x000000090a0a7223 */ /* 0x000fe20000010009 */
[----:B------:R-:W-:Y:S01]  /*2920*/  FMUL.FTZ R12, R12, R7 ;  /* 0x000000070c0c7220 */ /* 0x000fe20000410000 */
[----:B------:R-:W0:Y:S01]  /*2930*/  LDC.64 R8, c[0x0][0x388] ;  /* 0x0000e200ff087b82 */ /* 0x000e220000000a00 */
[----:B------:R-:W1:Y:S04]  /*2940*/  @P2 MUFU.EX2 R13, R5 ;  /* 0x00000005000d2308 */ /* 0x000e680000000800 */
[----:B------:R-:W2:Y:S04]  /*2950*/  @P0 MUFU.EX2 R7, R25 ;  /* 0x0000001900070308 */ /* 0x000ea80000000800 */
[----:B------:R-:W3:Y:S01]  /*2960*/  @P3 MUFU.EX2 R24, R10 ;  /* 0x0000000a00183308 */ /* 0x000ee20000000800 */
[----:B-1----:R-:W-:Y:S01]  /*2970*/  @P2 FADD.FTZ R13, -R13, 1 ;  /* 0x3f8000000d0d2421 */ /* 0x002fe20000010100 */
[----:B--2---:R-:W-:-:S04]  /*2980*/  @P0 FADD.FTZ R14, -R7, 1 ;  /* 0x3f800000070e0421 */ /* 0x004fc80000010100 */
[----:B------:R-:W-:Y:S01]  /*2990*/  @P2 LOP3.LUT R5, R13, 0x80000000, R20, 0xb8, !PT ;  /* 0x800000000d052812 */ /* 0x000fe200078eb814 */
[----:B------:R-:W-:Y:S01]  /*29a0*/  FMUL.FTZ R7, R6, 0.5 ;  /* 0x3f00000006077820 */ /* 0x000fe20000410000 */
[----:B---3--:R-:W-:Y:S01]  /*29b0*/  @P3 FADD.FTZ R24, -R24, 1 ;  /* 0x3f80000018183421 */ /* 0x008fe20000010100 */
[----:B------:R-:W-:Y:S01]  /*29c0*/  @P0 LOP3.LUT R25, R14, 0x80000000, R17, 0xb8, !PT ;  /* 0x800000000e190812 */ /* 0x000fe200078eb811 */
[----:B0-----:R-:W-:-:S04]  /*29d0*/  IMAD.WIDE.U32 R8, R0, 0x2, R8 ;  /* 0x0000000200087825 */ /* 0x001fc800078e0008 */
[----:B------:R-:W-:Y:S01]  /*29e0*/  FMUL.FTZ R0, R15, 0.5 ;  /* 0x3f0000000f007820 */ /* 0x000fe20000410000 */
[----:B------:R-:W-:Y:S01]  /*29f0*/  FADD.FTZ R5, R5, 1 ;  /* 0x3f80000005057421 */ /* 0x000fe20000010000 */
[----:B------:R-:W-:Y:S01]  /*2a00*/  @P3 LOP3.LUT R10, R24, 0x80000000, R23, 0xb8, !PT ;  /* 0x80000000180a3812 */ /* 0x000fe200078eb817 */
[----:B------:R-:W-:Y:S01]  /*2a10*/  FADD.FTZ R25, R25, 1 ;  /* 0x3f80000019197421 */ /* 0x000fe20000010000 */
[----:B------:R-:W-:Y:S01]  /*2a20*/  FMUL.FTZ R2, R18, R7 ;  /* 0x0000000712027220 */ /* 0x000fe20000410000 */
[----:B------:R-:W-:Y:S01]  /*2a30*/  FMUL.FTZ R22, R5, R22 ;  /* 0x0000001605167220 */ /* 0x000fe20000410000 */
[----:B------:R-:W-:-:S04]  /*2a40*/  IMAD.WIDE.U32 R8, R4, 0x8, R8 ;  /* 0x0000000804087825 */ /* 0x000fc800078e0008 */
[----:B------:R-:W-:Y:S01]  /*2a50*/  FADD.FTZ R10, R10, 1 ;  /* 0x3f8000000a0a7421 */ /* 0x000fe20000010000 */
[----:B------:R-:W-:Y:S01]  /*2a60*/  FMUL.FTZ R25, R25, R0 ;  /* 0x0000000019197220 */ /* 0x000fe20000410000 */
[----:B------:R-:W-:Y:S02]  /*2a70*/  F2FP.BF16.F32.PACK_AB R17, R12, R21 ;  /* 0x000000150c11723e */ /* 0x000fe400000010ff */
[----:B------:R-:W-:Y:S02]  /*2a80*/  FMUL.FTZ R3, R10, R3 ;  /* 0x000000030a037220 */ /* 0x000fe40000410000 */
[----:B------:R-:W-:Y:S01]  /*2a90*/  F2FP.BF16.F32.PACK_AB R2, R25, R2 ;  /* 0x000000021902723e */ /* 0x000fe200000010ff */
[----:B------:R-:W-:Y:S02]  /*2aa0*/  STG.E.64 desc[UR4][R8.64], R16 ;  /* 0x0000001008007986 */ /* 0x000fe4000c101b04 */
[----:B------:R-:W-:-:S05]  /*2ab0*/  F2FP.BF16.F32.PACK_AB R3, R3, R22 ;  /* 0x000000160303723e */ /* 0x000fca00000010ff */
[----:B------:R-:W-:Y:S01]  /*2ac0*/  STG.E.64 desc[UR4][R8.64+0x400], R2 ;  /* 0x0004000208007986 */ /* 0x000fe2000c101b04 */
[----:B------:R-:W-:Y:S05]  /*2ad0*/  EXIT ;  /* 0x000000000000794d */ /* 0x000fea0003800000 */
.L_x_7886:
        /* <DEDUP_REMOVED lines=10> */
.L_x_12419:


//--------------------- .text._ZN2at6native29vectorized_elementwise_kernelILi8EZZZNS0_18GeluCUDAKernelImplERNS_18TensorIteratorBaseENS0_8GeluTypeEENKUlvE0_clEvENKUlvE2_clEvEUlN3c108BFloat16EE_St5arrayIPcLm2EEEEviT0_T1_ --------------------------
	.section	.text._ZN2at6native29vectorized_elementwise_kernelILi8EZZZNS0_18GeluCUDAKernelImplERNS_18TensorIteratorBaseENS0_8GeluTypeEENKUlvE0_clEvENKUlvE2_clEvEUlN3c108BFloat16EE_St5arrayIPcLm2EEEEviT0_T1_,"ax",@progbits
	.align	128
        .global         _ZN2at6native29vectorized_elementwise_kernelILi8EZZZNS0_18GeluCUDAKernelImplERNS_18TensorIteratorBaseENS0_8GeluTypeEENKUlvE0_clEvENKUlvE2_clEvEUlN3c108BFloat16EE_St5arrayIPcLm2EEEEviT0_T1_
        .type           _ZN2at6native29vectorized_elementwise_kernelILi8EZZZNS0_18GeluCUDAKernelImplERNS_18TensorIteratorBaseENS0_8GeluTypeEENKUlvE0_clEvENKUlvE2_clEvEUlN3c108BFloat16EE_St5arrayIPcLm2EEEEviT0_T1_,@function
        .size           _ZN2at6native29vectorized_elementwise_kernelILi8EZZZNS0_18GeluCUDAKernelImplERNS_18TensorIteratorBaseENS0_8GeluTypeEENKUlvE0_clEvENKUlvE2_clEvEUlN3c108BFloat16EE_St5arrayIPcLm2EEEEviT0_T1_,(.L_x_12420 - _ZN2at6native29vectorized_elementwise_kernelILi8EZZZNS0_18GeluCUDAKernelImplERNS_18TensorIteratorBaseENS0_8GeluTypeEENKUlvE0_clEvENKUlvE2_clEvEUlN3c108BFloat16EE_St5arrayIPcLm2EEEEviT0_T1_)
        .other          _ZN2at6native29vectorized_elementwise_kernelILi8EZZZNS0_18GeluCUDAKernelImplERNS_18TensorIteratorBaseENS0_8GeluTypeEENKUlvE0_clEvENKUlvE2_clEvEUlN3c108BFloat16EE_St5arrayIPcLm2EEEEviT0_T1_,@"STO_CUDA_ENTRY STV_DEFAULT"
_ZN2at6native29vectorized_elementwise_kernelILi8EZZZNS0_18GeluCUDAKernelImplERNS_18TensorIteratorBaseENS0_8GeluTypeEENKUlvE0_clEvENKUlvE2_clEvEUlN3c108BFloat16EE_St5arrayIPcLm2EEEEviT0_T1_:
.text._ZN2at6native29vectorized_elementwise_kernelILi8EZZZNS0_18GeluCUDAKernelImplERNS_18TensorIteratorBaseENS0_8GeluTypeEENKUlvE0_clEvENKUlvE2_clEvEUlN3c108BFloat16EE_St5arrayIPcLm2EEEEviT0_T1_:
[----:B------:R-:W-:Y:S01]  /*0000*/  LDC R1, c[0x0][0x37c] ;  /* 0x0000df00ff017b82 */ /* 0x000fe20000000800 */
[----:B------:R-:W-:Y:S05]  /*0010*/  EXIT ;  /* 0x000000000000794d */ /* 0x000fea0003800000 */
.L_x_7887:
        /* <DEDUP_REMOVED lines=14> */
.L_x_12420:


//--------------------- .text._ZN2at6native18elementwise_kernelILi128ELi4EZNS0_15gpu_kernel_implIZZZNS0_18GeluCUDAKernelImplERNS_18TensorIteratorBaseENS0_8GeluTypeEENKUlvE0_clEvENKUlvE1_clEvEUlN3c104HalfEE_EEvS4_RKT_EUliE_EEviT1_ --------------------------
	.section	.text._ZN2at6native18elementwise_kernelILi128ELi4EZNS0_15gpu_kernel_implIZZZNS0_18GeluCUDAKernelImplERNS_18TensorIteratorBaseENS0_8GeluTypeEENKUlvE0_clEvENKUlvE1_clEvEUlN3c104HalfEE_EEvS4_RKT_EUliE_EEviT1_,"ax",@progbits
	.align	128
        .global         _ZN2at6native18elementwise_kernelILi128ELi4EZNS0_15gpu_kernel_implIZZZNS0_18GeluCUDAKernelImplERNS_18TensorIteratorBaseENS0_8GeluTypeEENKUlvE0_clEvENKUlvE1_clEvEUlN3c104HalfEE_EEvS4_RKT_EUliE_EEviT1_
        .type           _ZN2at6native18elementwise_kernelILi128ELi4EZNS0_15gpu_kernel_implIZZZNS0_18GeluCUDAKernelImplERNS_18TensorIteratorBaseENS0_8GeluTypeEENKUlvE0_clEvENKUlvE1_clEvEUlN3c104HalfEE_EEvS4_RKT_EUliE_EEviT1_,@function
        .size           _ZN2at6native18elementwise_kernelILi128ELi4EZNS0_15gpu_kernel_implIZZZNS0_18GeluCUDAKernelImplERNS_18TensorIteratorBaseENS0_8GeluTypeEENKUlvE0_clEvENKUlvE1_clEvEUlN3c104HalfEE_EEvS4_RKT_EUliE_EEviT1_,(.L_x_12421 - _ZN2at6native18elementwise_kernelILi128ELi4EZNS0_15gpu_kernel_implIZZZNS0_18GeluCUDAKernelImplERNS_18TensorIteratorBaseENS0_8GeluTypeEENKUlvE0_clEvENKUlvE1_clEvEUlN3c104HalfEE_EEvS4_RKT_EUliE_EEviT1_)
        .other          _ZN2at6native18elementwise_kernelILi128ELi4EZNS0_15gpu_kernel_implIZZZNS0_18GeluCUDAKernelImplERNS_18TensorIteratorBaseENS0_8GeluTypeEENKUlvE0_clEvENKUlvE1_clEvEUlN3c104HalfEE_EEvS4_RKT_EUliE_EEviT1_,@"STO_CUDA_ENTRY STV_DEFAULT"
_ZN2at6native18elementwise_kernelILi128ELi4EZNS0_15gpu_kernel_implIZZZNS0_18GeluCUDAKernelImplERNS_18TensorIteratorBaseENS0_8GeluTypeEENKUlvE0_clEvENKUlvE1_clEvEUlN3c104HalfEE_EEvS4_RKT_EUliE_EEviT1_:
.text._ZN2at6native18elementwise_kernelILi128ELi4EZNS0_15gpu_kernel_implIZZZNS0_18GeluCUDAKernelImplERNS_18TensorIteratorBaseENS0_8GeluTypeEENKUlvE0_clEvENKUlvE1_clEvEUlN3c104HalfEE_EEvS4_RKT_EUliE_EEviT1_:
        /* <DEDUP_REMOVED lines=319> */
.L_x_7890:
        /* <DEDUP_REMOVED lines=18> */
.L_x_7894:
[----:B------:R-:W2:Y:S02]  /*1510*/  LDG.E.U8 R2, desc[UR36][R2.64] ;  /* 0x0000002402027981 */ /* 0x000ea4000c1e1100 */
[----:B--2---:R-:W-:-:S04]  /*1520*/  I2FP.F32.U32 R0, R2 ;  /* 0x0000000200007245 */ /* 0x004fc80000201000 */
[----:B------:R-:W-:Y:S01]  /*1530*/  F2FP.F16.F32.PACK_AB R0, RZ, R0 ;  /* 0x00000000ff00723e */ /* 0x000fe200000000ff */
[----:B------:R-:W-:Y:S06]  /*1540*/  BRA `(.L_x_7896) ;  /* 0x0000000c009c7947 */ /* 0x000fec0003800000 */
.L_x_7893:
        /* <DEDUP_REMOVED lines=10> */
.L_x_7898:
[----:B------:R-:W2:Y:S02]  /*15f0*/  LDG.E R2, desc[UR36][R2.64] ;  /* 0x0000002402027981 */ /* 0x000ea4000c1e1900 */
[----:B--2---:R-:W-:-:S04]  /*1600*/  I2FP.F32.S32 R0, R2 ;  /* 0x0000000200007245 */ /* 0x004fc80000201400 */
[----:B------:R-:W-:Y:S01]  /*1610*/  F2FP.F16.F32.PACK_AB R0, RZ, R0 ;  /* 0x00000000ff00723e */ /* 0x000fe200000000ff */
[----:B------:R-:W-:Y:S06]  /*1620*/  BRA `(.L_x_7896) ;  /* 0x0000000c00647947 */ /* 0x000fec0003800000 */
.L_x_7897:
[----:B------:R-:W2:Y:S02]  /*1630*/  LDG.E.U16 R2, desc[UR36][R2.64] ;  /* 0x0000002402027981 */ /* 0x000ea4000c1e1500 */
[----:B--2---:R-:W0:Y:S02]  /*1640*/  I2F.S16 R0, R2 ;  /* 0x0000000200007306 */ /* 0x004e240000101400 */
[----:B0-----:R-:W-:Y:S01]  /*1650*/  F2FP.F16.F32.PACK_AB R0, RZ, R0 ;  /* 0x00000000ff00723e */ /* 0x001fe200000000ff */
[----:B------:R-:W-:Y:S06]  /*1660*/  BRA `(.L_x_7896) ;  /* 0x0000000c00547947 */ /* 0x000fec0003800000 */
.L_x_7892:
        /* <DEDUP_REMOVED lines=9> */
.L_x_7900:
[----:B------:R0:W5:Y:S01]  /*1700*/  LDG.E.U16 R0, desc[UR36][R2.64] ;  /* 0x0000002402007981 */ /* 0x000162000c1e1500 */
[----:B------:R-:W-:Y:S05]  /*1710*/  BRA `(.L_x_7896) ;  /* 0x0000000c00287947 */ /* 0x000fea0003800000 */
.L_x_7899:
        /* <DEDUP_REMOVED lines=9> */
.L_x_7902:
[----:B------:R1:W5:Y:S01]  /*17b0*/  LDG.E.U16 R0, desc[UR36][R2.64] ;  /* 0x0000002402007981 */ /* 0x000362000c1e1500 */
[----:B------:R-:W-:Y:S05]  /*17c0*/  BRA `(.L_x_7896) ;  /* 0x0000000800fc7947 */ /* 0x000fea0003800000 */
.L_x_7901:
        /* <DEDUP_REMOVED lines=12> */
.L_x_7891:
        /* <DEDUP_REMOVED lines=13> */
.L_x_7905:
        /* <DEDUP_REMOVED lines=12> */
.L_x_7904:
        /* <DEDUP_REMOVED lines=27> */
.L_x_7907:
        /* <DEDUP_REMOVED lines=13> */
.L_x_7906:
[----:B------:R-:W2:Y:S02]  /*1ca0*/  LDG.E.U16 R0, desc[UR36][R2.64] ;  /* 0x0000002402007981 */ /* 0x000ea4000c1e1500 */
[----:B--2---:R-:W-:-:S04]  /*1cb0*/  SHF.L.U32 R0, R0, 0x10, RZ ;  /* 0x0000001000007819 */ /* 0x004fc800000006ff */
[----:B------:R-:W-:Y:S01]  /*1cc0*/  F2FP.F16.F32.PACK_AB R0, RZ, R0 ;  /* 0x00000000ff00723e */ /* 0x000fe200000000ff */
[----:B------:R-:W-:Y:S06]  /*1cd0*/  BRA `(.L_x_7896) ;  /* 0x0000000400b87947 */ /* 0x000fec0003800000 */
.L_x_7903:
        /* <DEDUP_REMOVED lines=12> */
.L_x_7910:
        /* <DEDUP_REMOVED lines=21> */
.L_x_7914:
[----:B------:R-:W-:Y:S05]  /*1ef0*/  BSYNC.RECONVERGENT B1 ;  /* 0x0000000000017941 */ /* 0x000fea0003800200 */
.L_x_7913:
[----:B------:R-:W-:Y:S01]  /*1f00*/  IMAD.SHL.U32 R0, R0, 0x100000, RZ ;  /* 0x0010000000007824 */ /* 0x000fe200078e00ff */
[----:B------:R-:W-:-:S04]  /*1f10*/  LEA R2, R2, 0x3b800000, 0x17 ;  /* 0x3b80000002027811 */ /* 0x000fc800078eb8ff */
[----:B------:R-:W-:-:S07]  /*1f20*/  LOP3.LUT R0, R2, R0, R7, 0xfe, !PT ;  /* 0x0000000002007212 */ /* 0x000fce00078efe07 */
.L_x_7912:
[----:B------:R-:W-:Y:S05]  /*1f30*/  BSYNC.RECONVERGENT B0 ;  /* 0x0000000000007941 */ /* 0x000fea0003800200 */
.L_x_7911:
[----:B------:R-:W-:Y:S01]  /*1f40*/  F2FP.F16.F32.PACK_AB R0, RZ, R0 ;  /* 0x00000000ff00723e */ /* 0x000fe200000000ff */
[----:B------:R-:W-:Y:S06]  /*1f50*/  BRA `(.L_x_7896) ;  /* 0x0000000400187947 */ /* 0x000fec0003800000 */
.L_x_7909:
        /* <DEDUP_REMOVED lines=21> */
.L_x_7918:
[----:B------:R-:W-:Y:S05]  /*20b0*/  BSYNC.RECONVERGENT B1 ;  /* 0x0000000000017941 */ /* 0x000fea0003800200 */
.L_x_7917:
[----:B------:R-:W-:Y:S01]  /*20c0*/  IMAD.SHL.U32 R0, R0, 0x200000, RZ ;  /* 0x0020000000007824 */ /* 0x000fe200078e00ff */
[----:B------:R-:W-:-:S04]  /*20d0*/  LEA R2, R2, 0x37800000, 0x17 ;  /* 0x3780000002027811 */ /* 0x000fc800078eb8ff */
[----:B------:R-:W-:-:S07]  /*20e0*/  LOP3.LUT R0, R2, R0, R7, 0xfe, !PT ;  /* 0x0000000002007212 */ /* 0x000fce00078efe07 */
.L_x_7916:
[----:B------:R-:W-:Y:S05]  /*20f0*/  BSYNC.RECONVERGENT B0 ;  /* 0x0000000000007941 */ /* 0x000fea0003800200 */
.L_x_7915:
[----:B------:R-:W-:Y:S01]  /*2100*/  F2FP.F16.F32.PACK_AB R0, RZ, R0 ;  /* 0x00000000ff00723e */ /* 0x000fe200000000ff */
[----:B------:R-:W-:Y:S06]  /*2110*/  BRA `(.L_x_7896) ;  /* 0x0000000000a87947 */ /* 0x000fec0003800000 */
.L_x_7908:
[----:B------:R-:W-:-:S09]  /*2120*/  UISETP.NE.AND UP0, UPT, UR4, 0x1c, UPT ;  /* 0x0000001c0400788c */ /* 0x000fd2000bf05270 */
[----:B------:R-:W-:Y:S05]  /*2130*/  BRA.U !UP0, `(.L_x_7919) ;  /* 0x0000000108947547 */ /* 0x000fea000b800000 */
[----:B------:R-:W-:-:S09]  /*2140*/  UISETP.NE.AND UP0, UPT, UR4, 0x1d, UPT ;  /* 0x0000001d0400788c */ /* 0x000fd2000bf05270 */
[----:B------:R-:W-:Y:S05]  /*2150*/  BRA.U !UP0, `(.L_x_7920) ;  /* 0x00000001087c7547 */ /* 0x000fea000b800000 */
[----:B------:R-:W-:-:S09]  /*2160*/  UISETP.NE.AND UP0, UPT, UR4, 0x2c, UPT ;  /* 0x0000002c0400788c */ /* 0x000fd2000bf05270 */
[----:B------:R-:W-:Y:S05]  /*2170*/  BRA.U !UP0, `(.L_x_7921) ;  /* 0x0000000108487547 */ /* 0x000fea000b800000 */
.L_x_7895:
        /* <DEDUP_REMOVED lines=16> */
.L_x_7922:
[----:B------:R-:W-:Y:S01]  /*2280*/  PRMT R0, RZ, 0x7610, R0 ;  /* 0x00007610ff007816 */ /* 0x000fe20000000000 */
[----:B------:R-:W-:Y:S06]  /*2290*/  BRA `(.L_x_7896) ;  /* 0x0000000000487947 */ /* 0x000fec0003800000 */
.L_x_7921:
        /* <DEDUP_REMOVED lines=8> */
.L_x_7924:
[----:B------:R-:W-:Y:S05]  /*2320*/  BSYNC.RECONVERGENT B0 ;  /* 0x0000000000007941 */ /* 0x000fea0003800200 */
.L_x_7923:
[----:B------:R-:W-:Y:S01]  /*2330*/  F2FP.F16.F32.PACK_AB R0, RZ, R0 ;  /* 0x00000000ff00723e */ /* 0x000fe200000000ff */
[----:B------:R-:W-:Y:S06]  /*2340*/  BRA `(.L_x_7896) ;  /* 0x00000000001c7947 */ /* 0x000fec0003800000 */
.L_x_7920:
[----:B------:R-:W2:Y:S02]  /*2350*/  LDG.E.64 R2, desc[UR36][R2.64] ;  /* 0x0000002402027981 */ /* 0x000ea4000c1e1b00 */
[----:B--2---:R-:W0:Y:S02]  /*2360*/  I2F.U64 R0, R2 ;  /* 0x0000000200007312 */ /* 0x004e240000301000 */
[----:B0-----:R-:W-:Y:S01]  /*2370*/  F2FP.F16.F32.PACK_AB R0, RZ, R0 ;  /* 0x00000000ff00723e */ /* 0x001fe200000000ff */
[----:B------:R-:W-:Y:S06]  /*2380*/  BRA `(.L_x_7896) ;  /* 0x00000000000c7947 */ /* 0x000fec0003800000 */
.L_x_7919:
[----:B------:R-:W2:Y:S02]  /*2390*/  LDG.E R2, desc[UR36][R2.64] ;  /* 0x0000002402027981 */ /* 0x000ea4000c1e1900 */
[----:B--2---:R-:W-:-:S04]  /*23a0*/  I2FP.F32.U32 R0, R2 ;  /* 0x0000000200007245 */ /* 0x004fc80000201000 */
[----:B------:R-:W-:-:S07]  /*23b0*/  F2FP.F16.F32.PACK_AB R0, RZ, R0 ;  /* 0x00000000ff00723e */ /* 0x000fce00000000ff */
.L_x_7896:
[----:B01---5:R-:W-:Y:S01]  /*23c0*/  HADD2.F32 R2, -RZ, R0.H0_H0 ;  /* 0x20000000ff027230 */ /* 0x023fe20000004100 */
[----:B------:R-:W-:Y:S01]  /*23d0*/  MOV R6, 0x3aae005b ;  /* 0x3aae005b00067802 */ /* 0x000fe20000000f00 */
[----:B------:R-:W-:Y:S01]  /*23e0*/  IMAD.MOV.U32 R4, RZ, RZ, 0x38eb4c3a ;  /* 0x38eb4c3aff047424 */ /* 0x000fe200078e00ff */
[----:B------:R-:W0:Y:S01]  /*23f0*/  LDCU.64 UR6, c[0x0][0x580] ;  /* 0x0000b000ff0677ac */ /* 0x000e220008000a00 */
[----:B------:R-:W-:Y:S02]  /*2400*/  IMAD.MOV.U32 R5, RZ, RZ, 0x3c09919f ;  /* 0x3c09919fff057424 */ /* 0x000fe400078e00ff */
[----:B------:R-:W-:Y:S01]  /*2410*/  FMUL.FTZ R0, R2, 0.70710676908493041992 ;  /* 0x3f3504f302007820 */ /* 0x000fe20000410000 */
        /* <DEDUP_REMOVED lines=32> */
[----:B------:R-:W-:-:S04]  /*2620*/  IADD3.X R3, PT, PT, RZ, UR7, RZ, P0, !PT ;  /* 0x00000007ff037c10 */ /* 0x000fc800087fe4ff */
        /* <DEDUP_REMOVED lines=14> */
.L_x_7928:
[----:B------:R-:W-:-:S06]  /*2710*/  HADD2.F32 R5, -RZ, R0.H0_H0 ;  /* 0x20000000ff057230 */ /* 0x000fcc0000004100 */
[----:B------:R-:W0:Y:S02]  /*2720*/  F2I.S64.TRUNC R4, R5 ;  /* 0x0000000500047311 */ /* 0x000e24000020d900 */
[----:B0-----:R3:W-:Y:S01]  /*2730*/  STG.E.U8 desc[UR36][R2.64], R4 ;  /* 0x0000000402007986 */ /* 0x0017e2000c101124 */
[----:B------:R-:W-:Y:S05]  /*2740*/  BRA `(.L_x_7930) ;  /* 0x0000000c00707947 */ /* 0x000fea0003800000 */
.L_x_7927:
        /* <DEDUP_REMOVED lines=10> */
.L_x_7932:
[----:B------:R-:W-:-:S04]  /*27f0*/  HADD2.F32 R0, -RZ, R0.H0_H0 ;  /* 0x20000000ff007230 */ /* 0x000fc80000004100 */
[----:B------:R-:W0:Y:S02]  /*2800*/  F2I.FTZ.TRUNC.NTZ R5, R0 ;  /* 0x0000000000057305 */ /* 0x000e24000021f100 */
[----:B0-----:R1:W-:Y:S01]  /*2810*/  STG.E desc[UR36][R2.64], R5 ;  /* 0x0000000502007986 */ /* 0x0013e2000c101924 */
[----:B------:R-:W-:Y:S05]  /*2820*/  BRA `(.L_x_7930) ;  /* 0x0000000c00387947 */ /* 0x000fea0003800000 */
.L_x_7931:
[----:B------:R-:W-:-:S04]  /*2830*/  HADD2.F32 R0, -RZ, R0.H0_H0 ;  /* 0x20000000ff007230 */ /* 0x000fc80000004100 */
[----:B------:R-:W0:Y:S02]  /*2840*/  F2I.FTZ.TRUNC.NTZ R5, R0 ;  /* 0x0000000000057305 */ /* 0x000e24000021f100 */
[----:B0-----:R2:W-:Y:S01]  /*2850*/  STG.E.U16 desc[UR36][R2.64], R5 ;  /* 0x0000000502007986 */ /* 0x0015e2000c101524 */
[----:B------:R-:W-:Y:S05]  /*2860*/  BRA `(.L_x_7930) ;  /* 0x0000000c00287947 */ /* 0x000fea0003800000 */
.L_x_7926:
        /* <DEDUP_REMOVED lines=9> */
.L_x_7934:
[----:B------:R0:W-:Y:S01]  /*2900*/  STG.E.U16 desc[UR36][R2.64], R0 ;  /* 0x0000000002007986 */ /* 0x0001e2000c101524 */
[----:B------:R-:W-:Y:S05]  /*2910*/  BRA `(.L_x_7930) ;  /* 0x0000000800fc7947 */ /* 0x000fea0003800000 */
.L_x_7933:
        /* <DEDUP_REMOVED lines=10> */
.L_x_7936:
[----:B------:R-:W-:-:S05]  /*29c0*/  HADD2.F32 R0, -RZ, R0.H0_H0 ;  /* 0x20000000ff007230 */ /* 0x000fca0000004100 */
[----:B------:R-:W-:-:S04]  /*29d0*/  F2FP.F16.F32.PACK_AB R0, RZ, R0 ;  /* 0x00000000ff00723e */ /* 0x000fc800000000ff */
[----:B------:R-:W-:-:S05]  /*29e0*/  PRMT R0, R0, 0x5410, RZ ;  /* 0x0000541000007816 */ /* 0x000fca00000000ff */
[----:B------:R0:W-:Y:S01]  /*29f0*/  STG.E desc[UR36][R2.64], R0 ;  /* 0x0000000002007986 */ /* 0x0001e2000c101924 */
[----:B------:R-:W-:Y:S05]  /*2a00*/  BRA `(.L_x_7930) ;  /* 0x0000000800c07947 */ /* 0x000fea0003800000 */
.L_x_7935:
[----:B------:R-:W-:-:S05]  /*2a10*/  HADD2.F32 R4, -RZ, R0.H0_H0 ;  /* 0x20000000ff047230 */ /* 0x000fca0000004100 */
[----:B------:R-:W-:-:S06]  /*2a20*/  FMUL.FTZ R4, R4, 1 ;  /* 0x3f80000004047820 */ /* 0x000fcc0000410000 */
[----:B------:R-:W0:Y:S02]  /*2a30*/  F2F.F64.F32 R4, R4 ;  /* 0x0000000400047310 */ /* 0x000e240000201800 */
[----:B0-----:R0:W-:Y:S01]  /*2a40*/  STG.E.64 desc[UR36][R2.64], R4 ;  /* 0x0000000402007986 */ /* 0x0011e2000c101b24 */
[----:B------:R-:W-:Y:S05]  /*2a50*/  BRA `(.L_x_7930) ;  /* 0x0000000800ac7947 */ /* 0x000fea0003800000 */
.L_x_7925:
        /* <DEDUP_REMOVED lines=13> */
.L_x_7939:
[----:B------:R-:W-:Y:S01]  /*2b30*/  HADD2.F32 R0, -RZ, R0.H0_H0 ;  /* 0x20000000ff007230 */ /* 0x000fe20000004100 */
[----:B------:R-:W-:-:S04]  /*2b40*/  CS2R R6, SRZ ;  /* 0x0000000000067805 */ /* 0x000fc8000001ff00 */
[----:B------:R-:W-:-:S04]  /*2b50*/  FMUL.FTZ R0, R0, 1 ;  /* 0x3f80000000007820 */ /* 0x000fc80000410000 */
[----:B------:R-:W0:Y:S02]  /*2b60*/  F2F.F64.F32 R4, R0 ;  /* 0x0000000000047310 */ /* 0x000e240000201800 */
[----:B0-----:R0:W-:Y:S01]  /*2b70*/  STG.E.128 desc[UR36][R2.64], R4 ;  /* 0x0000000402007986 */ /* 0x0011e2000c101d24 */
[----:B------:R-:W-:Y:S05]  /*2b80*/  BRA `(.L_x_7930) ;  /* 0x0000000800607947 */ /* 0x000fea0003800000 */
.L_x_7938:
        /* <DEDUP_REMOVED lines=19> */
.L_x_7943:
[----:B------:R-:W-:Y:S05]  /*2cc0*/  BSYNC.RECONVERGENT B0 ;  /* 0x0000000000007941 */ /* 0x000fea0003800200 */
.L_x_7942:
[----:B------:R-:W-:-:S05]  /*2cd0*/  LOP3.LUT R5, R0, 0x80, R5, 0xf8, !PT ;  /* 0x0000008000057812 */ /* 0x000fca00078ef805 */
[----:B------:R0:W-:Y:S01]  /*2ce0*/  STG.E.U8 desc[UR36][R2.64], R5 ;  /* 0x0000000502007986 */ /* 0x0001e2000c101124 */
[----:B------:R-:W-:Y:S05]  /*2cf0*/  BRA `(.L_x_7930) ;  /* 0x0000000800047947 */ /* 0x000fea0003800000 */
.L_x_7941:
[----:B------:R-:W-:Y:S01]  /*2d00*/  HADD2.F32 R7, -RZ, R0.H0_H0 ;  /* 0x20000000ff077230 */ /* 0x000fe20000004100 */
[----:B------:R-:W-:Y:S04]  /*2d10*/  BSSY.RECONVERGENT B0, `(.L_x_7944) ;  /* 0x000000e000007945 */ /* 0x000fe80003800200 */
[----:B------:R-:W-:Y:S02]  /*2d20*/  LOP3.LUT R6, R7, 0x7fffffff, RZ, 0xc0, !PT ;  /* 0x7fffffff07067812 */ /* 0x000fe400078ec0ff */
[----:B------:R-:W-:Y:S02]  /*2d30*/  SHF.R.U32.HI R5, RZ, 0x18, R7 ;  /* 0x00000018ff057819 */ /* 0x000fe40000011607 */
[----:B------:R-:W-:-:S13]  /*2d40*/  ISETP.GE.U32.AND P1, PT, R6, 0x47800000, PT ;  /* 0x478000000600780c */ /* 0x000fda0003f26070 */
[----:B------:R-:W-:Y:S02]  /*2d50*/  @P1 ISETP.GT.U32.AND P0, PT, R6, 0x7f800000, PT ;  /* 0x7f8000000600180c */ /* 0x000fe40003f04070 */
[----:B------:R-:W-:-:S04]  /*2d60*/  @P1 MOV R0, 0x7f ;  /* 0x0000007f00001802 */ /* 0x000fc80000000f00 */
[----:B------:R-:W-:Y:S01]  /*2d70*/  @P1 SEL R0, R0, 0x7c, P0 ;  /* 0x0000007c00001807 */ /* 0x000fe20000000000 */
[----:B------:R-:W-:Y:S06]  /*2d80*/  @P1 BRA `(.L_x_7945) ;  /* 0x0000000000181947 */ /* 0x000fec0003800000 */
[----:B------:R-:W-:-:S13]  /*2d90*/  ISETP.GT.U32.AND P0, PT, R6, 0x387fffff, PT ;  /* 0x387fffff0600780c */ /* 0x000fda0003f04070 */
[----:B------:R-:W-:-:S04]  /*2da0*/  @P0 SHF.R.U32.HI R0, RZ, 0x15, R7 ;  /* 0x00000015ff000819 */ /* 0x000fc80000011607 */
[----:B------:R-:W-:Y:S01]  /*2db0*/  @P0 LOP3.LUT R4, R0, 0x1, RZ, 0xc0, !PT ;  /* 0x0000000100040812 */ /* 0x000fe200078ec0ff */
[----:B------:R-:W-:-:S03]  /*2dc0*/  @!P0 FADD.FTZ R0, R6, 128 ;  /* 0x4300000006008421 */ /* 0x000fc60000010000 */
[----:B------:R-:W-:-:S04]  /*2dd0*/  @P0 IADD3 R4, PT, PT, R7, 0x80fffff, R4 ;  /* 0x080fffff07040810 */ /* 0x000fc80007ffe004 */
[----:B------:R-:W-:-:S07]  /*2de0*/  @P0 SHF.R.U32.HI R0, RZ, 0x15, R4 ;  /* 0x00000015ff000819 */ /* 0x000fce0000011604 */
.L_x_7945:
[----:B------:R-:W-:Y:S05]  /*2df0*/  BSYNC.RECONVERGENT B0 ;  /* 0x0000000000007941 */ /* 0x000fea0003800200 */
.L_x_7944:
[----:B------:R-:W-:-:S05]  /*2e00*/  LOP3.LUT R5, R0, 0x80, R5, 0xf8, !PT ;  /* 0x0000008000057812 */ /* 0x000fca00078ef805 */
[----:B------:R0:W-:Y:S01]  /*2e10*/  STG.E.U8 desc[UR36][R2.64], R5 ;  /* 0x0000000502007986 */ /* 0x0001e2000c101124 */
[----:B------:R-:W-:Y:S05]  /*2e20*/  BRA `(.L_x_7930) ;  /* 0x0000000400b87947 */ /* 0x000fea0003800000 */
.L_x_7940:
[----:B------:R-:W-:-:S05]  /*2e30*/  HADD2.F32 R0, -RZ, R0.H0_H0 ;  /* 0x20000000ff007230 */ /* 0x000fca0000004100 */
[----:B------:R-:W-:-:S05]  /*2e40*/  F2FP.BF16.F32.PACK_AB R0, RZ, R0 ;  /* 0x00000000ff00723e */ /* 0x000fca00000010ff */
[----:B------:R0:W-:Y:S01]  /*2e50*/  STG.E.U16 desc[UR36][R2.64], R0 ;  /* 0x0000000002007986 */ /* 0x0001e2000c101524 */
[----:B------:R-:W-:Y:S05]  /*2e60*/  BRA `(.L_x_7930) ;  /* 0x0000000400a87947 */ /* 0x000fea0003800000 */
.L_x_7937:
        /* <DEDUP_REMOVED lines=12> */
.L_x_7948:
        /* <DEDUP_REMOVED lines=13> */
.L_x_7951:
[----:B------:R-:W-:-:S04]  /*3000*/  SHF.R.U32.HI R0, RZ, 0x14, R5 ;  /* 0x00000014ff007819 */ /* 0x000fc80000011605 */
[----:B------:R-:W-:-:S04]  /*3010*/  LOP3.LUT R0, R0, 0x1, RZ, 0xc0, !PT ;  /* 0x0000000100007812 */ /* 0x000fc800078ec0ff */
[----:B------:R-:W-:-:S04]  /*3020*/  IADD3 R0, PT, PT, R5, 0x487ffff, R0 ;  /* 0x0487ffff05007810 */ /* 0x000fc80007ffe000 */
[----:B------:R-:W-:-:S04]  /*3030*/  SHF.R.U32.HI R0, RZ, 0x14, R0 ;  /* 0x00000014ff007819 */ /* 0x000fc80000011600 */
[----:B------:R-:W-:-:S07]  /*3040*/  LOP3.LUT R4, R0, 0xff, RZ, 0xc0, !PT ;  /* 0x000000ff00047812 */ /* 0x000fce00078ec0ff */
.L_x_7952:
[----:B------:R-:W-:-:S04]  /*3050*/  SHF.R.U32.HI R5, RZ, 0x18, R5 ;  /* 0x00000018ff057819 */ /* 0x000fc80000011605 */
[----:B------:R-:W-:-:S04]  /*3060*/  LOP3.LUT R4, R4, 0x80, R5, 0xf8, !PT ;  /* 0x0000008004047812 */ /* 0x000fc800078ef805 */
[----:B------:R-:W-:-:S07]  /*3070*/  PRMT R0, R4, 0x7610, R0 ;  /* 0x0000761004007816 */ /* 0x000fce0000000000 */
.L_x_7950:
[----:B------:R-:W-:Y:S05]  /*3080*/  BSYNC.RECONVERGENT B0 ;  /* 0x0000000000007941 */ /* 0x000fea0003800200 */
.L_x_7949:
[----:B------:R0:W-:Y:S01]  /*3090*/  STG.E.U8 desc[UR36][R2.64], R0 ;  /* 0x0000000002007986 */ /* 0x0001e2000c101124 */
[----:B------:R-:W-:Y:S05]  /*30a0*/  BRA `(.L_x_7930) ;  /* 0x0000000400187947 */ /* 0x000fea0003800000 */
.L_x_7947:
        /* <DEDUP_REMOVED lines=13> */
.L_x_7955:
[----:B------:R-:W-:-:S04]  /*3180*/  SHF.R.U32.HI R0, RZ, 0x15, R5 ;  /* 0x00000015ff007819 */ /* 0x000fc80000011605 */
[----:B------:R-:W-:-:S04]  /*3190*/  LOP3.LUT R0, R0, 0x1, RZ, 0xc0, !PT ;  /* 0x0000000100007812 */ /* 0x000fc800078ec0ff */
[----:B------:R-:W-:-:S04]  /*31a0*/  IADD3 R0, PT, PT, R5, 0x88fffff, R0 ;  /* 0x088fffff05007810 */ /* 0x000fc80007ffe000 */
[----:B------:R-:W-:-:S04]  /*31b0*/  SHF.R.U32.HI R0, RZ, 0x15, R0 ;  /* 0x00000015ff007819 */ /* 0x000fc80000011600 */
[----:B------:R-:W-:-:S07]  /*31c0*/  LOP3.LUT R4, R0, 0xff, RZ, 0xc0, !PT ;  /* 0x000000ff00047812 */ /* 0x000fce00078ec0ff */
.L_x_7956:
[----:B------:R-:W-:-:S04]  /*31d0*/  SHF.R.U32.HI R5, RZ, 0x18, R5 ;  /* 0x00000018ff057819 */ /* 0x000fc80000011605 */
[----:B------:R-:W-:-:S04]  /*31e0*/  LOP3.LUT R4, R4, 0x80, R5, 0xf8, !PT ;  /* 0x0000008004047812 */ /* 0x000fc800078ef805 */
[----:B------:R-:W-:-:S07]  /*31f0*/  PRMT R0, R4, 0x7610, R0 ;  /* 0x0000761004007816 */ /* 0x000fce0000000000 */
.L_x_7954:
[----:B------:R-:W-:Y:S05]  /*3200*/  BSYNC.RECONVERGENT B0 ;  /* 0x0000000000007941 */ /* 0x000fea0003800200 */
.L_x_7953:
[----:B------:R0:W-:Y:S01]  /*3210*/  STG.E.U8 desc[UR36][R2.64], R0 ;  /* 0x0000000002007986 */ /* 0x0001e2000c101124 */
[----:B------:R-:W-:Y:S05]  /*3220*/  BRA `(.L_x_7930) ;  /* 0x0000000000b87947 */ /* 0x000fea0003800000 */
.L_x_7946:
[----:B------:R-:W-:-:S09]  /*3230*/  UISETP.NE.AND UP0, UPT, UR4, 0x1c, UPT ;  /* 0x0000001c0400788c */ /* 0x000fd2000bf05270 */
[----:B------:R-:W-:Y:S05]  /*3240*/  BRA.U !UP0, `(.L_x_7957) ;  /* 0x0000000108a47547 */ /* 0x000fea000b800000 */
[----:B------:R-:W-:-:S09]  /*3250*/  UISETP.NE.AND UP0, UPT, UR4, 0x1d, UPT ;  /* 0x0000001d0400788c */ /* 0x000fd2000bf05270 */
[----:B------:R-:W-:Y:S05]  /*3260*/  BRA.U !UP0, `(.L_x_7958) ;  /* 0x00000001088c7547 */ /* 0x000fea000b800000 */
[----:B------:R-:W-:-:S09]  /*3270*/  UISETP.NE.AND UP0, UPT, UR4, 0x2c, UPT ;  /* 0x0000002c0400788c */ /* 0x000fd2000bf05270 */
[----:B------:R-:W-:Y:S05]  /*3280*/  BRA.U !UP0, `(.L_x_7959) ;  /* 0x0000000108447547 */ /* 0x000fea000b800000 */
.L_x_7929:
        /* <DEDUP_REMOVED lines=16> */
.L_x_7960:
[----:B------:R-:W-:Y:S05]  /*3390*/  BRA `(.L_x_7930) ;  /* 0x00000000005c7947 */ /* 0x000fea0003800000 */
.L_x_7959:
        /* <DEDUP_REMOVED lines=16> */
.L_x_7958:
[----:B------:R-:W-:-:S06]  /*34a0*/  HADD2.F32 R4, -RZ, R0.H0_H0 ;  /* 0x20000000ff047230 */ /* 0x000fcc0000004100 */
[----:B------:R-:W0:Y:S02]  /*34b0*/  F2I.U64.TRUNC R4, R4 ;  /* 0x0000000400047311 */ /* 0x000e24000020d800 */
[----:B0-----:R0:W-:Y:S01]  /*34c0*/  STG.E.64 desc[UR36][R2.64], R4 ;  /* 0x0000000402007986 */ /* 0x0011e2000c101b24 */
[----:B------:R-:W-:Y:S05]  /*34d0*/  BRA `(.L_x_7930) ;  /* 0x00000000000c7947 */ /* 0x000fea0003800000 */
.L_x_7957:
[----:B------:R-:W-:-:S04]  /*34e0*/  HADD2.F32 R0, -RZ, R0.H0_H0 ;  /* 0x20000000ff007230 */ /* 0x000fc80000004100 */
[----:B------:R-:W0:Y:S02]  /*34f0*/  F2I.FTZ.U32.TRUNC.NTZ R5, R0 ;  /* 0x0000000000057305 */ /* 0x000e24000021f000 */
[----:B0-----:R0:W-:Y:S02]  /*3500*/  STG.E desc[UR36][R2.64], R5 ;  /* 0x0000000502007986 */ /* 0x0011e4000c101924 */
.L_x_7930:
[----:B------:R-:W-:-:S07]  /*3510*/  VIADD R17, R17, 0x80 ;  /* 0x0000008011117836 */ /* 0x000fce0000000000 */
.L_x_7889:
[----:B------:R-:W-:Y:S05]  /*3520*/  BSYNC.RECONVERGENT B6 ;  /* 0x0000000000067941 */ /* 0x000fea0003800200 */
.L_x_7888:
[----:B------:R-:W5:Y:S01]  /*3530*/  LDCU UR4, c[0x0][0x380] ;  /* 0x00007000ff0477ac */ /* 0x000f620008000800 */
[----:B------:R-:W-:Y:S01]  /*3540*/  BSSY.RECONVERGENT B6, `(.L_x_7961) ;  /* 0x0000344000067945 */ /* 0x000fe20003800200 */
[----:B-----5:R-:W-:-:S13]  /*3550*/  ISETP.GE.AND P0, PT, R17, UR4, PT ;  /* 0x0000000411007c0c */ /* 0x020fda000bf06270 */
[----:B------:R-:W-:Y:S05]  /*3560*/  @P0 BRA `(.L_x_7962) ;  /* 0x0000003400040947 */ /* 0x000fea0003800000 */
        /* <DEDUP_REMOVED lines=303> */
.L_x_7963:
        /* <DEDUP_REMOVED lines=18> */
.L_x_7967:
[----:B------:R-:W2:Y:S02]  /*4980*/  LDG.E.U8 R2, desc[UR36][R2.64] ;  /* 0x0000002402027981 */ /* 0x000ea4000c1e1100 */
[----:B--2---:R-:W-:-:S04]  /*4990*/  I2FP.F32.U32 R0, R2 ;  /* 0x0000000200007245 */ /* 0x004fc80000201000 */
[----:B------:R-:W-:Y:S01]  /*49a0*/  F2FP.F16.F32.PACK_AB R0, RZ, R0 ;  /* 0x00000000ff00723e */ /* 0x000fe200000000ff */
[----:B------:R-:W-:Y:S06]  /*49b0*/  BRA `(.L_x_7969) ;  /* 0x0000000c009c7947 */ /* 0x000fec0003800000 */
.L_x_7966:
        /* <DEDUP_REMOVED lines=10> */
.L_x_7971:
[----:B------:R-:W2:Y:S02]  /*4a60*/  LDG.E R2, desc[UR36][R2.64] ;  /* 0x0000002402027981 */ /* 0x000ea4000c1e1900 */
[----:B--2---:R-:W-:-:S04]  /*4a70*/  I2FP.F32.S32 R0, R2 ;  /* 0x0000000200007245 */ /* 0x004fc80000201400 */
[----:B------:R-:W-:Y:S01]  /*4a80*/  F2FP.F16.F32.PACK_AB R0, RZ, R0 ;  /* 0x00000000ff00723e */ /* 0x000fe200000000ff */
[----:B------:R-:W-:Y:S06]  /*4a90*/  BRA `(.L_x_7969) ;  /* 0x0000000c00647947 */ /* 0x000fec0003800000 */
.L_x_7970:
[----:B------:R-:W2:Y:S02]  /*4aa0*/  LDG.E.U16 R2, desc[UR36][R2.64] ;  /* 0x0000002402027981 */ /* 0x000ea4000c1e1500 */
[----:B--2---:R-:W0:Y:S02]  /*4ab0*/  I2F.S16 R0, R2 ;  /* 0x0000000200007306 */ /* 0x004e240000101400 */
[----:B0-----:R-:W-:Y:S01]  /*4ac0*/  F2FP.F16.F32.PACK_AB R0, RZ, R0 ;  /* 0x00000000ff00723e */ /* 0x001fe200000000ff */
[----:B------:R-:W-:Y:S06]  /*4ad0*/  BRA `(.L_x_7969) ;  /* 0x0000000c00547947 */ /* 0x000fec0003800000 */
.L_x_7965:
        /* <DEDUP_REMOVED lines=9> */
.L_x_7973:
[----:B------:R1:W5:Y:S01]  /*4b70*/  LDG.E.U16 R0, desc[UR36][R2.64] ;  /* 0x0000002402007981 */ /* 0x000362000c1e1500 */
[----:B------:R-:W-:Y:S05]  /*4b80*/  BRA `(.L_x_7969) ;  /* 0x0000000c00287947 */ /* 0x000fea0003800000 */
.L_x_7972:
        /* <DEDUP_REMOVED lines=9> */
.L_x_7975:
[----:B------:R0:W5:Y:S01]  /*4c20*/  LDG.E.U16 R0, desc[UR36][R2.64] ;  /* 0x0000002402007981 */ /* 0x000162000c1e1500 */
[----:B------:R-:W-:Y:S05]  /*4c30*/  BRA `(.L_x_7969) ;  /* 0x0000000800fc7947 */ /* 0x000fea0003800000 */
.L_x_7974:
        /* <DEDUP_REMOVED lines=12> */
.L_x_7964:
        /* <DEDUP_REMOVED lines=13> */
.L_x_7978:
        /* <DEDUP_REMOVED lines=12> */
.L_x_7977:
        /* <DEDUP_REMOVED lines=27> */
.L_x_7980:
        /* <DEDUP_REMOVED lines=13> */
.L_x_7979:
[----:B------:R-:W2:Y:S02]  /*5110*/  LDG.E.U16 R0, desc[UR36][R2.64] ;  /* 0x0000002402007981 */ /* 0x000ea4000c1e1500 */
[----:B--2---:R-:W-:-:S05]  /*5120*/  IMAD.U32 R0, R0, 0x10000, RZ ;  /* 0x0001000000007824 */ /* 0x004fca00078e00ff */
[----:B------:R-:W-:Y:S01]  /*5130*/  F2FP.F16.F32.PACK_AB R0, RZ, R0 ;  /* 0x00000000ff00723e */ /* 0x000fe200000000ff */
[----:B------:R-:W-:Y:S06]  /*5140*/  BRA `(.L_x_7969) ;  /* 0x0000000400b87947 */ /* 0x000fec0003800000 */
.L_x_7976:
        /* <DEDUP_REMOVED lines=12> */
.L_x_7983:
        /* <DEDUP_REMOVED lines=21> */
.L_x_7987:
[----:B------:R-:W-:Y:S05]  /*5360*/  BSYNC.RECONVERGENT B1 ;  /* 0x0000000000017941 */ /* 0x000fea0003800200 */
.L_x_7986:
[----:B------:R-:W-:Y:S02]  /*5370*/  SHF.L.U32 R0, R0, 0x14, RZ ;  /* 0x0000001400007819 */ /* 0x000fe400000006ff */
[----:B------:R-:W-:-:S04]  /*5380*/  LEA R2, R2, 0x3b800000, 0x17 ;  /* 0x3b80000002027811 */ /* 0x000fc800078eb8ff */
[----:B------:R-:W-:-:S07]  /*5390*/  LOP3.LUT R0, R2, R0, R7, 0xfe, !PT ;  /* 0x0000000002007212 */ /* 0x000fce00078efe07 */
.L_x_7985:
[----:B------:R-:W-:Y:S05]  /*53a0*/  BSYNC.RECONVERGENT B0 ;  /* 0x0000000000007941 */ /* 0x000fea0003800200 */
.L_x_7984:
[----:B------:R-:W-:Y:S01]  /*53b0*/  F2FP.F16.F32.PACK_AB R0, RZ, R0 ;  /* 0x00000000ff00723e */ /* 0x000fe200000000ff */
[----:B------:R-:W-:Y:S06]  /*53c0*/  BRA `(.L_x_7969) ;  /* 0x0000000400187947 */ /* 0x000fec0003800000 */
.L_x_7982:
        /* <DEDUP_REMOVED lines=21> */
.L_x_7991:
[----:B------:R-:W-:Y:S05]  /*5520*/  BSYNC.RECONVERGENT B1 ;  /* 0x0000000000017941 */ /* 0x000fea0003800200 */
.L_x_7990:
[----:B------:R-:W-:Y:S01]  /*5530*/  IMAD.SHL.U32 R0, R0, 0x200000, RZ ;  /* 0x0020000000007824 */ /* 0x000fe200078e00ff */
[----:B------:R-:W-:-:S04]  /*5540*/  LEA R2, R2, 0x37800000, 0x17 ;  /* 0x3780000002027811 */ /* 0x000fc800078eb8ff */
[----:B------:R-:W-:-:S07]  /*5550*/  LOP3.LUT R0, R2, R0, R7, 0xfe, !PT ;  /* 0x0000000002007212 */ /* 0x000fce00078efe07 */
.L_x_7989:
[----:B------:R-:W-:Y:S05]  /*5560*/  BSYNC.RECONVERGENT B0 ;  /* 0x0000000000007941 */ /* 0x000fea0003800200 */
.L_x_7988:
[----:B------:R-:W-:Y:S01]  /*5570*/  F2FP.F16.F32.PACK_AB R0, RZ, R0 ;  /* 0x00000000ff00723e */ /* 0x000fe200000000ff */
[----:B------:R-:W-:Y:S06]  /*5580*/  BRA `(.L_x_7969) ;  /* 0x0000000000a87947 */ /* 0x000fec0003800000 */
.L_x_7981:
        /* <DEDUP_REMOVED lines=14> */
.L_x_7995:
[----:B------:R-:W-:Y:S05]  /*5670*/  BSYNC.RECONVERGENT B0 ;  /* 0x0000000000007941 */ /* 0x000fea0003800200 */
.L_x_7994:
[----:B------:R-:W-:Y:S01]  /*5680*/  F2FP.F16.F32.PACK_AB R0, RZ, R0 ;  /* 0x00000000ff00723e */ /* 0x000fe200000000ff */
[----:B------:R-:W-:Y:S06]  /*5690*/  BRA `(.L_x_7969) ;  /* 0x0000000000647947 */ /* 0x000fec0003800000 */
.L_x_7968:
        /* <DEDUP_REMOVED lines=16> */
.L_x_7996:
[----:B------:R-:W-:Y:S01]  /*57a0*/  PRMT R0, RZ, 0x7610, R0 ;  /* 0x00007610ff007816 */ /* 0x000fe20000000000 */
[----:B------:R-:W-:Y:S06]  /*57b0*/  BRA `(.L_x_7969) ;  /* 0x00000000001c7947 */ /* 0x000fec0003800000 */
.L_x_7993:
[----:B------:R-:W2:Y:S02]  /*57c0*/  LDG.E.64 R2, desc[UR36][R2.64] ;  /* 0x0000002402027981 */ /* 0x000ea4000c1e1b00 */
[----:B--2---:R-:W0:Y:S02]  /*57d0*/  I2F.U64 R0, R2 ;  /* 0x0000000200007312 */ /* 0x004e240000301000 */
[----:B0-----:R-:W-:Y:S01]  /*57e0*/  F2FP.F16.F32.PACK_AB R0, RZ, R0 ;  /* 0x00000000ff00723e */ /* 0x001fe200000000ff */
[----:B------:R-:W-:Y:S06]  /*57f0*/  BRA `(.L_x_7969) ;  /* 0x00000000000c7947 */ /* 0x000fec0003800000 */
.L_x_7992:
[----:B------:R-:W2:Y:S02]  /*5800*/  LDG.E R2, desc[UR36][R2.64] ;  /* 0x0000002402027981 */ /* 0x000ea4000c1e1900 */
[----:B--2---:R-:W-:-:S04]  /*5810*/  I2FP.F32.U32 R0, R2 ;  /* 0x0000000200007245 */ /* 0x004fc80000201000 */
[----:B------:R-:W-:-:S07]  /*5820*/  F2FP.F16.F32.PACK_AB R0, RZ, R0 ;  /* 0x00000000ff00723e */ /* 0x000fce00000000ff */
.L_x_7969:
[----:B01---5:R-:W-:Y:S01]  /*5830*/  HADD2.F32 R2, -RZ, R0.H0_H0 ;  /* 0x20000000ff027230 */ /* 0x023fe20000004100 */
[----:B------:R-:W-:Y:S01]  /*5840*/  MOV R4, 0x38eb4c3a ;  /* 0x38eb4c3a00047802 */ /* 0x000fe20000000f00 */
[----:B------:R-:W-:Y:S01]  /*5850*/  IMAD.MOV.U32 R6, RZ, RZ, 0x3aae005b ;  /* 0x3aae005bff067424 */ /* 0x000fe200078e00ff */
[----:B------:R-:W-:Y:S01]  /*5860*/  MOV R7, 0x3d24d99a ;  /* 0x3d24d99a00077802 */ /* 0x000fe20000000f00 */
[----:B------:R-:W-:Y:S02]  /*5870*/  IMAD.MOV.U32 R5, RZ, RZ, 0x3c09919f ;  /* 0x3c09919fff057424 */ /* 0x000fe400078e00ff */
        /* <DEDUP_REMOVED lines=33> */
[----:B------:R-:W-:-:S04]  /*5a90*/  IMAD.X R3, RZ, RZ, UR7, P0 ;  /* 0x00000007ff037e24 */ /* 0x000fc800080e06ff */
        /* <DEDUP_REMOVED lines=14> */
.L_x_8000:
[----:B------:R-:W-:-:S06]  /*5b80*/  HADD2.F32 R5, -RZ, R0.H0_H0 ;  /* 0x20000000ff057230 */ /* 0x000fcc0000004100 */
[----:B------:R-:W0:Y:S02]  /*5b90*/  F2I.S64.TRUNC R4, R5 ;  /* 0x0000000500047311 */ /* 0x000e24000020d900 */
[----:B0-----:R0:W-:Y:S01]  /*5ba0*/  STG.E.U8 desc[UR36][R2.64], R4 ;  /* 0x0000000402007986 */ /* 0x0011e2000c101124 */
[----:B------:R-:W-:Y:S05]  /*5bb0*/  BRA `(.L_x_8002) ;  /* 0x0000000c006c7947 */ /* 0x000fea0003800000 */
.L_x_7999:
        /* <DEDUP_REMOVED lines=10> */
.L_x_8004:
[----:B------:R-:W-:-:S04]  /*5c60*/  HADD2.F32 R0, -RZ, R0.H0_H0 ;  /* 0x20000000ff007230 */ /* 0x000fc80000004100 */
[----:B------:R-:W0:Y:S02]  /*5c70*/  F2I.FTZ.TRUNC.NTZ R5, R0 ;  /* 0x0000000000057305 */ /* 0x000e24000021f100 */
[----:B0-----:R0:W-:Y:S01]  /*5c80*/  STG.E desc[UR36][R2.64], R5 ;  /* 0x0000000502007986 */ /* 0x0011e2000c101924 */
[----:B------:R-:W-:Y:S05]  /*5c90*/  BRA `(.L_x_8002) ;  /* 0x0000000c00347947 */ /* 0x000fea0003800000 */
.L_x_8003:
[----:B------:R-:W-:-:S04]  /*5ca0*/  HADD2.F32 R0, -RZ, R0.H0_H0 ;  /* 0x20000000ff007230 */ /* 0x000fc80000004100 */
[----:B------:R-:W0:Y:S02]  /*5cb0*/  F2I.FTZ.TRUNC.NTZ R5, R0 ;  /* 0x0000000000057305 */ /* 0x000e24000021f100 */
[----:B0-----:R0:W-:Y:S01]  /*5cc0*/  STG.E.U16 desc[UR36][R2.64], R5 ;  /* 0x0000000502007986 */ /* 0x0011e2000c101524 */
[----:B------:R-:W-:Y:S05]  /*5cd0*/  BRA `(.L_x_8002) ;  /* 0x0000000c00247947 */ /* 0x000fea0003800000 */
.L_x_7998:
        /* <DEDUP_REMOVED lines=9> */
.L_x_8006:
[----:B------:R0:W-:Y:S01]  /*5d70*/  STG.E.U16 desc[UR36][R2.64], R0 ;  /* 0x0000000002007986 */ /* 0x0001e2000c101524 */
[----:B------:R-:W-:Y:S05]  /*5d80*/  BRA `(.L_x_8002) ;  /* 0x0000000800f87947 */ /* 0x000fea0003800000 */
.L_x_8005:
        /* <DEDUP_REMOVED lines=10> */
.L_x_8008:
[----:B------:R-:W-:-:S05]  /*5e30*/  HADD2.F32 R0, -RZ, R0.H0_H0 ;  /* 0x20000000ff007230 */ /* 0x000fca0000004100 */
[----:B------:R-:W-:-:S04]  /*5e40*/  F2FP.F16.F32.PACK_AB R0, RZ, R0 ;  /* 0x00000000ff00723e */ /* 0x000fc800000000ff */
[----:B------:R-:W-:-:S05]  /*5e50*/  PRMT R0, R0, 0x5410, RZ ;  /* 0x0000541000007816 */ /* 0x000fca00000000ff */
[----:B------:R0:W-:Y:S01]  /*5e60*/  STG.E desc[UR36][R2.64], R0 ;  /* 0x0000000002007986 */ /* 0x0001e2000c101924 */
[----:B------:R-:W-:Y:S05]  /*5e70*/  BRA `(.L_x_8002) ;  /* 0x0000000800bc7947 */ /* 0x000fea0003800000 */
.L_x_8007:
[----:B------:R-:W-:-:S05]  /*5e80*/  HADD2.F32 R4, -RZ, R0.H0_H0 ;  /* 0x20000000ff047230 */ /* 0x000fca0000004100 */
[----:B------:R-:W-:-:S06]  /*5e90*/  FMUL.FTZ R4, R4, 1 ;  /* 0x3f80000004047820 */ /* 0x000fcc0000410000 */
[----:B------:R-:W0:Y:S02]  /*5ea0*/  F2F.F64.F32 R4, R4 ;  /* 0x0000000400047310 */ /* 0x000e240000201800 */
[----:B0-----:R0:W-:Y:S01]  /*5eb0*/  STG.E.64 desc[UR36][R2.64], R4 ;  /* 0x0000000402007986 */ /* 0x0011e2000c101b24 */
[----:B------:R-:W-:Y:S05]  /*5ec0*/  BRA `(.L_x_8002) ;  /* 0x0000000800a87947 */ /* 0x000fea0003800000 */
.L_x_7997:
        /* <DEDUP_REMOVED lines=14> */
.L_x_8012:
        /* <DEDUP_REMOVED lines=18> */
.L_x_8015:
[----:B------:R-:W-:-:S04]  /*60d0*/  SHF.R.U32.HI R5, RZ, 0x18, R5 ;  /* 0x00000018ff057819 */ /* 0x000fc80000011605 */
[----:B------:R-:W-:-:S07]  /*60e0*/  LOP3.LUT R0, R0, 0x80, R5, 0xf8, !PT ;  /* 0x0000008000007812 */ /* 0x000fce00078ef805 */
.L_x_8014:
[----:B------:R-:W-:Y:S05]  /*60f0*/  BSYNC.RECONVERGENT B0 ;  /* 0x0000000000007941 */ /* 0x000fea0003800200 */
.L_x_8013:
[----:B------:R0:W-:Y:S01]  /*6100*/  STG.E.U8 desc[UR36][R2.64], R0 ;  /* 0x0000000002007986 */ /* 0x0001e2000c101124 */
[----:B------:R-:W-:Y:S05]  /*6110*/  BRA `(.L_x_8002) ;  /* 0x0000000800147947 */ /* 0x000fea0003800000 */
.L_x_8011:
        /* <DEDUP_REMOVED lines=18> */
.L_x_8018:
[----:B------:R-:W-:-:S04]  /*6240*/  SHF.R.U32.HI R5, RZ, 0x18, R5 ;  /* 0x00000018ff057819 */ /* 0x000fc80000011605 */
[----:B------:R-:W-:-:S07]  /*6250*/  LOP3.LUT R0, R0, 0x80, R5, 0xf8, !PT ;  /* 0x0000008000007812 */ /* 0x000fce00078ef805 */
.L_x_8017:
[----:B------:R-:W-:Y:S05]  /*6260*/  BSYNC.RECONVERGENT B0 ;  /* 0x0000000000007941 */ /* 0x000fea0003800200 */
.L_x_8016:
[----:B------:R0:W-:Y:S01]  /*6270*/  STG.E.U8 desc[UR36][R2.64], R0 ;  /* 0x0000000002007986 */ /* 0x0001e2000c101124 */
[----:B------:R-:W-:Y:S05]  /*6280*/  BRA `(.L_x_8002) ;  /* 0x0000000400b87947 */ /* 0x000fea0003800000 */
.L_x_8010:
        /* <DEDUP_REMOVED lines=22> */
.L_x_8020:
[----:B------:R-:W-:-:S06]  /*63f0*/  HADD2.F32 R4, -RZ, R0.H0_H0 ;  /* 0x20000000ff047230 */ /* 0x000fcc0000004100 */
[----:B------:R-:W0:Y:S02]  /*6400*/  F2I.U64.TRUNC R4, R4 ;  /* 0x0000000400047311 */ /* 0x000e24000020d800 */
[----:B0-----:R0:W-:Y:S01]  /*6410*/  STG.E.64 desc[UR36][R2.64], R4 ;  /* 0x0000000402007986 */ /* 0x0011e2000c101b24 */
[----:B------:R-:W-:Y:S05]  /*6420*/  BRA `(.L_x_8002) ;  /* 0x0000000400507947 */ /* 0x000fea0003800000 */
.L_x_8019:
[----:B------:R-:W-:-:S04]  /*6430*/  HADD2.F32 R0, -RZ, R0.H0_H0 ;  /* 0x20000000ff007230 */ /* 0x000fc80000004100 */
[----:B------:R-:W0:Y:S02]  /*6440*/  F2I.FTZ.U32.TRUNC.NTZ R5, R0 ;  /* 0x0000000000057305 */ /* 0x000e24000021f000 */
[----:B0-----:R0:W-:Y:S01]  /*6450*/  STG.E desc[UR36][R2.64], R5 ;  /* 0x0000000502007986 */ /* 0x0011e2000c101924 */
[----:B------:R-:W-:Y:S05]  /*6460*/  BRA `(.L_x_8002) ;  /* 0x0000000400407947 */ /* 0x000fea0003800000 */
.L_x_8009:
        /* <DEDUP_REMOVED lines=11> */
.L_x_8022:
[----:B------:R-:W-:Y:S01]  /*6520*/  HADD2.F32 R0, -RZ, R0.H0_H0 ;  /* 0x20000000ff007230 */ /* 0x000fe20000004100 */
[----:B------:R-:W-:-:S04]  /*6530*/  CS2R R6, SRZ ;  /* 0x0000000000067805 */ /* 0x000fc8000001ff00 */
[----:B------:R-:W-:-:S04]  /*6540*/  FMUL.FTZ R0, R0, 1 ;  /* 0x3f80000000007820 */ /* 0x000fc80000410000 */
[----:B------:R-:W0:Y:S02]  /*6550*/  F2F.F64.F32 R4, R0 ;  /* 0x0000000000047310 */ /* 0x000e240000201800 */
[----:B0-----:R4:W-:Y:S01]  /*6560*/  STG.E.128 desc[UR36][R2.64], R4 ;  /* 0x0000000402007986 */ /* 0x0019e2000c101d24 */
[----:B------:R-:W-:Y:S05]  /*6570*/  BRA `(.L_x_8002) ;  /* 0x0000000000fc7947 */ /* 0x000fea0003800000 */
.L_x_8021:
[----:B------:R-:W-:-:S09]  /*6580*/  UISETP.NE.AND UP0, UPT, UR4, 0xf, UPT ;  /* 0x0000000f0400788c */ /* 0x000fd2000bf05270 */
[----:B------:R-:W-:Y:S05]  /*6590*/  BRA.U !UP0, `(.L_x_8023) ;  /* 0x0000000108e87547 */ /* 0x000fea000b800000 */
[----:B------:R-:W-:-:S09]  /*65a0*/  UISETP.NE.AND UP0, UPT, UR4, 0x17, UPT ;  /* 0x000000170400788c */ /* 0x000fd2000bf05270 */
[----:B------:R-:W-:Y:S05]  /*65b0*/  BRA.U !UP0, `(.L_x_8024) ;  /* 0x0000000108907547 */ /* 0x000fea000b800000 */
[----:B------:R-:W-:-:S09]  /*65c0*/  UISETP.NE.AND UP0, UPT, UR4, 0x18, UPT ;  /* 0x000000180400788c */ /* 0x000fd2000bf05270 */
[----:B------:R-:W-:Y:S05]  /*65d0*/  BRA.U !UP0, `(.L_x_8025) ;  /* 0x0000000108447547 */ /* 0x000fea000b800000 */
.L_x_8001:
        /* <DEDUP_REMOVED lines=16> */
.L_x_8026:
[----:B------:R-:W-:Y:S05]  /*66e0*/  BRA `(.L_x_8002) ;  /* 0x0000000000a07947 */ /* 0x000fea0003800000 */
.L_x_8025:
        /* <DEDUP_REMOVED lines=13> */
.L_x_8028:
[----:B------:R-:W-:Y:S05]  /*67c0*/  BSYNC.RECONVERGENT B0 ;  /* 0x0000000000007941 */ /* 0x000fea0003800200 */
.L_x_8027:
[----:B------:R-:W-:-:S05]  /*67d0*/  LOP3.LUT R5, R0, 0x80, R5, 0xf8, !PT ;  /* 0x0000008000057812 */ /* 0x000fca00078ef805 */
[----:B------:R2:W-:Y:S01]  /*67e0*/  STG.E.U8 desc[UR36][R2.64], R5 ;  /* 0x0000000502007986 */ /* 0x0005e2000c101124 */
[----:B------:R-:W-:Y:S05]  /*67f0*/  BRA `(.L_x_8002) ;  /* 0x00000000005c7947 */ /* 0x000fea0003800000 */
.L_x_8024:
        /* <DEDUP_REMOVED lines=12> */
.L_x_8030:
[----:B------:R-:W-:Y:S02]  /*68c0*/  ISETP.GT.U32.AND P0, PT, R4, 0x7f800000, PT ;  /* 0x7f8000000400780c */ /* 0x000fe40003f04070 */
[----:B------:R-:W-:-:S04]  /*68d0*/  MOV R0, 0x7f ;  /* 0x0000007f00007802 */ /* 0x000fc80000000f00 */
[----:B------:R-:W-:-:S07]  /*68e0*/  SEL R0, R0, 0x7c, P0 ;  /* 0x0000007c00007807 */ /* 0x000fce0000000000 */
.L_x_8031:
[----:B------:R-:W-:Y:S05]  /*68f0*/  BSYNC.RECONVERGENT B0 ;  /* 0x0000000000007941 */ /* 0x000fea0003800200 */
.L_x_8029:
[----:B------:R-:W-:-:S04]  /*6900*/  SHF.R.U32.HI R5, RZ, 0x18, R5 ;  /* 0x00000018ff057819 */ /* 0x000fc80000011605 */
[----:B------:R-:W-:-:S05]  /*6910*/  LOP3.LUT R5, R0, 0x80, R5, 0xf8, !PT ;  /* 0x0000008000057812 */ /* 0x000fca00078ef805 */
[----:B------:R1:W-:Y:S01]  /*6920*/  STG.E.U8 desc[UR36][R2.64], R5 ;  /* 0x0000000502007986 */ /* 0x0003e2000c101124 */
[----:B------:R-:W-:Y:S05]  /*6930*/  BRA `(.L_x_8002) ;  /* 0x00000000000c7947 */ /* 0x000fea0003800000 */
.L_x_8023:
[----:B------:R-:W-:-:S05]  /*6940*/  HADD2.F32 R0, -RZ, R0.H0_H0 ;  /* 0x20000000ff007230 */ /* 0x000fca0000004100 */
[----:B------:R-:W-:-:S05]  /*6950*/  F2FP.BF16.F32.PACK_AB R0, RZ, R0 ;  /* 0x00000000ff00723e */ /* 0x000fca00000010ff */
[----:B------:R0:W-:Y:S02]  /*6960*/  STG.E.U16 desc[UR36][R2.64], R0 ;  /* 0x0000000002007986 */ /* 0x0001e4000c101524 */
.L_x_8002:
[----:B------:R-:W-:-:S07]  /*6970*/  VIADD R17, R17, 0x80 ;  /* 0x0000008011117836 */ /* 0x000fce0000000000 */
.L_x_7962:
[----:B------:R-:W-:Y:S05]  /*6980*/  BSYNC.RECONVERGENT B6 ;  /* 0x0000000000067941 */ /* 0x000fea0003800200 */
.L_x_7961:
        /* <DEDUP_REMOVED lines=307> */
.L_x_8034:
        /* <DEDUP_REMOVED lines=18> */
.L_x_8038:
[----:B------:R-:W2:Y:S02]  /*7de0*/  LDG.E.U8 R2, desc[UR36][R2.64] ;  /* 0x0000002402027981 */ /* 0x000ea4000c1e1100 */
[----:B--2---:R-:W-:-:S04]  /*7df0*/  I2FP.F32.U32 R0, R2 ;  /* 0x0000000200007245 */ /* 0x004fc80000201000 */
[----:B------:R-:W-:Y:S01]  /*7e00*/  F2FP.F16.F32.PACK_AB R0, RZ, R0 ;  /* 0x00000000ff00723e */ /* 0x000fe200000000ff */
[----:B------:R-:W-:Y:S06]  /*7e10*/  BRA `(.L_x_8040) ;  /* 0x0000000c009c7947 */ /* 0x000fec0003800000 */
.L_x_8037:
        /* <DEDUP_REMOVED lines=10> */
.L_x_8042:
[----:B------:R-:W2:Y:S02]  /*7ec0*/  LDG.E R2, desc[UR36][R2.64] ;  /* 0x0000002402027981 */ /* 0x000ea4000c1e1900 */
[----:B--2---:R-:W-:-:S04]  /*7ed0*/  I2FP.F32.S32 R0, R2 ;  /* 0x0000000200007245 */ /* 0x004fc80000201400 */
[----:B------:R-:W-:Y:S01]  /*7ee0*/  F2FP.F16.F32.PACK_AB R0, RZ, R0 ;  /* 0x00000000ff00723e */ /* 0x000fe200000000ff */
[----:B------:R-:W-:Y:S06]  /*7ef0*/  BRA `(.L_x_8040) ;  /* 0x0000000c00647947 */ /* 0x000fec0003800000 */
.L_x_8041:
[----:B------:R-:W2:Y:S02]  /*7f00*/  LDG.E.U16 R2, desc[UR36][R2.64] ;  /* 0x0000002402027981 */ /* 0x000ea4000c1e1500 */
[----:B--2---:R-:W0:Y:S02]  /*7f10*/  I2F.S16 R0, R2 ;  /* 0x0000000200007306 */ /* 0x004e240000101400 */
[----:B0-----:R-:W-:Y:S01]  /*7f20*/  F2FP.F16.F32.PACK_AB R0, RZ, R0 ;  /* 0x00000000ff00723e */ /* 0x001fe200000000ff */
[----:B------:R-:W-:Y:S06]  /*7f30*/  BRA `(.L_x_8040) ;  /* 0x0000000c00547947 */ /* 0x000fec0003800000 */
.L_x_8036:
        /* <DEDUP_REMOVED lines=9> */
.L_x_8044:
[----:B------:R1:W5:Y:S01]  /*7fd0*/  LDG.E.U16 R0, desc[UR36][R2.64] ;  /* 0x0000002402007981 */ /* 0x000362000c1e1500 */
[----:B------:R-:W-:Y:S05]  /*7fe0*/  BRA `(.L_x_8040) ;  /* 0x0000000c00287947 */ /* 0x000fea0003800000 */
.L_x_8043:
        /* <DEDUP_REMOVED lines=9> */
.L_x_8046:
[----:B------:R0:W5:Y:S01]  /*8080*/  LDG.E.U16 R0, desc[UR36][R2.64] ;  /* 0x0000002402007981 */ /* 0x000162000c1e1500 */
[----:B------:R-:W-:Y:S05]  /*8090*/  BRA `(.L_x_8040) ;  /* 0x0000000800fc7947 */ /* 0x000fea0003800000 */
.L_x_8045:
        /* <DEDUP_REMOVED lines=12> */
.L_x_8035:
        /* <DEDUP_REMOVED lines=13> */
.L_x_8049:
        /* <DEDUP_REMOVED lines=12> */
.L_x_8048:
        /* <DEDUP_REMOVED lines=27> */
.L_x_8051:
        /* <DEDUP_REMOVED lines=13> */
.L_x_8050:
[----:B------:R-:W2:Y:S02]  /*8570*/  LDG.E.U16 R0, desc[UR36][R2.64] ;  /* 0x0000002402007981 */ /* 0x000ea4000c1e1500 */
[----:B--2---:R-:W-:-:S05]  /*8580*/  IMAD.U32 R0, R0, 0x10000, RZ ;  /* 0x0001000000007824 */ /* 0x004fca00078e00ff */
[----:B------:R-:W-:Y:S01]  /*8590*/  F2FP.F16.F32.PACK_AB R0, RZ, R0 ;  /* 0x00000000ff00723e */ /* 0x000fe200000000ff */
[----:B------:R-:W-:Y:S06]  /*85a0*/  BRA `(.L_x_8040) ;  /* 0x0000000400b87947 */ /* 0x000fec0003800000 */
.L_x_8047:
        /* <DEDUP_REMOVED lines=12> */
.L_x_8054:
        /* <DEDUP_REMOVED lines=21> */
.L_x_8058:
[----:B------:R-:W-:Y:S05]  /*87c0*/  BSYNC.RECONVERGENT B1 ;  /* 0x0000000000017941 */ /* 0x000fea0003800200 */
.L_x_8057:
[----:B------:R-:W-:Y:S02]  /*87d0*/  SHF.L.U32 R0, R0, 0x14, RZ ;  /* 0x0000001400007819 */ /* 0x000fe400000006ff */
[----:B------:R-:W-:-:S04]  /*87e0*/  LEA R2, R2, 0x3b800000, 0x17 ;  /* 0x3b80000002027811 */ /* 0x000fc800078eb8ff */
[----:B------:R-:W-:-:S07]  /*87f0*/  LOP3.LUT R0, R2, R0, R7, 0xfe, !PT ;  /* 0x0000000002007212 */ /* 0x000fce00078efe07 */
.L_x_8056:
[----:B------:R-:W-:Y:S05]  /*8800*/  BSYNC.RECONVERGENT B0 ;  /* 0x0000000000007941 */ /* 0x000fea0003800200 */
.L_x_8055:
[----:B------:R-:W-:Y:S01]  /*8810*/  F2FP.F16.F32.PACK_AB R0, RZ, R0 ;  /* 0x00000000ff00723e */ /* 0x000fe200000000ff */
[----:B------:R-:W-:Y:S06]  /*8820*/  BRA `(.L_x_8040) ;  /* 0x0000000400187947 */ /* 0x000fec0003800000 */
.L_x_8053:
        /* <DEDUP_REMOVED lines=21> */
.L_x_8062:
[----:B------:R-:W-:Y:S05]  /*8980*/  BSYNC.RECONVERGENT B1 ;  /* 0x0000000000017941 */ /* 0x000fea0003800200 */
.L_x_8061:
[----:B------:R-:W-:Y:S02]  /*8990*/  SHF.L.U32 R0, R0, 0x15, RZ ;  /* 0x0000001500007819 */ /* 0x000fe400000006ff */
[----:B------:R-:W-:-:S04]  /*89a0*/  LEA R2, R2, 0x37800000, 0x17 ;  /* 0x3780000002027811 */ /* 0x000fc800078eb8ff */
[----:B------:R-:W-:-:S07]  /*89b0*/  LOP3.LUT R0, R2, R0, R7, 0xfe, !PT ;  /* 0x0000000002007212 */ /* 0x000fce00078efe07 */
.L_x_8060:
[----:B------:R-:W-:Y:S05]  /*89c0*/  BSYNC.RECONVERGENT B0 ;  /* 0x0000000000007941 */ /* 0x000fea0003800200 */
.L_x_8059:
[----:B------:R-:W-:Y:S01]  /*89d0*/  F2FP.F16.F32.PACK_AB R0, RZ, R0 ;  /* 0x00000000ff00723e */ /* 0x000fe200000000ff */
[----:B------:R-:W-:Y:S06]  /*89e0*/  BRA `(.L_x_8040) ;  /* 0x0000000000a87947 */ /* 0x000fec0003800000 */
.L_x_8052:
        /* <DEDUP_REMOVED lines=14> */
.L_x_8066:
[----:B------:R-:W-:Y:S05]  /*8ad0*/  BSYNC.RECONVERGENT B0 ;  /* 0x0000000000007941 */ /* 0x000fea0003800200 */
.L_x_8065:
[----:B------:R-:W-:Y:S01]  /*8ae0*/  F2FP.F16.F32.PACK_AB R0, RZ, R0 ;  /* 0x00000000ff00723e */ /* 0x000fe200000000ff */
[----:B------:R-:W-:Y:S06]  /*8af0*/  BRA `(.L_x_8040) ;  /* 0x0000000000647947 */ /* 0x000fec0003800000 */
.L_x_8039:
        /* <DEDUP_REMOVED lines=16> */
.L_x_8067:
[----:B------:R-:W-:Y:S01]  /*8c00*/  PRMT R0, RZ, 0x7610, R0 ;  /* 0x00007610ff007816 */ /* 0x000fe20000000000 */
[----:B------:R-:W-:Y:S06]  /*8c10*/  BRA `(.L_x_8040) ;  /* 0x00000000001c7947 */ /* 0x000fec0003800000 */
.L_x_8064:
[----:B------:R-:W2:Y:S02]  /*8c20*/  LDG.E.64 R2, desc[UR36][R2.64] ;  /* 0x0000002402027981 */ /* 0x000ea4000c1e1b00 */
[----:B--2---:R-:W0:Y:S02]  /*8c30*/  I2F.U64 R0, R2 ;  /* 0x0000000200007312 */ /* 0x004e240000301000 */
[----:B0-----:R-:W-:Y:S01]  /*8c40*/  F2FP.F16.F32.PACK_AB R0, RZ, R0 ;  /* 0x00000000ff00723e */ /* 0x001fe200000000ff */
[----:B------:R-:W-:Y:S06]  /*8c50*/  BRA `(.L_x_8040) ;  /* 0x00000000000c7947 */ /* 0x000fec0003800000 */
.L_x_8063:
[----:B------:R-:W2:Y:S02]  /*8c60*/  LDG.E R2, desc[UR36][R2.64] ;  /* 0x0000002402027981 */ /* 0x000ea4000c1e1900 */
[----:B--2---:R-:W-:-:S04]  /*8c70*/  I2FP.F32.U32 R0, R2 ;  /* 0x0000000200007245 */ /* 0x004fc80000201000 */
[----:B------:R-:W-:-:S07]  /*8c80*/  F2FP.F16.F32.PACK_AB R0, RZ, R0 ;  /* 0x00000000ff00723e */ /* 0x000fce00000000ff */
.L_x_8040:
[----:B01---5:R-:W-:Y:S01]  /*8c90*/  HADD2.F32 R2, -RZ, R0.H0_H0 ;  /* 0x20000000ff027230 */ /* 0x023fe20000004100 */
[----:B------:R-:W-:Y:S01]  /*8ca0*/  MOV R6, 0x3aae005b ;  /* 0x3aae005b00067802 */ /* 0x000fe20000000f00 */
[----:B------:R-:W-:Y:S01]  /*8cb0*/  IMAD.MOV.U32 R4, RZ, RZ, 0x38eb4c3a ;  /* 0x38eb4c3aff047424 */ /* 0x000fe200078e00ff */
[----:B------:R-:W-:Y:S01]  /*8cc0*/  MOV R7, 0x3d24d99a ;  /* 0x3d24d99a00077802 */ /* 0x000fe20000000f00 */
[----:B------:R-:W-:Y:S02]  /*8cd0*/  IMAD.MOV.U32 R5, RZ, RZ, 0x3c09919f ;  /* 0x3c09919fff057424 */ /* 0x000fe400078e00ff */
[----:B------:R-:W-:Y:S01]  /*8ce0*/  FMUL.FTZ R0, R2, 0.70710676908493041992 ;  /* 0x3f3504f302007820 */ /* 0x000fe20000410000 */
[----:B------:R-:W-:Y:S01]  /*8cf0*/  MOV R8, 0x3f69b4f9 ;  /* 0x3f69b4f900087802 */ /* 0x000fe20000000f00 */
        /* <DEDUP_REMOVED lines=46> */
.L_x_8071:
[----:B------:R-:W-:-:S06]  /*8fe0*/  HADD2.F32 R5, -RZ, R0.H0_H0 ;  /* 0x20000000ff057230 */ /* 0x000fcc0000004100 */
[----:B------:R-:W0:Y:S02]  /*8ff0*/  F2I.S64.TRUNC R4, R5 ;  /* 0x0000000500047311 */ /* 0x000e24000020d900 */
[----:B0-----:R4:W-:Y:S01]  /*9000*/  STG.E.U8 desc[UR36][R2.64], R4 ;  /* 0x0000000402007986 */ /* 0x0019e2000c101124 */
[----:B------:R-:W-:Y:S05]  /*9010*/  BRA `(.L_x_8073) ;  /* 0x0000000c006c7947 */ /* 0x000fea0003800000 */
.L_x_8070:
        /* <DEDUP_REMOVED lines=10> */
.L_x_8075:
[----:B------:R-:W-:-:S04]  /*90c0*/  HADD2.F32 R0, -RZ, R0.H0_H0 ;  /* 0x20000000ff007230 */ /* 0x000fc80000004100 */
[----:B------:R-:W0:Y:S02]  /*90d0*/  F2I.FTZ.TRUNC.NTZ R5, R0 ;  /* 0x0000000000057305 */ /* 0x000e24000021f100 */
[----:B0-----:R2:W-:Y:S01]  /*90e0*/  STG.E desc[UR36][R2.64], R5 ;  /* 0x0000000502007986 */ /* 0x0015e2000c101924 */
[----:B------:R-:W-:Y:S05]  /*90f0*/  BRA `(.L_x_8073) ;  /* 0x0000000c00347947 */ /* 0x000fea0003800000 */
.L_x_8074:
[----:B------:R-:W-:-:S04]  /*9100*/  HADD2.F32 R0, -RZ, R0.H0_H0 ;  /* 0x20000000ff007230 */ /* 0x000fc80000004100 */
[----:B------:R-:W0:Y:S02]  /*9110*/  F2I.FTZ.TRUNC.NTZ R5, R0 ;  /* 0x0000000000057305 */ /* 0x000e24000021f100 */
[----:B0-----:R0:W-:Y:S01]  /*9120*/  STG.E.U16 desc[UR36][R2.64], R5 ;  /* 0x0000000502007986 */ /* 0x0011e2000c101524 */
[----:B------:R-:W-:Y:S05]  /*9130*/  BRA `(.L_x_8073) ;  /* 0x0000000c00247947 */ /* 0x000fea0003800000 */
.L_x_8069:
        /* <DEDUP_REMOVED lines=9> */
.L_x_8077:
[----:B------:R0:W-:Y:S01]  /*91d0*/  STG.E.U16 desc[UR36][R2.64], R0 ;  /* 0x0000000002007986 */ /* 0x0001e2000c101524 */
[----:B------:R-:W-:Y:S05]  /*91e0*/  BRA `(.L_x_8073) ;  /* 0x0000000800f87947 */ /* 0x000fea0003800000 */
.L_x_8076:
        /* <DEDUP_REMOVED lines=10> */
.L_x_8079:
[----:B------:R-:W-:-:S05]  /*9290*/  HADD2.F32 R0, -RZ, R0.H0_H0 ;  /* 0x20000000ff007230 */ /* 0x000fca0000004100 */
[----:B------:R-:W-:-:S04]  /*92a0*/  F2FP.F16.F32.PACK_AB R0, RZ, R0 ;  /* 0x00000000ff00723e */ /* 0x000fc800000000ff */
[----:B------:R-:W-:-:S05]  /*92b0*/  PRMT R0, R0, 0x5410, RZ ;  /* 0x0000541000007816 */ /* 0x000fca00000000ff */
[----:B------:R0:W-:Y:S01]  /*92c0*/  STG.E desc[UR36][R2.64], R0 ;  /* 0x0000000002007986 */ /* 0x0001e2000c101924 */
[----:B------:R-:W-:Y:S05]  /*92d0*/  BRA `(.L_x_8073) ;  /* 0x0000000800bc7947 */ /* 0x000fea0003800000 */
.L_x_8078:
[----:B------:R-:W-:-:S05]  /*92e0*/  HADD2.F32 R4, -RZ, R0.H0_H0 ;  /* 0x20000000ff047230 */ /* 0x000fca0000004100 */
[----:B------:R-:W-:-:S06]  /*92f0*/  FMUL.FTZ R4, R4, 1 ;  /* 0x3f80000004047820 */ /* 0x000fcc0000410000 */
[----:B------:R-:W0:Y:S02]  /*9300*/  F2F.F64.F32 R4, R4 ;  /* 0x0000000400047310 */ /* 0x000e240000201800 */
[----:B0-----:R0:W-:Y:S01]  /*9310*/  STG.E.64 desc[UR36][R2.64], R4 ;  /* 0x0000000402007986 */ /* 0x0011e2000c101b24 */
[----:B------:R-:W-:Y:S05]  /*9320*/  BRA `(.L_x_8073) ;  /* 0x0000000800a87947 */ /* 0x000fea0003800000 */
.L_x_8068:
        /* <DEDUP_REMOVED lines=14> */
.L_x_8083:
[----:B------:R-:W-:Y:S01]  /*9410*/  HADD2.F32 R5, -RZ, R0.H0_H0 ;  /* 0x20000000ff057230 */ /* 0x000fe20000004100 */
[----:B------:R-:W-:Y:S01]  /*9420*/  BSSY.RECONVERGENT B0, `(.L_x_8084) ;  /* 0x0000013000007945 */ /* 0x000fe20003800200 */
[----:B------:R-:W-:-:S03]  /*9430*/  HFMA2 R0, -RZ, RZ, 0, 7.62939453125e-06 ;  /* 0x00000080ff007431 */ /* 0x000fc600000001ff */
        /* <DEDUP_REMOVED lines=15> */
.L_x_8086:
[----:B------:R-:W-:-:S04]  /*9530*/  SHF.R.U32.HI R5, RZ, 0x18, R5 ;  /* 0x00000018ff057819 */ /* 0x000fc80000011605 */
[----:B------:R-:W-:-:S07]  /*9540*/  LOP3.LUT R0, R0, 0x80, R5, 0xf8, !PT ;  /* 0x0000008000007812 */ /* 0x000fce00078ef805 */
.L_x_8085:
[----:B------:R-:W-:Y:S05]  /*9550*/  BSYNC.RECONVERGENT B0 ;  /* 0x0000000000007941 */ /* 0x000fea0003800200 */
.L_x_8084:
[----:B------:R0:W-:Y:S01]  /*9560*/  STG.E.U8 desc[UR36][R2.64], R0 ;  /* 0x0000000002007986 */ /* 0x0001e2000c101124 */
[----:B------:R-:W-:Y:S05]  /*9570*/  BRA `(.L_x_8073) ;  /* 0x0000000800147947 */ /* 0x000fea0003800000 */
.L_x_8082:
        /* <DEDUP_REMOVED lines=18> */
.L_x_8089:
[----:B------:R-:W-:-:S04]  /*96a0*/  SHF.R.U32.HI R5, RZ, 0x18, R5 ;  /* 0x00000018ff057819 */ /* 0x000fc80000011605 */
[----:B------:R-:W-:-:S07]  /*96b0*/  LOP3.LUT R0, R0, 0x80, R5, 0xf8, !PT ;  /* 0x0000008000007812 */ /* 0x000fce00078ef805 */
.L_x_8088:
[----:B------:R-:W-:Y:S05]  /*96c0*/  BSYNC.RECONVERGENT B0 ;  /* 0x0000000000007941 */ /* 0x000fea0003800200 */
.L_x_8087:
[----:B------:R0:W-:Y:S01]  /*96d0*/  STG.E.U8 desc[UR36][R2.64], R0 ;  /* 0x0000000002007986 */ /* 0x0001e2000c101124 */
[----:B------:R-:W-:Y:S05]  /*96e0*/  BRA `(.L_x_8073) ;  /* 0x0000000400b87947 */ /* 0x000fea0003800000 */
.L_x_8081:
        /* <DEDUP_REMOVED lines=22> */
.L_x_8091:
[----:B------:R-:W-:-:S06]  /*9850*/  HADD2.F32 R4, -RZ, R0.H0_H0 ;  /* 0x20000000ff047230 */ /* 0x000fcc0000004100 */
[----:B------:R-:W0:Y:S02]  /*9860*/  F2I.U64.TRUNC R4, R4 ;  /* 0x0000000400047311 */ /* 0x000e24000020d800 */
[----:B0-----:R0:W-:Y:S01]  /*9870*/  STG.E.64 desc[UR36][R2.64], R4 ;  /* 0x0000000402007986 */ /* 0x0011e2000c101b24 */
[----:B------:R-:W-:Y:S05]  /*9880*/  BRA `(.L_x_8073) ;  /* 0x0000000400507947 */ /* 0x000fea0003800000 */
.L_x_8090:
[----:B------:R-:W-:-:S04]  /*9890*/  HADD2.F32 R0, -RZ, R0.H0_H0 ;  /* 0x20000000ff007230 */ /* 0x000fc80000004100 */
[----:B------:R-:W0:Y:S02]  /*98a0*/  F2I.FTZ.U32.TRUNC.NTZ R5, R0 ;  /* 0x0000000000057305 */ /* 0x000e24000021f000 */
[----:B0-----:R0:W-:Y:S01]  /*98b0*/  STG.E desc[UR36][R2.64], R5 ;  /* 0x0000000502007986 */ /* 0x0011e2000c101924 */
[----:B------:R-:W-:Y:S05]  /*98c0*/  BRA `(.L_x_8073) ;  /* 0x0000000400407947 */ /* 0x000fea0003800000 */
.L_x_8080:
        /* <DEDUP_REMOVED lines=11> */
.L_x_8093:
[----:B------:R-:W-:Y:S01]  /*9980*/  HADD2.F32 R0, -RZ, R0.H0_H0 ;  /* 0x20000000ff007230 */ /* 0x000fe20000004100 */
[----:B------:R-:W-:-:S04]  /*9990*/  CS2R R6, SRZ ;  /* 0x0000000000067805 */ /* 0x000fc8000001ff00 */
[----:B------:R-:W-:-:S04]  /*99a0*/  FMUL.FTZ R0, R0, 1 ;  /* 0x3f80000000007820 */ /* 0x000fc80000410000 */
[----:B------:R-:W0:Y:S02]  /*99b0*/  F2F.F64.F32 R4, R0 ;  /* 0x0000000000047310 */ /* 0x000e240000201800 */
[----:B0-----:R0:W-:Y:S01]  /*99c0*/  STG.E.128 desc[UR36][R2.64], R4 ;  /* 0x0000000402007986 */ /* 0x0011e2000c101d24 */
[----:B------:R-:W-:Y:S05]  /*99d0*/  BRA `(.L_x_8073) ;  /* 0x0000000000fc7947 */ /* 0x000fea0003800000 */
.L_x_8092:
[----:B------:R-:W-:-:S09]  /*99e0*/  UISETP.NE.AND UP0, UPT, UR4, 0xf, UPT ;  /* 0x0000000f0400788c */ /* 0x000fd2000bf05270 */
[----:B------:R-:W-:Y:S05]  /*99f0*/  BRA.U !UP0, `(.L_x_8094) ;  /* 0x0000000108e87547 */ /* 0x000fea000b800000 */
[----:B------:R-:W-:-:S09]  /*9a00*/  UISETP.NE.AND UP0, UPT, UR4, 0x17, UPT ;  /* 0x000000170400788c */ /* 0x000fd2000bf05270 */
[----:B------:R-:W-:Y:S05]  /*9a10*/  BRA.U !UP0, `(.L_x_8095) ;  /* 0x0000000108907547 */ /* 0x000fea000b800000 */
[----:B------:R-:W-:-:S09]  /*9a20*/  UISETP.NE.AND UP0, UPT, UR4, 0x18, UPT ;  /* 0x000000180400788c */ /* 0x000fd2000bf05270 */
[----:B------:R-:W-:Y:S05]  /*9a30*/  BRA.U !UP0, `(.L_x_8096) ;  /* 0x0000000108447547 */ /* 0x000fea000b800000 */
.L_x_8072:
        /* <DEDUP_REMOVED lines=16> */
.L_x_8097:
[----:B------:R-:W-:Y:S05]  /*9b40*/  BRA `(.L_x_8073) ;  /* 0x0000000000a07947 */ /* 0x000fea0003800000 */
.L_x_8096:
        /* <DEDUP_REMOVED lines=13> */
.L_x_8099:
[----:B------:R-:W-:Y:S05]  /*9c20*/  BSYNC.RECONVERGENT B0 ;  /* 0x0000000000007941 */ /* 0x000fea0003800200 */
.L_x_8098:
[----:B------:R-:W-:-:S05]  /*9c30*/  LOP3.LUT R5, R0, 0x80, R5, 0xf8, !PT ;  /* 0x0000008000057812 */ /* 0x000fca00078ef805 */
[----:B------:R0:W-:Y:S01]  /*9c40*/  STG.E.U8 desc[UR36][R2.64], R5 ;  /* 0x0000000502007986 */ /* 0x0001e2000c101124 */
[----:B------:R-:W-:Y:S05]  /*9c50*/  BRA `(.L_x_8073) ;  /* 0x00000000005c7947 */ /* 0x000fea0003800000 */
.L_x_8095:
        /* <DEDUP_REMOVED lines=12> */
.L_x_8101:
[----:B------:R-:W-:Y:S01]  /*9d20*/  HFMA2 R0, -RZ, RZ, 0, 7.569789886474609375e-06 ;  /* 0x0000007fff007431 */ /* 0x000fe200000001ff */
[----:B------:R-:W-:-:S04]  /*9d30*/  ISETP.GT.U32.AND P0, PT, R4, 0x7f800000, PT ;  /* 0x7f8000000400780c */ /* 0x000fc80003f04070 */
[----:B------:R-:W-:-:S09]  /*9d40*/  SEL R0, R0, 0x7c, P0 ;  /* 0x0000007c00007807 */ /* 0x000fd20000000000 */
.L_x_8102:
[----:B------:R-:W-:Y:S05]  /*9d50*/  BSYNC.RECONVERGENT B0 ;  /* 0x0000000000007941 */ /* 0x000fea0003800200 */
.L_x_8100:
[----:B------:R-:W-:-:S04]  /*9d60*/  SHF.R.U32.HI R5, RZ, 0x18, R5 ;  /* 0x00000018ff057819 */ /* 0x000fc80000011605 */
[----:B------:R-:W-:-:S05]  /*9d70*/  LOP3.LUT R5, R0, 0x80, R5, 0xf8, !PT ;  /* 0x0000008000057812 */ /* 0x000fca00078ef805 */
[----:B------:R0:W-:Y:S01]  /*9d80*/  STG.E.U8 desc[UR36][R2.64], R5 ;  /* 0x0000000502007986 */ /* 0x0001e2000c101124 */
[----:B------:R-:W-:Y:S05]  /*9d90*/  BRA `(.L_x_8073) ;  /* 0x00000000000c7947 */ /* 0x000fea0003800000 */
.L_x_8094:
[----:B------:R-:W-:-:S05]  /*9da0*/  HADD2.F32 R0, -RZ, R0.H0_H0 ;  /* 0x20000000ff007230 */ /* 0x000fca0000004100 */
[----:B------:R-:W-:-:S05]  /*9db0*/  F2FP.BF16.F32.PACK_AB R0, RZ, R0 ;  /* 0x00000000ff00723e */ /* 0x000fca00000010ff */
[----:B------:R0:W-:Y:S02]  /*9dc0*/  STG.E.U16 desc[UR36][R2.64], R0 ;  /* 0x0000000002007986 */ /* 0x0001e4000c101524 */
.L_x_8073:
[----:B------:R-:W-:-:S07]  /*9dd0*/  VIADD R17, R17, 0x80 ;  /* 0x0000008011117836 */ /* 0x000fce0000000000 */
.L_x_8033:
[----:B------:R-:W-:Y:S05]  /*9de0*/  BSYNC.RECONVERGENT B6 ;  /* 0x0000000000067941 */ /* 0x000fea0003800200 */
.L_x_8032:
[----:B------:R-:W5:Y:S02]  /*9df0*/  LDCU UR4, c[0x0][0x380] ;  /* 0x00007000ff0477ac */ /* 0x000f640008000800 */
[----:B-----5:R-:W-:-:S13]  /*9e00*/  ISETP.GE.AND P0, PT, R17, UR4, PT ;  /* 0x0000000411007c0c */ /* 0x020fda000bf06270 */
[----:B------:R-:W-:Y:S05]  /*9e10*/  @P0 EXIT ;  /* 0x000000000000094d */ /* 0x000fea0003800000 */
[----:B------:R-:W5:Y:S01]  /*9e20*/  LDCU UR4, c[0x0][0x388] ;  /* 0x00007100ff0477ac */ /* 0x000f620008000800 */
[----:B0-----:R-:W-:Y:S01]  /*9e30*/  MOV R0, RZ ;  /* 0x000000ff00007202 */ /* 0x001fe20000000f00 */
        /* <DEDUP_REMOVED lines=301> */
.L_x_8103:
        /* <DEDUP_REMOVED lines=20> */
.L_x_8107:
[----:B------:R-:W2:Y:S02]  /*b250*/  LDG.E.U8 R2, desc[UR36][R2.64] ;  /* 0x0000002402027981 */ /* 0x000ea4000c1e1100 */
[----:B--2---:R-:W-:-:S04]  /*b260*/  I2FP.F32.U32 R0, R2 ;  /* 0x0000000200007245 */ /* 0x004fc80000201000 */
[----:B------:R-:W-:Y:S01]  /*b270*/  F2FP.F16.F32.PACK_AB R0, RZ, R0 ;  /* 0x00000000ff00723e */ /* 0x000fe200000000ff */
[----:B------:R-:W-:Y:S06]  /*b280*/  BRA `(.L_x_8109) ;  /* 0x0000000c009c7947 */ /* 0x000fec0003800000 */
.L_x_8106:
        /* <DEDUP_REMOVED lines=10> */
.L_x_8111:
[----:B------:R-:W2:Y:S02]  /*b330*/  LDG.E R2, desc[UR36][R2.64] ;  /* 0x0000002402027981 */ /* 0x000ea4000c1e1900 */
[----:B--2---:R-:W-:-:S04]  /*b340*/  I2FP.F32.S32 R0, R2 ;  /* 0x0000000200007245 */ /* 0x004fc80000201400 */
[----:B------:R-:W-:Y:S01]  /*b350*/  F2FP.F16.F32.PACK_AB R0, RZ, R0 ;  /* 0x00000000ff00723e */ /* 0x000fe200000000ff */
[----:B------:R-:W-:Y:S06]  /*b360*/  BRA `(.L_x_8109) ;  /* 0x0000000c00647947 */ /* 0x000fec0003800000 */
.L_x_8110:
[----:B------:R-:W2:Y:S02]  /*b370*/  LDG.E.U16 R2, desc[UR36][R2.64] ;  /* 0x0000002402027981 */ /* 0x000ea4000c1e1500 */
[----:B--2---:R-:W0:Y:S02]  /*b380*/  I2F.S16 R0, R2 ;  /* 0x0000000200007306 */ /* 0x004e240000101400 */
[----:B0-----:R-:W-:Y:S01]  /*b390*/  F2FP.F16.F32.PACK_AB R0, RZ, R0 ;  /* 0x00000000ff00723e */ /* 0x001fe200000000ff */
[----:B------:R-:W-:Y:S06]  /*b3a0*/  BRA `(.L_x_8109) ;  /* 0x0000000c00547947 */ /* 0x000fec0003800000 */
.L_x_8105:
        /* <DEDUP_REMOVED lines=9> */
.L_x_8113:
[----:B------:R1:W5:Y:S01]  /*b440*/  LDG.E.U16 R0, desc[UR36][R2.64] ;  /* 0x0000002402007981 */ /* 0x000362000c1e1500 */
[----:B------:R-:W-:Y:S05]  /*b450*/  BRA `(.L_x_8109) ;  /* 0x0000000c00287947 */ /* 0x000fea0003800000 */
.L_x_8112:
        /* <DEDUP_REMOVED lines=9> */
.L_x_8115:
[----:B------:R0:W5:Y:S01]  /*b4f0*/  LDG.E.U16 R0, desc[UR36][R2.64] ;  /* 0x0000002402007981 */ /* 0x000162000c1e1500 */
[----:B------:R-:W-:Y:S05]  /*b500*/  BRA `(.L_x_8109) ;  /* 0x0000000800fc7947 */ /* 0x000fea0003800000 */
.L_x_8114:
        /* <DEDUP_REMOVED lines=12> */
.L_x_8104:
        /* <DEDUP_REMOVED lines=13> */
.L_x_8118:
        /* <DEDUP_REMOVED lines=12> */
.L_x_8117:
        /* <DEDUP_REMOVED lines=27> */
.L_x_8120:
        /* <DEDUP_REMOVED lines=13> */
.L_x_8119:
[----:B------:R-:W2:Y:S02]  /*b9e0*/  LDG.E.U16 R0, desc[UR36][R2.64] ;  /* 0x0000002402007981 */ /* 0x000ea4000c1e1500 */
[----:B--2---:R-:W-:-:S05]  /*b9f0*/  IMAD.U32 R0, R0, 0x10000, RZ ;  /* 0x0001000000007824 */ /* 0x004fca00078e00ff */
[----:B------:R-:W-:Y:S01]  /*ba00*/  F2FP.F16.F32.PACK_AB R0, RZ, R0 ;  /* 0x00000000ff00723e */ /* 0x000fe200000000ff */
[----:B------:R-:W-:Y:S06]  /*ba10*/  BRA `(.L_x_8109) ;  /* 0x0000000400b87947 */ /* 0x000fec0003800000 */
.L_x_8116:
        /* <DEDUP_REMOVED lines=12> */
.L_x_8123:
        /* <DEDUP_REMOVED lines=21> */
.L_x_8127:
[----:B------:R-:W-:Y:S05]  /*bc30*/  BSYNC.RECONVERGENT B1 ;  /* 0x0000000000017941 */ /* 0x000fea0003800200 */
.L_x_8126:
[----:B------:R-:W-:Y:S02]  /*bc40*/  SHF.L.U32 R0, R0, 0x14, RZ ;  /* 0x0000001400007819 */ /* 0x000fe400000006ff */
[----:B------:R-:W-:-:S04]  /*bc50*/  LEA R2, R2, 0x3b800000, 0x17 ;  /* 0x3b80000002027811 */ /* 0x000fc800078eb8ff */
[----:B------:R-:W-:-:S07]  /*bc60*/  LOP3.LUT R0, R2, R0, R7, 0xfe, !PT ;  /* 0x0000000002007212 */ /* 0x000fce00078efe07 */
.L_x_8125:
[----:B------:R-:W-:Y:S05]  /*bc70*/  BSYNC.RECONVERGENT B0 ;  /* 0x0000000000007941 */ /* 0x000fea0003800200 */
.L_x_8124:
[----:B------:R-:W-:Y:S01]  /*bc80*/  F2FP.F16.F32.PACK_AB R0, RZ, R0 ;  /* 0x00000000ff00723e */ /* 0x000fe200000000ff */
[----:B------:R-:W-:Y:S06]  /*bc90*/  BRA `(.L_x_8109) ;  /* 0x0000000400187947 */ /* 0x000fec0003800000 */
.L_x_8122:
        /* <DEDUP_REMOVED lines=21> */
.L_x_8131:
[----:B------:R-:W-:Y:S05]  /*bdf0*/  BSYNC.RECONVERGENT B1 ;  /* 0x0000000000017941 */ /* 0x000fea0003800200 */
.L_x_8130:
[----:B------:R-:W-:Y:S01]  /*be00*/  IMAD.SHL.U32 R0, R0, 0x200000, RZ ;  /* 0x0020000000007824 */ /* 0x000fe200078e00ff */
[----:B------:R-:W-:-:S04]  /*be10*/  LEA R2, R2, 0x37800000, 0x17 ;  /* 0x3780000002027811 */ /* 0x000fc800078eb8ff */
[----:B------:R-:W-:-:S07]  /*be20*/  LOP3.LUT R0, R2, R0, R7, 0xfe, !PT ;  /* 0x0000000002007212 */ /* 0x000fce00078efe07 */
.L_x_8129:
[----:B------:R-:W-:Y:S05]  /*be30*/  BSYNC.RECONVERGENT B0 ;  /* 0x0000000000007941 */ /* 0x000fea0003800200 */
.L_x_8128:
[----:B------:R-:W-:Y:S01]  /*be40*/  F2FP.F16.F32.PACK_AB R0, RZ, R0 ;  /* 0x00000000ff00723e */ /* 0x000fe200000000ff */
[----:B------:R-:W-:Y:S06]  /*be50*/  BRA `(.L_x_8109) ;  /* 0x0000000000a87947 */ /* 0x000fec0003800000 */
.L_x_8121:
        /* <DEDUP_REMOVED lines=12> */
[----:B------:R-:W-:Y:S01]  /*bf20*/  @!P0 IMAD.MOV.U32 R0, RZ, RZ, 0x7f800001 ;  /* 0x7f800001ff008424 */ /* 0x000fe200078e00ff */
[----:B------:R-:W-:-:S07]  /*bf30*/  @P0 SHF.L.U32 R0, R2, 0x17, RZ ;  /* 0x0000001702000819 */ /* 0x000fce00000006ff */
.L_x_8135:
[----:B------:R-:W-:Y:S05]  /*bf40*/  BSYNC.RECONVERGENT B0 ;  /* 0x0000000000007941 */ /* 0x000fea0003800200 */
.L_x_8134:
[----:B------:R-:W-:Y:S01]  /*bf50*/  F2FP.F16.F32.PACK_AB R0, RZ, R0 ;  /* 0x00000000ff00723e */ /* 0x000fe200000000ff */
[----:B------:R-:W-:Y:S06]  /*bf60*/  BRA `(.L_x_8109) ;  /* 0x0000000000647947 */ /* 0x000fec0003800000 */
.L_x_8108:
        /* <DEDUP_REMOVED lines=16> */
.L_x_8136:
[----:B------:R-:W-:Y:S01]  /*c070*/  PRMT R0, RZ, 0x7610, R0 ;  /* 0x00007610ff007816 */ /* 0x000fe20000000000 */
[----:B------:R-:W-:Y:S06]  /*c080*/  BRA `(.L_x_8109) ;  /* 0x00000000001c7947 */ /* 0x000fec0003800000 */
.L_x_8133:
[----:B------:R-:W2:Y:S02]  /*c090*/  LDG.E.64 R2, desc[UR36][R2.64] ;  /* 0x0000002402027981 */ /* 0x000ea4000c1e1b00 */
[----:B--2---:R-:W0:Y:S02]  /*c0a0*/  I2F.U64 R0, R2 ;  /* 0x0000000200007312 */ /* 0x004e240000301000 */
[----:B0-----:R-:W-:Y:S01]  /*c0b0*/  F2FP.F16.F32.PACK_AB R0, RZ, R0 ;  /* 0x00000000ff00723e */ /* 0x001fe200000000ff */
[----:B------:R-:W-:Y:S06]  /*c0c0*/  BRA `(.L_x_8109) ;  /* 0x00000000000c7947 */ /* 0x000fec0003800000 */
.L_x_8132:
[----:B------:R-:W2:Y:S02]  /*c0d0*/  LDG.E R2, desc[UR36][R2.64] ;  /* 0x0000002402027981 */ /* 0x000ea4000c1e1900 */
[----:B--2---:R-:W-:-:S04]  /*c0e0*/  I2FP.F32.U32 R0, R2 ;  /* 0x0000000200007245 */ /* 0x004fc80000201000 */
[----:B------:R-:W-:-:S07]  /*c0f0*/  F2FP.F16.F32.PACK_AB R0, RZ, R0 ;  /* 0x00000000ff00723e */ /* 0x000fce00000000ff */
.L_x_8109:
[----:B01---5:R-:W-:Y:S01]  /*c100*/  HADD2.F32 R2, -RZ, R0.H0_H0 ;  /* 0x20000000ff027230 */ /* 0x023fe20000004100 */
[----:B------:R-:W-:Y:S01]  /*c110*/  MOV R4, 0x38eb4c3a ;  /* 0x38eb4c3a00047802 */ /* 0x000fe20000000f00 */
[----:B------:R-:W-:Y:S01]  /*c120*/  IMAD.MOV.U32 R6, RZ, RZ, 0x3aae005b ;  /* 0x3aae005bff067424 */ /* 0x000fe200078e00ff */
[----:B------:R-:W-:Y:S01]  /*c130*/  MOV R5, 0x3c09919f ;  /* 0x3c09919f00057802 */ /* 0x000fe20000000f00 */
[----:B------:R-:W-:Y:S02]  /*c140*/  IMAD.MOV.U32 R7, RZ, RZ, 0x3d24d99a ;  /* 0x3d24d99aff077424 */ /* 0x000fe400078e00ff */
        /* <DEDUP_REMOVED lines=45> */
.L_x_8140:
[----:B------:R-:W-:-:S06]  /*c420*/  HADD2.F32 R3, -RZ, R0.H0_H0 ;  /* 0x20000000ff037230 */ /* 0x000fcc0000004100 */
[----:B------:R-:W0:Y:S02]  /*c430*/  F2I.S64.TRUNC R2, R3 ;  /* 0x0000000300027311 */ /* 0x000e24000020d900 */
[----:B0-----:R-:W-:Y:S01]  /*c440*/  STG.E.U8 desc[UR36][R16.64], R2 ;  /* 0x0000000210007986 */ /* 0x001fe2000c101124 */
[----:B------:R-:W-:Y:S05]  /*c450*/  EXIT ;  /* 0x000000000000794d */ /* 0x000fea0003800000 */
.L_x_8139:
        /* <DEDUP_REMOVED lines=10> */
.L_x_8143:
[----:B------:R-:W-:-:S04]  /*c500*/  HADD2.F32 R0, -RZ, R0.H0_H0 ;  /* 0x20000000ff007230 */ /* 0x000fc80000004100 */
[----:B------:R-:W0:Y:S02]  /*c510*/  F2I.FTZ.TRUNC.NTZ R3, R0 ;  /* 0x0000000000037305 */ /* 0x000e24000021f100 */
[----:B0-----:R-:W-:Y:S01]  /*c520*/  STG.E desc[UR36][R16.64], R3 ;  /* 0x0000000310007986 */ /* 0x001fe2000c101924 */
[----:B------:R-:W-:Y:S05]  /*c530*/  EXIT ;  /* 0x000000000000794d */ /* 0x000fea0003800000 */
.L_x_8142:
[----:B------:R-:W-:-:S04]  /*c540*/  HADD2.F32 R0, -RZ, R0.H0_H0 ;  /* 0x20000000ff007230 */ /* 0x000fc80000004100 */
[----:B------:R-:W0:Y:S02]  /*c550*/  F2I.FTZ.TRUNC.NTZ R3, R0 ;  /* 0x0000000000037305 */ /* 0x000e24000021f100 */
[----:B0-----:R-:W-:Y:S01]  /*c560*/  STG.E.U16 desc[UR36][R16.64], R3 ;  /* 0x0000000310007986 */ /* 0x001fe2000c101524 */
[----:B------:R-:W-:Y:S05]  /*c570*/  EXIT ;  /* 0x000000000000794d */ /* 0x000fea0003800000 */
.L_x_8138:
        /* <DEDUP_REMOVED lines=9> */
.L_x_8145:
[----:B------:R-:W-:Y:S01]  /*c610*/  STG.E.U16 desc[UR36][R16.64], R0 ;  /* 0x0000000010007986 */ /* 0x000fe2000c101524 */
[----:B------:R-:W-:Y:S05]  /*c620*/  EXIT ;  /* 0x000000000000794d */ /* 0x000fea0003800000 */
.L_x_8144:
        /* <DEDUP_REMOVED lines=10> */
.L_x_8147:
[----:B------:R-:W-:-:S05]  /*c6d0*/  HADD2.F32 R0, -RZ, R0.H0_H0 ;  /* 0x20000000ff007230 */ /* 0x000fca0000004100 */
[----:B------:R-:W-:-:S04]  /*c6e0*/  F2FP.F16.F32.PACK_AB R0, RZ, R0 ;  /* 0x00000000ff00723e */ /* 0x000fc800000000ff */
[----:B------:R-:W-:-:S05]  /*c6f0*/  PRMT R0, R0, 0x5410, RZ ;  /* 0x0000541000007816 */ /* 0x000fca00000000ff */
[----:B------:R-:W-:Y:S01]  /*c700*/  STG.E desc[UR36][R16.64], R0 ;  /* 0x0000000010007986 */ /* 0x000fe2000c101924 */
[----:B------:R-:W-:Y:S05]  /*c710*/  EXIT ;  /* 0x000000000000794d */ /* 0x000fea0003800000 */
.L_x_8146:
[----:B------:R-:W-:-:S05]  /*c720*/  HADD2.F32 R2, -RZ, R0.H0_H0 ;  /* 0x20000000ff027230 */ /* 0x000fca0000004100 */
[----:B------:R-:W-:-:S06]  /*c730*/  FMUL.FTZ R2, R2, 1 ;  /* 0x3f80000002027820 */ /* 0x000fcc0000410000 */
[----:B------:R-:W0:Y:S02]  /*c740*/  F2F.F64.F32 R2, R2 ;  /* 0x0000000200027310 */ /* 0x000e240000201800 */
[----:B0-----:R-:W-:Y:S01]  /*c750*/  STG.E.64 desc[UR36][R16.64], R2 ;  /* 0x0000000210007986 */ /* 0x001fe2000c101b24 */
[----:B------:R-:W-:Y:S05]  /*c760*/  EXIT ;  /* 0x000000000000794d */ /* 0x000fea0003800000 */
.L_x_8137:
        /* <DEDUP_REMOVED lines=14> */
.L_x_8151:
        /* <DEDUP_REMOVED lines=17> */
.L_x_8154:
[----:B------:R-:W-:-:S04]  /*c960*/  SHF.R.U32.HI R3, RZ, 0x18, R3 ;  /* 0x00000018ff037819 */ /* 0x000fc80000011603 */
[----:B------:R-:W-:-:S04]  /*c970*/  LOP3.LUT R0, R0, 0x80, R3, 0xf8, !PT ;  /* 0x0000008000007812 */ /* 0x000fc800078ef803 */
[----:B------:R-:W-:-:S07]  /*c980*/  PRMT R8, R0, 0x7610, R8 ;  /* 0x0000761000087816 */ /* 0x000fce0000000008 */
.L_x_8153:
[----:B------:R-:W-:Y:S05]  /*c990*/  BSYNC.RECONVERGENT B0 ;  /* 0x0000000000007941 */ /* 0x000fea0003800200 */
.L_x_8152:
[----:B------:R-:W-:Y:S01]  /*c9a0*/  STG.E.U8 desc[UR36][R16.64], R8 ;  /* 0x0000000810007986 */ /* 0x000fe2000c101124 */
[----:B------:R-:W-:Y:S05]  /*c9b0*/  EXIT ;  /* 0x000000000000794d */ /* 0x000fea0003800000 */
.L_x_8150:
        /* <DEDUP_REMOVED lines=17> */
.L_x_8157:
[----:B------:R-:W-:-:S04]  /*cad0*/  SHF.R.U32.HI R3, RZ, 0x18, R3 ;  /* 0x00000018ff037819 */ /* 0x000fc80000011603 */
[----:B------:R-:W-:-:S04]  /*cae0*/  LOP3.LUT R0, R0, 0x80, R3, 0xf8, !PT ;  /* 0x0000008000007812 */ /* 0x000fc800078ef803 */
[----:B------:R-:W-:-:S07]  /*caf0*/  PRMT R8, R0, 0x7610, R8 ;  /* 0x0000761000087816 */ /* 0x000fce0000000008 */
.L_x_8156:
[----:B------:R-:W-:Y:S05]  /*cb00*/  BSYNC.RECONVERGENT B0 ;  /* 0x0000000000007941 */ /* 0x000fea0003800200 */
.L_x_8155:
[----:B------:R-:W-:Y:S01]  /*cb10*/  STG.E.U8 desc[UR36][R16.64], R8 ;  /* 0x0000000810007986 */ /* 0x000fe2000c101124 */
[----:B------:R-:W-:Y:S05]  /*cb20*/  EXIT ;  /* 0x000000000000794d */ /* 0x000fea0003800000 */
.L_x_8149:
        /* <DEDUP_REMOVED lines=22> */
.L_x_8159:
[----:B------:R-:W-:-:S06]  /*cc90*/  HADD2.F32 R2, -RZ, R0.H0_H0 ;  /* 0x20000000ff027230 */ /* 0x000fcc0000004100 */
[----:B------:R-:W0:Y:S02]  /*cca0*/  F2I.U64.TRUNC R2, R2 ;  /* 0x0000000200027311 */ /* 0x000e24000020d800 */
[----:B0-----:R-:W-:Y:S01]  /*ccb0*/  STG.E.64 desc[UR36][R16.64], R2 ;  /* 0x0000000210007986 */ /* 0x001fe2000c101b24 */
[----:B------:R-:W-:Y:S05]  /*ccc0*/  EXIT ;  /* 0x000000000000794d */ /* 0x000fea0003800000 */
.L_x_8158:
[----:B------:R-:W-:-:S04]  /*ccd0*/  HADD2.F32 R0, -RZ, R0.H0_H0 ;  /* 0x20000000ff007230 */ /* 0x000fc80000004100 */
[----:B------:R-:W0:Y:S02]  /*cce0*/  F2I.FTZ.U32.TRUNC.NTZ R3, R0 ;  /* 0x0000000000037305 */ /* 0x000e24000021f000 */
[----:B0-----:R-:W-:Y:S01]  /*ccf0*/  STG.E desc[UR36][R16.64], R3 ;  /* 0x0000000310007986 */ /* 0x001fe2000c101924 */
[----:B------:R-:W-:Y:S05]  /*cd00*/  EXIT ;  /* 0x000000000000794d */ /* 0x000fea0003800000 */
.L_x_8148:
        /* <DEDUP_REMOVED lines=11> */
.L_x_8161:
[----:B------:R-:W-:Y:S01]  /*cdc0*/  HADD2.F32 R0, -RZ, R0.H0_H0 ;  /* 0x20000000ff007230 */ /* 0x000fe20000004100 */
[----:B------:R-:W-:-:S04]  /*cdd0*/  CS2R R6, SRZ ;  /* 0x0000000000067805 */ /* 0x000fc8000001ff00 */
[----:B------:R-:W-:-:S04]  /*cde0*/  FMUL.FTZ R0, R0, 1 ;  /* 0x3f80000000007820 */ /* 0x000fc80000410000 */
[----:B------:R-:W0:Y:S02]  /*cdf0*/  F2F.F64.F32 R4, R0 ;  /* 0x0000000000047310 */ /* 0x000e240000201800 */
[----:B0-----:R-:W-:Y:S01]  /*ce00*/  STG.E.128 desc[UR36][R16.64], R4 ;  /* 0x0000000410007986 */ /* 0x001fe2000c101d24 */
[----:B------:R-:W-:Y:S05]  /*ce10*/  EXIT ;  /* 0x000000000000794d */ /* 0x000fea0003800000 */
.L_x_8160:
[----:B------:R-:W-:-:S09]  /*ce20*/  UISETP.NE.AND UP0, UPT, UR4, 0xf, UPT ;  /* 0x0000000f0400788c */ /* 0x000fd2000bf05270 */
[----:B------:R-:W-:Y:S05]  /*ce30*/  BRA.U !UP0, `(.L_x_8162) ;  /* 0x0000000108e87547 */ /* 0x000fea000b800000 */
[----:B------:R-:W-:-:S09]  /*ce40*/  UISETP.NE.AND UP0, UPT, UR4, 0x17, UPT ;  /* 0x000000170400788c */ /* 0x000fd2000bf05270 */
[----:B------:R-:W-:Y:S05]  /*ce50*/  BRA.U !UP0, `(.L_x_8163) ;  /* 0x0000000108907547 */ /* 0x000fea000b800000 */
[----:B------:R-:W-:-:S09]  /*ce60*/  UISETP.NE.AND UP0, UPT, UR4, 0x18, UPT ;  /* 0x000000180400788c */ /* 0x000fd2000bf05270 */
[----:B------:R-:W-:Y:S05]  /*ce70*/  BRA.U !UP0, `(.L_x_8164) ;  /* 0x0000000108447547 */ /* 0x000fea000b800000 */
.L_x_8141:
        /* <DEDUP_REMOVED lines=16> */
.L_x_8165:
[----:B------:R-:W-:Y:S05]  /*cf80*/  EXIT ;  /* 0x000000000000794d */ /* 0x000fea0003800000 */
.L_x_8164:
        /* <DEDUP_REMOVED lines=13> */
.L_x_8167:
[----:B------:R-:W-:Y:S05]  /*d060*/  BSYNC.RECONVERGENT B0 ;  /* 0x0000000000007941 */ /* 0x000fea0003800200 */
.L_x_8166:
[----:B------:R-:W-:-:S05]  /*d070*/  LOP3.LUT R3, R0, 0x80, R3, 0xf8, !PT ;  /* 0x0000008000037812 */ /* 0x000fca00078ef803 */
[----:B------:R-:W-:Y:S01]  /*d080*/  STG.E.U8 desc[UR36][R16.64], R3 ;  /* 0x0000000310007986 */ /* 0x000fe2000c101124 */
[----:B------:R-:W-:Y:S05]  /*d090*/  EXIT ;  /* 0x000000000000794d */ /* 0x000fea0003800000 */
.L_x_8163:
        /* <DEDUP_REMOVED lines=12> */
.L_x_8169:
[----:B------:R-:W-:Y:S01]  /*d160*/  HFMA2 R0, -RZ, RZ, 0, 7.569789886474609375e-06 ;  /* 0x0000007fff007431 */ /* 0x000fe200000001ff */
[----:B------:R-:W-:-:S04]  /*d170*/  ISETP.GT.U32.AND P0, PT, R2, 0x7f800000, PT ;  /* 0x7f8000000200780c */ /* 0x000fc80003f04070 */
[----:B------:R-:W-:-:S09]  /*d180*/  SEL R0, R0, 0x7c, P0 ;  /* 0x0000007c00007807 */ /* 0x000fd20000000000 */
.L_x_8170:
[----:B------:R-:W-:Y:S05]  /*d190*/  BSYNC.RECONVERGENT B0 ;  /* 0x0000000000007941 */ /* 0x000fea0003800200 */
.L_x_8168:
[----:B------:R-:W-:-:S04]  /*d1a0*/  SHF.R.U32.HI R3, RZ, 0x18, R3 ;  /* 0x00000018ff037819 */ /* 0x000fc80000011603 */
[----:B------:R-:W-:-:S05]  /*d1b0*/  LOP3.LUT R3, R0, 0x80, R3, 0xf8, !PT ;  /* 0x0000008000037812 */ /* 0x000fca00078ef803 */
[----:B------:R-:W-:Y:S01]  /*d1c0*/  STG.E.U8 desc[UR36][R16.64], R3 ;  /* 0x0000000310007986 */ /* 0x000fe2000c101124 */
[----:B------:R-:W-:Y:S05]  /*d1d0*/  EXIT ;  /* 0x000000000000794d */ /* 0x000fea0003800000 */
.L_x_8162:
[----:B------:R-:W-:-:S05]  /*d1e0*/  HADD2.F32 R0, -RZ, R0.H0_H0 ;  /* 0x20000000ff007230 */ /* 0x000fca0000004100 */
[----:B------:R-:W-:-:S05]  /*d1f0*/  F2FP.BF16.F32.PACK_AB R0, RZ, R0 ;  /* 0x00000000ff00723e */ /* 0x000fca00000010ff */
[----:B------:R-:W-:Y:S01]  /*d200*/  STG.E.U16 desc[UR36][R16.64], R0 ;  /* 0x0000000010007986 */ /* 0x000fe2000c101524 */
[----:B------:R-:W-:Y:S05]  /*d210*/  EXIT ;  /* 0x000000000000794d */ /* 0x000fea0003800000 */
.L_x_8171:
        /* <DEDUP_REMOVED lines=14> */
.L_x_12421:


//--------------------- .text._ZN2at6native27unrolled_elementwise_kernelIZZZNS0_18GeluCUDAKernelImplERNS_18TensorIteratorBaseENS0_8GeluTypeEENKUlvE0_clEvENKUlvE1_clEvEUlN3c104HalfEE_St5arrayIPcLm2EELi4E23TrivialOffsetCalculatorILi1EjESE_NS0_6memory12LoadWithCastILi1EEENSF_13StoreWithCastILi1EEEEEviT_T0_T2_T3_T4_T5_ --------------------------
	.section	.text._ZN2at6native27unrolled_elementwise_kernelIZZZNS0_18GeluCUDAKernelImplERNS_18TensorIteratorBaseENS0_8GeluTypeEENKUlvE0_clEvENKUlvE1_clEvEUlN3c104HalfEE_St5arrayIPcLm2EELi4E23TrivialOffsetCalculatorILi1EjESE_NS0_6memory12LoadWithCastILi1EEENSF_13StoreWithCastILi1EEEEEviT_T0_T2_T3_T4_T5_,"ax",@progbits
	.align	128
        .global         _ZN2at6native27unrolled_elementwise_kernelIZZZNS0_18GeluCUDAKernelImplERNS_18TensorIteratorBaseENS0_8GeluTypeEENKUlvE0_clEvENKUlvE1_clEvEUlN3c104HalfEE_St5arrayIPcLm2EELi4E23TrivialOffsetCalculatorILi1EjESE_NS0_6memory12LoadWithCastILi1EEENSF_13StoreWithCastILi1EEEEEviT_T0_T2_T3_T4_T5_
        .type           _ZN2at6native27unrolled_elementwise_kernelIZZZNS0_18GeluCUDAKernelImplERNS_18TensorIteratorBaseENS0_8GeluTypeEENKUlvE0_clEvENKUlvE1_clEvEUlN3c104HalfEE_St5arrayIPcLm2EELi4E23TrivialOffsetCalculatorILi1EjESE_NS0_6memory12LoadWithCastILi1EEENSF_13StoreWithCastILi1EEEEEviT_T0_T2_T3_T4_T5_,@function
        .size           _ZN2at6native27unrolled_elementwise_kernelIZZZNS0_18GeluCUDAKernelImplERNS_18TensorIteratorBaseENS0_8GeluTypeEENKUlvE0_clEvENKUlvE1_clEvEUlN3c104HalfEE_St5arrayIPcLm2EELi4E23TrivialOffsetCalculatorILi1EjESE_NS0_6memory12LoadWithCastILi1EEENSF_13StoreWithCastILi1EEEEEviT_T0_T2_T3_T4_T5_,(.L_x_12422 - _ZN2at6native27unrolled_elementwise_kernelIZZZNS0_18GeluCUDAKernelImplERNS_18TensorIteratorBaseENS0_8GeluTypeEENKUlvE0_clEvENKUlvE1_clEvEUlN3c104HalfEE_St5arrayIPcLm2EELi4E23TrivialOffsetCalculatorILi1EjESE_NS0_6memory12LoadWithCastILi1EEENSF_13StoreWithCastILi1EEEEEviT_T0_T2_T3_T4_T5_)
        .other          _ZN2at6native27unrolled_elementwise_kernelIZZZNS0_18GeluCUDAKernelImplERNS_18TensorIteratorBaseENS0_8GeluTypeEENKUlvE0_clEvENKUlvE1_clEvEUlN3c104HalfEE_St5arrayIPcLm2EELi4E23TrivialOffsetCalculatorILi1EjESE_NS0_6memory12LoadWithCastILi1EEENSF_13StoreWithCastILi1EEEEEviT_T0_T2_T3_T4_T5_,@"STO_CUDA_ENTRY STV_DEFAULT"
_ZN2at6native27unrolled_elementwise_kernelIZZZNS0_18GeluCUDAKernelImplERNS_18TensorIteratorBaseENS0_8GeluTypeEENKUlvE0_clEvENKUlvE1_clEvEUlN3c104HalfEE_St5arrayIPcLm2EELi4E23TrivialOffsetCalculatorILi1EjESE_NS0_6memory12LoadWithCastILi1EEENSF_13StoreWithCastILi1EEEEEviT_T0_T2_T3_T4_T5_:
.text._ZN2at6native27unrolled_elementwise_kernelIZZZNS0_18GeluCUDAKernelImplERNS_18TensorIteratorBaseENS0_8GeluTypeEENKUlvE0_clEvENKUlvE1_clEvEUlN3c104HalfEE_St5arrayIPcLm2EELi4E23TrivialOffsetCalculatorILi1EjESE_NS0_6memory12LoadWithCastILi1EEENSF_13StoreWithCastILi1EEEEEviT_T0_T2_T3_T4_T5_:
        /* <DEDUP_REMOVED lines=34> */
.L_x_8177:
[----:B------:R-:W2:Y:S02]  /*0220*/  LDG.E.U8 R2, desc[UR36][R2.64] ;  /* 0x0000002402027981 */ /* 0x000ea4000c1e1100 */
[----:B--2---:R-:W-:-:S04]  /*0230*/  I2FP.F32.U32 R0, R2 ;  /* 0x0000000200007245 */ /* 0x004fc80000201000 */
[----:B------:R-:W-:-:S04]  /*0240*/  F2FP.F16.F32.PACK_AB R0, RZ, R0 ;  /* 0x00000000ff00723e */ /* 0x000fc800000000ff */
[----:B------:R-:W-:Y:S01]  /*0250*/  PRMT R24, R0, 0x7610, R24 ;  /* 0x0000761000187816 */ /* 0x000fe20000000018 */
[----:B------:R-:W-:Y:S06]  /*0260*/  BRA `(.L_x_8179) ;  /* 0x0000000c00d47947 */ /* 0x000fec0003800000 */
.L_x_8176:
        /* <DEDUP_REMOVED lines=11> */
.L_x_8181:
[----:B------:R-:W2:Y:S02]  /*0320*/  LDG.E R2, desc[UR36][R2.64] ;  /* 0x0000002402027981 */ /* 0x000ea4000c1e1900 */
[----:B--2---:R-:W-:-:S04]  /*0330*/  I2FP.F32.S32 R0, R2 ;  /* 0x0000000200007245 */ /* 0x004fc80000201400 */
[----:B------:R-:W-:-:S04]  /*0340*/  F2FP.F16.F32.PACK_AB R0, RZ, R0 ;  /* 0x00000000ff00723e */ /* 0x000fc800000000ff */
[----:B------:R-:W-:Y:S01]  /*0350*/  PRMT R24, R0, 0x7610, R24 ;  /* 0x0000761000187816 */ /* 0x000fe20000000018 */
[----:B------:R-:W-:Y:S06]  /*0360*/  BRA `(.L_x_8179) ;  /* 0x0000000c00947947 */ /* 0x000fec0003800000 */
.L_x_8180:
[----:B------:R-:W2:Y:S02]  /*0370*/  LDG.E.U16 R2, desc[UR36][R2.64] ;  /* 0x0000002402027981 */ /* 0x000ea4000c1e1500 */
[----:B--2---:R-:W0:Y:S02]  /*0380*/  I2F.S16 R0, R2 ;  /* 0x0000000200007306 */ /* 0x004e240000101400 */
[----:B0-----:R-:W-:-:S04]  /*0390*/  F2FP.F16.F32.PACK_AB R0, RZ, R0 ;  /* 0x00000000ff00723e */ /* 0x001fc800000000ff */
[----:B------:R-:W-:Y:S01]  /*03a0*/  PRMT R24, R0, 0x7610, R24 ;  /* 0x0000761000187816 */ /* 0x000fe20000000018 */
[----:B------:R-:W-:Y:S06]  /*03b0*/  BRA `(.L_x_8179) ;  /* 0x0000000c00807947 */ /* 0x000fec0003800000 */
.L_x_8175:
        /* <DEDUP_REMOVED lines=9> */
.L_x_8183:
[----:B------:R1:W5:Y:S01]  /*0450*/  LDG.E.U16 R24, desc[UR36][R2.64] ;  /* 0x0000002402187981 */ /* 0x000362000c1e1500 */
[----:B------:R-:W-:Y:S05]  /*0460*/  BRA `(.L_x_8179) ;  /* 0x0000000c00547947 */ /* 0x000fea0003800000 */
.L_x_8182:
        /* <DEDUP_REMOVED lines=9> */
.L_x_8185:
[----:B------:R0:W5:Y:S01]  /*0500*/  LDG.E.U16 R24, desc[UR36][R2.64] ;  /* 0x0000002402187981 */ /* 0x000162000c1e1500 */
[----:B------:R-:W-:Y:S05]  /*0510*/  BRA `(.L_x_8179) ;  /* 0x0000000c00287947 */ /* 0x000fea0003800000 */
.L_x_8184:
        /* <DEDUP_REMOVED lines=13> */
.L_x_8174:
        /* <DEDUP_REMOVED lines=14> */
.L_x_8188:
        /* <DEDUP_REMOVED lines=13> */
.L_x_8187:
        /* <DEDUP_REMOVED lines=27> */
.L_x_8190:
        /* <DEDUP_REMOVED lines=14> */
.L_x_8189:
[----:B------:R-:W2:Y:S02]  /*0a30*/  LDG.E.U16 R0, desc[UR36][R2.64] ;  /* 0x0000002402007981 */ /* 0x000ea4000c1e1500 */
[----:B--2---:R-:W-:-:S05]  /*0a40*/  IMAD.U32 R0, R0, 0x10000, RZ ;  /* 0x0001000000007824 */ /* 0x004fca00078e00ff */
[----:B------:R-:W-:-:S04]  /*0a50*/  F2FP.F16.F32.PACK_AB R0, RZ, R0 ;  /* 0x00000000ff00723e */ /* 0x000fc800000000ff */
[----:B------:R-:W-:Y:S01]  /*0a60*/  PRMT R24, R0, 0x7610, R24 ;  /* 0x0000761000187816 */ /* 0x000fe20000000018 */
[----:B------:R-:W-:Y:S06]  /*0a70*/  BRA `(.L_x_8179) ;  /* 0x0000000400d07947 */ /* 0x000fec0003800000 */
.L_x_8186:
        /* <DEDUP_REMOVED lines=13> */
.L_x_8193:
        /* <DEDUP_REMOVED lines=21> */
.L_x_8197:
[----:B------:R-:W-:Y:S05]  /*0ca0*/  BSYNC.RECONVERGENT B1 ;  /* 0x0000000000017941 */ /* 0x000fea0003800200 */
.L_x_8196:
[----:B------:R-:W-:Y:S01]  /*0cb0*/  IMAD.SHL.U32 R0, R0, 0x100000, RZ ;  /* 0x0010000000007824 */ /* 0x000fe200078e00ff */
[----:B------:R-:W-:-:S04]  /*0cc0*/  LEA R2, R2, 0x3b800000, 0x17 ;  /* 0x3b80000002027811 */ /* 0x000fc800078eb8ff */
[----:B------:R-:W-:-:S07]  /*0cd0*/  LOP3.LUT R0, R2, R0, R7, 0xfe, !PT ;  /* 0x0000000002007212 */ /* 0x000fce00078efe07 */
.L_x_8195:
[----:B------:R-:W-:Y:S05]  /*0ce0*/  BSYNC.RECONVERGENT B0 ;  /* 0x0000000000007941 */ /* 0x000fea0003800200 */
.L_x_8194:
[----:B------:R-:W-:-:S04]  /*0cf0*/  F2FP.F16.F32.PACK_AB R0, RZ, R0 ;  /* 0x00000000ff00723e */ /* 0x000fc800000000ff */
[----:B------:R-:W-:Y:S01]  /*0d00*/  PRMT R24, R0, 0x7610, R24 ;  /* 0x0000761000187816 */ /* 0x000fe20000000018 */
[----:B------:R-:W-:Y:S06]  /*0d10*/  BRA `(.L_x_8179) ;  /* 0x0000000400287947 */ /* 0x000fec0003800000 */
.L_x_8192:
        /* <DEDUP_REMOVED lines=21> */
.L_x_8201:
[----:B------:R-:W-:Y:S05]  /*0e70*/  BSYNC.RECONVERGENT B1 ;  /* 0x0000000000017941 */ /* 0x000fea0003800200 */
.L_x_8200:
[----:B------:R-:W-:Y:S01]  /*0e80*/  IMAD.SHL.U32 R0, R0, 0x200000, RZ ;  /* 0x0020000000007824 */ /* 0x000fe200078e00ff */
[----:B------:R-:W-:-:S04]  /*0e90*/  LEA R2, R2, 0x37800000, 0x17 ;  /* 0x3780000002027811 */ /* 0x000fc800078eb8ff */
[----:B------:R-:W-:-:S07]  /*0ea0*/  LOP3.LUT R0, R2, R0, R7, 0xfe, !PT ;  /* 0x0000000002007212 */ /* 0x000fce00078efe07 */
.L_x_8199:
[----:B------:R-:W-:Y:S05]  /*0eb0*/  BSYNC.RECONVERGENT B0 ;  /* 0x0000000000007941 */ /* 0x000fea0003800200 */
.L_x_8198:
[----:B------:R-:W-:-:S04]  /*0ec0*/  F2FP.F16.F32.PACK_AB R0, RZ, R0 ;  /* 0x00000000ff00723e */ /* 0x000fc800000000ff */
[----:B------:R-:W-:Y:S01]  /*0ed0*/  PRMT R24, R0, 0x7610, R24 ;  /* 0x0000761000187816 */ /* 0x000fe20000000018 */
[----:B------:R-:W-:Y:S06]  /*0ee0*/  BRA `(.L_x_8179) ;  /* 0x0000000000b47947 */ /* 0x000fec0003800000 */
.L_x_8191:
[----:B------:R-:W-:-:S09]  /*0ef0*/  UISETP.NE.AND UP0, UPT, UR4, 0x1c, UPT ;  /* 0x0000001c0400788c */ /* 0x000fd2000bf05270 */
[----:B------:R-:W-:Y:S05]  /*0f00*/  BRA.U !UP0, `(.L_x_8202) ;  /* 0x00000001089c7547 */ /* 0x000fea000b800000 */
[----:B------:R-:W-:-:S09]  /*0f10*/  UISETP.NE.AND UP0, UPT, UR4, 0x1d, UPT ;  /* 0x0000001d0400788c */ /* 0x000fd2000bf05270 */
[----:B------:R-:W-:Y:S05]  /*0f20*/  BRA.U !UP0, `(.L_x_8203) ;  /* 0x0000000108807547 */ /* 0x000fea000b800000 */
[----:B------:R-:W-:-:S09]  /*0f30*/  UISETP.NE.AND UP0, UPT, UR4, 0x2c, UPT ;  /* 0x0000002c0400788c */ /* 0x000fd2000bf05270 */
[----:B------:R-:W-:Y:S05]  /*0f40*/  BRA.U !UP0, `(.L_x_8204) ;  /* 0x0000000108487547 */ /* 0x000fea000b800000 */
.L_x_8178:
        /* <DEDUP_REMOVED lines=16> */
.L_x_8205:
[----:B------:R-:W-:Y:S01]  /*1050*/  PRMT R24, RZ, 0x7610, R24 ;  /* 0x00007610ff187816 */ /* 0x000fe20000000018 */
[----:B------:R-:W-:Y:S06]  /*1060*/  BRA `(.L_x_8179) ;  /* 0x0000000000547947 */ /* 0x000fec0003800000 */
.L_x_8204:
        /* <DEDUP_REMOVED lines=8> */
.L_x_8207:
[----:B------:R-:W-:Y:S05]  /*10f0*/  BSYNC.RECONVERGENT B0 ;  /* 0x0000000000007941 */ /* 0x000fea0003800200 */
.L_x_8206:
[----:B------:R-:W-:-:S04]  /*1100*/  F2FP.F16.F32.PACK_AB R0, RZ, R0 ;  /* 0x00000000ff00723e */ /* 0x000fc800000000ff */
[----:B------:R-:W-:Y:S01]  /*1110*/  PRMT R24, R0, 0x7610, R24 ;  /* 0x0000761000187816 */ /* 0x000fe20000000018 */
[----:B------:R-:W-:Y:S06]  /*1120*/  BRA `(.L_x_8179) ;  /* 0x0000000000247947 */ /* 0x000fec0003800000 */
.L_x_8203:
[----:B------:R-:W2:Y:S02]  /*1130*/  LDG.E.64 R2, desc[UR36][R2.64] ;  /* 0x0000002402027981 */ /* 0x000ea4000c1e1b00 */
[----:B--2---:R-:W0:Y:S02]  /*1140*/  I2F.U64 R0, R2 ;  /* 0x0000000200007312 */ /* 0x004e240000301000 */
[----:B0-----:R-:W-:-:S04]  /*1150*/  F2FP.F16.F32.PACK_AB R0, RZ, R0 ;  /* 0x00000000ff00723e */ /* 0x001fc800000000ff */
[----:B------:R-:W-:Y:S01]  /*1160*/  PRMT R24, R0, 0x7610, R24 ;  /* 0x0000761000187816 */ /* 0x000fe20000000018 */
[----:B------:R-:W-:Y:S06]  /*1170*/  BRA `(.L_x_8179) ;  /* 0x0000000000107947 */ /* 0x000fec0003800000 */
.L_x_8202:
[----:B------:R-:W2:Y:S02]  /*1180*/  LDG.E R2, desc[UR36][R2.64] ;  /* 0x0000002402027981 */ /* 0x000ea4000c1e1900 */
[----:B--2---:R-:W-:-:S04]  /*1190*/  I2FP.F32.U32 R0, R2 ;  /* 0x0000000200007245 */ /* 0x004fc80000201000 */
[----:B------:R-:W-:-:S04]  /*11a0*/  F2FP.F16.F32.PACK_AB R0, RZ, R0 ;  /* 0x00000000ff00723e */ /* 0x000fc800000000ff */
[----:B------:R-:W-:-:S07]  /*11b0*/  PRMT R24, R0, 0x7610, R24 ;  /* 0x0000761000187816 */ /* 0x000fce0000000018 */
.L_x_8179:
[----:B------:R-:W-:-:S07]  /*11c0*/  VIADD R16, R19, 0x80 ;  /* 0x0000008013107836 */ /* 0x000fce0000000000 */
.L_x_8173:
[----:B------:R-:W-:Y:S05]  /*11d0*/  BSYNC.RECONVERGENT B6 ;  /* 0x0000000000067941 */ /* 0x000fea0003800200 */
.L_x_8172:
[----:B------:R-:W-:Y:S01]  /*11e0*/  ISETP.GE.AND P0, PT, R16, R17, PT ;  /* 0x000000111000720c */ /* 0x000fe20003f06270 */
[----:B------:R-:W-:Y:S01]  /*11f0*/  BSSY.RECONVERGENT B6, `(.L_x_8208) ;  /* 0x0000114000067945 */ /* 0x000fe20003800200 */
[----:B------:R-:W-:-:S11]  /*1200*/  PRMT R23, RZ, 0x7610, R23 ;  /* 0x00007610ff177816 */ /* 0x000fd60000000017 */
        /* <DEDUP_REMOVED lines=23> */
.L_x_8213:
[----:B------:R-:W2:Y:S02]  /*1380*/  LDG.E.U8 R2, desc[UR36][R2.64] ;  /* 0x0000002402027981 */ /* 0x000ea4000c1e1100 */
[----:B--2---:R-:W-:-:S04]  /*1390*/  I2FP.F32.U32 R0, R2 ;  /* 0x0000000200007245 */ /* 0x004fc80000201000 */
[----:B------:R-:W-:-:S04]  /*13a0*/  F2FP.F16.F32.PACK_AB R0, RZ, R0 ;  /* 0x00000000ff00723e */ /* 0x000fc800000000ff */
[----:B------:R-:W-:Y:S01]  /*13b0*/  PRMT R23, R0, 0x7610, R23 ;  /* 0x0000761000177816 */ /* 0x000fe20000000017 */
[----:B------:R-:W-:Y:S06]  /*13c0*/  BRA `(.L_x_8215) ;  /* 0x0000000c00d47947 */ /* 0x000fec0003800000 */
.L_x_8212:
        /* <DEDUP_REMOVED lines=11> */
.L_x_8217:
[----:B------:R-:W2:Y:S02]  /*1480*/  LDG.E R2, desc[UR36][R2.64] ;  /* 0x0000002402027981 */ /* 0x000ea4000c1e1900 */
[----:B--2---:R-:W-:-:S04]  /*1490*/  I2FP.F32.S32 R0, R2 ;  /* 0x0000000200007245 */ /* 0x004fc80000201400 */
[----:B------:R-:W-:-:S04]  /*14a0*/  F2FP.F16.F32.PACK_AB R0, RZ, R0 ;  /* 0x00000000ff00723e */ /* 0x000fc800000000ff */
[----:B------:R-:W-:Y:S01]  /*14b0*/  PRMT R23, R0, 0x7610, R23 ;  /* 0x0000761000177816 */ /* 0x000fe20000000017 */
[----:B------:R-:W-:Y:S06]  /*14c0*/  BRA `(.L_x_8215) ;  /* 0x0000000c00947947 */ /* 0x000fec0003800000 */
.L_x_8216:
[----:B------:R-:W2:Y:S02]  /*14d0*/  LDG.E.U16 R2, desc[UR36][R2.64] ;  /* 0x0000002402027981 */ /* 0x000ea4000c1e1500 */
[----:B--2---:R-:W0:Y:S02]  /*14e0*/  I2F.S16 R0, R2 ;  /* 0x0000000200007306 */ /* 0x004e240000101400 */
[----:B0-----:R-:W-:-:S04]  /*14f0*/  F2FP.F16.F32.PACK_AB R0, RZ, R0 ;  /* 0x00000000ff00723e */ /* 0x001fc800000000ff */
[----:B------:R-:W-:Y:S01]  /*1500*/  PRMT R23, R0, 0x7610, R23 ;  /* 0x0000761000177816 */ /* 0x000fe20000000017 */
[----:B------:R-:W-:Y:S06]  /*1510*/  BRA `(.L_x_8215) ;  /* 0x0000000c00807947 */ /* 0x000fec0003800000 */
.L_x_8211:
        /* <DEDUP_REMOVED lines=9> */
.L_x_8219:
[----:B------:R0:W5:Y:S01]  /*15b0*/  LDG.E.U16 R23, desc[UR36][R2.64] ;  /* 0x0000002402177981 */ /* 0x000162000c1e1500 */
[----:B------:R-:W-:Y:S05]  /*15c0*/  BRA `(.L_x_8215) ;  /* 0x0000000c00547947 */ /* 0x000fea0003800000 */
.L_x_8218:
        /* <DEDUP_REMOVED lines=9> */
.L_x_8221:
[----:B------:R1:W5:Y:S01]  /*1660*/  LDG.E.U16 R23, desc[UR36][R2.64] ;  /* 0x0000002402177981 */ /* 0x000362000c1e1500 */
[----:B------:R-:W-:Y:S05]  /*1670*/  BRA `(.L_x_8215) ;  /* 0x0000000c00287947 */ /* 0x000fea0003800000 */
.L_x_8220:
        /* <DEDUP_REMOVED lines=13> */
.L_x_8210:
        /* <DEDUP_REMOVED lines=14> */
.L_x_8224:
        /* <DEDUP_REMOVED lines=13> */
.L_x_8223:
        /* <DEDUP_REMOVED lines=27> */
.L_x_8226:
        /* <DEDUP_REMOVED lines=14> */
.L_x_8225:
[----:B------:R-:W2:Y:S02]  /*1b90*/  LDG.E.U16 R0, desc[UR36][R2.64] ;  /* 0x0000002402007981 */ /* 0x000ea4000c1e1500 */
[----:B--2---:R-:W-:-:S05]  /*1ba0*/  IMAD.U32 R0, R0, 0x10000, RZ ;  /* 0x0001000000007824 */ /* 0x004fca00078e00ff */
[----:B------:R-:W-:-:S04]  /*1bb0*/  F2FP.F16.F32.PACK_AB R0, RZ, R0 ;  /* 0x00000000ff00723e */ /* 0x000fc800000000ff */
[----:B------:R-:W-:Y:S01]  /*1bc0*/  PRMT R23, R0, 0x7610, R23 ;  /* 0x0000761000177816 */ /* 0x000fe20000000017 */
[----:B------:R-:W-:Y:S06]  /*1bd0*/  BRA `(.L_x_8215) ;  /* 0x0000000400d07947 */ /* 0x000fec0003800000 */
.L_x_8222:
        /* <DEDUP_REMOVED lines=13> */
.L_x_8229:
        /* <DEDUP_REMOVED lines=21> */
.L_x_8233:
[----:B------:R-:W-:Y:S05]  /*1e00*/  BSYNC.RECONVERGENT B1 ;  /* 0x0000000000017941 */ /* 0x000fea0003800200 */
.L_x_8232:
[----:B------:R-:W-:Y:S01]  /*1e10*/  IMAD.SHL.U32 R0, R0, 0x100000, RZ ;  /* 0x0010000000007824 */ /* 0x000fe200078e00ff */
[----:B------:R-:W-:-:S04]  /*1e20*/  LEA R2, R2, 0x3b800000, 0x17 ;  /* 0x3b80000002027811 */ /* 0x000fc800078eb8ff */
[----:B------:R-:W-:-:S07]  /*1e30*/  LOP3.LUT R0, R2, R0, R7, 0xfe, !PT ;  /* 0x0000000002007212 */ /* 0x000fce00078efe07 */
.L_x_8231:
[----:B------:R-:W-:Y:S05]  /*1e40*/  BSYNC.RECONVERGENT B0 ;  /* 0x0000000000007941 */ /* 0x000fea0003800200 */
.L_x_8230:
[----:B------:R-:W-:-:S04]  /*1e50*/  F2FP.F16.F32.PACK_AB R0, RZ, R0 ;  /* 0x00000000ff00723e */ /* 0x000fc800000000ff */
[----:B------:R-:W-:Y:S01]  /*1e60*/  PRMT R23, R0, 0x7610, R23 ;  /* 0x0000761000177816 */ /* 0x000fe20000000017 */
[----:B------:R-:W-:Y:S06]  /*1e70*/  BRA `(.L_x_8215) ;  /* 0x0000000400287947 */ /* 0x000fec0003800000 */
.L_x_8228:
        /* <DEDUP_REMOVED lines=21> */
.L_x_8237:
[----:B------:R-:W-:Y:S05]  /*1fd0*/  BSYNC.RECONVERGENT B1 ;  /* 0x0000000000017941 */ /* 0x000fea0003800200 */
.L_x_8236:
[----:B------:R-:W-:Y:S01]  /*1fe0*/  IMAD.SHL.U32 R0, R0, 0x200000, RZ ;  /* 0x0020000000007824 */ /* 0x000fe200078e00ff */
[----:B------:R-:W-:-:S04]  /*1ff0*/  LEA R2, R2, 0x37800000, 0x17 ;  /* 0x3780000002027811 */ /* 0x000fc800078eb8ff */
[----:B------:R-:W-:-:S07]  /*2000*/  LOP3.LUT R0, R2, R0, R7, 0xfe, !PT ;  /* 0x0000000002007212 */ /* 0x000fce00078efe07 */
.L_x_8235:
[----:B------:R-:W-:Y:S05]  /*2010*/  BSYNC.RECONVERGENT B0 ;  /* 0x0000000000007941 */ /* 0x000fea0003800200 */
.L_x_8234:
[----:B------:R-:W-:-:S04]  /*2020*/  F2FP.F16.F32.PACK_AB R0, RZ, R0 ;  /* 0x00000000ff00723e */ /* 0x000fc800000000ff */
[----:B------:R-:W-:Y:S01]  /*2030*/  PRMT R23, R0, 0x7610, R23 ;  /* 0x0000761000177816 */ /* 0x000fe20000000017 */
[----:B------:R-:W-:Y:S06]  /*2040*/  BRA `(.L_x_8215) ;  /* 0x0000000000b47947 */ /* 0x000fec0003800000 */
.L_x_8227:
        /* <DEDUP_REMOVED lines=14> */
.L_x_8241:
[----:B------:R-:W-:Y:S05]  /*2130*/  BSYNC.RECONVERGENT B0 ;  /* 0x0000000000007941 */ /* 0x000fea0003800200 */
.L_x_8240:
[----:B------:R-:W-:-:S04]  /*2140*/  F2FP.F16.F32.PACK_AB R0, RZ, R0 ;  /* 0x00000000ff00723e */ /* 0x000fc800000000ff */
[----:B------:R-:W-:Y:S01]  /*2150*/  PRMT R23, R0, 0x7610, R23 ;  /* 0x0000761000177816 */ /* 0x000fe20000000017 */
[----:B------:R-:W-:Y:S06]  /*2160*/  BRA `(.L_x_8215) ;  /* 0x00000000006c7947 */ /* 0x000fec0003800000 */
.L_x_8214:
        /* <DEDUP_REMOVED lines=16> */
.L_x_8242:
[----:B------:R-:W-:Y:S01]  /*2270*/  PRMT R23, RZ, 0x7610, R23 ;  /* 0x00007610ff177816 */ /* 0x000fe20000000017 */
[----:B------:R-:W-:Y:S06]  /*2280*/  BRA `(.L_x_8215) ;  /* 0x0000000000247947 */ /* 0x000fec0003800000 */
.L_x_8239:
[----:B------:R-:W2:Y:S02]  /*2290*/  LDG.E.64 R2, desc[UR36][R2.64] ;  /* 0x0000002402027981 */ /* 0x000ea4000c1e1b00 */
[----:B--2---:R-:W0:Y:S02]  /*22a0*/  I2F.U64 R0, R2 ;  /* 0x0000000200007312 */ /* 0x004e240000301000 */
[----:B0-----:R-:W-:-:S04]  /*22b0*/  F2FP.F16.F32.PACK_AB R0, RZ, R0 ;  /* 0x00000000ff00723e */ /* 0x001fc800000000ff */
[----:B------:R-:W-:Y:S01]  /*22c0*/  PRMT R23, R0, 0x7610, R23 ;  /* 0x0000761000177816 */ /* 0x000fe20000000017 */
[----:B------:R-:W-:Y:S06]  /*22d0*/  BRA `(.L_x_8215) ;  /* 0x0000000000107947 */ /* 0x000fec0003800000 */
.L_x_8238:
[----:B------:R-:W2:Y:S02]  /*22e0*/  LDG.E R2, desc[UR36][R2.64] ;  /* 0x0000002402027981 */ /* 0x000ea4000c1e1900 */
[----:B--2---:R-:W-:-:S04]  /*22f0*/  I2FP.F32.U32 R0, R2 ;  /* 0x0000000200007245 */ /* 0x004fc80000201000 */
[----:B------:R-:W-:-:S04]  /*2300*/  F2FP.F16.F32.PACK_AB R0, RZ, R0 ;  /* 0x00000000ff00723e */ /* 0x000fc800000000ff */
[----:B------:R-:W-:-:S07]  /*2310*/  PRMT R23, R0, 0x7610, R23 ;  /* 0x0000761000177816 */ /* 0x000fce0000000017 */
.L_x_8215:
[----:B------:R-:W-:-:S07]  /*2320*/  VIADD R16, R16, 0x80 ;  /* 0x0000008010107836 */ /* 0x000fce0000000000 */
.L_x_8209:
[----:B------:R-:W-:Y:S05]  /*2330*/  BSYNC.RECONVERGENT B6 ;  /* 0x0000000000067941 */ /* 0x000fea0003800200 */
.L_x_8208:
        /* <DEDUP_REMOVED lines=26> */
.L_x_8248:
[----:B------:R-:W2:Y:S02]  /*24e0*/  LDG.E.U8 R2, desc[UR36][R2.64] ;  /* 0x0000002402027981 */ /* 0x000ea4000c1e1100 */
[----:B--2---:R-:W-:-:S04]  /*24f0*/  I2FP.F32.U32 R0, R2 ;  /* 0x0000000200007245 */ /* 0x004fc80000201000 */
[----:B------:R-:W-:-:S04]  /*2500*/  F2FP.F16.F32.PACK_AB R0, RZ, R0 ;  /* 0x00000000ff00723e */ /* 0x000fc800000000ff */
[----:B------:R-:W-:Y:S01]  /*2510*/  PRMT R25, R0, 0x7610, R25 ;  /* 0x0000761000197816 */ /* 0x000fe20000000019 */
[----:B------:R-:W-:Y:S06]  /*2520*/  BRA `(.L_x_8250) ;  /* 0x0000000c00d47947 */ /* 0x000fec0003800000 */
.L_x_8247:
        /* <DEDUP_REMOVED lines=11> */
.L_x_8252:
[----:B------:R-:W2:Y:S02]  /*25e0*/  LDG.E R2, desc[UR36][R2.64] ;  /* 0x0000002402027981 */ /* 0x000ea4000c1e1900 */
[----:B--2---:R-:W-:-:S04]  /*25f0*/  I2FP.F32.S32 R0, R2 ;  /* 0x0000000200007245 */ /* 0x004fc80000201400 */
[----:B------:R-:W-:-:S04]  /*2600*/  F2FP.F16.F32.PACK_AB R0, RZ, R0 ;  /* 0x00000000ff00723e */ /* 0x000fc800000000ff */
[----:B------:R-:W-:Y:S01]  /*2610*/  PRMT R25, R0, 0x7610, R25 ;  /* 0x0000761000197816 */ /* 0x000fe20000000019 */
[----:B------:R-:W-:Y:S06]  /*2620*/  BRA `(.L_x_8250) ;  /* 0x0000000c00947947 */ /* 0x000fec0003800000 */
.L_x_8251:
[----:B------:R-:W2:Y:S02]  /*2630*/  LDG.E.U16 R2, desc[UR36][R2.64] ;  /* 0x0000002402027981 */ /* 0x000ea4000c1e1500 */
[----:B--2---:R-:W0:Y:S02]  /*2640*/  I2F.S16 R0, R2 ;  /* 0x0000000200007306 */ /* 0x004e240000101400 */
[----:B0-----:R-:W-:-:S04]  /*2650*/  F2FP.F16.F32.PACK_AB R0, RZ, R0 ;  /* 0x00000000ff00723e */ /* 0x001fc800000000ff */
[----:B------:R-:W-:Y:S01]  /*2660*/  PRMT R25, R0, 0x7610, R25 ;  /* 0x0000761000197816 */ /* 0x000fe20000000019 */
[----:B------:R-:W-:Y:S06]  /*2670*/  BRA `(.L_x_8250) ;  /* 0x0000000c00807947 */ /* 0x000fec0003800000 */
.L_x_8246:
        /* <DEDUP_REMOVED lines=9> */
.L_x_8254:
[----:B------:R0:W5:Y:S01]  /*2710*/  LDG.E.U16 R25, desc[UR36][R2.64] ;  /* 0x0000002402197981 */ /* 0x000162000c1e1500 */
[----:B------:R-:W-:Y:S05]  /*2720*/  BRA `(.L_x_8250) ;  /* 0x0000000c00547947 */ /* 0x000fea0003800000 */
.L_x_8253:
        /* <DEDUP_REMOVED lines=9> */
.L_x_8256:
[----:B------:R1:W5:Y:S01]  /*27c0*/  LDG.E.U16 R25, desc[UR36][R2.64] ;  /* 0x0000002402197981 */ /* 0x000362000c1e1500 */
[----:B------:R-:W-:Y:S05]  /*27d0*/  BRA `(.L_x_8250) ;  /* 0x0000000c00287947 */ /* 0x000fea0003800000 */
.L_x_8255:
        /* <DEDUP_REMOVED lines=13> */
.L_x_8245:
        /* <DEDUP_REMOVED lines=14> */
.L_x_8259:
        /* <DEDUP_REMOVED lines=13> */
.L_x_8258:
        /* <DEDUP_REMOVED lines=27> */
.L_x_8261:
        /* <DEDUP_REMOVED lines=14> */
.L_x_8260:
[----:B------:R-:W2:Y:S02]  /*2cf0*/  LDG.E.U16 R0, desc[UR36][R2.64] ;  /* 0x0000002402007981 */ /* 0x000ea4000c1e1500 */
[----:B--2---:R-:W-:-:S05]  /*2d00*/  IMAD.U32 R0, R0, 0x10000, RZ ;  /* 0x0001000000007824 */ /* 0x004fca00078e00ff */
[----:B------:R-:W-:-:S04]  /*2d10*/  F2FP.F16.F32.PACK_AB R0, RZ, R0 ;  /* 0x00000000ff00723e */ /* 0x000fc800000000ff */
[----:B------:R-:W-:Y:S01]  /*2d20*/  PRMT R25, R0, 0x7610, R25 ;  /* 0x0000761000197816 */ /* 0x000fe20000000019 */
[----:B------:R-:W-:Y:S06]  /*2d30*/  BRA `(.L_x_8250) ;  /* 0x0000000400d07947 */ /* 0x000fec0003800000 */
.L_x_8257:
        /* <DEDUP_REMOVED lines=13> */
.L_x_8264:
        /* <DEDUP_REMOVED lines=21> */
.L_x_8268:
[----:B------:R-:W-:Y:S05]  /*2f60*/  BSYNC.RECONVERGENT B1 ;  /* 0x0000000000017941 */ /* 0x000fea0003800200 */
.L_x_8267:
[----:B------:R-:W-:Y:S01]  /*2f70*/  IMAD.SHL.U32 R0, R0, 0x100000, RZ ;  /* 0x0010000000007824 */ /* 0x000fe200078e00ff */
[----:B------:R-:W-:-:S04]  /*2f80*/  LEA R2, R2, 0x3b800000, 0x17 ;  /* 0x3b80000002027811 */ /* 0x000fc800078eb8ff */
[----:B------:R-:W-:-:S07]  /*2f90*/  LOP3.LUT R0, R2, R0, R7, 0xfe, !PT ;  /* 0x0000000002007212 */ /* 0x000fce00078efe07 */
.L_x_8266:
[----:B------:R-:W-:Y:S05]  /*2fa0*/  BSYNC.RECONVERGENT B0 ;  /* 0x0000000000007941 */ /* 0x000fea0003800200 */
.L_x_8265:
[----:B------:R-:W-:-:S04]  /*2fb0*/  F2FP.F16.F32.PACK_AB R0, RZ, R0 ;  /* 0x00000000ff00723e */ /* 0x000fc800000000ff */
[----:B------:R-:W-:Y:S01]  /*2fc0*/  PRMT R25, R0, 0x7610, R25 ;  /* 0x0000761000197816 */ /* 0x000fe20000000019 */
[----:B------:R-:W-:Y:S06]  /*2fd0*/  BRA `(.L_x_8250) ;  /* 0x0000000400287947 */ /* 0x000fec0003800000 */
.L_x_8263:
        /* <DEDUP_REMOVED lines=21> */
.L_x_8272:
[----:B------:R-:W-:Y:S05]  /*3130*/  BSYNC.RECONVERGENT B1 ;  /* 0x0000000000017941 */ /* 0x000fea0003800200 */
.L_x_8271:
[----:B------:R-:W-:Y:S01]  /*3140*/  IMAD.SHL.U32 R0, R0, 0x200000, RZ ;  /* 0x0020000000007824 */ /* 0x000fe200078e00ff */
[----:B------:R-:W-:-:S04]  /*3150*/  LEA R2, R2, 0x37800000, 0x17 ;  /* 0x3780000002027811 */ /* 0x000fc800078eb8ff */
[----:B------:R-:W-:-:S07]  /*3160*/  LOP3.LUT R0, R2, R0, R7, 0xfe, !PT ;  /* 0x0000000002007212 */ /* 0x000fce00078efe07 */
.L_x_8270:
[----:B------:R-:W-:Y:S05]  /*3170*/  BSYNC.RECONVERGENT B0 ;  /* 0x0000000000007941 */ /* 0x000fea0003800200 */
.L_x_8269:
[----:B------:R-:W-:-:S04]  /*3180*/  F2FP.F16.F32.PACK_AB R0, RZ, R0 ;  /* 0x00000000ff00723e */ /* 0x000fc800000000ff */
[----:B------:R-:W-:Y:S01]  /*3190*/  PRMT R25, R0, 0x7610, R25 ;  /* 0x0000761000197816 */ /* 0x000fe20000000019 */
[----:B------:R-:W-:Y:S06]  /*31a0*/  BRA `(.L_x_8250) ;  /* 0x0000000000b47947 */ /* 0x000fec0003800000 */
.L_x_8262:
        /* <DEDUP_REMOVED lines=14> */
.L_x_8276:
[----:B------:R-:W-:Y:S05]  /*3290*/  BSYNC.RECONVERGENT B0 ;  /* 0x0000000000007941 */ /* 0x000fea0003800200 */
.L_x_8275:
[----:B------:R-:W-:-:S04]  /*32a0*/  F2FP.F16.F32.PACK_AB R0, RZ, R0 ;  /* 0x00000000ff00723e */ /* 0x000fc800000000ff */
[----:B------:R-:W-:Y:S01]  /*32b0*/  PRMT R25, R0, 0x7610, R25 ;  /* 0x0000761000197816 */ /* 0x000fe20000000019 */
[----:B------:R-:W-:Y:S06]  /*32c0*/  BRA `(.L_x_8250) ;  /* 0x00000000006c7947 */ /* 0x000fec0003800000 */
.L_x_8249:
        /* <DEDUP_REMOVED lines=16> */
.L_x_8277:
[----:B------:R-:W-:Y:S01]  /*33d0*/  PRMT R25, RZ, 0x7610, R25 ;  /* 0x00007610ff197816 */ /* 0x000fe20000000019 */
[----:B------:R-:W-:Y:S06]  /*33e0*/  BRA `(.L_x_8250) ;  /* 0x0000000000247947 */ /* 0x000fec0003800000 */
.L_x_8274:
[----:B------:R-:W2:Y:S02]  /*33f0*/  LDG.E.64 R2, desc[UR36][R2.64] ;  /* 0x0000002402027981 */ /* 0x000ea4000c1e1b00 */
[----:B--2---:R-:W0:Y:S02]  /*3400*/  I2F.U64 R0, R2 ;  /* 0x0000000200007312 */ /* 0x004e240000301000 */
[----:B0-----:R-:W-:-:S04]  /*3410*/  F2FP.F16.F32.PACK_AB R0, RZ, R0 ;  /* 0x00000000ff00723e */ /* 0x001fc800000000ff */
[----:B------:R-:W-:Y:S01]  /*3420*/  PRMT R25, R0, 0x7610, R25 ;  /* 0x0000761000197816 */ /* 0x000fe20000000019 */
[----:B------:R-:W-:Y:S06]  /*3430*/  BRA `(.L_x_8250) ;  /* 0x0000000000107947 */ /* 0x000fec0003800000 */
.L_x_8273:
[----:B------:R-:W2:Y:S02]  /*3440*/  LDG.E R2, desc[UR36][R2.64] ;  /* 0x0000002402027981 */ /* 0x000ea4000c1e1900 */
[----:B--2---:R-:W-:-:S04]  /*3450*/  I2FP.F32.U32 R0, R2 ;  /* 0x0000000200007245 */ /* 0x004fc80000201000 */
[----:B------:R-:W-:-:S04]  /*3460*/  F2FP.F16.F32.PACK_AB R0, RZ, R0 ;  /* 0x00000000ff00723e */ /* 0x000fc800000000ff */
[----:B------:R-:W-:-:S07]  /*3470*/  PRMT R25, R0, 0x7610, R25 ;  /* 0x0000761000197816 */ /* 0x000fce0000000019 */
.L_x_8250:
[----:B------:R-:W-:-:S07]  /*3480*/  VIADD R16, R16, 0x80 ;  /* 0x0000008010107836 */ /* 0x000fce0000000000 */
.L_x_8244:
[----:B------:R-:W-:Y:S05]  /*3490*/  BSYNC.RECONVERGENT B6 ;  /* 0x0000000000067941 */ /* 0x000fea0003800200 */
.L_x_8243:
        /* <DEDUP_REMOVED lines=25> */
.L_x_8283:
[----:B------:R-:W2:Y:S02]  /*3630*/  LDG.E.U8 R2, desc[UR36][R2.64] ;  /* 0x0000002402027981 */ /* 0x000ea4000c1e1100 */
[----:B--2---:R-:W-:-:S04]  /*3640*/  I2FP.F32.U32 R0, R2 ;  /* 0x0000000200007245 */ /* 0x004fc80000201000 */
[----:B------:R-:W-:Y:S01]  /*3650*/  F2FP.F16.F32.PACK_AB R0, RZ, R0 ;  /* 0x00000000ff00723e */ /* 0x000fe200000000ff */
[----:B------:R-:W-:Y:S06]  /*3660*/  BRA `(.L_x_8279) ;  /* 0x0000000c009c7947 */ /* 0x000fec0003800000 */
.L_x_8282:
        /* <DEDUP_REMOVED lines=10> */
.L_x_8286:
[----:B------:R-:W2:Y:S02]  /*3710*/  LDG.E R2, desc[UR36][R2.64] ;  /* 0x0000002402027981 */ /* 0x000ea4000c1e1900 */
[----:B--2---:R-:W-:-:S04]  /*3720*/  I2FP.F32.S32 R0, R2 ;  /* 0x0000000200007245 */ /* 0x004fc80000201400 */
[----:B------:R-:W-:Y:S01]  /*3730*/  F2FP.F16.F32.PACK_AB R0, RZ, R0 ;  /* 0x00000000ff00723e */ /* 0x000fe200000000ff */
[----:B------:R-:W-:Y:S06]  /*3740*/  BRA `(.L_x_8279) ;  /* 0x0000000c00647947 */ /* 0x000fec0003800000 */
.L_x_8285:
[----:B------:R-:W2:Y:S02]  /*3750*/  LDG.E.U16 R2, desc[UR36][R2.64] ;  /* 0x0000002402027981 */ /* 0x000ea4000c1e1500 */
[----:B--2---:R-:W0:Y:S02]  /*3760*/  I2F.S16 R0, R2 ;  /* 0x0000000200007306 */ /* 0x004e240000101400 */
[----:B0-----:R-:W-:Y:S01]  /*3770*/  F2FP.F16.F32.PACK_AB R0, RZ, R0 ;  /* 0x00000000ff00723e */ /* 0x001fe200000000ff */
[----:B------:R-:W-:Y:S06]  /*3780*/  BRA `(.L_x_8279) ;  /* 0x0000000c00547947 */ /* 0x000fec0003800000 */
.L_x_8281:
        /* <DEDUP_REMOVED lines=9> */
.L_x_8288:
[----:B------:R2:W5:Y:S01]  /*3820*/  LDG.E.U16 R0, desc[UR36][R2.64] ;  /* 0x0000002402007981 */ /* 0x000562000c1e1500 */
[----:B------:R-:W-:Y:S05]  /*3830*/  BRA `(.L_x_8279) ;  /* 0x0000000c00287947 */ /* 0x000fea0003800000 */
.L_x_8287:
        /* <DEDUP_REMOVED lines=9> */
.L_x_8290:
[----:B------:R3:W5:Y:S01]  /*38d0*/  LDG.E.U16 R0, desc[UR36][R2.64] ;  /* 0x0000002402007981 */ /* 0x000762000c1e1500 */
[----:B------:R-:W-:Y:S05]  /*38e0*/  BRA `(.L_x_8279) ;  /* 0x0000000800fc7947 */ /* 0x000fea0003800000 */
.L_x_8289:
        /* <DEDUP_REMOVED lines=12> */
.L_x_8280:
        /* <DEDUP_REMOVED lines=13> */
.L_x_8293:
        /* <DEDUP_REMOVED lines=12> */
.L_x_8292:
        /* <DEDUP_REMOVED lines=27> */
.L_x_8295:
        /* <DEDUP_REMOVED lines=13> */
.L_x_8294:
[----:B------:R-:W2:Y:S02]  /*3dc0*/  LDG.E.U16 R0, desc[UR36][R2.64] ;  /* 0x0000002402007981 */ /* 0x000ea4000c1e1500 */
[----:B--2---:R-:W-:-:S05]  /*3dd0*/  IMAD.U32 R0, R0, 0x10000, RZ ;  /* 0x0001000000007824 */ /* 0x004fca00078e00ff */
[----:B------:R-:W-:Y:S01]  /*3de0*/  F2FP.F16.F32.PACK_AB R0, RZ, R0 ;  /* 0x00000000ff00723e */ /* 0x000fe200000000ff */
[----:B------:R-:W-:Y:S06]  /*3df0*/  BRA `(.L_x_8279) ;  /* 0x0000000400b87947 */ /* 0x000fec0003800000 */
.L_x_8291:
        /* <DEDUP_REMOVED lines=12> */
.L_x_8298:
        /* <DEDUP_REMOVED lines=21> */
.L_x_8302:
[----:B------:R-:W-:Y:S05]  /*4010*/  BSYNC.RECONVERGENT B1 ;  /* 0x0000000000017941 */ /* 0x000fea0003800200 */
.L_x_8301:
[----:B------:R-:W-:Y:S01]  /*4020*/  IMAD.SHL.U32 R0, R0, 0x100000, RZ ;  /* 0x0010000000007824 */ /* 0x000fe200078e00ff */
[----:B------:R-:W-:-:S04]  /*4030*/  LEA R2, R2, 0x3b800000, 0x17 ;  /* 0x3b80000002027811 */ /* 0x000fc800078eb8ff */
[----:B------:R-:W-:-:S07]  /*4040*/  LOP3.LUT R0, R2, R0, R7, 0xfe, !PT ;  /* 0x0000000002007212 */ /* 0x000fce00078efe07 */
.L_x_8300:
[----:B------:R-:W-:Y:S05]  /*4050*/  BSYNC.RECONVERGENT B0 ;  /* 0x0000000000007941 */ /* 0x000fea0003800200 */
.L_x_8299:
[----:B------:R-:W-:Y:S01]  /*4060*/  F2FP.F16.F32.PACK_AB R0, RZ, R0 ;  /* 0x00000000ff00723e */ /* 0x000fe200000000ff */
[----:B------:R-:W-:Y:S06]  /*4070*/  BRA `(.L_x_8279) ;  /* 0x0000000400187947 */ /* 0x000fec0003800000 */
.L_x_8297:
        /* <DEDUP_REMOVED lines=21> */
.L_x_8306:
[----:B------:R-:W-:Y:S05]  /*41d0*/  BSYNC.RECONVERGENT B1 ;  /* 0x0000000000017941 */ /* 0x000fea0003800200 */
.L_x_8305:
[----:B------:R-:W-:Y:S01]  /*41e0*/  IMAD.SHL.U32 R0, R0, 0x200000, RZ ;  /* 0x0020000000007824 */ /* 0x000fe200078e00ff */
[----:B------:R-:W-:-:S04]  /*41f0*/  LEA R2, R2, 0x37800000, 0x17 ;  /* 0x3780000002027811 */ /* 0x000fc800078eb8ff */
[----:B------:R-:W-:-:S07]  /*4200*/  LOP3.LUT R0, R2, R0, R7, 0xfe, !PT ;  /* 0x0000000002007212 */ /* 0x000fce00078efe07 */
.L_x_8304:
[----:B------:R-:W-:Y:S05]  /*4210*/  BSYNC.RECONVERGENT B0 ;  /* 0x0000000000007941 */ /* 0x000fea0003800200 */
.L_x_8303:
[----:B------:R-:W-:Y:S01]  /*4220*/  F2FP.F16.F32.PACK_AB R0, RZ, R0 ;  /* 0x00000000ff00723e */ /* 0x000fe200000000ff */
[----:B------:R-:W-:Y:S06]  /*4230*/  BRA `(.L_x_8279) ;  /* 0x0000000000a87947 */ /* 0x000fec0003800000 */
.L_x_8296:
        /* <DEDUP_REMOVED lines=14> */
.L_x_8310:
[----:B------:R-:W-:Y:S05]  /*4320*/  BSYNC.RECONVERGENT B0 ;  /* 0x0000000000007941 */ /* 0x000fea0003800200 */
.L_x_8309:
[----:B------:R-:W-:Y:S01]  /*4330*/  F2FP.F16.F32.PACK_AB R0, RZ, R0 ;  /* 0x00000000ff00723e */ /* 0x000fe200000000ff */
[----:B------:R-:W-:Y:S06]  /*4340*/  BRA `(.L_x_8279) ;  /* 0x0000000000647947 */ /* 0x000fec0003800000 */
.L_x_8284:
        /* <DEDUP_REMOVED lines=16> */
.L_x_8311:
[----:B------:R-:W-:Y:S01]  /*4450*/  PRMT R0, RZ, 0x7610, R0 ;  /* 0x00007610ff007816 */ /* 0x000fe20000000000 */
[----:B------:R-:W-:Y:S06]  /*4460*/  BRA `(.L_x_8279) ;  /* 0x00000000001c7947 */ /* 0x000fec0003800000 */
.L_x_8308:
[----:B------:R-:W2:Y:S02]  /*4470*/  LDG.E.64 R2, desc[UR36][R2.64] ;  /* 0x0000002402027981 */ /* 0x000ea4000c1e1b00 */
[----:B--2---:R-:W0:Y:S02]  /*4480*/  I2F.U64 R0, R2 ;  /* 0x0000000200007312 */ /* 0x004e240000301000 */
[----:B0-----:R-:W-:Y:S01]  /*4490*/  F2FP.F16.F32.PACK_AB R0, RZ, R0 ;  /* 0x00000000ff00723e */ /* 0x001fe200000000ff */
[----:B------:R-:W-:Y:S06]  /*44a0*/  BRA `(.L_x_8279) ;  /* 0x00000000000c7947 */ /* 0x000fec0003800000 */
.L_x_8307:
[----:B------:R-:W2:Y:S02]  /*44b0*/  LDG.E R2, desc[UR36][R2.64] ;  /* 0x0000002402027981 */ /* 0x000ea4000c1e1900 */
[----:B--2---:R-:W-:-:S04]  /*44c0*/  I2FP.F32.U32 R0, R2 ;  /* 0x0000000200007245 */ /* 0x004fc80000201000 */
[----:B------:R-:W-:-:S07]  /*44d0*/  F2FP.F16.F32.PACK_AB R0, RZ, R0 ;  /* 0x00000000ff00723e */ /* 0x000fce00000000ff */
.L_x_8279:
[----:B------:R-:W-:Y:S05]  /*44e0*/  BSYNC.RECONVERGENT B6 ;  /* 0x0000000000067941 */ /* 0x000fea0003800200 */
.L_x_8278:
[----:B------:R-:W4:Y:S01]  /*44f0*/  LDC.U8 R16, c[0x0][0x3a4] ;  /* 0x0000e900ff107b82 */ /* 0x000f220000000000 */
[CC--:B------:R-:W-:Y:S01]  /*4500*/  ISETP.GE.AND P2, PT, R19.reuse, R17.reuse, PT ;  /* 0x000000111300720c */ /* 0x0c0fe20003f46270 */
[C---:B0123--:R-:W-:Y:S01]  /*4510*/  VIADD R2, R19.reuse, 0x100 ;  /* 0x0000010013027836 */ /* 0x04ffe20000000000 */
[----:B------:R-:W-:Y:S01]  /*4520*/  BSSY.RECONVERGENT B0, `(.L_x_8312) ;  /* 0x000002a000007945 */ /* 0x000fe20003800200 */
[C---:B------:R-:W-:Y:S02]  /*4530*/  VIADD R4, R19.reuse, 0x180 ;  /* 0x0000018013047836 */ /* 0x040fe40000000000 */
        /* <DEDUP_REMOVED lines=13> */
[----:B------:R-:W-:-:S03]  /*4610*/  IMAD.MOV.U32 R8, RZ, RZ, 0x3f69b4f9 ;  /* 0x3f69b4f9ff087424 */ /* 0x000fc600078e00ff */
        /* <DEDUP_REMOVED lines=25> */
[----:B------:R-:W-:-:S07]  /*47b0*/  F2FP.F16.F32.PACK_AB R4, RZ, R4 ;  /* 0x00000004ff04723e */ /* 0x000fce00000000ff */
.L_x_8313:
[----:B------:R-:W-:Y:S05]  /*47c0*/  BSYNC.RECONVERGENT B0 ;  /* 0x0000000000007941 */ /* 0x000fea0003800200 */
.L_x_8312:
[----:B------:R-:W-:Y:S04]  /*47d0*/  BSSY.RECONVERGENT B0, `(.L_x_8314) ;  /* 0x0000025000007945 */ /* 0x000fe80003800200 */
[----:B------:R-:W-:Y:S05]  /*47e0*/  @P4 BRA `(.L_x_8315) ;  /* 0x00000000008c4947 */ /* 0x000fea0003800000 */
[----:B-----5:R-:W-:Y:S02]  /*47f0*/  HADD2.F32 R23, -RZ, R23.H0_H0 ;  /* 0x20000017ff177230 */ /* 0x020fe40000004100 */
[----:B------:R-:W-:Y:S02]  /*4800*/  IMAD.MOV.U32 R6, RZ, RZ, 0x38eb4c3a ;  /* 0x38eb4c3aff067424 */ /* 0x000fe400078e00ff */
[----:B------:R-:W-:Y:S02]  /*4810*/  IMAD.MOV.U32 R8, RZ, RZ, 0x3aae005b ;  /* 0x3aae005bff087424 */ /* 0x000fe400078e00ff */
[C---:B------:R-:W-:Y:S01]  /*4820*/  FMUL.FTZ R2, R23.reuse, 0.70710676908493041992 ;  /* 0x3f3504f317027820 */ /* 0x040fe20000410000 */
[----:B------:R-:W-:Y:S02]  /*4830*/  IMAD.MOV.U32 R5, RZ, RZ, 0x3c09919f ;  /* 0x3c09919fff057424 */ /* 0x000fe400078e00ff */
[----:B------:R-:W-:Y:S01]  /*4840*/  FMUL.FTZ R23, R23, 0.5 ;  /* 0x3f00000017177820 */ /* 0x000fe20000410000 */
[----:B------:R-:W-:-:S02]  /*4850*/  IMAD.MOV.U32 R7, RZ, RZ, 0x3d24d99a ;  /* 0x3d24d99aff077424 */ /* 0x000fc400078e00ff */
        /* <DEDUP_REMOVED lines=27> */
[----:B------:R-:W-:-:S07]  /*4a10*/  F2FP.F16.F32.PACK_AB R26, RZ, R26 ;  /* 0x0000001aff1a723e */ /* 0x000fce00000000ff */
.L_x_8315:
[----:B------:R-:W-:Y:S05]  /*4a20*/  BSYNC.RECONVERGENT B0 ;  /* 0x0000000000007941 */ /* 0x000fea0003800200 */
.L_x_8314:
        /* <DEDUP_REMOVED lines=37> */
.L_x_8317:
[----:B------:R-:W-:Y:S05]  /*4c80*/  BSYNC.RECONVERGENT B0 ;  /* 0x0000000000007941 */ /* 0x000fea0003800200 */
.L_x_8316:
        /* <DEDUP_REMOVED lines=37> */
.L_x_8319:
[----:B------:R-:W-:Y:S05]  /*4ee0*/  BSYNC.RECONVERGENT B0 ;  /* 0x0000000000007941 */ /* 0x000fea0003800200 */
.L_x_8318:
        /* <DEDUP_REMOVED lines=21> */
[----:B------:R-:W-:Y:S02]  /*5040*/  IMAD.MOV.U32 R19, RZ, RZ, R22 ;  /* 0x000000ffff137224 */ /* 0x000fe400078e0016 */
[----:B------:R-:W0:Y:S02]  /*5050*/  F2I.FTZ.TRUNC.NTZ R5, R4 ;  /* 0x0000000400057305 */ /* 0x000e24000021f100 */
[----:B0-----:R3:W-:Y:S01]  /*5060*/  STG.E.U8 desc[UR36][R2.64], R5 ;  /* 0x0000000502007986 */ /* 0x0017e2000c101124 */
[----:B------:R-:W-:Y:S05]  /*5070*/  BRA `(.L_x_8321) ;  /* 0x0000000c00d47947 */ /* 0x000fea0003800000 */
.L_x_8325:
[----:B------:R-:W-:Y:S02]  /*5080*/  HADD2.F32 R5, -RZ, R4.H0_H0 ;  /* 0x20000004ff057230 */ /* 0x000fe40000004100 */
[----:B------:R-:W-:-:S04]  /*5090*/  IMAD.MOV.U32 R19, RZ, RZ, R22 ;  /* 0x000000ffff137224 */ /* 0x000fc800078e0016 */
[----:B------:R-:W0:Y:S02]  /*50a0*/  F2I.S64.TRUNC R4, R5 ;  /* 0x0000000500047311 */ /* 0x000e24000020d900 */
[----:B0-----:R0:W-:Y:S01]  /*50b0*/  STG.E.U8 desc[UR36][R2.64], R4 ;  /* 0x0000000402007986 */ /* 0x0011e2000c101124 */
[----:B------:R-:W-:Y:S05]  /*50c0*/  BRA `(.L_x_8321) ;  /* 0x0000000c00c07947 */ /* 0x000fea0003800000 */
.L_x_8324:
        /* <DEDUP_REMOVED lines=11> */
.L_x_8328:
[----:B------:R-:W-:Y:S02]  /*5180*/  HADD2.F32 R4, -RZ, R4.H0_H0 ;  /* 0x20000004ff047230 */ /* 0x000fe40000004100 */
[----:B------:R-:W-:Y:S02]  /*5190*/  IMAD.MOV.U32 R19, RZ, RZ, R22 ;  /* 0x000000ffff137224 */ /* 0x000fe400078e0016 */
[----:B------:R-:W0:Y:S02]  /*51a0*/  F2I.FTZ.TRUNC.NTZ R5, R4 ;  /* 0x0000000400057305 */ /* 0x000e24000021f100 */
[----:B0-----:R2:W-:Y:S01]  /*51b0*/  STG.E desc[UR36][R2.64], R5 ;  /* 0x0000000502007986 */ /* 0x0015e2000c101924 */
[----:B------:R-:W-:Y:S05]  /*51c0*/  BRA `(.L_x_8321) ;  /* 0x0000000c00807947 */ /* 0x000fea0003800000 */
.L_x_8327:
[----:B------:R-:W-:Y:S02]  /*51d0*/  HADD2.F32 R4, -RZ, R4.H0_H0 ;  /* 0x20000004ff047230 */ /* 0x000fe40000004100 */
[----:B------:R-:W-:Y:S02]  /*51e0*/  IMAD.MOV.U32 R19, RZ, RZ, R22 ;  /* 0x000000ffff137224 */ /* 0x000fe400078e0016 */
[----:B------:R-:W0:Y:S02]  /*51f0*/  F2I.FTZ.TRUNC.NTZ R5, R4 ;  /* 0x0000000400057305 */ /* 0x000e24000021f100 */
[----:B0-----:R0:W-:Y:S01]  /*5200*/  STG.E.U16 desc[UR36][R2.64], R5 ;  /* 0x0000000502007986 */ /* 0x0011e2000c101524 */
[----:B------:R-:W-:Y:S05]  /*5210*/  BRA `(.L_x_8321) ;  /* 0x0000000c006c7947 */ /* 0x000fea0003800000 */
.L_x_8323:
        /* <DEDUP_REMOVED lines=10> */
.L_x_8330:
[----:B------:R0:W-:Y:S01]  /*52c0*/  STG.E.U16 desc[UR36][R2.64], R4 ;  /* 0x0000000402007986 */ /* 0x0001e2000c101524 */
[----:B------:R-:W-:Y:S01]  /*52d0*/  IMAD.MOV.U32 R19, RZ, RZ, R22 ;  /* 0x000000ffff137224 */ /* 0x000fe200078e0016 */
[----:B------:R-:W-:Y:S06]  /*52e0*/  BRA `(.L_x_8321) ;  /* 0x0000000c00387947 */ /* 0x000fec0003800000 */
.L_x_8329:
        /* <DEDUP_REMOVED lines=11> */
.L_x_8332:
[----:B------:R-:W-:Y:S02]  /*53a0*/  HADD2.F32 R0, -RZ, R4.H0_H0 ;  /* 0x20000004ff007230 */ /* 0x000fe40000004100 */
[----:B------:R-:W-:-:S03]  /*53b0*/  IMAD.MOV.U32 R19, RZ, RZ, R22 ;  /* 0x000000ffff137224 */ /* 0x000fc600078e0016 */
[----:B------:R-:W-:-:S04]  /*53c0*/  F2FP.F16.F32.PACK_AB R0, RZ, R0 ;  /* 0x00000000ff00723e */ /* 0x000fc800000000ff */
[----:B------:R-:W-:-:S05]  /*53d0*/  PRMT R0, R0, 0x5410, RZ ;  /* 0x0000541000007816 */ /* 0x000fca00000000ff */
[----:B------:R0:W-:Y:S01]  /*53e0*/  STG.E desc[UR36][R2.64], R0 ;  /* 0x0000000002007986 */ /* 0x0001e2000c101924 */
[----:B------:R-:W-:Y:S05]  /*53f0*/  BRA `(.L_x_8321) ;  /* 0x0000000800f47947 */ /* 0x000fea0003800000 */
.L_x_8331:
[----:B------:R-:W-:Y:S02]  /*5400*/  HADD2.F32 R4, -RZ, R4.H0_H0 ;  /* 0x20000004ff047230 */ /* 0x000fe40000004100 */
[----:B------:R-:W-:-:S03]  /*5410*/  IMAD.MOV.U32 R19, RZ, RZ, R22 ;  /* 0x000000ffff137224 */ /* 0x000fc600078e0016 */
[----:B------:R-:W-:-:S06]  /*5420*/  FMUL.FTZ R4, R4, 1 ;  /* 0x3f80000004047820 */ /* 0x000fcc0000410000 */
[----:B------:R-:W0:Y:S02]  /*5430*/  F2F.F64.F32 R4, R4 ;  /* 0x0000000400047310 */ /* 0x000e240000201800 */
[----:B0-----:R0:W-:Y:S01]  /*5440*/  STG.E.64 desc[UR36][R2.64], R4 ;  /* 0x0000000402007986 */ /* 0x0011e2000c101b24 */
[----:B------:R-:W-:Y:S05]  /*5450*/  BRA `(.L_x_8321) ;  /* 0x0000000800dc7947 */ /* 0x000fea0003800000 */
.L_x_8322:
        /* <DEDUP_REMOVED lines=14> */
.L_x_8335:
[----:B------:R-:W-:Y:S01]  /*5540*/  HADD2.F32 R4, -RZ, R4.H0_H0 ;  /* 0x20000004ff047230 */ /* 0x000fe20000004100 */
[----:B------:R-:W-:Y:S01]  /*5550*/  CS2R R6, SRZ ;  /* 0x0000000000067805 */ /* 0x000fe2000001ff00 */
[----:B------:R-:W-:-:S03]  /*5560*/  IMAD.MOV.U32 R19, RZ, RZ, R22 ;  /* 0x000000ffff137224 */ /* 0x000fc600078e0016 */
[----:B------:R-:W-:-:S06]  /*5570*/  FMUL.FTZ R4, R4, 1 ;  /* 0x3f80000004047820 */ /* 0x000fcc0000410000 */
[----:B------:R-:W0:Y:S02]  /*5580*/  F2F.F64.F32 R4, R4 ;  /* 0x0000000400047310 */ /* 0x000e240000201800 */
[----:B0-----:R0:W-:Y:S01]  /*5590*/  STG.E.128 desc[UR36][R2.64], R4 ;  /* 0x0000000402007986 */ /* 0x0011e2000c101d24 */
[----:B------:R-:W-:Y:S05]  /*55a0*/  BRA `(.L_x_8321) ;  /* 0x0000000800887947 */ /* 0x000fea0003800000 */
.L_x_8334:
        /* <DEDUP_REMOVED lines=19> */
.L_x_8339:
[----:B------:R-:W-:Y:S05]  /*56e0*/  BSYNC.RECONVERGENT B0 ;  /* 0x0000000000007941 */ /* 0x000fea0003800200 */
.L_x_8338:
[----:B------:R-:W-:Y:S01]  /*56f0*/  LOP3.LUT R5, R0, 0x80, R5, 0xf8, !PT ;  /* 0x0000008000057812 */ /* 0x000fe200078ef805 */
[----:B------:R-:W-:-:S04]  /*5700*/  IMAD.MOV.U32 R19, RZ, RZ, R22 ;  /* 0x000000ffff137224 */ /* 0x000fc800078e0016 */
[----:B------:R0:W-:Y:S01]  /*5710*/  STG.E.U8 desc[UR36][R2.64], R5 ;  /* 0x0000000502007986 */ /* 0x0001e2000c101124 */
[----:B------:R-:W-:Y:S05]  /*5720*/  BRA `(.L_x_8321) ;  /* 0x0000000800287947 */ /* 0x000fea0003800000 */
.L_x_8337:
        /* <DEDUP_REMOVED lines=15> */
.L_x_8341:
[----:B------:R-:W-:Y:S05]  /*5820*/  BSYNC.RECONVERGENT B0 ;  /* 0x0000000000007941 */ /* 0x000fea0003800200 */
.L_x_8340:
[----:B------:R-:W-:Y:S01]  /*5830*/  LOP3.LUT R5, R0, 0x80, R5, 0xf8, !PT ;  /* 0x0000008000057812 */ /* 0x000fe200078ef805 */
[----:B------:R-:W-:-:S04]  /*5840*/  IMAD.MOV.U32 R19, RZ, RZ, R22 ;  /* 0x000000ffff137224 */ /* 0x000fc800078e0016 */
[----:B------:R0:W-:Y:S01]  /*5850*/  STG.E.U8 desc[UR36][R2.64], R5 ;  /* 0x0000000502007986 */ /* 0x0001e2000c101124 */
[----:B------:R-:W-:Y:S05]  /*5860*/  BRA `(.L_x_8321) ;  /* 0x0000000400d87947 */ /* 0x000fea0003800000 */
.L_x_8336:
[----:B------:R-:W-:Y:S02]  /*5870*/  HADD2.F32 R0, -RZ, R4.H0_H0 ;  /* 0x20000004ff007230 */ /* 0x000fe40000004100 */
[----:B------:R-:W-:-:S03]  /*5880*/  IMAD.MOV.U32 R19, RZ, RZ, R22 ;  /* 0x000000ffff137224 */ /* 0x000fc600078e0016 */
[----:B------:R-:W-:-:S05]  /*5890*/  F2FP.BF16.F32.PACK_AB R0, RZ, R0 ;  /* 0x00000000ff00723e */ /* 0x000fca00000010ff */
[----:B------:R0:W-:Y:S01]  /*58a0*/  STG.E.U16 desc[UR36][R2.64], R0 ;  /* 0x0000000002007986 */ /* 0x0001e2000c101524 */
[----:B------:R-:W-:Y:S05]  /*58b0*/  BRA `(.L_x_8321) ;  /* 0x0000000400c47947 */ /* 0x000fea0003800000 */
.L_x_8333:
        /* <DEDUP_REMOVED lines=13> */
.L_x_8344:
        /* <DEDUP_REMOVED lines=13> */
.L_x_8347:
[----:B------:R-:W-:-:S04]  /*5a60*/  SHF.R.U32.HI R0, RZ, 0x14, R5 ;  /* 0x00000014ff007819 */ /* 0x000fc80000011605 */
[----:B------:R-:W-:-:S04]  /*5a70*/  LOP3.LUT R0, R0, 0x1, RZ, 0xc0, !PT ;  /* 0x0000000100007812 */ /* 0x000fc800078ec0ff */
[----:B------:R-:W-:-:S04]  /*5a80*/  IADD3 R0, PT, PT, R5, 0x487ffff, R0 ;  /* 0x0487ffff05007810 */ /* 0x000fc80007ffe000 */
[----:B------:R-:W-:-:S04]  /*5a90*/  SHF.R.U32.HI R0, RZ, 0x14, R0 ;  /* 0x00000014ff007819 */ /* 0x000fc80000011600 */
[----:B------:R-:W-:-:S07]  /*5aa0*/  LOP3.LUT R4, R0, 0xff, RZ, 0xc0, !PT ;  /* 0x000000ff00047812 */ /* 0x000fce00078ec0ff */
.L_x_8348:
[----:B------:R-:W-:-:S04]  /*5ab0*/  SHF.R.U32.HI R5, RZ, 0x18, R5 ;  /* 0x00000018ff057819 */ /* 0x000fc80000011605 */
[----:B------:R-:W-:-:S04]  /*5ac0*/  LOP3.LUT R4, R4, 0x80, R5, 0xf8, !PT ;  /* 0x0000008004047812 */ /* 0x000fc800078ef805 */
[----:B------:R-:W-:-:S07]  /*5ad0*/  PRMT R0, R4, 0x7610, R0 ;  /* 0x0000761004007816 */ /* 0x000fce0000000000 */
.L_x_8346:
[----:B------:R-:W-:Y:S05]  /*5ae0*/  BSYNC.RECONVERGENT B0 ;  /* 0x0000000000007941 */ /* 0x000fea0003800200 */
.L_x_8345:
[----:B------:R0:W-:Y:S01]  /*5af0*/  STG.E.U8 desc[UR36][R2.64], R0 ;  /* 0x0000000002007986 */ /* 0x0001e2000c101124 */
[----:B------:R-:W-:Y:S01]  /*5b00*/  IMAD.MOV.U32 R19, RZ, RZ, R22 ;  /* 0x000000ffff137224 */ /* 0x000fe200078e0016 */
[----:B------:R-:W-:Y:S06]  /*5b10*/  BRA `(.L_x_8321) ;  /* 0x00000004002c7947 */ /* 0x000fec0003800000 */
.L_x_8343:
        /* <DEDUP_REMOVED lines=13> */
.L_x_8351:
[----:B------:R-:W-:-:S04]  /*5bf0*/  SHF.R.U32.HI R0, RZ, 0x15, R5 ;  /* 0x00000015ff007819 */ /* 0x000fc80000011605 */
[----:B------:R-:W-:-:S04]  /*5c00*/  LOP3.LUT R0, R0, 0x1, RZ, 0xc0, !PT ;  /* 0x0000000100007812 */ /* 0x000fc800078ec0ff */
[----:B------:R-:W-:-:S04]  /*5c10*/  IADD3 R0, PT, PT, R5, 0x88fffff, R0 ;  /* 0x088fffff05007810 */ /* 0x000fc80007ffe000 */
[----:B------:R-:W-:-:S04]  /*5c20*/  SHF.R.U32.HI R0, RZ, 0x15, R0 ;  /* 0x00000015ff007819 */ /* 0x000fc80000011600 */
[----:B------:R-:W-:-:S07]  /*5c30*/  LOP3.LUT R4, R0, 0xff, RZ, 0xc0, !PT ;  /* 0x000000ff00047812 */ /* 0x000fce00078ec0ff */
.L_x_8352:
[----:B------:R-:W-:-:S04]  /*5c40*/  SHF.R.U32.HI R5, RZ, 0x18, R5 ;  /* 0x00000018ff057819 */ /* 0x000fc80000011605 */
[----:B------:R-:W-:-:S04]  /*5c50*/  LOP3.LUT R4, R4, 0x80, R5, 0xf8, !PT ;  /* 0x0000008004047812 */ /* 0x000fc800078ef805 */
[----:B------:R-:W-:-:S07]  /*5c60*/  PRMT R0, R4, 0x7610, R0 ;  /* 0x0000761004007816 */ /* 0x000fce0000000000 */
.L_x_8350:
[----:B------:R-:W-:Y:S05]  /*5c70*/  BSYNC.RECONVERGENT B0 ;  /* 0x0000000000007941 */ /* 0x000fea0003800200 */
.L_x_8349:
[----:B------:R0:W-:Y:S01]  /*5c80*/  STG.E.U8 desc[UR36][R2.64], R0 ;  /* 0x0000000002007986 */ /* 0x0001e2000c101124 */
[----:B------:R-:W-:Y:S01]  /*5c90*/  IMAD.MOV.U32 R19, RZ, RZ, R22 ;  /* 0x000000ffff137224 */ /* 0x000fe200078e0016 */
[----:B------:R-:W-:Y:S06]  /*5ca0*/  BRA `(.L_x_8321) ;  /* 0x0000000000c87947 */ /* 0x000fec0003800000 */
.L_x_8342:
[----:B------:R-:W-:-:S13]  /*5cb0*/  ISETP.NE.AND P0, PT, R0, 0x1c, PT ;  /* 0x0000001c0000780c */ /* 0x000fda0003f05270 */
[----:B------:R-:W-:Y:S05]  /*5cc0*/  @!P0 BRA `(.L_x_8353) ;  /* 0x0000000000b08947 */ /* 0x000fea0003800000 */
[----:B------:R-:W-:-:S13]  /*5cd0*/  ISETP.NE.AND P0, PT, R0, 0x1d, PT ;  /* 0x0000001d0000780c */ /* 0x000fda0003f05270 */
[----:B------:R-:W-:Y:S05]  /*5ce0*/  @!P0 BRA `(.L_x_8354) ;  /* 0x0000000000948947 */ /* 0x000fea0003800000 */
[----:B------:R-:W-:-:S13]  /*5cf0*/  ISETP.NE.AND P0, PT, R0, 0x2c, PT ;  /* 0x0000002c0000780c */ /* 0x000fda0003f05270 */
[----:B------:R-:W-:Y:S05]  /*5d00*/  @!P0 BRA `(.L_x_8355) ;  /* 0x0000000000488947 */ /* 0x000fea0003800000 */
.L_x_8326:
        /* <DEDUP_REMOVED lines=16> */
.L_x_8356:
[----:B------:R-:W-:Y:S01]  /*5e10*/  IMAD.MOV.U32 R19, RZ, RZ, R22 ;  /* 0x000000ffff137224 */ /* 0x000fe200078e0016 */
[----:B------:R-:W-:Y:S06]  /*5e20*/  BRA `(.L_x_8321) ;  /* 0x0000000000687947 */ /* 0x000fec0003800000 */
.L_x_8355:
        /* <DEDUP_REMOVED lines=17> */
.L_x_8354:
[----:B------:R-:W-:Y:S02]  /*5f40*/  HADD2.F32 R4, -RZ, R4.H0_H0 ;  /* 0x20000004ff047230 */ /* 0x000fe40000004100 */
[----:B------:R-:W-:-:S04]  /*5f50*/  IMAD.MOV.U32 R19, RZ, RZ, R22 ;  /* 0x000000ffff137224 */ /* 0x000fc800078e0016 */
[----:B------:R-:W0:Y:S02]  /*5f60*/  F2I.U64.TRUNC R4, R4 ;  /* 0x0000000400047311 */ /* 0x000e24000020d800 */
[----:B0-----:R0:W-:Y:S01]  /*5f70*/  STG.E.64 desc[UR36][R2.64], R4 ;  /* 0x0000000402007986 */ /* 0x0011e2000c101b24 */
[----:B------:R-:W-:Y:S05]  /*5f80*/  BRA `(.L_x_8321) ;  /* 0x0000000000107947 */ /* 0x000fea0003800000 */
.L_x_8353:
[----:B------:R-:W-:Y:S02]  /*5f90*/  HADD2.F32 R4, -RZ, R4.H0_H0 ;  /* 0x20000004ff047230 */ /* 0x000fe40000004100 */
[----:B------:R-:W-:Y:S02]  /*5fa0*/  IMAD.MOV.U32 R19, RZ, RZ, R22 ;  /* 0x000000ffff137224 */ /* 0x000fe400078e0016 */
[----:B------:R-:W0:Y:S02]  /*5fb0*/  F2I.FTZ.U32.TRUNC.NTZ R5, R4 ;  /* 0x0000000400057305 */ /* 0x000e24000021f000 */
[----:B0-----:R0:W-:Y:S03]  /*5fc0*/  STG.E desc[UR36][R2.64], R5 ;  /* 0x0000000502007986 */ /* 0x0011e6000c101924 */
.L_x_8321:
[----:B------:R-:W-:Y:S05]  /*5fd0*/  BSYNC.RECONVERGENT B6 ;  /* 0x0000000000067941 */ /* 0x000fea0003800200 */
.L_x_8320:
        /* <DEDUP_REMOVED lines=25> */
.L_x_8362:
[----:B------:R-:W-:-:S06]  /*6170*/  HADD2.F32 R5, -RZ, R26.H0_H0 ;  /* 0x2000001aff057230 */ /* 0x000fcc0000004100 */
[----:B------:R-:W0:Y:S02]  /*6180*/  F2I.S64.TRUNC R4, R5 ;  /* 0x0000000500047311 */ /* 0x000e24000020d900 */
[----:B0-----:R3:W-:Y:S01]  /*6190*/  STG.E.U8 desc[UR36][R2.64], R4 ;  /* 0x0000000402007986 */ /* 0x0017e2000c101124 */
[----:B------:R-:W-:Y:S05]  /*61a0*/  BRA `(.L_x_8364) ;  /* 0x0000000c006c7947 */ /* 0x000fea0003800000 */
.L_x_8361:
        /* <DEDUP_REMOVED lines=10> */
.L_x_8366:
[----:B------:R-:W-:-:S04]  /*6250*/  HADD2.F32 R26, -RZ, R26.H0_H0 ;  /* 0x2000001aff1a7230 */ /* 0x000fc80000004100 */
[----:B------:R-:W0:Y:S02]  /*6260*/  F2I.FTZ.TRUNC.NTZ R5, R26 ;  /* 0x0000001a00057305 */ /* 0x000e24000021f100 */
[----:B0-----:R2:W-:Y:S01]  /*6270*/  STG.E desc[UR36][R2.64], R5 ;  /* 0x0000000502007986 */ /* 0x0015e2000c101924 */
[----:B------:R-:W-:Y:S05]  /*6280*/  BRA `(.L_x_8364) ;  /* 0x0000000c00347947 */ /* 0x000fea0003800000 */
.L_x_8365:
[----:B------:R-:W-:-:S04]  /*6290*/  HADD2.F32 R26, -RZ, R26.H0_H0 ;  /* 0x2000001aff1a7230 */ /* 0x000fc80000004100 */
[----:B------:R-:W0:Y:S02]  /*62a0*/  F2I.FTZ.TRUNC.NTZ R5, R26 ;  /* 0x0000001a00057305 */ /* 0x000e24000021f100 */
[----:B0-----:R0:W-:Y:S01]  /*62b0*/  STG.E.U16 desc[UR36][R2.64], R5 ;  /* 0x0000000502007986 */ /* 0x0011e2000c101524 */
[----:B------:R-:W-:Y:S05]  /*62c0*/  BRA `(.L_x_8364) ;  /* 0x0000000c00247947 */ /* 0x000fea0003800000 */
.L_x_8360:
        /* <DEDUP_REMOVED lines=9> */
.L_x_8368:
[----:B------:R0:W-:Y:S01]  /*6360*/  STG.E.U16 desc[UR36][R2.64], R26 ;  /* 0x0000001a02007986 */ /* 0x0001e2000c101524 */
[----:B------:R-:W-:Y:S05]  /*6370*/  BRA `(.L_x_8364) ;  /* 0x0000000800f87947 */ /* 0x000fea0003800000 */
.L_x_8367:
        /* <DEDUP_REMOVED lines=10> */
.L_x_8370:
[----:B------:R-:W-:-:S05]  /*6420*/  HADD2.F32 R0, -RZ, R26.H0_H0 ;  /* 0x2000001aff007230 */ /* 0x000fca0000004100 */
[----:B------:R-:W-:-:S04]  /*6430*/  F2FP.F16.F32.PACK_AB R0, RZ, R0 ;  /* 0x00000000ff00723e */ /* 0x000fc800000000ff */
[----:B------:R-:W-:-:S05]  /*6440*/  PRMT R0, R0, 0x5410, RZ ;  /* 0x0000541000007816 */ /* 0x000fca00000000ff */
[----:B------:R0:W-:Y:S01]  /*6450*/  STG.E desc[UR36][R2.64], R0 ;  /* 0x0000000002007986 */ /* 0x0001e2000c101924 */
[----:B------:R-:W-:Y:S05]  /*6460*/  BRA `(.L_x_8364) ;  /* 0x0000000800bc7947 */ /* 0x000fea0003800000 */
.L_x_8369:
[----:B------:R-:W-:-:S05]  /*6470*/  HADD2.F32 R4, -RZ, R26.H0_H0 ;  /* 0x2000001aff047230 */ /* 0x000fca0000004100 */
[----:B------:R-:W-:-:S06]  /*6480*/  FMUL.FTZ R4, R4, 1 ;  /* 0x3f80000004047820 */ /* 0x000fcc0000410000 */
[----:B------:R-:W0:Y:S02]  /*6490*/  F2F.F64.F32 R4, R4 ;  /* 0x0000000400047310 */ /* 0x000e240000201800 */
[----:B0-----:R0:W-:Y:S01]  /*64a0*/  STG.E.64 desc[UR36][R2.64], R4 ;  /* 0x0000000402007986 */ /* 0x0011e2000c101b24 */
[----:B------:R-:W-:Y:S05]  /*64b0*/  BRA `(.L_x_8364) ;  /* 0x0000000800a87947 */ /* 0x000fea0003800000 */
.L_x_8359:
        /* <DEDUP_REMOVED lines=14> */
.L_x_8374:
        /* <DEDUP_REMOVED lines=18> */
.L_x_8377:
[----:B------:R-:W-:-:S04]  /*66c0*/  SHF.R.U32.HI R5, RZ, 0x18, R5 ;  /* 0x00000018ff057819 */ /* 0x000fc80000011605 */
[----:B------:R-:W-:-:S07]  /*66d0*/  LOP3.LUT R0, R0, 0x80, R5, 0xf8, !PT ;  /* 0x0000008000007812 */ /* 0x000fce00078ef805 */
.L_x_8376:
[----:B------:R-:W-:Y:S05]  /*66e0*/  BSYNC.RECONVERGENT B0 ;  /* 0x0000000000007941 */ /* 0x000fea0003800200 */
.L_x_8375:
[----:B------:R0:W-:Y:S01]  /*66f0*/  STG.E.U8 desc[UR36][R2.64], R0 ;  /* 0x0000000002007986 */ /* 0x0001e2000c101124 */
[----:B------:R-:W-:Y:S05]  /*6700*/  BRA `(.L_x_8364) ;  /* 0x0000000800147947 */ /* 0x000fea0003800000 */
.L_x_8373:
        /* <DEDUP_REMOVED lines=18> */
.L_x_8380:
[----:B------:R-:W-:-:S04]  /*6830*/  SHF.R.U32.HI R5, RZ, 0x18, R5 ;  /* 0x00000018ff057819 */ /* 0x000fc80000011605 */
[----:B------:R-:W-:-:S07]  /*6840*/  LOP3.LUT R0, R0, 0x80, R5, 0xf8, !PT ;  /* 0x0000008000007812 */ /* 0x000fce00078ef805 */
.L_x_8379:
[----:B------:R-:W-:Y:S05]  /*6850*/  BSYNC.RECONVERGENT B0 ;  /* 0x0000000000007941 */ /* 0x000fea0003800200 */
.L_x_8378:
[----:B------:R0:W-:Y:S01]  /*6860*/  STG.E.U8 desc[UR36][R2.64], R0 ;  /* 0x0000000002007986 */ /* 0x0001e2000c101124 */
[----:B------:R-:W-:Y:S05]  /*6870*/  BRA `(.L_x_8364) ;  /* 0x0000000400b87947 */ /* 0x000fea0003800000 */
.L_x_8372:
        /* <DEDUP_REMOVED lines=22> */
.L_x_8382:
[----:B------:R-:W-:-:S06]  /*69e0*/  HADD2.F32 R4, -RZ, R26.H0_H0 ;  /* 0x2000001aff047230 */ /* 0x000fcc0000004100 */
[----:B------:R-:W0:Y:S02]  /*69f0*/  F2I.U64.TRUNC R4, R4 ;  /* 0x0000000400047311 */ /* 0x000e24000020d800 */
[----:B0-----:R0:W-:Y:S01]  /*6a00*/  STG.E.64 desc[UR36][R2.64], R4 ;  /* 0x0000000402007986 */ /* 0x0011e2000c101b24 */
[----:B------:R-:W-:Y:S05]  /*6a10*/  BRA `(.L_x_8364) ;  /* 0x0000000400507947 */ /* 0x000fea0003800000 */
.L_x_8381:
[----:B------:R-:W-:-:S04]  /*6a20*/  HADD2.F32 R26, -RZ, R26.H0_H0 ;  /* 0x2000001aff1a7230 */ /* 0x000fc80000004100 */
[----:B------:R-:W0:Y:S02]  /*6a30*/  F2I.FTZ.U32.TRUNC.NTZ R5, R26 ;  /* 0x0000001a00057305 */ /* 0x000e24000021f000 */
[----:B0-----:R0:W-:Y:S01]  /*6a40*/  STG.E desc[UR36][R2.64], R5 ;  /* 0x0000000502007986 */ /* 0x0011e2000c101924 */
[----:B------:R-:W-:Y:S05]  /*6a50*/  BRA `(.L_x_8364) ;  /* 0x0000000400407947 */ /* 0x000fea0003800000 */
.L_x_8371:
        /* <DEDUP_REMOVED lines=11> */
.L_x_8384:
[----:B------:R-:W-:Y:S01]  /*6b10*/  HADD2.F32 R26, -RZ, R26.H0_H0 ;  /* 0x2000001aff1a7230 */ /* 0x000fe20000004100 */
[----:B------:R-:W-:-:S04]  /*6b20*/  CS2R R6, SRZ ;  /* 0x0000000000067805 */ /* 0x000fc8000001ff00 */
[----:B------:R-:W-:-:S06]  /*6b30*/  FMUL.FTZ R4, R26, 1 ;  /* 0x3f8000001a047820 */ /* 0x000fcc0000410000 */
[----:B------:R-:W0:Y:S02]  /*6b40*/  F2F.F64.F32 R4, R4 ;  /* 0x0000000400047310 */ /* 0x000e240000201800 */
[----:B0-----:R0:W-:Y:S01]  /*6b50*/  STG.E.128 desc[UR36][R2.64], R4 ;  /* 0x0000000402007986 */ /* 0x0011e2000c101d24 */
[----:B------:R-:W-:Y:S05]  /*6b60*/  BRA `(.L_x_8364) ;  /* 0x0000000000fc7947 */ /* 0x000fea0003800000 */
.L_x_8383:
[----:B------:R-:W-:-:S13]  /*6b70*/  ISETP.NE.AND P0, PT, R0, 0xf, PT ;  /* 0x0000000f0000780c */ /* 0x000fda0003f05270 */
[----:B------:R-:W-:Y:S05]  /*6b80*/  @!P0 BRA `(.L_x_8385) ;  /* 0x0000000000e88947 */ /* 0x000fea0003800000 */
[----:B------:R-:W-:-:S13]  /*6b90*/  ISETP.NE.AND P0, PT, R0, 0x17, PT ;  /* 0x000000170000780c */ /* 0x000fda0003f05270 */
[----:B------:R-:W-:Y:S05]  /*6ba0*/  @!P0 BRA `(.L_x_8386) ;  /* 0x0000000000908947 */ /* 0x000fea0003800000 */
[----:B------:R-:W-:-:S13]  /*6bb0*/  ISETP.NE.AND P0, PT, R0, 0x18, PT ;  /* 0x000000180000780c */ /* 0x000fda0003f05270 */
[----:B------:R-:W-:Y:S05]  /*6bc0*/  @!P0 BRA `(.L_x_8387) ;  /* 0x0000000000448947 */ /* 0x000fea0003800000 */
.L_x_8363:
        /* <DEDUP_REMOVED lines=16> */
.L_x_8388:
[----:B------:R-:W-:Y:S05]  /*6cd0*/  BRA `(.L_x_8364) ;  /* 0x0000000000a07947 */ /* 0x000fea0003800000 */
.L_x_8387:
        /* <DEDUP_REMOVED lines=13> */
.L_x_8390:
[----:B------:R-:W-:Y:S05]  /*6db0*/  BSYNC.RECONVERGENT B0 ;  /* 0x0000000000007941 */ /* 0x000fea0003800200 */
.L_x_8389:
[----:B------:R-:W-:-:S05]  /*6dc0*/  LOP3.LUT R5, R0, 0x80, R5, 0xf8, !PT ;  /* 0x0000008000057812 */ /* 0x000fca00078ef805 */
[----:B------:R0:W-:Y:S01]  /*6dd0*/  STG.E.U8 desc[UR36][R2.64], R5 ;  /* 0x0000000502007986 */ /* 0x0001e2000c101124 */
[----:B------:R-:W-:Y:S05]  /*6de0*/  BRA `(.L_x_8364) ;  /* 0x00000000005c7947 */ /* 0x000fea0003800000 */
.L_x_8386:
        /* <DEDUP_REMOVED lines=12> */
.L_x_8392:
[----:B------:R-:W-:Y:S01]  /*6eb0*/  IMAD.MOV.U32 R0, RZ, RZ, 0x7f ;  /* 0x0000007fff007424 */ /* 0x000fe200078e00ff */
[----:B------:R-:W-:-:S04]  /*6ec0*/  ISETP.GT.U32.AND P0, PT, R4, 0x7f800000, PT ;  /* 0x7f8000000400780c */ /* 0x000fc80003f04070 */
[----:B------:R-:W-:-:S09]  /*6ed0*/  SEL R0, R0, 0x7c, P0 ;  /* 0x0000007c00007807 */ /* 0x000fd20000000000 */
.L_x_8393:
[----:B------:R-:W-:Y:S05]  /*6ee0*/  BSYNC.RECONVERGENT B0 ;  /* 0x0000000000007941 */ /* 0x000fea0003800200 */
.L_x_8391:
[----:B------:R-:W-:-:S04]  /*6ef0*/  SHF.R.U32.HI R5, RZ, 0x18, R5 ;  /* 0x00000018ff057819 */ /* 0x000fc80000011605 */
[----:B------:R-:W-:-:S05]  /*6f00*/  LOP3.LUT R5, R0, 0x80, R5, 0xf8, !PT ;  /* 0x0000008000057812 */ /* 0x000fca00078ef805 */
[----:B------:R0:W-:Y:S01]  /*6f10*/  STG.E.U8 desc[UR36][R2.64], R5 ;  /* 0x0000000502007986 */ /* 0x0001e2000c101124 */
[----:B------:R-:W-:Y:S05]  /*6f20*/  BRA `(.L_x_8364) ;  /* 0x00000000000c7947 */ /* 0x000fea0003800000 */
.L_x_8385:
[----:B------:R-:W-:-:S05]  /*6f30*/  HADD2.F32 R0, -RZ, R26.H0_H0 ;  /* 0x2000001aff007230 */ /* 0x000fca0000004100 */
[----:B------:R-:W-:-:S05]  /*6f40*/  F2FP.BF16.F32.PACK_AB R0, RZ, R0 ;  /* 0x00000000ff00723e */ /* 0x000fca00000010ff */
[----:B------:R0:W-:Y:S02]  /*6f50*/  STG.E.U16 desc[UR36][R2.64], R0 ;  /* 0x0000000002007986 */ /* 0x0001e4000c101524 */
.L_x_8364:
        /* <DEDUP_REMOVED lines=25> */
.L_x_8397:
[----:B------:R-:W-:-:S06]  /*70f0*/  HADD2.F32 R5, -RZ, R24.H0_H0 ;  /* 0x20000018ff057230 */ /* 0x000fcc0000004100 */
[----:B------:R-:W0:Y:S02]  /*7100*/  F2I.S64.TRUNC R4, R5 ;  /* 0x0000000500047311 */ /* 0x000e24000020d900 */
[----:B0-----:R0:W-:Y:S01]  /*7110*/  STG.E.U8 desc[UR36][R2.64], R4 ;  /* 0x0000000402007986 */ /* 0x0011e2000c101124 */
[----:B------:R-:W-:Y:S05]  /*7120*/  BRA `(.L_x_8399) ;  /* 0x0000000c006c7947 */ /* 0x000fea0003800000 */
.L_x_8396:
        /* <DEDUP_REMOVED lines=10> */
.L_x_8401:
[----:B------:R-:W-:-:S04]  /*71d0*/  HADD2.F32 R24, -RZ, R24.H0_H0 ;  /* 0x20000018ff187230 */ /* 0x000fc80000004100 */
[----:B------:R-:W0:Y:S02]  /*71e0*/  F2I.FTZ.TRUNC.NTZ R5, R24 ;  /* 0x0000001800057305 */ /* 0x000e24000021f100 */
[----:B0-----:R0:W-:Y:S01]  /*71f0*/  STG.E desc[UR36][R2.64], R5 ;  /* 0x0000000502007986 */ /* 0x0011e2000c101924 */
[----:B------:R-:W-:Y:S05]  /*7200*/  BRA `(.L_x_8399) ;  /* 0x0000000c00347947 */ /* 0x000fea0003800000 */
.L_x_8400:
[----:B------:R-:W-:-:S04]  /*7210*/  HADD2.F32 R24, -RZ, R24.H0_H0 ;  /* 0x20000018ff187230 */ /* 0x000fc80000004100 */
[----:B------:R-:W0:Y:S02]  /*7220*/  F2I.FTZ.TRUNC.NTZ R5, R24 ;  /* 0x0000001800057305 */ /* 0x000e24000021f100 */
[----:B0-----:R0:W-:Y:S01]  /*7230*/  STG.E.U16 desc[UR36][R2.64], R5 ;  /* 0x0000000502007986 */ /* 0x0011e2000c101524 */
[----:B------:R-:W-:Y:S05]  /*7240*/  BRA `(.L_x_8399) ;  /* 0x0000000c00247947 */ /* 0x000fea0003800000 */
.L_x_8395:
        /* <DEDUP_REMOVED lines=9> */
.L_x_8403:
[----:B------:R0:W-:Y:S01]  /*72e0*/  STG.E.U16 desc[UR36][R2.64], R24 ;  /* 0x0000001802007986 */ /* 0x0001e2000c101524 */
[----:B------:R-:W-:Y:S05]  /*72f0*/  BRA `(.L_x_8399) ;  /* 0x0000000800f87947 */ /* 0x000fea0003800000 */
.L_x_8402:
        /* <DEDUP_REMOVED lines=10> */
.L_x_8405:
[----:B------:R-:W-:-:S05]  /*73a0*/  HADD2.F32 R0, -RZ, R24.H0_H0 ;  /* 0x20000018ff007230 */ /* 0x000fca0000004100 */
[----:B------:R-:W-:-:S04]  /*73b0*/  F2FP.F16.F32.PACK_AB R0, RZ, R0 ;  /* 0x00000000ff00723e */ /* 0x000fc800000000ff */
[----:B------:R-:W-:-:S05]  /*73c0*/  PRMT R0, R0, 0x5410, RZ ;  /* 0x0000541000007816 */ /* 0x000fca00000000ff */
[----:B------:R0:W-:Y:S01]  /*73d0*/  STG.E desc[UR36][R2.64], R0 ;  /* 0x0000000002007986 */ /* 0x0001e2000c101924 */
[----:B------:R-:W-:Y:S05]  /*73e0*/  BRA `(.L_x_8399) ;  /* 0x0000000800bc7947 */ /* 0x000fea0003800000 */
.L_x_8404:
[----:B------:R-:W-:-:S05]  /*73f0*/  HADD2.F32 R4, -RZ, R24.H0_H0 ;  /* 0x20000018ff047230 */ /* 0x000fca0000004100 */
[----:B------:R-:W-:-:S06]  /*7400*/  FMUL.FTZ R4, R4, 1 ;  /* 0x3f80000004047820 */ /* 0x000fcc0000410000 */
[----:B------:R-:W0:Y:S02]  /*7410*/  F2F.F64.F32 R4, R4 ;  /* 0x0000000400047310 */ /* 0x000e240000201800 */
[----:B0-----:R0:W-:Y:S01]  /*7420*/  STG.E.64 desc[UR36][R2.64], R4 ;  /* 0x0000000402007986 */ /* 0x0011e2000c101b24 */
[----:B------:R-:W-:Y:S05]  /*7430*/  BRA `(.L_x_8399) ;  /* 0x0000000800a87947 */ /* 0x000fea0003800000 */
.L_x_8394:
        /* <DEDUP_REMOVED lines=14> */
.L_x_8409:
        /* <DEDUP_REMOVED lines=18> */
.L_x_8412:
[----:B------:R-:W-:-:S04]  /*7640*/  SHF.R.U32.HI R5, RZ, 0x18, R5 ;  /* 0x00000018ff057819 */ /* 0x000fc80000011605 */
[----:B------:R-:W-:-:S07]  /*7650*/  LOP3.LUT R0, R0, 0x80, R5, 0xf8, !PT ;  /* 0x0000008000007812 */ /* 0x000fce00078ef805 */
.L_x_8411:
[----:B------:R-:W-:Y:S05]  /*7660*/  BSYNC.RECONVERGENT B0 ;  /* 0x0000000000007941 */ /* 0x000fea0003800200 */
.L_x_8410:
[----:B------:R4:W-:Y:S01]  /*7670*/  STG.E.U8 desc[UR36][R2.64], R0 ;  /* 0x0000000002007986 */ /* 0x0009e2000c101124 */
[----:B------:R-:W-:Y:S05]  /*7680*/  BRA `(.L_x_8399) ;  /* 0x0000000800147947 */ /* 0x000fea0003800000 */
.L_x_8408:
        /* <DEDUP_REMOVED lines=18> */
.L_x_8415:
[----:B------:R-:W-:-:S04]  /*77b0*/  SHF.R.U32.HI R5, RZ, 0x18, R5 ;  /* 0x00000018ff057819 */ /* 0x000fc80000011605 */
[----:B------:R-:W-:-:S07]  /*77c0*/  LOP3.LUT R0, R0, 0x80, R5, 0xf8, !PT ;  /* 0x0000008000007812 */ /* 0x000fce00078ef805 */
.L_x_8414:
[----:B------:R-:W-:Y:S05]  /*77d0*/  BSYNC.RECONVERGENT B0 ;  /* 0x0000000000007941 */ /* 0x000fea0003800200 */
.L_x_8413:
[----:B------:R3:W-:Y:S01]  /*77e0*/  STG.E.U8 desc[UR36][R2.64], R0 ;  /* 0x0000000002007986 */ /* 0x0007e2000c101124 */
[----:B------:R-:W-:Y:S05]  /*77f0*/  BRA `(.L_x_8399) ;  /* 0x0000000400b87947 */ /* 0x000fea0003800000 */
.L_x_8407:
        /* <DEDUP_REMOVED lines=22> */
.L_x_8417:
[----:B------:R-:W-:-:S06]  /*7960*/  HADD2.F32 R4, -RZ, R24.H0_H0 ;  /* 0x20000018ff047230 */ /* 0x000fcc0000004100 */
[----:B------:R-:W0:Y:S02]  /*7970*/  F2I.U64.TRUNC R4, R4 ;  /* 0x0000000400047311 */ /* 0x000e24000020d800 */
[----:B0-----:R0:W-:Y:S01]  /*7980*/  STG.E.64 desc[UR36][R2.64], R4 ;  /* 0x0000000402007986 */ /* 0x0011e2000c101b24 */
[----:B------:R-:W-:Y:S05]  /*7990*/  BRA `(.L_x_8399) ;  /* 0x0000000400507947 */ /* 0x000fea0003800000 */
.L_x_8416:
[----:B------:R-:W-:-:S04]  /*79a0*/  HADD2.F32 R24, -RZ, R24.H0_H0 ;  /* 0x20000018ff187230 */ /* 0x000fc80000004100 */
[----:B------:R-:W0:Y:S02]  /*79b0*/  F2I.FTZ.U32.TRUNC.NTZ R5, R24 ;  /* 0x0000001800057305 */ /* 0x000e24000021f000 */
[----:B0-----:R2:W-:Y:S01]  /*79c0*/  STG.E desc[UR36][R2.64], R5 ;  /* 0x0000000502007986 */ /* 0x0015e2000c101924 */
[----:B------:R-:W-:Y:S05]  /*79d0*/  BRA `(.L_x_8399) ;  /* 0x0000000400407947 */ /* 0x000fea0003800000 */
.L_x_8406:
        /* <DEDUP_REMOVED lines=11> */
.L_x_8419:
[----:B------:R-:W-:Y:S01]  /*7a90*/  HADD2.F32 R24, -RZ, R24.H0_H0 ;  /* 0x20000018ff187230 */ /* 0x000fe20000004100 */
[----:B------:R-:W-:-:S04]  /*7aa0*/  CS2R R6, SRZ ;  /* 0x0000000000067805 */ /* 0x000fc8000001ff00 */
[----:B------:R-:W-:-:S06]  /*7ab0*/  FMUL.FTZ R4, R24, 1 ;  /* 0x3f80000018047820 */ /* 0x000fcc0000410000 */
[----:B------:R-:W0:Y:S02]  /*7ac0*/  F2F.F64.F32 R4, R4 ;  /* 0x0000000400047310 */ /* 0x000e240000201800 */
[----:B0-----:R0:W-:Y:S01]  /*7ad0*/  STG.E.128 desc[UR36][R2.64], R4 ;  /* 0x0000000402007986 */ /* 0x0011e2000c101d24 */
[----:B------:R-:W-:Y:S05]  /*7ae0*/  BRA `(.L_x_8399) ;  /* 0x0000000000fc7947 */ /* 0x000fea0003800000 */
.L_x_8418:
[----:B------:R-:W-:-:S13]  /*7af0*/  ISETP.NE.AND P0, PT, R0, 0xf, PT ;  /* 0x0000000f0000780c */ /* 0x000fda0003f05270 */
[----:B------:R-:W-:Y:S05]  /*7b00*/  @!P0 BRA `(.L_x_8420) ;  /* 0x0000000000e88947 */ /* 0x000fea0003800000 */
[----:B------:R-:W-:-:S13]  /*7b10*/  ISETP.NE.AND P0, PT, R0, 0x17, PT ;  /* 0x000000170000780c */ /* 0x000fda0003f05270 */
[----:B------:R-:W-:Y:S05]  /*7b20*/  @!P0 BRA `(.L_x_8421) ;  /* 0x0000000000908947 */ /* 0x000fea0003800000 */
[----:B------:R-:W-:-:S13]  /*7b30*/  ISETP.NE.AND P0, PT, R0, 0x18, PT ;  /* 0x000000180000780c */ /* 0x000fda0003f05270 */
[----:B------:R-:W-:Y:S05]  /*7b40*/  @!P0 BRA `(.L_x_8422) ;  /* 0x0000000000448947 */ /* 0x000fea0003800000 */
.L_x_8398:
        /* <DEDUP_REMOVED lines=16> */
.L_x_8423:
[----:B------:R-:W-:Y:S05]  /*7c50*/  BRA `(.L_x_8399) ;  /* 0x0000000000a07947 */ /* 0x000fea0003800000 */
.L_x_8422:
        /* <DEDUP_REMOVED lines=13> */
.L_x_8425:
[----:B------:R-:W-:Y:S05]  /*7d30*/  BSYNC.RECONVERGENT B0 ;  /* 0x0000000000007941 */ /* 0x000fea0003800200 */
.L_x_8424:
[----:B------:R-:W-:-:S05]  /*7d40*/  LOP3.LUT R5, R0, 0x80, R5, 0xf8, !PT ;  /* 0x0000008000057812 */ /* 0x000fca00078ef805 */
[----:B------:R0:W-:Y:S01]  /*7d50*/  STG.E.U8 desc[UR36][R2.64], R5 ;  /* 0x0000000502007986 */ /* 0x0001e2000c101124 */
[----:B------:R-:W-:Y:S05]  /*7d60*/  BRA `(.L_x_8399) ;  /* 0x00000000005c7947 */ /* 0x000fea0003800000 */
.L_x_8421:
        /* <DEDUP_REMOVED lines=12> */
.L_x_8427:
[----:B------:R-:W-:Y:S01]  /*7e30*/  IMAD.MOV.U32 R0, RZ, RZ, 0x7f ;  /* 0x0000007fff007424 */ /* 0x000fe200078e00ff */
[----:B------:R-:W-:-:S04]  /*7e40*/  ISETP.GT.U32.AND P0, PT, R4, 0x7f800000, PT ;  /* 0x7f8000000400780c */ /* 0x000fc80003f04070 */
[----:B------:R-:W-:-:S09]  /*7e50*/  SEL R0, R0, 0x7c, P0 ;  /* 0x0000007c00007807 */ /* 0x000fd20000000000 */
.L_x_8428:
[----:B------:R-:W-:Y:S05]  /*7e60*/  BSYNC.RECONVERGENT B0 ;  /* 0x0000000000007941 */ /* 0x000fea0003800200 */
.L_x_8426:
[----:B------:R-:W-:-:S04]  /*7e70*/  SHF.R.U32.HI R5, RZ, 0x18, R5 ;  /* 0x00000018ff057819 */ /* 0x000fc80000011605 */
[----:B------:R-:W-:-:S05]  /*7e80*/  LOP3.LUT R5, R0, 0x80, R5, 0xf8, !PT ;  /* 0x0000008000057812 */ /* 0x000fca00078ef805 */
[----:B------:R0:W-:Y:S01]  /*7e90*/  STG.E.U8 desc[UR36][R2.64], R5 ;  /* 0x0000000502007986 */ /* 0x0001e2000c101124 */
[----:B------:R-:W-:Y:S05]  /*7ea0*/  BRA `(.L_x_8399) ;  /* 0x00000000000c7947 */ /* 0x000fea0003800000 */
.L_x_8420:
[----:B------:R-:W-:-:S05]  /*7eb0*/  HADD2.F32 R0, -RZ, R24.H0_H0 ;  /* 0x20000018ff007230 */ /* 0x000fca0000004100 */
[----:B------:R-:W-:-:S05]  /*7ec0*/  F2FP.BF16.F32.PACK_AB R0, RZ, R0 ;  /* 0x00000000ff00723e */ /* 0x000fca00000010ff */
[----:B------:R0:W-:Y:S02]  /*7ed0*/  STG.E.U16 desc[UR36][R2.64], R0 ;  /* 0x0000000002007986 */ /* 0x0001e4000c101524 */
.L_x_8399:
[----:B------:R-:W-:-:S07]  /*7ee0*/  VIADD R19, R19, 0x80 ;  /* 0x0000008013137836 */ /* 0x000fce0000000000 */
.L_x_8358:
[----:B------:R-:W-:Y:S05]  /*7ef0*/  BSYNC.RECONVERGENT B6 ;  /* 0x0000000000067941 */ /* 0x000fea0003800200 */
.L_x_8357:
[----:B------:R-:W-:-:S13]  /*7f00*/  ISETP.GE.AND P0, PT, R19, R17, PT ;  /* 0x000000111300720c */ /* 0x000fda0003f06270 */
[----:B------:R-:W-:Y:S05]  /*7f10*/  @P0 EXIT ;  /* 0x000000000000094d */ /* 0x000fea0003800000 */
[----:B01234-:R-:W0:Y:S01]  /*7f20*/  LDC.64 R2, c[0x0][0x388] ;  /* 0x0000e200ff027b82 */ /* 0x01fe220000000a00 */
[----:B------:R-:W1:Y:S01]  /*7f30*/  LDCU UR4, c[0x0][0x3a8] ;  /* 0x00007500ff0477ac */ /* 0x000e620008000800 */
[----:B-----5:R-:W-:Y:S01]  /*7f40*/  PRMT R0, R16, 0x9910, RZ ;  /* 0x0000991010007816 */ /* 0x020fe200000000ff */
        /* <DEDUP_REMOVED lines=18> */
.L_x_8432:
[----:B------:R-:W-:-:S06]  /*8070*/  HADD2.F32 R5, -RZ, R23.H0_H0 ;  /* 0x20000017ff057230 */ /* 0x000fcc0000004100 */
[----:B------:R-:W0:Y:S02]  /*8080*/  F2I.S64.TRUNC R4, R5 ;  /* 0x0000000500047311 */ /* 0x000e24000020d900 */
[----:B0-----:R-:W-:Y:S01]  /*8090*/  STG.E.U8 desc[UR36][R2.64], R4 ;  /* 0x0000000402007986 */ /* 0x001fe2000c101124 */
[----:B------:R-:W-:Y:S05]  /*80a0*/  EXIT ;  /* 0x000000000000794d */ /* 0x000fea0003800000 */
.L_x_8431:
        /* <DEDUP_REMOVED lines=10> */
.L_x_8435:
[----:B------:R-:W-:-:S06]  /*8150*/  HADD2.F32 R23, -RZ, R23.H0_H0 ;  /* 0x20000017ff177230 */ /* 0x000fcc0000004100 */
[----:B------:R-:W0:Y:S02]  /*8160*/  F2I.FTZ.TRUNC.NTZ R23, R23 ;  /* 0x0000001700177305 */ /* 0x000e24000021f100 */
[----:B0-----:R-:W-:Y:S01]  /*8170*/  STG.E desc[UR36][R2.64], R23 ;  /* 0x0000001702007986 */ /* 0x001fe2000c101924 */
[----:B------:R-:W-:Y:S05]  /*8180*/  EXIT ;  /* 0x000000000000794d */ /* 0x000fea0003800000 */
.L_x_8434:
[----:B------:R-:W-:-:S06]  /*8190*/  HADD2.F32 R23, -RZ, R23.H0_H0 ;  /* 0x20000017ff177230 */ /* 0x000fcc0000004100 */
[----:B------:R-:W0:Y:S02]  /*81a0*/  F2I.FTZ.TRUNC.NTZ R23, R23 ;  /* 0x0000001700177305 */ /* 0x000e24000021f100 */
[----:B0-----:R-:W-:Y:S01]  /*81b0*/  STG.E.U16 desc[UR36][R2.64], R23 ;  /* 0x0000001702007986 */ /* 0x001fe2000c101524 */
[----:B------:R-:W-:Y:S05]  /*81c0*/  EXIT ;  /* 0x000000000000794d */ /* 0x000fea0003800000 */
.L_x_8430:
        /* <DEDUP_REMOVED lines=9> */
.L_x_8437:
[----:B------:R-:W-:Y:S01]  /*8260*/  STG.E.U16 desc[UR36][R2.64], R23 ;  /* 0x0000001702007986 */ /* 0x000fe2000c101524 */
[----:B------:R-:W-:Y:S05]  /*8270*/  EXIT ;  /* 0x000000000000794d */ /* 0x000fea0003800000 */
.L_x_8436:
        /* <DEDUP_REMOVED lines=10> */
.L_x_8439:
[----:B------:R-:W-:-:S05]  /*8320*/  HADD2.F32 R0, -RZ, R23.H0_H0 ;  /* 0x20000017ff007230 */ /* 0x000fca0000004100 */
[----:B------:R-:W-:-:S04]  /*8330*/  F2FP.F16.F32.PACK_AB R0, RZ, R0 ;  /* 0x00000000ff00723e */ /* 0x000fc800000000ff */
[----:B------:R-:W-:-:S05]  /*8340*/  PRMT R0, R0, 0x5410, RZ ;  /* 0x0000541000007816 */ /* 0x000fca00000000ff */
[----:B------:R-:W-:Y:S01]  /*8350*/  STG.E desc[UR36][R2.64], R0 ;  /* 0x0000000002007986 */ /* 0x000fe2000c101924 */
[----:B------:R-:W-:Y:S05]  /*8360*/  EXIT ;  /* 0x000000000000794d */ /* 0x000fea0003800000 */
.L_x_8438:
[----:B------:R-:W-:-:S05]  /*8370*/  HADD2.F32 R4, -RZ, R23.H0_H0 ;  /* 0x20000017ff047230 */ /* 0x000fca0000004100 */
[----:B------:R-:W-:-:S06]  /*8380*/  FMUL.FTZ R4, R4, 1 ;  /* 0x3f80000004047820 */ /* 0x000fcc0000410000 */
[----:B------:R-:W0:Y:S02]  /*8390*/  F2F.F64.F32 R4, R4 ;  /* 0x0000000400047310 */ /* 0x000e240000201800 */
[----:B0-----:R-:W-:Y:S01]  /*83a0*/  STG.E.64 desc[UR36][R2.64], R4 ;  /* 0x0000000402007986 */ /* 0x001fe2000c101b24 */
[----:B------:R-:W-:Y:S05]  /*83b0*/  EXIT ;  /* 0x000000000000794d */ /* 0x000fea0003800000 */
.L_x_8429:
        /* <DEDUP_REMOVED lines=14> */
.L_x_8443:
        /* <DEDUP_REMOVED lines=18> */
.L_x_8446:
[----:B------:R-:W-:-:S04]  /*85c0*/  SHF.R.U32.HI R5, RZ, 0x18, R5 ;  /* 0x00000018ff057819 */ /* 0x000fc80000011605 */
[----:B------:R-:W-:-:S07]  /*85d0*/  LOP3.LUT R0, R0, 0x80, R5, 0xf8, !PT ;  /* 0x0000008000007812 */ /* 0x000fce00078ef805 */
.L_x_8445:
[----:B------:R-:W-:Y:S05]  /*85e0*/  BSYNC.RECONVERGENT B0 ;  /* 0x0000000000007941 */ /* 0x000fea0003800200 */
.L_x_8444:
[----:B------:R-:W-:Y:S01]  /*85f0*/  STG.E.U8 desc[UR36][R2.64], R0 ;  /* 0x0000000002007986 */ /* 0x000fe2000c101124 */
[----:B------:R-:W-:Y:S05]  /*8600*/  EXIT ;  /* 0x000000000000794d */ /* 0x000fea0003800000 */
.L_x_8442:
        /* <DEDUP_REMOVED lines=18> */
.L_x_8449:
[----:B------:R-:W-:-:S04]  /*8730*/  SHF.R.U32.HI R5, RZ, 0x18, R5 ;  /* 0x00000018ff057819 */ /* 0x000fc80000011605 */
[----:B------:R-:W-:-:S07]  /*8740*/  LOP3.LUT R0, R0, 0x80, R5, 0xf8, !PT ;  /* 0x0000008000007812 */ /* 0x000fce00078ef805 */
.L_x_8448:
[----:B------:R-:W-:Y:S05]  /*8750*/  BSYNC.RECONVERGENT B0 ;  /* 0x0000000000007941 */ /* 0x000fea0003800200 */
.L_x_8447:
[----:B------:R-:W-:Y:S01]  /*8760*/  STG.E.U8 desc[UR36][R2.64], R0 ;  /* 0x0000000002007986 */ /* 0x000fe2000c101124 */
[----:B------:R-:W-:Y:S05]  /*8770*/  EXIT ;  /* 0x000000000000794d */ /* 0x000fea0003800000 */
.L_x_8441:
        /* <DEDUP_REMOVED lines=22> */
.L_x_8451:
[----:B------:R-:W-:-:S06]  /*88e0*/  HADD2.F32 R4, -RZ, R23.H0_H0 ;  /* 0x20000017ff047230 */ /* 0x000fcc0000004100 */
[----:B------:R-:W0:Y:S02]  /*88f0*/  F2I.U64.TRUNC R4, R4 ;  /* 0x0000000400047311 */ /* 0x000e24000020d800 */
[----:B0-----:R-:W-:Y:S01]  /*8900*/  STG.E.64 desc[UR36][R2.64], R4 ;  /* 0x0000000402007986 */ /* 0x001fe2000c101b24 */
[----:B------:R-:W-:Y:S05]  /*8910*/  EXIT ;  /* 0x000000000000794d */ /* 0x000fea0003800000 */
.L_x_8450:
[----:B------:R-:W-:-:S06]  /*8920*/  HADD2.F32 R23, -RZ, R23.H0_H0 ;  /* 0x20000017ff177230 */ /* 0x000fcc0000004100 */
[----:B------:R-:W0:Y:S02]  /*8930*/  F2I.FTZ.U32.TRUNC.NTZ R23, R23 ;  /* 0x0000001700177305 */ /* 0x000e24000021f000 */
[----:B0-----:R-:W-:Y:S01]  /*8940*/  STG.E desc[UR36][R2.64], R23 ;  /* 0x0000001702007986 */ /* 0x001fe2000c101924 */
[----:B------:R-:W-:Y:S05]  /*8950*/  EXIT ;  /* 0x000000000000794d */ /* 0x000fea0003800000 */
.L_x_8440:
        /* <DEDUP_REMOVED lines=11> */
.L_x_8453:
[----:B------:R-:W-:Y:S01]  /*8a10*/  HADD2.F32 R23, -RZ, R23.H0_H0 ;  /* 0x20000017ff177230 */ /* 0x000fe20000004100 */
[----:B------:R-:W-:-:S04]  /*8a20*/  CS2R R6, SRZ ;  /* 0x0000000000067805 */ /* 0x000fc8000001ff00 */
[----:B------:R-:W-:-:S06]  /*8a30*/  FMUL.FTZ R4, R23, 1 ;  /* 0x3f80000017047820 */ /* 0x000fcc0000410000 */
[----:B------:R-:W0:Y:S02]  /*8a40*/  F2F.F64.F32 R4, R4 ;  /* 0x0000000400047310 */ /* 0x000e240000201800 */
[----:B0-----:R-:W-:Y:S01]  /*8a50*/  STG.E.128 desc[UR36][R2.64], R4 ;  /* 0x0000000402007986 */ /* 0x001fe2000c101d24 */
[----:B------:R-:W-:Y:S05]  /*8a60*/  EXIT ;  /* 0x000000000000794d */ /* 0x000fea0003800000 */
.L_x_8452:
[----:B------:R-:W-:-:S13]  /*8a70*/  ISETP.NE.AND P0, PT, R0, 0xf, PT ;  /* 0x0000000f0000780c */ /* 0x000fda0003f05270 */
[----:B------:R-:W-:Y:S05]  /*8a80*/  @!P0 BRA `(.L_x_8454) ;  /* 0x0000000000e88947 */ /* 0x000fea0003800000 */
[----:B------:R-:W-:-:S13]  /*8a90*/  ISETP.NE.AND P0, PT, R0, 0x17, PT ;  /* 0x000000170000780c */ /* 0x000fda0003f05270 */
[----:B------:R-:W-:Y:S05]  /*8aa0*/  @!P0 BRA `(.L_x_8455) ;  /* 0x0000000000908947 */ /* 0x000fea0003800000 */
[----:B------:R-:W-:-:S13]  /*8ab0*/  ISETP.NE.AND P0, PT, R0, 0x18, PT ;  /* 0x000000180000780c */ /* 0x000fda0003f05270 */
[----:B------:R-:W-:Y:S05]  /*8ac0*/  @!P0 BRA `(.L_x_8456) ;  /* 0x0000000000448947 */ /* 0x000fea0003800000 */
.L_x_8433:
        /* <DEDUP_REMOVED lines=16> */
.L_x_8457:
[----:B------:R-:W-:Y:S05]  /*8bd0*/  EXIT ;  /* 0x000000000000794d */ /* 0x000fea0003800000 */
.L_x_8456:
        /* <DEDUP_REMOVED lines=13> */
.L_x_8459:
[----:B------:R-:W-:Y:S05]  /*8cb0*/  BSYNC.RECONVERGENT B0 ;  /* 0x0000000000007941 */ /* 0x000fea0003800200 */
.L_x_8458:
[----:B------:R-:W-:-:S05]  /*8cc0*/  LOP3.LUT R5, R0, 0x80, R5, 0xf8, !PT ;  /* 0x0000008000057812 */ /* 0x000fca00078ef805 */
[----:B------:R-:W-:Y:S01]  /*8cd0*/  STG.E.U8 desc[UR36][R2.64], R5 ;  /* 0x0000000502007986 */ /* 0x000fe2000c101124 */
[----:B------:R-:W-:Y:S05]  /*8ce0*/  EXIT ;  /* 0x000000000000794d */ /* 0x000fea0003800000 */
.L_x_8455:
        /* <DEDUP_REMOVED lines=12> */
.L_x_8461:
[----:B------:R-:W-:Y:S01]  /*8db0*/  IMAD.MOV.U32 R0, RZ, RZ, 0x7f ;  /* 0x0000007fff007424 */ /* 0x000fe200078e00ff */
[----:B------:R-:W-:-:S04]  /*8dc0*/  ISETP.GT.U32.AND P0, PT, R4, 0x7f800000, PT ;  /* 0x7f8000000400780c */ /* 0x000fc80003f04070 */
[----:B------:R-:W-:-:S09]  /*8dd0*/  SEL R0, R0, 0x7c, P0 ;  /* 0x0000007c00007807 */ /* 0x000fd20000000000 */
.L_x_8462:
[----:B------:R-:W-:Y:S05]  /*8de0*/  BSYNC.RECONVERGENT B0 ;  /* 0x0000000000007941 */ /* 0x000fea0003800200 */
.L_x_8460:
[----:B------:R-:W-:-:S04]  /*8df0*/  SHF.R.U32.HI R5, RZ, 0x18, R5 ;  /* 0x00000018ff057819 */ /* 0x000fc80000011605 */
[----:B------:R-:W-:-:S05]  /*8e00*/  LOP3.LUT R5, R0, 0x80, R5, 0xf8, !PT ;  /* 0x0000008000057812 */ /* 0x000fca00078ef805 */
[----:B------:R-:W-:Y:S01]  /*8e10*/  STG.E.U8 desc[UR36][R2.64], R5 ;  /* 0x0000000502007986 */ /* 0x000fe2000c101124 */
[----:B------:R-:W-:Y:S05]  /*8e20*/  EXIT ;  /* 0x000000000000794d */ /* 0x000fea0003800000 */
.L_x_8454:
[----:B------:R-:W-:-:S05]  /*8e30*/  HADD2.F32 R0, -RZ, R23.H0_H0 ;  /* 0x20000017ff007230 */ /* 0x000fca0000004100 */
[----:B------:R-:W-:-:S05]  /*8e40*/  F2FP.BF16.F32.PACK_AB R0, RZ, R0 ;  /* 0x00000000ff00723e */ /* 0x000fca00000010ff */
[----:B------:R-:W-:Y:S01]  /*8e50*/  STG.E.U16 desc[UR36][R2.64], R0 ;  /* 0x0000000002007986 */ /* 0x000fe2000c101524 */
[----:B------:R-:W-:Y:S05]  /*8e60*/  EXIT ;  /* 0x000000000000794d */ /* 0x000fea0003800000 */
.L_x_8463:
        /* <DEDUP_REMOVED lines=9> */
.L_x_12422:


//--------------------- .text._ZN2at6native18elementwise_kernelILi128ELi4EZNS0_22gpu_kernel_impl_nocastIZZZNS0_18GeluCUDAKernelImplERNS_18TensorIteratorBaseENS0_8GeluTypeEENKUlvE0_clEvENKUlvE1_clEvEUlN3c104HalfEE_EEvS4_RKT_EUliE_EEviT1_ --------------------------
	.section	.text._ZN2at6native18elementwise_kernelILi128ELi4EZNS0_22gpu_kernel_impl_nocastIZZZNS0_18GeluCUDAKernelImplERNS_18TensorIteratorBaseENS0_8GeluTypeEENKUlvE0_clEvENKUlvE1_clEvEUlN3c104HalfEE_EEvS4_RKT_EUliE_EEviT1_,"ax",@progbits
	.align	128
        .global         _ZN2at6native18elementwise_kernelILi128ELi4EZNS0_22gpu_kernel_impl_nocastIZZZNS0_18GeluCUDAKernelImplERNS_18TensorIteratorBaseENS0_8GeluTypeEENKUlvE0_clEvENKUlvE1_clEvEUlN3c104HalfEE_EEvS4_RKT_EUliE_EEviT1_
        .type           _ZN2at6native18elementwise_kernelILi128ELi4EZNS0_22gpu_kernel_impl_nocastIZZZNS0_18GeluCUDAKernelImplERNS_18TensorIteratorBaseENS0_8GeluTypeEENKUlvE0_clEvENKUlvE1_clEvEUlN3c104HalfEE_EEvS4_RKT_EUliE_EEviT1_,@function
        .size           _ZN2at6native18elementwise_kernelILi128ELi4EZNS0_22gpu_kernel_impl_nocastIZZZNS0_18GeluCUDAKernelImplERNS_18TensorIteratorBaseENS0_8GeluTypeEENKUlvE0_clEvENKUlvE1_clEvEUlN3c104HalfEE_EEvS4_RKT_EUliE_EEviT1_,(.L_x_12423 - _ZN2at6native18elementwise_kernelILi128ELi4EZNS0_22gpu_kernel_impl_nocastIZZZNS0_18GeluCUDAKernelImplERNS_18TensorIteratorBaseENS0_8GeluTypeEENKUlvE0_clEvENKUlvE1_clEvEUlN3c104HalfEE_EEvS4_RKT_EUliE_EEviT1_)
        .other          _ZN2at6native18elementwise_kernelILi128ELi4EZNS0_22gpu_kernel_impl_nocastIZZZNS0_18GeluCUDAKernelImplERNS_18TensorIteratorBaseENS0_8GeluTypeEENKUlvE0_clEvENKUlvE1_clEvEUlN3c104HalfEE_EEvS4_RKT_EUliE_EEviT1_,@"STO_CUDA_ENTRY STV_DEFAULT"
_ZN2at6native18elementwise_kernelILi128ELi4EZNS0_22gpu_kernel_impl_nocastIZZZNS0_18GeluCUDAKernelImplERNS_18TensorIteratorBaseENS0_8GeluTypeEENKUlvE0_clEvENKUlvE1_clEvEUlN3c104HalfEE_EEvS4_RKT_EUliE_EEviT1_:
.text._ZN2at6native18elementwise_kernelILi128ELi4EZNS0_22gpu_kernel_impl_nocastIZZZNS0_18GeluCUDAKernelImplERNS_18TensorIteratorBaseENS0_8GeluTypeEENKUlvE0_clEvENKUlvE1_clEvEUlN3c104HalfEE_EEvS4_RKT_EUliE_EEviT1_:
        /* <DEDUP_REMOVED lines=35> */
[----:B------:R-:W-:Y:S02]  /*0230*/  HFMA2 R9, -RZ, RZ, 1.7822265625, 0.000185489654541015625 ;  /* 0x3f210a14ff097431 */ /* 0x000fe400000001ff */
        /* <DEDUP_REMOVED lines=17> */
[----:B------:R-:W-:Y:S01]  /*0350*/  F2FP.F16.F32.PACK_AB R0, RZ, R0 ;  /* 0x00000000ff00723e */ /* 0x000fe200000000ff */
[----:B------:R-:W-:Y:S05]  /*0360*/  @P0 BREAK.RELIABLE B1 ;  /* 0x0000000000010942 */ /* 0x000fea0003800100 */
[----:B0-----:R0:W-:Y:S01]  /*0370*/  STG.E.U16 desc[UR6][R4.64], R0 ;  /* 0x0000000004007986 */ /* 0x0011e2000c101506 */
[----:B------:R-:W-:Y:S05]  /*0380*/  @P0 BRA `(.L_x_8468) ;  /* 0x0000000400500947 */ /* 0x000fea0003800000 */
[----:B0-----:R-:W0:Y:S02]  /*0390*/  LDC.64 R4, c[0x0][0x588] ;  /* 0x00016200ff047b82 */ /* 0x001e240000000a00 */
[----:B0-----:R0:W2:Y:S01]  /*03a0*/  LDG.E.U16 R2, desc[UR6][R4.64] ;  /* 0x0000000604027981 */ /* 0x0010a2000c1e1500 */
[----:B------:R-:W-:Y:S01]  /*03b0*/  MOV R7, 0x38eb4c3a ;  /* 0x38eb4c3a00077802 */ /* 0x000fe20000000f00 */
[----:B------:R-:W-:Y:S01]  /*03c0*/  IMAD.MOV.U32 R8, RZ, RZ, 0x3c09919f ;  /* 0x3c09919fff087424 */ /* 0x000fe200078e00ff */
[----:B------:R-:W-:Y:S02]  /*03d0*/  MOV R9, 0x3aae005b ;  /* 0x3aae005b00097802 */ /* 0x000fe40000000f00 */
        /* <DEDUP_REMOVED lines=33> */
[----:B------:R-:W-:-:S05]  /*05f0*/  F2FP.F16.F32.PACK_AB R0, RZ, R0 ;  /* 0x00000000ff00723e */ /* 0x000fca00000000ff */
[----:B0-----:R0:W-:Y:S02]  /*0600*/  STG.E.U16 desc[UR6][R4.64], R0 ;  /* 0x0000000004007986 */ /* 0x0011e4000c101506 */
.L_x_8467:
[----:B------:R-:W-:-:S13]  /*0610*/  ISETP.GE.AND P0, PT, R3, UR4, PT ;  /* 0x0000000403007c0c */ /* 0x000fda000bf06270 */
[----:B------:R-:W-:Y:S05]  /*0620*/  @P0 BREAK.RELIABLE B1 ;  /* 0x0000000000010942 */ /* 0x000fea0003800100 */
[----:B------:R-:W-:Y:S05]  /*0630*/  @P0 BRA `(.L_x_8468) ;  /* 0x0000000000a40947 */ /* 0x000fea0003800000 */
[----:B------:R-:W-:Y:S05]  /*0640*/  BSYNC.RELIABLE B1 ;  /* 0x0000000000017941 */ /* 0x000fea0003800100 */
.L_x_8466:
[----:B0-----:R-:W0:Y:S02]  /*0650*/  LDC.64 R4, c[0x0][0x588] ;  /* 0x00016200ff047b82 */ /* 0x001e240000000a00 */
        /* <DEDUP_REMOVED lines=39> */
.L_x_8468:
[----:B------:R-:W-:Y:S05]  /*08d0*/  BSYNC.RECONVERGENT B0 ;  /* 0x0000000000007941 */ /* 0x000fea0003800200 */
.L_x_8465:
[----:B------:R-:W-:Y:S05]  /*08e0*/  WARPSYNC.ALL ;  /* 0x0000000000007948 */ /* 0x000fea0003800000 */
[----:B------:R-:W-:-:S13]  /*08f0*/  ISETP.GE.AND P0, PT, R3, UR4, PT ;  /* 0x0000000403007c0c */ /* 0x000fda000bf06270 */
[----:B------:R-:W-:Y:S05]  /*0900*/  @P0 EXIT ;  /* 0x000000000000094d */ /* 0x000fea0003800000 */
[----:B01----:R-:W0:Y:S02]  /*0910*/  LDC.64 R4, c[0x0][0x588] ;  /* 0x00016200ff047b82 */ /* 0x003e240000000a00 */
[----:B0-----:R0:W2:Y:S01]  /*0920*/  LDG.E.U16 R2, desc[UR6][R4.64] ;  /* 0x0000000604027981 */ /* 0x0010a2000c1e1500 */
[----:B------:R-:W-:Y:S01]  /*0930*/  HFMA2 R6, -RZ, RZ, 0.61474609375, 16.90625 ;  /* 0x38eb4c3aff067431 */ /* 0x000fe200000001ff */
[----:B------:R-:W-:Y:S01]  /*0940*/  MOV R8, 0x3aae005b ;  /* 0x3aae005b00087802 */ /* 0x000fe20000000f00 */
[----:B------:R-:W-:Y:S01]  /*0950*/  HFMA2 R7, -RZ, RZ, 1.0087890625, -0.000686168670654296875 ;  /* 0x3c09919fff077431 */ /* 0x000fe200000001ff */
        /* <DEDUP_REMOVED lines=33> */
[----:B0-----:R-:W-:Y:S01]  /*0b70*/  STG.E.U16 desc[UR6][R4.64], R0 ;  /* 0x0000000004007986 */ /* 0x001fe2000c101506 */
[----:B------:R-:W-:Y:S05]  /*0b80*/  EXIT ;  /* 0x000000000000794d */ /* 0x000fea0003800000 */
.L_x_8464:
        /* <DEDUP_REMOVED lines=15> */
[----:B------:R-:W-:-:S04]  /*0c80*/  SHF.R.U32.HI R7, RZ, UR9, R6 ;  /* 0x00000009ff077c19 */ /* 0x000fc80008011606 */
[----:B------:R-:W-:-:S05]  /*0c90*/  IADD3 R4, PT, PT, -R7, RZ, RZ ;  /* 0x000000ff07047210 */ /* 0x000fca0007ffe1ff */
        /* <DEDUP_REMOVED lines=270> */
[----:B------:R-:W-:Y:S01]  /*1d80*/  IMAD.MOV.U32 R6, RZ, RZ, RZ ;  /* 0x000000ffff067224 */ /* 0x000fe200078e00ff */
        /* <DEDUP_REMOVED lines=18> */
.L_x_8472:
        /* <DEDUP_REMOVED lines=41> */
[----:B------:R-:W-:Y:S02]  /*2140*/  F2FP.F16.F32.PACK_AB R7, RZ, R7 ;  /* 0x00000007ff07723e */ /* 0x000fe400000000ff */
[----:B------:R-:W-:Y:S02]  /*2150*/  IADD3.X R5, PT, PT, RZ, UR9, RZ, P0, !PT ;  /* 0x00000009ff057c10 */ /* 0x000fe400087fe4ff */
[----:B------:R-:W-:-:S03]  /*2160*/  ISETP.GE.AND P0, PT, R3, UR4, PT ;  /* 0x0000000403007c0c */ /* 0x000fc6000bf06270 */
[----:B------:R0:W-:Y:S10]  /*2170*/  STG.E.U16 desc[UR6][R4.64], R7 ;  /* 0x0000000704007986 */ /* 0x0001f4000c101506 */
[----:B------:R-:W-:Y:S05]  /*2180*/  @P0 BREAK.RELIABLE B1 ;  /* 0x0000000000010942 */ /* 0x000fea0003800100 */
[----:B------:R-:W-:Y:S05]  /*2190*/  @P0 BRA `(.L_x_8473) ;  /* 0x0000002800c00947 */ /* 0x000fea0003800000 */
[----:B------:R-:W1:Y:S01]  /*21a0*/  LDCU.64 UR8, c[0x0][0x390] ;  /* 0x00007200ff0877ac */ /* 0x000e620008000a00 */
[----:B0-----:R-:W-:Y:S02]  /*21b0*/  MOV R4, RZ ;  /* 0x000000ff00047202 */ /* 0x001fe40000000f00 */
        /* <DEDUP_REMOVED lines=291> */
[C---:B--2---:R-:W-:Y:S02]  /*33f0*/  IMAD R5, R6.reuse, UR10, R5 ;  /* 0x0000000a06057c24 */ /* 0x044fe4000f8e0205 */
[----:B0-----:R-:W-:Y:S02]  /*3400*/  @P0 IMAD R10, R17, R10, R11 ;  /* 0x0000000a110a0224 */ /* 0x001fe400078e020b */
[----:B------:R-:W-:Y:S02]  /*3410*/  IMAD R4, R6, UR11, R4 ;  /* 0x0000000b06047c24 */ /* 0x000fe4000f8e0204 */
[C---:B-1----:R-:W-:Y:S02]  /*3420*/  @P0 IMAD R5, R10.reuse, R8, R5 ;  /* 0x000000080a050224 */ /* 0x042fe400078e0205 */
[----:B------:R-:W-:-:S07]  /*3430*/  @P0 IMAD R4, R10, R9, R4 ;  /* 0x000000090a040224 */ /* 0x000fce00078e0204 */
.L_x_8474:
        /* <DEDUP_REMOVED lines=42> */
[----:B------:R-:W-:-:S05]  /*36e0*/  IADD3.X R5, PT, PT, RZ, UR9, RZ, P0, !PT ;  /* 0x00000009ff057c10 */ /* 0x000fca00087fe4ff */
[----:B------:R0:W-:Y:S02]  /*36f0*/  STG.E.U16 desc[UR6][R4.64], R7 ;  /* 0x0000000704007986 */ /* 0x0001e4000c101506 */
.L_x_8471:
[----:B------:R-:W-:-:S13]  /*3700*/  ISETP.GE.AND P0, PT, R3, UR4, PT ;  /* 0x0000000403007c0c */ /* 0x000fda000bf06270 */
[----:B------:R-:W-:Y:S05]  /*3710*/  @P0 BREAK.RELIABLE B1 ;  /* 0x0000000000010942 */ /* 0x000fea0003800100 */
[----:B------:R-:W-:Y:S05]  /*3720*/  @P0 BRA `(.L_x_8473) ;  /* 0x00000014005c0947 */ /* 0x000fea0003800000 */
[----:B------:R-:W-:Y:S05]  /*3730*/  BSYNC.RELIABLE B1 ;  /* 0x0000000000017941 */ /* 0x000fea0003800100 */
.L_x_8470:
[----:B------:R-:W1:Y:S01]  /*3740*/  LDCU.64 UR8, c[0x0][0x390] ;  /* 0x00007200ff0877ac */ /* 0x000e620008000a00 */
[----:B0-----:R-:W-:Y:S01]  /*3750*/  MOV R5, R3 ;  /* 0x0000000300057202 */ /* 0x001fe20000000f00 */
[----:B------:R-:W-:Y:S01]  /*3760*/  IMAD.MOV.U32 R4, RZ, RZ, RZ ;  /* 0x000000ffff047224 */ /* 0x000fe200078e00ff */
[----:B------:R-:W-:Y:S01]  /*3770*/  ISETP.NE.AND P0, PT, R2, RZ, PT ;  /* 0x000000ff0200720c */ /* 0x000fe20003f05270 */
[----:B------:R-:W0:Y:S01]  /*3780*/  LDCU UR5, c[0x0][0x38c] ;  /* 0x00007180ff0577ac */ /* 0x000e220008000800 */
        /* <DEDUP_REMOVED lines=293> */
.L_x_8475:
        /* <DEDUP_REMOVED lines=8> */
[----:B------:R-:W-:Y:S01]  /*4a60*/  IADD3 R3, PT, PT, R3, 0x80, RZ ;  /* 0x0000008003037810 */ /* 0x000fe20007ffe0ff */
[----:B-1----:R-:W-:Y:S02]  /*4a70*/  IMAD.MOV.U32 R8, RZ, RZ, 0x3d24d99a ;  /* 0x3d24d99aff087424 */ /* 0x002fe400078e00ff */
        /* <DEDUP_REMOVED lines=34> */
.L_x_8473:
[----:B------:R-:W-:Y:S05]  /*4ca0*/  BSYNC.RECONVERGENT B0 ;  /* 0x0000000000007941 */ /* 0x000fea0003800200 */
.L_x_8469:
        /* <DEDUP_REMOVED lines=283> */
[----:B------:R-:W1:Y:S10]  /*5e60*/  LDCU UR4, c[0x0][0x4a8] ;  /* 0x00009500ff0477ac */ /* 0x000e740008000800 */
[----:B------:R-:W2:Y:S01]  /*5e70*/  @P0 LDC.64 R8, c[0x0][0x4b0] ;  /* 0x00012c00ff080b82 */ /* 0x000ea20000000a00 */
[----:B0-----:R-:W-:-:S07]  /*5e80*/  IMAD.HI.U32 R6, R5, UR9, R4 ;  /* 0x0000000905067c27 */ /* 0x001fce000f8e0004 */
[----:B------:R-:W0:Y:S01]  /*5e90*/  @P0 LDC R11, c[0x0][0x4ac] ;  /* 0x00012b00ff0b0b82 */ /* 0x000e220000000800 */
[----:B-1----:R-:W-:Y:S01]  /*5ea0*/  SHF.R.U32.HI R7, RZ, UR4, R6 ;  /* 0x00000004ff077c19 */ /* 0x002fe20008011606 */
[----:B------:R-:W1:Y:S01]  /*5eb0*/  LDCU.64 UR4, c[0x0][0x570] ;  /* 0x0000ae00ff0477ac */ /* 0x000e620008000a00 */
[----:B------:R-:W-:-:S05]  /*5ec0*/  @P0 MOV R6, RZ ;  /* 0x000000ff00060202 */ /* 0x000fca0000000f00 */
[----:B------:R-:W3:Y:S01]  /*5ed0*/  @P0 LDC.64 R12, c[0x0][0x578] ;  /* 0x00015e00ff0c0b82 */ /* 0x000ee20000000a00 */
[----:B------:R-:W-:-:S04]  /*5ee0*/  IMAD.MOV R4, RZ, RZ, -R7 ;  /* 0x000000ffff047224 */ /* 0x000fc800078e0a07 */
        /* <DEDUP_REMOVED lines=9> */
.L_x_8476:
        /* <DEDUP_REMOVED lines=9> */
[----:B--2---:R-:W-:Y:S01]  /*6010*/  HADD2.F32 R6, -RZ, R4.H0_H0 ;  /* 0x20000004ff067230 */ /* 0x004fe20000004100 */
[----:B------:R-:W-:-:S04]  /*6020*/  MOV R4, 0x3d24d99a ;  /* 0x3d24d99a00047802 */ /* 0x000fc80000000f00 */
        /* <DEDUP_REMOVED lines=29> */
[----:B------:R-:W-:-:S05]  /*6200*/  F2FP.F16.F32.PACK_AB R0, RZ, R0 ;  /* 0x00000000ff00723e */ /* 0x000fca00000000ff */
[----:B------:R-:W-:Y:S01]  /*6210*/  STG.E.U16 desc[UR6][R2.64], R0 ;  /* 0x0000000002007986 */ /* 0x000fe2000c101506 */
[----:B------:R-:W-:Y:S05]  /*6220*/  EXIT ;  /* 0x000000000000794d */ /* 0x000fea0003800000 */
.L_x_8477:
        /* <DEDUP_REMOVED lines=13> */
.L_x_12423:


//--------------------- .text._ZN2at6native27unrolled_elementwise_kernelIZZZNS0_18GeluCUDAKernelImplERNS_18TensorIteratorBaseENS0_8GeluTypeEENKUlvE0_clEvENKUlvE1_clEvEUlN3c104HalfEE_St5arrayIPcLm2EELi4E23TrivialOffsetCalculatorILi1EjESE_NS0_6memory15LoadWithoutCastENSF_16StoreWithoutCastEEEviT_T0_T2_T3_T4_T5_ --------------------------
	.section	.text._ZN2at6native27unrolled_elementwise_kernelIZZZNS0_18GeluCUDAKernelImplERNS_18TensorIteratorBaseENS0_8GeluTypeEENKUlvE0_clEvENKUlvE1_clEvEUlN3c104HalfEE_St5arrayIPcLm2EELi4E23TrivialOffsetCalculatorILi1EjESE_NS0_6memory15LoadWithoutCastENSF_16StoreWithoutCastEEEviT_T0_T2_T3_T4_T5_,"ax",@progbits
	.align	128
        .global         _ZN2at6native27unrolled_elementwise_kernelIZZZNS0_18GeluCUDAKernelImplERNS_18TensorIteratorBaseENS0_8GeluTypeEENKUlvE0_clEvENKUlvE1_clEvEUlN3c104HalfEE_St5arrayIPcLm2EELi4E23TrivialOffsetCalculatorILi1EjESE_NS0_6memory15LoadWithoutCastENSF_16StoreWithoutCastEEEviT_T0_T2_T3_T4_T5_
        .type           _ZN2at6native27unrolled_elementwise_kernelIZZZNS0_18GeluCUDAKernelImplERNS_18TensorIteratorBaseENS0_8GeluTypeEENKUlvE0_clEvENKUlvE1_clEvEUlN3c104HalfEE_St5arrayIPcLm2EELi4E23TrivialOffsetCalculatorILi1EjESE_NS0_6memory15LoadWithoutCastENSF_16StoreWithoutCastEEEviT_T0_T2_T3_T4_T5_,@function
        .size           _ZN2at6native27unrolled_elementwise_kernelIZZZNS0_18GeluCUDAKernelImplERNS_18TensorIteratorBaseENS0_8GeluTypeEENKUlvE0_clEvENKUlvE1_clEvEUlN3c104HalfEE_St5arrayIPcLm2EELi4E23TrivialOffsetCalculatorILi1EjESE_NS0_6memory15LoadWithoutCastENSF_16StoreWithoutCastEEEviT_T0_T2_T3_T4_T5_,(.L_x_12424 - _ZN2at6native27unrolled_elementwise_kernelIZZZNS0_18GeluCUDAKernelImplERNS_18TensorIteratorBaseENS0_8GeluTypeEENKUlvE0_clEvENKUlvE1_clEvEUlN3c104HalfEE_St5arrayIPcLm2EELi4E23TrivialOffsetCalculatorILi1EjESE_NS0_6memory15LoadWithoutCastENSF_16StoreWithoutCastEEEviT_T0_T2_T3_T4_T5_)
        .other          _ZN2at6native27unrolled_elementwise_kernelIZZZNS0_18GeluCUDAKernelImplERNS_18TensorIteratorBaseENS0_8GeluTypeEENKUlvE0_clEvENKUlvE1_clEvEUlN3c104HalfEE_St5arrayIPcLm2EELi4E23TrivialOffsetCalculatorILi1EjESE_NS0_6memory15LoadWithoutCastENSF_16StoreWithoutCastEEEviT_T0_T2_T3_T4_T5_,@"STO_CUDA_ENTRY STV_DEFAULT"
_ZN2at6native27unrolled_elementwise_kernelIZZZNS0_18GeluCUDAKernelImplERNS_18TensorIteratorBaseENS0_8GeluTypeEENKUlvE0_clEvENKUlvE1_clEvEUlN3c104HalfEE_St5arrayIPcLm2EELi4E23TrivialOffsetCalculatorILi1EjESE_NS0_6memory15LoadWithoutCastENSF_16StoreWithoutCastEEEviT_T0_T2_T3_T4_T5_:
.text._ZN2at6native27unrolled_elementwise_kernelIZZZNS0_18GeluCUDAKernelImplERNS_18TensorIteratorBaseENS0_8GeluTypeEENKUlvE0_clEvENKUlvE1_clEvEUlN3c104HalfEE_St5arrayIPcLm2EELi4E23TrivialOffsetCalculatorILi1EjESE_NS0_6memory15LoadWithoutCastENSF_16StoreWithoutCastEEEviT_T0_T2_T3_T4_T5_:
        /* <DEDUP_REMOVED lines=30> */
[----:B------:R-:W-:-:S02]  /*01e0*/  PRMT R7, RZ, 0x7610, R7 ;  /* 0x00007610ff077816 */ /* 0x000fc40000000007 */
[----:B-1----:R-:W-:Y:S02]  /*01f0*/  IADD3 R11, PT, PT, R5, 0x100, RZ ;  /* 0x00000100050b7810 */ /* 0x002fe40007ffe0ff */
[----:B------:R-:W5:Y:S01]  /*0200*/  @!P2 LDG.E.U16 R6, desc[UR4][R12.64] ;  /* 0x000000040c06a981 */ /* 0x000f62000c1e1500 */
[----:B--2---:R-:W-:Y:S01]  /*0210*/  @!P0 IMAD.WIDE.U32 R2, R9, 0x2, R2 ;  /* 0x0000000209028825 */ /* 0x004fe200078e0002 */
[----:B------:R-:W-:Y:S02]  /*0220*/  PRMT R9, RZ, 0x7610, R9 ;  /* 0x00007610ff097816 */ /* 0x000fe40000000009 */
[----:B------:R0:W5:Y:S04]  /*0230*/  @!P3 LDG.E.U16 R7, desc[UR4][R16.64] ;  /* 0x000000041007b981 */ /* 0x000168000c1e1500 */
[----:B------:R1:W5:Y:S01]  /*0240*/  @!P0 LDG.E.U16 R9, desc[UR4][R2.64] ;  /* 0x0000000402098981 */ /* 0x000362000c1e1500 */
[----:B------:R-:W-:-:S13]  /*0250*/  ISETP.GE.AND P0, PT, R5, R4, PT ;  /* 0x000000040500720c */ /* 0x000fda0003f06270 */
[----:B------:R-:W1:Y:S01]  /*0260*/  @!P0 LDC.64 R14, c[0x0][0x388] ;  /* 0x0000e200ff0e8b82 */ /* 0x000e620000000a00 */
[----:B0-----:R-:W-:Y:S01]  /*0270*/  VIADD R17, R5, 0x180 ;  /* 0x0000018005117836 */ /* 0x001fe20000000000 */
[----:B------:R-:W-:Y:S02]  /*0280*/  @!P0 LEA R13, R0, R5, 0x9 ;  /* 0x00000005000d8211 */ /* 0x000fe400078e48ff */
[----:B------:R-:W-:Y:S02]  /*0290*/  @!P0 MOV R5, R19 ;  /* 0x0000001300058202 */ /* 0x000fe40000000f00 */
[-C--:B------:R-:W-:Y:S02]  /*02a0*/  ISETP.GE.AND P5, PT, R19, R4.reuse, PT ;  /* 0x000000041300720c */ /* 0x080fe40003fa6270 */
[-C--:B------:R-:W-:Y:S02]  /*02b0*/  ISETP.GE.AND P1, PT, R11, R4.reuse, PT ;  /* 0x000000040b00720c */ /* 0x080fe40003f26270 */
[----:B------:R-:W-:-:S02]  /*02c0*/  ISETP.GE.AND P2, PT, R17, R4, PT ;  /* 0x000000041100720c */ /* 0x000fc40003f46270 */
[----:B------:R-:W-:Y:S01]  /*02d0*/  ISETP.GE.AND P3, PT, R5, R4, PT ;  /* 0x000000040500720c */ /* 0x000fe20003f66270 */
[----:B-1----:R-:W-:Y:S01]  /*02e0*/  @!P0 IMAD.WIDE.U32 R2, R13, 0x2, R14 ;  /* 0x000000020d028825 */ /* 0x002fe200078e000e */
[----:B------:R-:W-:Y:S11]  /*02f0*/  @P0 BRA `(.L_x_8479) ;  /* 0x00000000008c0947 */ /* 0x000ff60003800000 */
[----:B-----5:R-:W-:Y:S02]  /*0300*/  HADD2.F32 R10, -RZ, R9.H0_H0 ;  /* 0x20000009ff0a7230 */ /* 0x020fe40000004100 */
[----:B------:R-:W-:Y:S02]  /*0310*/  HFMA2 R14, -RZ, RZ, 0.8349609375, 5.424022674560546875e-06 ;  /* 0x3aae005bff0e7431 */ /* 0x000fe400000001ff */
[----:B------:R-:W-:Y:S01]  /*0320*/  IMAD.MOV.U32 R12, RZ, RZ, 0x38eb4c3a ;  /* 0x38eb4c3aff0c7424 */ /* 0x000fe200078e00ff */
[----:B------:R-:W-:Y:S01]  /*0330*/  MOV R13, 0x3c09919f ;  /* 0x3c09919f000d7802 */ /* 0x000fe20000000f00 */
[----:B------:R-:W-:Y:S02]  /*0340*/  IMAD.MOV.U32 R15, RZ, RZ, 0x3d24d99a ;  /* 0x3d24d99aff0f7424 */ /* 0x000fe400078e00ff */
[----:B------:R-:W-:Y:S01]  /*0350*/  FMUL.FTZ R9, R10, 0.70710676908493041992 ;  /* 0x3f3504f30a097820 */ /* 0x000fe20000410000 */
[----:B------:R-:W-:Y:S01]  /*0360*/  MOV R16, 0x3f69b4f9 ;  /* 0x3f69b4f900107802 */ /* 0x000fe20000000f00 */
[----:B------:R-:W-:-:S02]  /*0370*/  IMAD.MOV.U32 R17, RZ, RZ, 0x3f210a14 ;  /* 0x3f210a14ff117424 */ /* 0x000fc400078e00ff */
        /* <DEDUP_REMOVED lines=27> */
.L_x_8479:
[----:B------:R-:W-:Y:S05]  /*0530*/  BSYNC.RECONVERGENT B0 ;  /* 0x0000000000007941 */ /* 0x000fea0003800200 */
.L_x_8478:
[----:B------:R-:W-:Y:S04]  /*0540*/  BSSY.RECONVERGENT B0, `(.L_x_8480) ;  /* 0x0000025000007945 */ /* 0x000fe80003800200 */
[----:B------:R-:W-:Y:S05]  /*0550*/  @P5 BRA `(.L_x_8481) ;  /* 0x00000000008c5947 */ /* 0x000fea0003800000 */
[----:B-----5:R-:W-:Y:S02]  /*0560*/  HADD2.F32 R10, -RZ, R8.H0_H0 ;  /* 0x20000008ff0a7230 */ /* 0x020fe40000004100 */
[----:B------:R-:W-:Y:S01]  /*0570*/  HFMA2 R12, -RZ, RZ, 0.61474609375, 16.90625 ;  /* 0x38eb4c3aff0c7431 */ /* 0x000fe200000001ff */
[----:B------:R-:W-:Y:S01]  /*0580*/  MOV R14, 0x3aae005b ;  /* 0x3aae005b000e7802 */ /* 0x000fe20000000f00 */
[----:B------:R-:W-:Y:S02]  /*0590*/  IMAD.MOV.U32 R13, RZ, RZ, 0x3c09919f ;  /* 0x3c09919fff0d7424 */ /* 0x000fe400078e00ff */
[----:B------:R-:W-:Y:S02]  /*05a0*/  HFMA2 R15, -RZ, RZ, 1.28515625, -179.25 ;  /* 0x3d24d99aff0f7431 */ /* 0x000fe400000001ff */
[----:B------:R-:W-:Y:S01]  /*05b0*/  FMUL.FTZ R8, R10, 0.70710676908493041992 ;  /* 0x3f3504f30a087820 */ /* 0x000fe20000410000 */
[----:B------:R-:W-:-:S03]  /*05c0*/  IMAD.MOV.U32 R16, RZ, RZ, 0x3f69b4f9 ;  /* 0x3f69b4f9ff107424 */ /* 0x000fc600078e00ff */
        /* <DEDUP_REMOVED lines=28> */
.L_x_8481:
[----:B------:R-:W-:Y:S05]  /*0790*/  BSYNC.RECONVERGENT B0 ;  /* 0x0000000000007941 */ /* 0x000fea0003800200 */
.L_x_8480:
[----:B------:R-:W-:Y:S04]  /*07a0*/  BSSY.RECONVERGENT B0, `(.L_x_8482) ;  /* 0x0000025000007945 */ /* 0x000fe80003800200 */
[----:B------:R-:W-:Y:S05]  /*07b0*/  @P1 BRA `(.L_x_8483) ;  /* 0x00000000008c1947 */ /* 0x000fea0003800000 */
[----:B-----5:R-:W-:Y:S01]  /*07c0*/  HADD2.F32 R10, -RZ, R7.H0_H0 ;  /* 0x20000007ff0a7230 */ /* 0x020fe20000004100 */
[----:B------:R-:W-:Y:S01]  /*07d0*/  MOV R12, 0x38eb4c3a ;  /* 0x38eb4c3a000c7802 */ /* 0x000fe20000000f00 */
[----:B------:R-:W-:Y:S02]  /*07e0*/  IMAD.MOV.U32 R14, RZ, RZ, 0x3aae005b ;  /* 0x3aae005bff0e7424 */ /* 0x000fe400078e00ff */
[----:B------:R-:W-:Y:S01]  /*07f0*/  HFMA2 R13, -RZ, RZ, 1.0087890625, -0.000686168670654296875 ;  /* 0x3c09919fff0d7431 */ /* 0x000fe200000001ff */
[----:B------:R-:W-:Y:S01]  /*0800*/  MOV R15, 0x3d24d99a ;  /* 0x3d24d99a000f7802 */ /* 0x000fe20000000f00 */
[C---:B------:R-:W-:Y:S01]  /*0810*/  FMUL.FTZ R7, R10.reuse, 0.70710676908493041992 ;  /* 0x3f3504f30a077820 */ /* 0x040fe20000410000 */
[----:B------:R-:W-:Y:S01]  /*0820*/  HFMA2 R16, -RZ, RZ, 1.8525390625, -0.310791015625 ;  /* 0x3f69b4f9ff107431 */ /* 0x000fe200000001ff */
[----:B------:R-:W-:Y:S01]  /*0830*/  MOV R17, 0x3f210a14 ;  /* 0x3f210a1400117802 */ /* 0x000fe20000000f00 */
        /* <DEDUP_REMOVED lines=27> */
.L_x_8483:
[----:B------:R-:W-:Y:S05]  /*09f0*/  BSYNC.RECONVERGENT B0 ;  /* 0x0000000000007941 */ /* 0x000fea0003800200 */
.L_x_8482:
[----:B------:R-:W-:Y:S04]  /*0a00*/  BSSY.RECONVERGENT B0, `(.L_x_8484) ;  /* 0x0000025000007945 */ /* 0x000fe80003800200 */
[----:B------:R-:W-:Y:S05]  /*0a10*/  @P2 BRA `(.L_x_8485) ;  /* 0x00000000008c2947 */ /* 0x000fea0003800000 */
[----:B-----5:R-:W-:Y:S02]  /*0a20*/  HADD2.F32 R10, -RZ, R6.H0_H0 ;  /* 0x20000006ff0a7230 */ /* 0x020fe40000004100 */
[----:B------:R-:W-:Y:S02]  /*0a30*/  HFMA2 R14, -RZ, RZ, 0.8349609375, 5.424022674560546875e-06 ;  /* 0x3aae005bff0e7431 */ /* 0x000fe400000001ff */
[----:B------:R-:W-:Y:S01]  /*0a40*/  IMAD.MOV.U32 R12, RZ, RZ, 0x38eb4c3a ;  /* 0x38eb4c3aff0c7424 */ /* 0x000fe200078e00ff */
        /* <DEDUP_REMOVED lines=32> */
.L_x_8485:
[----:B------:R-:W-:Y:S05]  /*0c50*/  BSYNC.RECONVERGENT B0 ;  /* 0x0000000000007941 */ /* 0x000fea0003800200 */
.L_x_8484:
        /* <DEDUP_REMOVED lines=14> */
.L_x_8487:
[----:B------:R-:W-:Y:S05]  /*0d40*/  BSYNC.RECONVERGENT B0 ;  /* 0x0000000000007941 */ /* 0x000fea0003800200 */
.L_x_8486:
[----:B------:R-:W-:-:S13]  /*0d50*/  ISETP.GE.AND P0, PT, R5, R4, PT ;  /* 0x000000040500720c */ /* 0x000fda0003f06270 */
[----:B------:R-:W-:Y:S05]  /*0d60*/  @P0 EXIT ;  /* 0x000000000000094d */ /* 0x000fea0003800000 */
[----:B01----:R-:W0:Y:S01]  /*0d70*/  LDC.64 R2, c[0x0][0x388] ;  /* 0x0000e200ff027b82 */ /* 0x003e220000000a00 */
[----:B------:R-:W-:-:S05]  /*0d80*/  LEA R5, R0, R5, 0x9 ;  /* 0x0000000500057211 */ /* 0x000fca00078e48ff */
[----:B0-----:R-:W-:-:S05]  /*0d90*/  IMAD.WIDE.U32 R2, R5, 0x2, R2 ;  /* 0x0000000205027825 */ /* 0x001fca00078e0002 */
[----:B------:R-:W-:Y:S01]  /*0da0*/  STG.E.U16 desc[UR4][R2.64], R6 ;  /* 0x0000000602007986 */ /* 0x000fe2000c101504 */
[----:B------:R-:W-:Y:S05]  /*0db0*/  EXIT ;  /* 0x000000000000794d */ /* 0x000fea0003800000 */
.L_x_8488:
        /* <DEDUP_REMOVED lines=12> */
.L_x_12424:


//--------------------- .text._ZN2at6native29vectorized_elementwise_kernelILi2EZZZNS0_18GeluCUDAKernelImplERNS_18TensorIteratorBaseENS0_8GeluTypeEENKUlvE0_clEvENKUlvE1_clEvEUlN3c104HalfEE_St5arrayIPcLm2EEEEviT0_T1_ --------------------------
	.section	.text._ZN2at6native29vectorized_elementwise_kernelILi2EZZZNS0_18GeluCUDAKernelImplERNS_18TensorIteratorBaseENS0_8GeluTypeEENKUlvE0_clEvENKUlvE1_clEvEUlN3c104HalfEE_St5arrayIPcLm2EEEEviT0_T1_,"ax",@progbits
	.align	128
        .global         _ZN2at6native29vectorized_elementwise_kernelILi2EZZZNS0_18GeluCUDAKernelImplERNS_18TensorIteratorBaseENS0_8GeluTypeEENKUlvE0_clEvENKUlvE1_clEvEUlN3c104HalfEE_St5arrayIPcLm2EEEEviT0_T1_
        .type           _ZN2at6native29vectorized_elementwise_kernelILi2EZZZNS0_18GeluCUDAKernelImplERNS_18TensorIteratorBaseENS0_8GeluTypeEENKUlvE0_clEvENKUlvE1_clEvEUlN3c104HalfEE_St5arrayIPcLm2EEEEviT0_T1_,@function
        .size           _ZN2at6native29vectorized_elementwise_kernelILi2EZZZNS0_18GeluCUDAKernelImplERNS_18TensorIteratorBaseENS0_8GeluTypeEENKUlvE0_clEvENKUlvE1_clEvEUlN3c104HalfEE_St5arrayIPcLm2EEEEviT0_T1_,(.L_x_12425 - _ZN2at6native29vectorized_elementwise_kernelILi2EZZZNS0_18GeluCUDAKernelImplERNS_18TensorIteratorBaseENS0_8GeluTypeEENKUlvE0_clEvENKUlvE1_clEvEUlN3c104HalfEE_St5arrayIPcLm2EEEEviT0_T1_)
        .other          _ZN2at6native29vectorized_elementwise_kernelILi2EZZZNS0_18GeluCUDAKernelImplERNS_18TensorIteratorBaseENS0_8GeluTypeEENKUlvE0_clEvENKUlvE1_clEvEUlN3c104HalfEE_St5arrayIPcLm2EEEEviT0_T1_,@"STO_CUDA_ENTRY STV_DEFAULT"
_ZN2at6native29vectorized_elementwise_kernelILi2EZZZNS0_18GeluCUDAKernelImplERNS_18TensorIteratorBaseENS0_8GeluTypeEENKUlvE0_clEvENKUlvE1_clEvEUlN3c104HalfEE_St5arrayIPcLm2EEEEviT0_T1_:
.text._ZN2at6native29vectorized_elementwise_kernelILi2EZZZNS0_18GeluCUDAKernelImplERNS_18TensorIteratorBaseENS0_8GeluTypeEENKUlvE0_clEvENKUlvE1_clEvEUlN3c104HalfEE_St5arrayIPcLm2EEEEviT0_T1_:
        /* <DEDUP_REMOVED lines=12> */
[----:B------:R-:W-:-:S04]  /*00c0*/  @!P0 IADD3 R27, PT, PT, R7, 0x80, RZ ;  /* 0x00000080071b8810 */ /* 0x000fc80007ffe0ff */
        /* <DEDUP_REMOVED lines=12> */
[----:B------:R-:W0:Y:S01]  /*0190*/  @!P4 LDC.64 R2, c[0x0][0x390] ;  /* 0x0000e400ff02cb82 */ /* 0x000e220000000a00 */
[----:B------:R-:W-:-:S04]  /*01a0*/  @!P4 IADD3 R27, PT, PT, R27, 0x80, RZ ;  /* 0x000000801b1bc810 */ /* 0x000fc80007ffe0ff */
        /* <DEDUP_REMOVED lines=13> */
[----:B-1----:R-:W-:Y:S01]  /*0280*/  @!P3 IMAD.WIDE.U32 R4, R23, 0x2, R4 ;  /* 0x000000021704b825 */ /* 0x002fe200078e0004 */
[----:B------:R-:W-:-:S06]  /*0290*/  @!P0 IADD3 R23, PT, PT, R0, R7, RZ ;  /* 0x0000000700178210 */ /* 0x000fcc0007ffe0ff */
[----:B------:R-:W-:Y:S01]  /*02a0*/  @!P1 IADD3 R17, PT, PT, R0, R27, RZ ;  /* 0x0000001b00119210 */ /* 0x000fe20007ffe0ff */
[----:B------:R-:W1:Y:S01]  /*02b0*/  @!P1 LDC.64 R14, c[0x0][0x390] ;  /* 0x0000e400ff0e9b82 */ /* 0x000e620000000a00 */
[----:B------:R-:W-:-:S04]  /*02c0*/  @!P1 IADD3 R27, PT, PT, R27, 0x80, RZ ;  /* 0x000000801b1b9810 */ /* 0x000fc80007ffe0ff */
        /* <DEDUP_REMOVED lines=24> */
[C---:B--2---:R-:W-:Y:S02]  /*0450*/  IADD3 R11, PT, PT, R7.reuse, 0x180, RZ ;  /* 0x00000180070b7810 */ /* 0x044fe40007ffe0ff */
[C---:B---3--:R-:W-:Y:S02]  /*0460*/  IADD3 R15, PT, PT, R7.reuse, 0x200, RZ ;  /* 0x00000200070f7810 */ /* 0x048fe40007ffe0ff */
[----:B-1----:R-:W-:Y:S02]  /*0470*/  IADD3 R13, PT, PT, R7, 0x280, RZ ;  /* 0x00000280070d7810 */ /* 0x002fe40007ffe0ff */
[-C--:B------:R-:W-:Y:S02]  /*0480*/  ISETP.GE.U32.AND P1, PT, R5, R8.reuse, PT ;  /* 0x000000080500720c */ /* 0x080fe40003f26070 */
[-C--:B------:R-:W-:Y:S02]  /*0490*/  ISETP.GE.U32.AND P2, PT, R11, R8.reuse, PT ;  /* 0x000000080b00720c */ /* 0x080fe40003f46070 */
[----:B------:R-:W-:-:S02]  /*04a0*/  ISETP.GE.U32.AND P3, PT, R15, R8, PT ;  /* 0x000000080f00720c */ /* 0x000fc40003f66070 */
[----:B------:R-:W-:Y:S02]  /*04b0*/  ISETP.GE.U32.AND P4, PT, R13, R8, PT ;  /* 0x000000080d00720c */ /* 0x000fe40003f86070 */
[C---:B------:R-:W-:Y:S02]  /*04c0*/  IADD3 R5, PT, PT, R7.reuse, 0x80, RZ ;  /* 0x0000008007057810 */ /* 0x040fe40007ffe0ff */
[----:B------:R-:W-:Y:S01]  /*04d0*/  IADD3 R11, PT, PT, R7, 0x300, RZ ;  /* 0x00000300070b7810 */ /* 0x000fe20007ffe0ff */
[----:B0-----:R-:W-:Y:S08]  /*04e0*/  @P0 BRA `(.L_x_8491) ;  /* 0x00000000008c0947 */ /* 0x001ff00003800000 */
[----:B-----5:R-:W-:Y:S02]  /*04f0*/  HADD2.F32 R10, -RZ, R23.H0_H0 ;  /* 0x20000017ff0a7230 */ /* 0x020fe40000004100 */
[----:B------:R-:W-:Y:S02]  /*0500*/  HFMA2 R15, -RZ, RZ, 0.8349609375, 5.424022674560546875e-06 ;  /* 0x3aae005bff0f7431 */ /* 0x000fe400000001ff */
[----:B------:R-:W-:Y:S01]  /*0510*/  IMAD.MOV.U32 R13, RZ, RZ, 0x38eb4c3a ;  /* 0x38eb4c3aff0d7424 */ /* 0x000fe200078e00ff */
[----:B------:R-:W-:Y:S01]  /*0520*/  MOV R14, 0x3c09919f ;  /* 0x3c09919f000e7802 */ /* 0x000fe20000000f00 */
[----:B------:R-:W-:Y:S02]  /*0530*/  HFMA2 R20, -RZ, RZ, 1.28515625, -179.25 ;  /* 0x3d24d99aff147431 */ /* 0x000fe400000001ff */
[----:B------:R-:W-:-:S04]  /*0540*/  FMUL.FTZ R4, R10, 0.70710676908493041992 ;  /* 0x3f3504f30a047820 */ /* 0x000fc80000410000 */
        /* <DEDUP_REMOVED lines=13> */
[----:B------:R-:W-:-:S04]  /*0620*/  HFMA2 R14, -RZ, RZ, 1.8525390625, -0.310791015625 ;  /* 0x3f69b4f9ff0e7431 */ /* 0x000fc800000001ff */
[----:B------:R-:W-:Y:S01]  /*0630*/  FFMA.FTZ R13, R12, R13, R15 ;  /* 0x0000000d0c0d7223 */ /* 0x000fe2000001000f */
[----:B------:R-:W-:Y:S01]  /*0640*/  IMAD.MOV.U32 R15, RZ, RZ, 0x3f210a14 ;  /* 0x3f210a14ff0f7424 */ /* 0x000fe200078e00ff */
        /* <DEDUP_REMOVED lines=13> */
.L_x_8491:
[----:B------:R-:W-:Y:S05]  /*0720*/  BSYNC.RECONVERGENT B0 ;  /* 0x0000000000007941 */ /* 0x000fea0003800200 */
.L_x_8490:
[-C--:B------:R-:W-:Y:S01]  /*0730*/  ISETP.GE.U32.AND P6, PT, R5, R8.reuse, PT ;  /* 0x000000080500720c */ /* 0x080fe20003fc6070 */
[----:B------:R-:W-:Y:S01]  /*0740*/  BSSY.RECONVERGENT B0, `(.L_x_8492) ;  /* 0x0000027000007945 */ /* 0x000fe20003800200 */
[----:B------:R-:W-:Y:S02]  /*0750*/  ISETP.GE.U32.AND P5, PT, R11, R8, PT ;  /* 0x000000080b00720c */ /* 0x000fe40003fa6070 */
[----:B------:R-:W-:-:S09]  /*0760*/  IADD3 R11, PT, PT, R7, 0x380, RZ ;  /* 0x00000380070b7810 */ /* 0x000fd20007ffe0ff */
[----:B------:R-:W-:Y:S05]  /*0770*/  @P6 BRA `(.L_x_8493) ;  /* 0x00000000008c6947 */ /* 0x000fea0003800000 */
[----:B-----5:R-:W-:Y:S02]  /*0780*/  HADD2.F32 R10, -RZ, R9.H0_H0 ;  /* 0x20000009ff0a7230 */ /* 0x020fe40000004100 */
[----:B------:R-:W-:Y:S01]  /*0790*/  HFMA2 R15, -RZ, RZ, 0.8349609375, 5.424022674560546875e-06 ;  /* 0x3aae005bff0f7431 */ /* 0x000fe200000001ff */
[----:B------:R-:W-:Y:S01]  /*07a0*/  MOV R13, 0x38eb4c3a ;  /* 0x38eb4c3a000d7802 */ /* 0x000fe20000000f00 */
[----:B------:R-:W-:Y:S01]  /*07b0*/  HFMA2 R20, -RZ, RZ, 1.28515625, -179.25 ;  /* 0x3d24d99aff147431 */ /* 0x000fe200000001ff */
[----:B------:R-:W-:Y:S01]  /*07c0*/  MOV R14, 0x3c09919f ;  /* 0x3c09919f000e7802 */ /* 0x000fe20000000f00 */
[C---:B------:R-:W-:Y:S01]  /*07d0*/  FMUL.FTZ R9, R10.reuse, 0.70710676908493041992 ;  /* 0x3f3504f30a097820 */ /* 0x040fe20000410000 */
[----:B------:R-:W-:Y:S01]  /*07e0*/  MOV R21, 0x3f69b4f9 ;  /* 0x3f69b4f900157802 */ /* 0x000fe20000000f00 */
[----:B------:R-:W-:Y:S02]  /*07f0*/  FMUL.FTZ R10, R10, 0.5 ;  /* 0x3f0000000a0a7820 */ /* 0x000fe40000410000 */
        /* <DEDUP_REMOVED lines=27> */
.L_x_8493:
[----:B------:R-:W-:Y:S05]  /*09b0*/  BSYNC.RECONVERGENT B0 ;  /* 0x0000000000007941 */ /* 0x000fea0003800200 */
.L_x_8492:
[----:B------:R-:W-:Y:S01]  /*09c0*/  ISETP.GE.U32.AND P6, PT, R11, R8, PT ;  /* 0x000000080b00720c */ /* 0x000fe20003fc6070 */
[----:B------:R-:W-:Y:S01]  /*09d0*/  BSSY.RECONVERGENT B0, `(.L_x_8494) ;  /* 0x0000027000007945 */ /* 0x000fe20003800200 */
[----:B------:R-:W-:-:S05]  /*09e0*/  @!P0 IADD3 R11, PT, PT, R0, R7, RZ ;  /* 0x00000007000b8210 */ /* 0x000fca0007ffe0ff */
[----:B------:R-:W-:Y:S01]  /*09f0*/  @!P0 IMAD.WIDE.U32 R2, R11, 0x2, R2 ;  /* 0x000000020b028825 */ /* 0x000fe200078e0002 */
[----:B------:R-:W-:Y:S06]  /*0a00*/  @P1 BRA `(.L_x_8495) ;  /* 0x00000000008c1947 */ /* 0x000fec0003800000 */
[----:B-----5:R-:W-:Y:S02]  /*0a10*/  HADD2.F32 R10, -RZ, R6.H0_H0 ;  /* 0x20000006ff0a7230 */ /* 0x020fe40000004100 */
[----:B------:R-:W-:Y:S01]  /*0a20*/  HFMA2 R14, -RZ, RZ, 0.8349609375, 5.424022674560546875e-06 ;  /* 0x3aae005bff0e7431 */ /* 0x000fe200000001ff */
[----:B------:R-:W-:Y:S01]  /*0a30*/  MOV R12, 0x38eb4c3a ;  /* 0x38eb4c3a000c7802 */ /* 0x000fe20000000f00 */
[----:B------:R-:W-:Y:S01]  /*0a40*/  IMAD.MOV.U32 R13, RZ, RZ, 0x3c09919f ;  /* 0x3c09919fff0d7424 */ /* 0x000fe200078e00ff */
[----:B------:R-:W-:Y:S01]  /*0a50*/  MOV R15, 0x3d24d99a ;  /* 0x3d24d99a000f7802 */ /* 0x000fe20000000f00 */
        /* <DEDUP_REMOVED lines=30> */
.L_x_8495:
[----:B------:R-:W-:Y:S05]  /*0c40*/  BSYNC.RECONVERGENT B0 ;  /* 0x0000000000007941 */ /* 0x000fea0003800200 */
.L_x_8494:
        /* <DEDUP_REMOVED lines=37> */
.L_x_8497:
[----:B------:R-:W-:Y:S05]  /*0ea0*/  BSYNC.RECONVERGENT B0 ;  /* 0x0000000000007941 */ /* 0x000fea0003800200 */
.L_x_8496:
        /* <DEDUP_REMOVED lines=37> */
.L_x_8499:
[----:B------:R-:W-:Y:S05]  /*1100*/  BSYNC.RECONVERGENT B0 ;  /* 0x0000000000007941 */ /* 0x000fea0003800200 */
.L_x_8498:
        /* <DEDUP_REMOVED lines=37> */
.L_x_8501:
[----:B------:R-:W-:Y:S05]  /*1360*/  BSYNC.RECONVERGENT B0 ;  /* 0x0000000000007941 */ /* 0x000fea0003800200 */
.L_x_8500:
        /* <DEDUP_REMOVED lines=37> */
.L_x_8503:
[----:B------:R-:W-:Y:S05]  /*15c0*/  BSYNC.RECONVERGENT B0 ;  /* 0x0000000000007941 */ /* 0x000fea0003800200 */
.L_x_8502:
        /* <DEDUP_REMOVED lines=37> */
.L_x_8505:
[----:B------:R-:W-:Y:S05]  /*1820*/  BSYNC.RECONVERGENT B0 ;  /* 0x0000000000007941 */ /* 0x000fea0003800200 */
.L_x_8504:
[----:B------:R-:W-:Y:S01]  /*1830*/  @!P0 IMAD.MOV.U32 R7, RZ, RZ, R5 ;  /* 0x000000ffff078224 */ /* 0x000fe200078e0005 */
        /* <DEDUP_REMOVED lines=17> */
.L_x_8508:
[----:B------:R-:W-:-:S13]  /*1950*/  ISETP.GE.U32.AND P0, PT, R7, R8, PT ;  /* 0x000000080700720c */ /* 0x000fda0003f06070 */
[----:B------:R-:W-:Y:S05]  /*1960*/  @P0 BRA `(.L_x_8510) ;  /* 0x0000000000300947 */ /* 0x000fea0003800000 */
[----:B0-----:R-:W0:Y:S01]  /*1970*/  LDC.64 R2, c[0x0][0x388] ;  /* 0x0000e200ff027b82 */ /* 0x001e220000000a00 */
[----:B------:R-:W-:Y:S02]  /*1980*/  IADD3 R5, PT, PT, R0, R7, RZ ;  /* 0x0000000700057210 */ /* 0x000fe40007ffe0ff */
[----:B------:R-:W-:-:S03]  /*1990*/  IADD3 R7, PT, PT, R7, 0x80, RZ ;  /* 0x0000008007077810 */ /* 0x000fc60007ffe0ff */
[----:B0-----:R-:W-:-:S05]  /*19a0*/  IMAD.WIDE.U32 R2, R5, 0x2, R2 ;  /* 0x0000000205027825 */ /* 0x001fca00078e0002 */
[----:B------:R1:W-:Y:S02]  /*19b0*/  STG.E.U16 desc[UR4][R2.64], R10 ;  /* 0x0000000a02007986 */ /* 0x0003e4000c101504 */
.L_x_8509:
[----:B------:R-:W-:-:S13]  /*19c0*/  ISETP.GE.U32.AND P0, PT, R7, R8, PT ;  /* 0x000000080700720c */ /* 0x000fda0003f06070 */
[----:B------:R-:W-:Y:S05]  /*19d0*/  @P0 BRA `(.L_x_8511) ;  /* 0x0000000000340947 */ /* 0x000fea0003800000 */
[----:B01----:R-:W0:Y:S01]  /*19e0*/  LDC.64 R2, c[0x0][0x388] ;  /* 0x0000e200ff027b82 */ /* 0x003e220000000a00 */
[----:B------:R-:W-:Y:S01]  /*19f0*/  IMAD.IADD R5, R0, 0x1, R7 ;  /* 0x0000000100057824 */ /* 0x000fe200078e0207 */
[----:B------:R-:W-:-:S03]  /*1a00*/  IADD3 R7, PT, PT, R7, 0x80, RZ ;  /* 0x0000008007077810 */ /* 0x000fc60007ffe0ff */
[----:B0-----:R-:W-:-:S05]  /*1a10*/  IMAD.WIDE.U32 R2, R5, 0x2, R2 ;  /* 0x0000000205027825 */ /* 0x001fca00078e0002 */
[----:B------:R1:W-:Y:S02]  /*1a20*/  STG.E.U16 desc[UR4][R2.64], R11 ;  /* 0x0000000b02007986 */ /* 0x0003e4000c101504 */
.L_x_8510:
        /* <DEDUP_REMOVED lines=8> */
.L_x_8511:
[----:B------:R-:W-:Y:S05]  /*1ab0*/  BSYNC.RELIABLE B1 ;  /* 0x0000000000017941 */ /* 0x000fea0003800100 */
.L_x_8507:
[----:B------:R-:W-:-:S13]  /*1ac0*/  ISETP.GE.U32.AND P0, PT, R7, R8, PT ;  /* 0x000000080700720c */ /* 0x000fda0003f06070 */
[----:B012---:R-:W0:Y:S01]  /*1ad0*/  @!P0 LDC.64 R2, c[0x0][0x388] ;  /* 0x0000e200ff028b82 */ /* 0x007e220000000a00 */
[----:B------:R-:W-:Y:S02]  /*1ae0*/  @!P0 IADD3 R5, PT, PT, R0, R7, RZ ;  /* 0x0000000700058210 */ /* 0x000fe40007ffe0ff */
[----:B------:R-:W-:-:S03]  /*1af0*/  @!P0 IADD3 R7, PT, PT, R7, 0x80, RZ ;  /* 0x0000008007078810 */ /* 0x000fc60007ffe0ff */
[----:B0-----:R-:W-:-:S05]  /*1b00*/  @!P0 IMAD.WIDE.U32 R2, R5, 0x2, R2 ;  /* 0x0000000205028825 */ /* 0x001fca00078e0002 */
[----:B------:R2:W-:Y:S02]  /*1b10*/  @!P0 STG.E.U16 desc[UR4][R2.64], R13 ;  /* 0x0000000d02008986 */ /* 0x0005e4000c101504 */
.L_x_8512:
[----:B------:R-:W-:Y:S05]  /*1b20*/  BSYNC.RECONVERGENT B0 ;  /* 0x0000000000007941 */ /* 0x000fea0003800200 */
.L_x_8506:
        /* <DEDUP_REMOVED lines=8> */
.L_x_8489:
        /* <DEDUP_REMOVED lines=8> */
[----:B------:R-:W-:Y:S01]  /*1c30*/  IMAD.MOV.U32 R12, RZ, RZ, 0x38eb4c3a ;  /* 0x38eb4c3aff0c7424 */ /* 0x000fe200078e00ff */
[----:B------:R-:W-:Y:S01]  /*1c40*/  MOV R9, 0x3aae005b ;  /* 0x3aae005b00097802 */ /* 0x000fe20000000f00 */
[----:B------:R-:W-:-:S02]  /*1c50*/  HFMA2 R4, -RZ, RZ, 1.0087890625, -0.000686168670654296875 ;  /* 0x3c09919fff047431 */ /* 0x000fc400000001ff */
[----:B------:R-:W-:Y:S01]  /*1c60*/  HFMA2 R5, -RZ, RZ, 1.5341796875, 81.5625 ;  /* 0x3e235519ff057431 */ /* 0x000fe200000001ff */
[----:B0-----:R-:W-:Y:S01]  /*1c70*/  MOV R10, 0x3d24d99a ;  /* 0x3d24d99a000a7802 */ /* 0x001fe20000000f00 */
[--C-:B--2---:R-:W-:Y:S02]  /*1c80*/  HADD2.F32 R3, -RZ, R2.reuse.H0_H0 ;  /* 0x20000002ff037230 */ /* 0x104fe40000004100 */
[----:B------:R-:W-:-:S03]  /*1c90*/  HADD2.F32 R2, -RZ, R2.H1_H1 ;  /* 0x30000002ff027230 */ /* 0x000fc60000004100 */
[----:B------:R-:W-:Y:S02]  /*1ca0*/  FMUL.FTZ R14, R3, 0.70710676908493041992 ;  /* 0x3f3504f3030e7820 */ /* 0x000fe40000410000 */
[----:B------:R-:W-:Y:S02]  /*1cb0*/  FMUL.FTZ R15, R2, 0.70710676908493041992 ;  /* 0x3f3504f3020f7820 */ /* 0x000fe40000410000 */
[C---:B------:R-:W-:Y:S01]  /*1cc0*/  FADD.FTZ R17, |R14|.reuse, -RZ ;  /* 0x800000ff0e117221 */ /* 0x040fe20000010200 */
[----:B------:R-:W-:Y:S02]  /*1cd0*/  FSETP.GE.FTZ.AND P0, PT, |R14|, 1.0029599666595458984, PT ;  /* 0x3f8060fe0e00780b */ /* 0x000fe40003f16200 */
[----:B------:R-:W-:Y:S02]  /*1ce0*/  FSETP.GE.FTZ.AND P1, PT, |R15|, 1.0029599666595458984, PT ;  /* 0x3f8060fe0f00780b */ /* 0x000fe40003f36200 */
[----:B------:R-:W-:Y:S02]  /*1cf0*/  FSEL R8, R12, 8.4834944573231041431e-05, P0 ;  /* 0x38b1e96a0c087808 */ /* 0x000fe40000000000 */
[----:B------:R-:W-:-:S02]  /*1d00*/  FSEL R18, -R9, -0.00082130916416645050049, P0 ;  /* 0xba574d2009127808 */ /* 0x000fc40000000100 */
[----:B------:R-:W-:Y:S02]  /*1d10*/  FSEL R20, R4, 0.0052134888246655464172, P0 ;  /* 0x3baad5ea04147808 */ /* 0x000fe40000000000 */
[----:B------:R-:W-:Y:S02]  /*1d20*/  FSEL R11, -R10, -0.026868773624300956726, P0 ;  /* 0xbcdc1be70a0b7808 */ /* 0x000fe40000000100 */
[----:B------:R-:W-:Y:S01]  /*1d30*/  FSEL R19, R5, 0.11284004896879196167, P0 ;  /* 0x3de718af05137808 */ /* 0x000fe20000000000 */
[----:B------:R-:W-:Y:S01]  /*1d40*/  @!P0 FMUL.FTZ R17, R14, R14 ;  /* 0x0000000e0e118220 */ /* 0x000fe20000410000 */
[----:B------:R-:W-:Y:S02]  /*1d50*/  FSEL R21, R12, 8.4834944573231041431e-05, P1 ;  /* 0x38b1e96a0c157808 */ /* 0x000fe40000800000 */
[----:B------:R-:W-:Y:S01]  /*1d60*/  FSEL R23, -R9, -0.00082130916416645050049, P1 ;  /* 0xba574d2009177808 */ /* 0x000fe20000800100 */
[----:B------:R-:W-:Y:S01]  /*1d70*/  FFMA.FTZ R8, R17, R8, R18 ;  /* 0x0000000811087223 */ /* 0x000fe20000010012 */
[----:B------:R-:W-:-:S03]  /*1d80*/  FSEL R25, R4, 0.0052134888246655464172, P1 ;  /* 0x3baad5ea04197808 */ /* 0x000fc60000800000 */
[----:B------:R-:W-:Y:S01]  /*1d90*/  FFMA.FTZ R8, R17, R8, R20 ;  /* 0x0000000811087223 */ /* 0x000fe20000010014 */
[C---:B------:R-:W-:Y:S01]  /*1da0*/  FADD.FTZ R20, |R15|.reuse, -RZ ;  /* 0x800000ff0f147221 */ /* 0x040fe20000010200 */
[----:B------:R-:W-:Y:S02]  /*1db0*/  @!P1 FMUL.FTZ R20, R15, R15 ;  /* 0x0000000f0f149220 */ /* 0x000fe40000410000 */
[C---:B------:R-:W-:Y:S01]  /*1dc0*/  FFMA.FTZ R18, R17.reuse, R8, R11 ;  /* 0x0000000811127223 */ /* 0x040fe2000001000b */
[----:B------:R-:W-:Y:S01]  /*1dd0*/  MOV R8, 0x3f69b4f9 ;  /* 0x3f69b4f900087802 */ /* 0x000fe20000000f00 */
[----:B------:R-:W-:Y:S02]  /*1de0*/  HFMA2 R11, -RZ, RZ, 1.7822265625, 0.000185489654541015625 ;  /* 0x3f210a14ff0b7431 */ /* 0x000fe400000001ff */
[----:B------:R-:W-:Y:S01]  /*1df0*/  FFMA.FTZ R21, R20, R21, R23 ;  /* 0x0000001514157223 */ /* 0x000fe20000010017 */
[C---:B------:R-:W-:Y:S01]  /*1e00*/  FFMA.FTZ R18, R17.reuse, R18, R19 ;  /* 0x0000001211127223 */ /* 0x040fe20000010013 */
[----:B------:R-:W-:Y:S01]  /*1e10*/  FSEL R22, R8, -0.37612664699554443359, P0 ;  /* 0xbec093ac08167808 */ /* 0x000fe20000000000 */
[----:B------:R-:W-:Y:S01]  /*1e20*/  FADD.FTZ R19, -R17, -RZ ;  /* 0x800000ff11137221 */ /* 0x000fe20000010100 */
[C---:B------:R-:W-:Y:S01]  /*1e30*/  FSEL R24, R11.reuse, 0.12837915122509002686, P0 ;  /* 0x3e0375d30b187808 */ /* 0x040fe20000000000 */
[----:B------:R-:W-:Y:S01]  /*1e40*/  FFMA.FTZ R25, R20, R21, R25 ;  /* 0x0000001514197223 */ /* 0x000fe20000010019 */
[----:B------:R-:W-:Y:S01]  /*1e50*/  FSEL R27, R11, 0.12837915122509002686, P1 ;  /* 0x3e0375d30b1b7808 */ /* 0x000fe20000800000 */
[----:B------:R-:W-:Y:S01]  /*1e60*/  FFMA.FTZ R18, R17, R18, R22 ;  /* 0x0000001211127223 */ /* 0x000fe20000010016 */
[----:B------:R-:W-:-:S02]  /*1e70*/  FSEL R19, R19, R14, P0 ;  /* 0x0000000e13137208 */ /* 0x000fc40000000000 */
[----:B------:R-:W-:Y:S01]  /*1e80*/  FSEL R22, -R10, -0.026868773624300956726, P1 ;  /* 0xbcdc1be70a167808 */ /* 0x000fe20000800100 */
[----:B------:R-:W-:Y:S01]  /*1e90*/  FFMA.FTZ R18, R17, R18, R24 ;  /* 0x0000001211127223 */ /* 0x000fe20000010018 */
[----:B------:R-:W-:-:S03]  /*1ea0*/  FSEL R17, R8, -0.37612664699554443359, P1 ;  /* 0xbec093ac08117808 */ /* 0x000fc60000800000 */
[----:B------:R-:W-:Y:S01]  /*1eb0*/  FFMA.FTZ R21, R18, R19, R19 ;  /* 0x0000001312157223 */ /* 0x000fe20000010013 */
[----:B------:R-:W-:Y:S01]  /*1ec0*/  FSEL R18, R5, 0.11284004896879196167, P1 ;  /* 0x3de718af05127808 */ /* 0x000fe20000800000 */
[C---:B------:R-:W-:Y:S01]  /*1ed0*/  FFMA.FTZ R25, R20.reuse, R25, R22 ;  /* 0x0000001914197223 */ /* 0x040fe20000010016 */
[--C-:B---3--:R-:W-:Y:S01]  /*1ee0*/  HADD2.F32 R19, -RZ, R13.reuse.H0_H0 ;  /* 0x2000000dff137230 */ /* 0x108fe20000004100 */
[----:B------:R-:W0:Y:S01]  /*1ef0*/  @P0 MUFU.EX2 R22, R21 ;  /* 0x0000001500160308 */ /* 0x000e220000000800 */
[----:B------:R-:W-:Y:S02]  /*1f00*/  HADD2.F32 R13, -RZ, R13.H1_H1 ;  /* 0x3000000dff0d7230 */ /* 0x000fe40000004100 */
[----:B------:R-:W-:Y:S01]  /*1f10*/  FFMA.FTZ R25, R20, R25, R18 ;  /* 0x0000001914197223 */ /* 0x000fe20000010012 */
[----:B------:R-:W-:-:S03]  /*1f20*/  FMUL.FTZ R18, R19, 0.70710676908493041992 ;  /* 0x3f3504f313127820 */ /* 0x000fc60000410000 */
[----:B------:R-:W-:Y:S01]  /*1f30*/  FFMA.FTZ R25, R20, R25, R17 ;  /* 0x0000001914197223 */ /* 0x000fe20000010011 */
[C---:B------:R-:W-:Y:S01]  /*1f40*/  FMUL.FTZ R17, R13.reuse, 0.70710676908493041992 ;  /* 0x3f3504f30d117820 */ /* 0x040fe20000410000 */
[----:B------:R-:W-:Y:S01]  /*1f50*/  FMUL.FTZ R13, R13, 0.5 ;  /* 0x3f0000000d0d7820 */ /* 0x000fe20000410000 */
[----:B------:R-:W-:Y:S01]  /*1f60*/  FSETP.GE.FTZ.AND P2, PT, |R18|, 1.0029599666595458984, PT ;  /* 0x3f8060fe1200780b */ /* 0x000fe20003f56200 */
[----:B------:R-:W-:Y:S02]  /*1f70*/  FFMA.FTZ R25, R20, R25, R27 ;  /* 0x0000001914197223 */ /* 0x000fe4000001001b */
[----:B------:R-:W-:Y:S01]  /*1f80*/  FSETP.GE.FTZ.AND P3, PT, |R17|, 1.0029599666595458984, PT ;  /* 0x3f8060fe1100780b */ /* 0x000fe20003f76200 */
[----:B0-----:R-:W-:Y:S01]  /*1f90*/  @P0 FADD.FTZ R23, -R22, 1 ;  /* 0x3f80000016170421 */ /* 0x001fe20000010100 */
[----:B------:R-:W-:Y:S01]  /*1fa0*/  FADD.FTZ R22, -R20, -RZ ;  /* 0x800000ff14167221 */ /* 0x000fe20000010100 */
[----:B------:R-:W-:Y:S01]  /*1fb0*/  FADD.FTZ R20, |R18|, -RZ ;  /* 0x800000ff12147221 */ /* 0x000fe20000010200 */
[----:B------:R-:W-:-:S02]  /*1fc0*/  FSEL R27, -R9, -0.00082130916416645050049, P2 ;  /* 0xba574d20091b7808 */ /* 0x000fc40001000100 */
[----:B------:R-:W-:Y:S01]  /*1fd0*/  @P0 LOP3.LUT R21, R23, 0x80000000, R14, 0xb8, !PT ;  /* 0x8000000017150812 */ /* 0x000fe200078eb80e */
[----:B------:R-:W-:Y:S01]  /*1fe0*/  FADD.FTZ R14, |R17|, -RZ ;  /* 0x800000ff110e7221 */ /* 0x000fe20000010200 */
[----:B------:R-:W-:Y:S02]  /*1ff0*/  FSEL R22, R22, R15, P1 ;  /* 0x0000000f16167208 */ /* 0x000fe40000800000 */
[----:B------:R-:W-:Y:S01]  /*2000*/  @!P2 FMUL.FTZ R20, R18, R18 ;  /* 0x000000121214a220 */ /* 0x000fe20000410000 */
[----:B------:R-:W-:Y:S01]  /*2010*/  FSEL R23, R12, 8.4834944573231041431e-05, P2 ;  /* 0x38b1e96a0c177808 */ /* 0x000fe20001000000 */
[----:B------:R-:W-:Y:S01]  /*2020*/  FADD.FTZ R21, R21, 1 ;  /* 0x3f80000015157421 */ /* 0x000fe20000010000 */
[----:B------:R-:W-:Y:S01]  /*2030*/  FSEL R29, -R9, -0.00082130916416645050049, P3 ;  /* 0xba574d20091d7808 */ /* 0x000fe20001800100 */
[----:B------:R-:W-:Y:S01]  /*2040*/  FFMA.FTZ R22, R25, R22, R22 ;  /* 0x0000001619167223 */ /* 0x000fe20000010016 */
[----:B------:R-:W-:Y:S01]  /*2050*/  FSEL R25, R4, 0.0052134888246655464172, P2 ;  /* 0x3baad5ea04197808 */ /* 0x000fe20001000000 */
[----:B------:R-:W-:Y:S01]  /*2060*/  FFMA.FTZ R23, R20, R23, R27 ;  /* 0x0000001714177223 */ /* 0x000fe2000001001b */
[----:B------:R-:W-:Y:S01]  /*2070*/  FSEL R27, R12, 8.4834944573231041431e-05, P3 ;  /* 0x38b1e96a0c1b7808 */ /* 0x000fe20001800000 */
[----:B------:R-:W-:-:S02]  /*2080*/  @!P3 FMUL.FTZ R14, R17, R17 ;  /* 0x00000011110eb220 */ /* 0x000fc40000410000 */
[----:B------:R-:W-:Y:S01]  /*2090*/  FFMA.FTZ R23, R20, R23, R25 ;  /* 0x0000001714177223 */ /* 0x000fe20000010019 */
[----:B------:R-:W-:Y:S01]  /*20a0*/  FSEL R25, -R10, -0.026868773624300956726, P2 ;  /* 0xbcdc1be70a197808 */ /* 0x000fe20001000100 */
[----:B------:R-:W-:Y:S01]  /*20b0*/  FFMA.FTZ R27, R14, R27, R29 ;  /* 0x0000001b0e1b7223 */ /* 0x000fe2000001001d */
[----:B------:R-:W-:-:S03]  /*20c0*/  FSEL R29, R4, 0.0052134888246655464172, P3 ;  /* 0x3baad5ea041d7808 */ /* 0x000fc60001800000 */
[----:B------:R-:W-:Y:S01]  /*20d0*/  FFMA.FTZ R23, R20, R23, R25 ;  /* 0x0000001714177223 */ /* 0x000fe20000010019 */
[----:B------:R-:W-:Y:S01]  /*20e0*/  FSEL R25, R5, 0.11284004896879196167, P2 ;  /* 0x3de718af05197808 */ /* 0x000fe20001000000 */
[----:B------:R-:W-:Y:S01]  /*20f0*/  FFMA.FTZ R27, R14, R27, R29 ;  /* 0x0000001b0e1b7223 */ /* 0x000fe2000001001d */
[----:B------:R-:W-:-:S03]  /*2100*/  FSEL R29, -R10, -0.026868773624300956726, P3 ;  /* 0xbcdc1be70a1d7808 */ /* 0x000fc60001800100 */
        /* <DEDUP_REMOVED lines=9> */
[----:B------:R-:W-:Y:S01]  /*21a0*/  FSEL R25, R11, 0.12837915122509002686, P3 ;  /* 0x3e0375d30b197808 */ /* 0x000fe20001800000 */
[----:B------:R-:W0:Y:S01]  /*21b0*/  @P1 MUFU.EX2 R23, R22 ;  /* 0x0000001600171308 */ /* 0x000e220000000800 */
[----:B------:R-:W-:Y:S01]  /*21c0*/  FFMA.FTZ R29, R14, R27, R29 ;  /* 0x0000001b0e1d7223 */ /* 0x000fe2000001001d */
[----:B------:R-:W-:-:S03]  /*21d0*/  FADD.FTZ R27, -R20, -RZ ;  /* 0x800000ff141b7221 */ /* 0x000fc60000010100 */
[C---:B------:R-:W-:Y:S01]  /*21e0*/  FFMA.FTZ R25, R14.reuse, R29, R25 ;  /* 0x0000001d0e197223 */ /* 0x040fe20000010019 */
[----:B------:R-:W-:Y:S01]  /*21f0*/  FADD.FTZ R14, -R14, -RZ ;  /* 0x800000ff0e0e7221 */ /* 0x000fe20000010100 */
[----:B------:R-:W-:-:S04]  /*2200*/  FSEL R27, R27, R18, P2 ;  /* 0x000000121b1b7208 */ /* 0x000fc80001000000 */
[----:B------:R-:W-:Y:S01]  /*2210*/  FSEL R14, R14, R17, P3 ;  /* 0x000000110e0e7208 */ /* 0x000fe20001800000 */
[----:B------:R-:W-:Y:S01]  /*2220*/  FFMA.FTZ R20, R24, R27, R27 ;  /* 0x0000001b18147223 */ /* 0x000fe2000001001b */
[----:B0-----:R-:W-:-:S03]  /*2230*/  @P1 FADD.FTZ R24, -R23, 1 ;  /* 0x3f80000017181421 */ /* 0x001fc60000010100 */
[----:B------:R-:W-:Y:S02]  /*2240*/  FFMA.FTZ R14, R25, R14, R14 ;  /* 0x0000000e190e7223 */ /* 0x000fe4000001000e */
[----:B------:R-:W0:Y:S01]  /*2250*/  @P2 MUFU.EX2 R25, R20 ;  /* 0x0000001400192308 */ /* 0x000e220000000800 */
[----:B------:R-:W-:Y:S01]  /*2260*/  @P1 LOP3.LUT R22, R24, 0x80000000, R15, 0xb8, !PT ;  /* 0x8000000018161812 */ /* 0x000fe200078eb80f */
[--C-:B----4-:R-:W-:Y:S02]  /*2270*/  HADD2.F32 R15, -RZ, R16.reuse.H0_H0 ;  /* 0x20000010ff0f7230 */ /* 0x110fe40000004100 */
[----:B------:R-:W1:Y:S01]  /*2280*/  @P3 MUFU.EX2 R24, R14 ;  /* 0x0000000e00183308 */ /* 0x000e620000000800 */
[----:B------:R-:W-:Y:S02]  /*2290*/  HADD2.F32 R16, -RZ, R16.H1_H1 ;  /* 0x30000010ff107230 */ /* 0x000fe40000004100 */
[----:B------:R-:W-:Y:S01]  /*22a0*/  FADD.FTZ R22, R22, 1 ;  /* 0x3f80000016167421 */ /* 0x000fe20000010000 */
[C---:B------:R-:W-:Y:S01]  /*22b0*/  FMUL.FTZ R23, R15.reuse, 0.70710676908493041992 ;  /* 0x3f3504f30f177820 */ /* 0x040fe20000410000 */
[----:B------:R-:W-:-:S04]  /*22c0*/  FMUL.FTZ R15, R15, 0.5 ;  /* 0x3f0000000f0f7820 */ /* 0x000fc80000410000 */
[----:B------:R-:W-:Y:S01]  /*22d0*/  FSETP.GE.FTZ.AND P0, PT, |R23|, 1.0029599666595458984, PT ;  /* 0x3f8060fe1700780b */ /* 0x000fe20003f16200 */
[----:B0-----:R-:W-:-:S03]  /*22e0*/  @P2 FADD.FTZ R25, -R25, 1 ;  /* 0x3f80000019192421 */ /* 0x001fc60000010100 */
[----:B------:R-:W-:Y:S01]  /*22f0*/  FSEL R26, -R10, -0.026868773624300956726, P0 ;  /* 0xbcdc1be70a1a7808 */ /* 0x000fe20000000100 */
[----:B-1----:R-:W-:Y:S01]  /*2300*/  @P3 FADD.FTZ R24, -R24, 1 ;  /* 0x3f80000018183421 */ /* 0x002fe20000010100 */
[----:B------:R-:W-:Y:S01]  /*2310*/  @P2 LOP3.LUT R20, R25, 0x80000000, R18, 0xb8, !PT ;  /* 0x8000000019142812 */ /* 0x000fe200078eb812 */
[----:B------:R-:W-:Y:S01]  /*2320*/  FADD.FTZ R18, |R23|, -RZ ;  /* 0x800000ff17127221 */ /* 0x000fe20000010200 */
[----:B------:R-:W-:Y:S02]  /*2330*/  FSEL R25, -R9, -0.00082130916416645050049, P0 ;  /* 0xba574d2009197808 */ /* 0x000fe40000000100 */
[----:B------:R-:W-:Y:S02]  /*2340*/  @P3 LOP3.LUT R14, R24, 0x80000000, R17, 0xb8, !PT ;  /* 0x80000000180e3812 */ /* 0x000fe400078eb811 */
[----:B------:R-:W-:Y:S01]  /*2350*/  FSEL R17, R12, 8.4834944573231041431e-05, P0 ;  /* 0x38b1e96a0c117808 */ /* 0x000fe20000000000 */
[----:B------:R-:W-:Y:S01]  /*2360*/  @!P0 FMUL.FTZ R18, R23, R23 ;  /* 0x0000001717128220 */ /* 0x000fe20000410000 */
[----:B------:R-:W-:-:S02]  /*2370*/  FSEL R24, R4, 0.0052134888246655464172, P0 ;  /* 0x3baad5ea04187808 */ /* 0x000fc40000000000 */
[----:B------:R-:W-:Y:S01]  /*2380*/  FSEL R27, R11, 0.12837915122509002686, P0 ;  /* 0x3e0375d30b1b7808 */ /* 0x000fe20000000000 */
[----:B------:R-:W-:-:S04]  /*2390*/  FFMA.FTZ R17, R18, R17, R25 ;  /* 0x0000001112117223 */ /* 0x000fc80000010019 */
[----:B------:R-:W-:Y:S01]  /*23a0*/  FFMA.FTZ R17, R18, R17, R24 ;  /* 0x0000001112117223 */ /* 0x000fe20000010018 */
[----:B------:R-:W-:-:S03]  /*23b0*/  FSEL R24, R5, 0.11284004896879196167, P0 ;  /* 0x3de718af05187808 */ /* 0x000fc60000000000 */
[----:B------:R-:W-:-:S04]  /*23c0*/  FFMA.FTZ R17, R18, R17, R26 ;  /* 0x0000001112117223 */ /* 0x000fc8000001001a */
[----:B------:R-:W-:Y:S01]  /*23d0*/  FFMA.FTZ R25, R18, R17, R24 ;  /* 0x0000001112197223 */ /* 0x000fe20000010018 */
[----:B------:R-:W-:Y:S01]  /*23e0*/  FMUL.FTZ R17, R16, 0.70710676908493041992 ;  /* 0x3f3504f310117820 */ /* 0x000fe20000410000 */
[----:B------:R-:W-:-:S04]  /*23f0*/  FSEL R24, R8, -0.37612664699554443359, P0 ;  /* 0xbec093ac08187808 */ /* 0x000fc80000000000 */
[----:B------:R-:W-:Y:S01]  /*2400*/  FSETP.GE.FTZ.AND P1, PT, |R17|, 1.0029599666595458984, PT ;  /* 0x3f8060fe1100780b */ /* 0x000fe20003f36200 */
[C---:B------:R-:W-:Y:S01]  /*2410*/  FFMA.FTZ R25, R18.reuse, R25, R24 ;  /* 0x0000001912197223 */ /* 0x040fe20000010018 */
[C---:B------:R-:W-:Y:S02]  /*2420*/  FADD.FTZ R24, -R18.reuse, -RZ ;  /* 0x800000ff12187221 */ /* 0x040fe40000010100 */
[----:B------:R-:W-:Y:S01]  /*2430*/  FSEL R26, -R9, -0.00082130916416645050049, P1 ;  /* 0xba574d20091a7808 */ /* 0x000fe20000800100 */
[----:B------:R-:W-:Y:S01]  /*2440*/  FFMA.FTZ R18, R18, R25, R27 ;  /* 0x0000001912127223 */ /* 0x000fe2000001001b */
[C---:B------:R-:W-:Y:S01]  /*2450*/  FADD.FTZ R25, |R17|.reuse, -RZ ;  /* 0x800000ff11197221 */ /* 0x040fe20000010200 */
[----:B------:R-:W-:Y:S02]  /*2460*/  FSEL R27, R24, R23, P0 ;  /* 0x00000017181b7208 */ /* 0x000fe40000000000 */
[----:B------:R-:W-:Y:S02]  /*2470*/  FSEL R24, R12, 8.4834944573231041431e-05, P1 ;  /* 0x38b1e96a0c187808 */ /* 0x000fe40000800000 */
[----:B------:R-:W-:Y:S01]  /*2480*/  FSEL R28, R4, 0.0052134888246655464172, P1 ;  /* 0x3baad5ea041c7808 */ /* 0x000fe20000800000 */
[----:B------:R-:W-:Y:S01]  /*2490*/  FFMA.FTZ R18, R18, R27, R27 ;  /* 0x0000001b12127223 */ /* 0x000fe2000001001b */
[----:B------:R-:W-:Y:S01]  /*24a0*/  @!P1 FMUL.FTZ R25, R17, R17 ;  /* 0x0000001111199220 */ /* 0x000fe20000410000 */
[----:B------:R-:W-:-:S03]  /*24b0*/  FSEL R27, -R10, -0.026868773624300956726, P1 ;  /* 0xbcdc1be70a1b7808 */ /* 0x000fc60000800100 */
[----:B------:R-:W-:Y:S01]  /*24c0*/  FFMA.FTZ R26, R25, R24, R26 ;  /* 0x00000018191a7223 */ /* 0x000fe2000001001a */
[----:B------:R-:W-:Y:S02]  /*24d0*/  FMUL.FTZ R24, R3, 0.5 ;  /* 0x3f00000003187820 */ /* 0x000fe40000410000 */
[----:B------:R-:W0:Y:S01]  /*24e0*/  @P0 MUFU.EX2 R3, R18 ;  /* 0x0000001200030308 */ /* 0x000e220000000800 */
[----:B------:R-:W-:Y:S01]  /*24f0*/  FFMA.FTZ R26, R25, R26, R28 ;  /* 0x0000001a191a7223 */ /* 0x000fe2000001001c */
[----:B------:R-:W-:Y:S01]  /*2500*/  FMUL.FTZ R21, R21, R24 ;  /* 0x0000001815157220 */ /* 0x000fe20000410000 */
[----:B------:R-:W-:Y:S01]  /*2510*/  FMUL.FTZ R28, R19, 0.5 ;  /* 0x3f000000131c7820 */ /* 0x000fe20000410000 */
[----:B------:R-:W-:Y:S01]  /*2520*/  FADD.FTZ R19, R20, 1 ;  /* 0x3f80000014137421 */ /* 0x000fe20000010000 */
[----:B------:R-:W-:Y:S01]  /*2530*/  FFMA.FTZ R24, R25, R26, R27 ;  /* 0x0000001a19187223 */ /* 0x000fe2000001001b */
[----:B------:R-:W-:Y:S02]  /*2540*/  FSEL R27, R5, 0.11284004896879196167, P1 ;  /* 0x3de718af051b7808 */ /* 0x000fe40000800000 */
[----:B------:R-:W-:Y:S01]  /*2550*/  FSEL R26, R8, -0.37612664699554443359, P1 ;  /* 0xbec093ac081a7808 */ /* 0x000fe20000800000 */
[----:B------:R-:W-:-:S02]  /*2560*/  FMUL.FTZ R19, R19, R28 ;  /* 0x0000001c13137220 */ /* 0x000fc40000410000 */
[----:B------:R-:W-:Y:S01]  /*2570*/  FFMA.FTZ R24, R25, R24, R27 ;  /* 0x0000001819187223 */ /* 0x000fe2000001001b */
[----:B------:R-:W-:Y:S01]  /*2580*/  FMUL.FTZ R27, R2, 0.5 ;  /* 0x3f000000021b7820 */ /* 0x000fe20000410000 */
[----:B0-----:R-:W-:Y:S02]  /*2590*/  @P0 FADD.FTZ R2, -R3, 1 ;  /* 0x3f80000003020421 */ /* 0x001fe40000010100 */
[----:B------:R-:W-:Y:S01]  /*25a0*/  FFMA.FTZ R26, R25, R24, R26 ;  /* 0x00000018191a7223 */ /* 0x000fe2000001001a */
[----:B------:R-:W-:Y:S01]  /*25b0*/  FSEL R24, R11, 0.12837915122509002686, P1 ;  /* 0x3e0375d30b187808 */ /* 0x000fe20000800000 */
[----:B------:R-:W-:Y:S01]  /*25c0*/  FMUL.FTZ R22, R22, R27 ;  /* 0x0000001b16167220 */ /* 0x000fe20000410000 */
[----:B------:R-:W-:Y:S01]  /*25d0*/  @P0 LOP3.LUT R18, R2, 0x80000000, R23, 0xb8, !PT ;  /* 0x8000000002120812 */ /* 0x000fe200078eb817 */
[--C-:B-----5:R-:W-:Y:S01]  /*25e0*/  HADD2.F32 R23, -RZ, R6.reuse.H0_H0 ;  /* 0x20000006ff177230 */ /* 0x120fe20000004100 */
[----:B------:R-:W0:Y:S01]  /*25f0*/  LDC.64 R2, c[0x0][0x388] ;  /* 0x0000e200ff027b82 */ /* 0x000e220000000a00 */
[C---:B------:R-:W-:Y:S01]  /*2600*/  FFMA.FTZ R26, R25.reuse, R26, R24 ;  /* 0x0000001a191a7223 */ /* 0x040fe20000010018 */
[----:B------:R-:W-:Y:S01]  /*2610*/  FADD.FTZ R25, -R25, -RZ ;  /* 0x800000ff19197221 */ /* 0x000fe20000010100 */
[----:B------:R-:W-:-:S02]  /*2620*/  HADD2.F32 R6, -RZ, R6.H1_H1 ;  /* 0x30000006ff067230 */ /* 0x000fc40000004100 */
[----:B------:R-:W-:Y:S01]  /*2630*/  FMUL.FTZ R24, R23, 0.70710676908493041992 ;  /* 0x3f3504f317187820 */ /* 0x000fe20000410000 */
[----:B------:R-:W-:Y:S01]  /*2640*/  FADD.FTZ R18, R18, 1 ;  /* 0x3f80000012127421 */ /* 0x000fe20000010000 */
[----:B------:R-:W-:Y:S02]  /*2650*/  F2FP.F16.F32.PACK_AB R21, R22, R21 ;  /* 0x000000151615723e */ /* 0x000fe400000000ff */
[----:B------:R-:W-:Y:S01]  /*2660*/  FSEL R25, R25, R17, P1 ;  /* 0x0000001119197208 */ /* 0x000fe20000800000 */
[----:B------:R-:W-:Y:S01]  /*2670*/  FMUL.FTZ R15, R18, R15 ;  /* 0x0000000f120f7220 */ /* 0x000fe20000410000 */
[----:B------:R-:W-:-:S03]  /*2680*/  FSETP.GE.FTZ.AND P0, PT, |R24|, 1.0029599666595458984, PT ;  /* 0x3f8060fe1800780b */ /* 0x000fc60003f16200 */
[----:B------:R-:W-:Y:S01]  /*2690*/  FFMA.FTZ R20, R26, R25, R25 ;  /* 0x000000191a147223 */ /* 0x000fe20000010019 */
[----:B------:R-:W-:Y:S01]  /*26a0*/  FADD.FTZ R25, |R24|, -RZ ;  /* 0x800000ff18197221 */ /* 0x000fe20000010200 */
[----:B------:R-:W-:Y:S02]  /*26b0*/  FSEL R26, -R9, -0.00082130916416645050049, P0 ;  /* 0xba574d20091a7808 */ /* 0x000fe40000000100 */
[----:B------:R-:W-:-:S06]  /*26c0*/  FSEL R27, R4, 0.0052134888246655464172, P0 ;  /* 0x3baad5ea041b7808 */ /* 0x000fcc0000000000 */
[----:B------:R-:W-:Y:S01]  /*26d0*/  @!P0 FMUL.FTZ R25, R24, R24 ;  /* 0x0000001818198220 */ /* 0x000fe20000410000 */
[----:B0-----:R-:W-:Y:S01]  /*26e0*/  IMAD.WIDE.U32 R2, R0, 0x2, R2 ;  /* 0x0000000200027825 */ /* 0x001fe200078e0002 */
[----:B------:R-:W-:-:S05]  /*26f0*/  FSEL R0, R12, 8.4834944573231041431e-05, P0 ;  /* 0x38b1e96a0c007808 */ /* 0x000fca0000000000 */
[----:B------:R-:W-:Y:S01]  /*2700*/  FFMA.FTZ R0, R25, R0, R26 ;  /* 0x0000000019007223 */ /* 0x000fe2000001001a */
[----:B------:R-:W-:-:S04]  /*2710*/  IMAD.WIDE.U32 R2, R7, 0x4, R2 ;  /* 0x0000000407027825 */ /* 0x000fc800078e0002 */
[C---:B------:R-:W-:Y:S01]  /*2720*/  FFMA.FTZ R0, R25.reuse, R0, R27 ;  /* 0x0000000019007223 */ /* 0x040fe2000001001b */
[----:B------:R-:W-:Y:S01]  /*2730*/  FSEL R27, -R10, -0.026868773624300956726, P0 ;  /* 0xbcdc1be70a1b7808 */ /* 0x000fe20000000100 */
[----:B------:R-:W-:Y:S04]  /*2740*/  STG.E desc[UR4][R2.64], R21 ;  /* 0x0000001502007986 */ /* 0x000fe8000c101904 */
[----:B------:R-:W-:Y:S01]  /*2750*/  FFMA.FTZ R28, R25, R0, R27 ;  /* 0x00000000191c7223 */ /* 0x000fe2000001001b */
[C---:B------:R-:W-:Y:S01]  /*2760*/  FMUL.FTZ R0, R6.reuse, 0.70710676908493041992 ;  /* 0x3f3504f306007820 */ /* 0x040fe20000410000 */
[----:B------:R-:W-:-:S03]  /*2770*/  FMUL.FTZ R6, R6, 0.5 ;  /* 0x3f00000006067820 */ /* 0x000fc60000410000 */
        /* <DEDUP_REMOVED lines=10> */
[C---:B------:R-:W-:Y:S02]  /*2820*/  FSEL R4, R5.reuse, 0.11284004896879196167, P0 ;  /* 0x3de718af05047808 */ /* 0x040fe40000000000 */
[----:B------:R-:W-:Y:S01]  /*2830*/  FSEL R5, R5, 0.11284004896879196167, P2 ;  /* 0x3de718af05057808 */ /* 0x000fe20001000000 */
[----:B------:R-:W-:Y:S01]  /*2840*/  FFMA.FTZ R9, R26, R9, R10 ;  /* 0x000000091a097223 */ /* 0x000fe2000001000a */
[----:B------:R-:W-:Y:S01]  /*2850*/  FSEL R10, R8, -0.37612664699554443359, P0 ;  /* 0xbec093ac080a7808 */ /* 0x000fe20000000000 */
[C---:B------:R-:W-:Y:S02]  /*2860*/  FFMA.FTZ R4, R25.reuse, R28, R4 ;  /* 0x0000001c19047223 */ /* 0x040fe40000010004 */
[----:B------:R-:W-:Y:S01]  /*2870*/  FFMA.FTZ R5, R26, R9, R5 ;  /* 0x000000091a057223 */ /* 0x000fe20000010005 */
[----:B------:R-:W-:Y:S01]  /*2880*/  FSEL R9, R8, -0.37612664699554443359, P2 ;  /* 0xbec093ac08097808 */ /* 0x000fe20001000000 */
[----:B------:R-:W-:Y:S01]  /*2890*/  FFMA.FTZ R4, R25, R4, R10 ;  /* 0x0000000419047223 */ /* 0x000fe2000001000a */
[----:B------:R-:W-:-:S02]  /*28a0*/  FSEL R8, R11, 0.12837915122509002686, P0 ;  /* 0x3e0375d30b087808 */ /* 0x000fc40000000000 */
[----:B------:R-:W-:Y:S01]  /*28b0*/  FSEL R11, R11, 0.12837915122509002686, P2 ;  /* 0x3e0375d30b0b7808 */ /* 0x000fe20001000000 */
[C---:B------:R-:W-:Y:S01]  /*28c0*/  FFMA.FTZ R5, R26.reuse, R5, R9 ;  /* 0x000000051a057223 */ /* 0x040fe20000010009 */
[C---:B------:R-:W-:Y:S01]  /*28d0*/  FADD.FTZ R9, -R25.reuse, -RZ ;  /* 0x800000ff19097221 */ /* 0x040fe20000010100 */
[----:B------:R-:W-:Y:S01]  /*28e0*/  FFMA.FTZ R25, R25, R4, R8 ;  /* 0x0000000419197223 */ /* 0x000fe20000010008 */
[----:B------:R-:W-:Y:S01]  /*28f0*/  FSEL R10, R27, R0, P2 ;  /* 0x000000001b0a7208 */ /* 0x000fe20001000000 */
[----:B------:R-:W-:Y:S01]  /*2900*/  FFMA.FTZ R5, R26, R5, R11 ;  /* 0x000000051a057223 */ /* 0x000fe2000001000b */
[----:B------:R-:W-:Y:S01]  /*2910*/  FADD.FTZ R4, R14, 1 ;  /* 0x3f8000000e047421 */ /* 0x000fe20000010000 */
[----:B------:R-:W-:Y:S02]  /*2920*/  FSEL R8, R9, R24, P0 ;  /* 0x0000001809087208 */ /* 0x000fe40000000000 */
[----:B------:R-:W-:Y:S01]  /*2930*/  FFMA.FTZ R5, R5, R10, R10 ;  /* 0x0000000a05057223 */ /* 0x000fe2000001000a */
[----:B------:R-:W-:-:S02]  /*2940*/  FMUL.FTZ R4, R4, R13 ;  /* 0x0000000d04047220 */ /* 0x000fc40000410000 */
[----:B------:R-:W-:Y:S01]  /*2950*/  FFMA.FTZ R25, R25, R8, R8 ;  /* 0x0000000819197223 */ /* 0x000fe20000010008 */
[----:B------:R-:W0:Y:S02]  /*2960*/  @P2 MUFU.EX2 R10, R5 ;  /* 0x00000005000a2308 */ /* 0x000e240000000800 */
[----:B------:R-:W-:Y:S02]  /*2970*/  F2FP.F16.F32.PACK_AB R19, R4, R19 ;  /* 0x000000130413723e */ /* 0x000fe400000000ff */
[----:B------:R-:W1:Y:S03]  /*2980*/  @P1 MUFU.EX2 R8, R20 ;  /* 0x0000001400081308 */ /* 0x000e660000000800 */
[----:B------:R-:W-:Y:S01]  /*2990*/  STG.E desc[UR4][R2.64+0x200], R19 ;  /* 0x0002001302007986 */ /* 0x000fe2000c101904 */
[----:B------:R-:W2:Y:S01]  /*29a0*/  @P0 MUFU.EX2 R9, R25 ;  /* 0x0000001900090308 */ /* 0x000ea20000000800 */
        /* <DEDUP_REMOVED lines=14> */
[----:B------:R-:W-:-:S03]  /*2a90*/  F2FP.F16.F32.PACK_AB R7, R20, R15 ;  /* 0x0000000f1407723e */ /* 0x000fc600000000ff */
[----:B------:R-:W-:Y:S02]  /*2aa0*/  F2FP.F16.F32.PACK_AB R5, R5, R0 ;  /* 0x000000000505723e */ /* 0x000fe400000000ff */
[----:B------:R-:W-:Y:S04]  /*2ab0*/  STG.E desc[UR4][R2.64+0x400], R7 ;  /* 0x0004000702007986 */ /* 0x000fe8000c101904 */
[----:B------:R-:W-:Y:S01]  /*2ac0*/  STG.E desc[UR4][R2.64+0x600], R5 ;  /* 0x0006000502007986 */ /* 0x000fe2000c101904 */
[----:B------:R-:W-:Y:S05]  /*2ad0*/  EXIT ;  /* 0x000000000000794d */ /* 0x000fea0003800000 */
.L_x_8513:
        /* <DEDUP_REMOVED lines=10> */
.L_x_12425:


//--------------------- .text._ZN2at6native29vectorized_elementwise_kernelILi4EZZZNS0_18GeluCUDAKernelImplERNS_18TensorIteratorBaseENS0_8GeluTypeEENKUlvE0_clEvENKUlvE1_clEvEUlN3c104HalfEE_St5arrayIPcLm2EEEEviT0_T1_ --------------------------
	.section	.text._ZN2at6native29vectorized_elementwise_kernelILi4EZZZNS0_18GeluCUDAKernelImplERNS_18TensorIteratorBaseENS0_8GeluTypeEENKUlvE0_clEvENKUlvE1_clEvEUlN3c104HalfEE_St5arrayIPcLm2EEEEviT0_T1_,"ax",@progbits
	.align	128
        .global         _ZN2at6native29vectorized_elementwise_kernelILi4EZZZNS0_18GeluCUDAKernelImplERNS_18TensorIteratorBaseENS0_8GeluTypeEENKUlvE0_clEvENKUlvE1_clEvEUlN3c104HalfEE_St5arrayIPcLm2EEEEviT0_T1_
        .type           _ZN2at6native29vectorized_elementwise_kernelILi4EZZZNS0_18GeluCUDAKernelImplERNS_18TensorIteratorBaseENS0_8GeluTypeEENKUlvE0_clEvENKUlvE1_clEvEUlN3c104HalfEE_St5arrayIPcLm2EEEEviT0_T1_,@function
        .size           _ZN2at6native29vectorized_elementwise_kernelILi4EZZZNS0_18GeluCUDAKernelImplERNS_18TensorIteratorBaseENS0_8GeluTypeEENKUlvE0_clEvENKUlvE1_clEvEUlN3c104HalfEE_St5arrayIPcLm2EEEEviT0_T1_,(.L_x_12426 - _ZN2at6native29vectorized_elementwise_kernelILi4EZZZNS0_18GeluCUDAKernelImplERNS_18TensorIteratorBaseENS0_8GeluTypeEENKUlvE0_clEvENKUlvE1_clEvEUlN3c104HalfEE_St5arrayIPcLm2EEEEviT0_T1_)
        .other          _ZN2at6native29vectorized_elementwise_kernelILi4EZZZNS0_18GeluCUDAKernelImplERNS_18TensorIteratorBaseENS0_8GeluTypeEENKUlvE0_clEvENKUlvE1_clEvEUlN3c104HalfEE_St5arrayIPcLm2EEEEviT0_T1_,@"STO_CUDA_ENTRY STV_DEFAULT"
_ZN2at6native29vectorized_elementwise_kernelILi4EZZZNS0_18GeluCUDAKernelImplERNS_18TensorIteratorBaseENS0_8GeluTypeEENKUlvE0_clEvENKUlvE1_clEvEUlN3c104HalfEE_St5arrayIPcLm2EEEEviT0_T1_:
.text._ZN2at6native29vectorized_elementwise_kernelILi4EZZZNS0_18GeluCUDAKernelImplERNS_18TensorIteratorBaseENS0_8GeluTypeEENKUlvE0_clEvENKUlvE1_clEvEUlN3c104HalfEE_St5arrayIPcLm2EEEEviT0_T1_:
        /* <DEDUP_REMOVED lines=114> */
.L_x_8516:
[----:B------:R-:W-:Y:S05]  /*0720*/  BSYNC.RECONVERGENT B0 ;  /* 0x0000000000007941 */ /* 0x000fea0003800200 */
.L_x_8515:
        /* <DEDUP_REMOVED lines=40> */
.L_x_8518:
[----:B------:R-:W-:Y:S05]  /*09b0*/  BSYNC.RECONVERGENT B0 ;  /* 0x0000000000007941 */ /* 0x000fea0003800200 */
.L_x_8517:
        /* <DEDUP_REMOVED lines=40> */
.L_x_8520:
[----:B------:R-:W-:Y:S05]  /*0c40*/  BSYNC.RECONVERGENT B0 ;  /* 0x0000000000007941 */ /* 0x000fea0003800200 */
.L_x_8519:
        /* <DEDUP_REMOVED lines=37> */
.L_x_8522:
[----:B------:R-:W-:Y:S05]  /*0ea0*/  BSYNC.RECONVERGENT B0 ;  /* 0x0000000000007941 */ /* 0x000fea0003800200 */
.L_x_8521:
        /* <DEDUP_REMOVED lines=37> */
.L_x_8524:
[----:B------:R-:W-:Y:S05]  /*1100*/  BSYNC.RECONVERGENT B0 ;  /* 0x0000000000007941 */ /* 0x000fea0003800200 */
.L_x_8523:
        /* <DEDUP_REMOVED lines=37> */
.L_x_8526:
[----:B------:R-:W-:Y:S05]  /*1360*/  BSYNC.RECONVERGENT B0 ;  /* 0x0000000000007941 */ /* 0x000fea0003800200 */
.L_x_8525:
        /* <DEDUP_REMOVED lines=37> */
.L_x_8528:
[----:B------:R-:W-:Y:S05]  /*15c0*/  BSYNC.RECONVERGENT B0 ;  /* 0x0000000000007941 */ /* 0x000fea0003800200 */
.L_x_8527:
        /* <DEDUP_REMOVED lines=37> */
.L_x_8530:
[----:B------:R-:W-:Y:S05]  /*1820*/  BSYNC.RECONVERGENT B0 ;  /* 0x0000000000007941 */ /* 0x000fea0003800200 */
.L_x_8529:
        /* <DEDUP_REMOVED lines=18> */
.L_x_8533:
[----:B------:R-:W-:-:S13]  /*1950*/  ISETP.GE.U32.AND P0, PT, R7, R8, PT ;  /* 0x000000080700720c */ /* 0x000fda0003f06070 */
[----:B------:R-:W-:Y:S05]  /*1960*/  @P0 BRA `(.L_x_8535) ;  /* 0x0000000000300947 */ /* 0x000fea0003800000 */
[----:B0-----:R-:W0:Y:S01]  /*1970*/  LDC.64 R2, c[0x0][0x388] ;  /* 0x0000e200ff027b82 */ /* 0x001e220000000a00 */
[----:B------:R-:W-:Y:S02]  /*1980*/  IADD3 R5, PT, PT, R0, R7, RZ ;  /* 0x0000000700057210 */ /* 0x000fe40007ffe0ff */
[----:B------:R-:W-:-:S03]  /*1990*/  IADD3 R7, PT, PT, R7, 0x80, RZ ;  /* 0x0000008007077810 */ /* 0x000fc60007ffe0ff */
[----:B0-----:R-:W-:-:S05]  /*19a0*/  IMAD.WIDE.U32 R2, R5, 0x2, R2 ;  /* 0x0000000205027825 */ /* 0x001fca00078e0002 */
[----:B------:R1:W-:Y:S02]  /*19b0*/  STG.E.U16 desc[UR4][R2.64], R10 ;  /* 0x0000000a02007986 */ /* 0x0003e4000c101504 */
.L_x_8534:
[----:B------:R-:W-:-:S13]  /*19c0*/  ISETP.GE.U32.AND P0, PT, R7, R8, PT ;  /* 0x000000080700720c */ /* 0x000fda0003f06070 */
[----:B------:R-:W-:Y:S05]  /*19d0*/  @P0 BRA `(.L_x_8536) ;  /* 0x0000000000340947 */ /* 0x000fea0003800000 */
[----:B01----:R-:W0:Y:S01]  /*19e0*/  LDC.64 R2, c[0x0][0x388] ;  /* 0x0000e200ff027b82 */ /* 0x003e220000000a00 */
[----:B------:R-:W-:Y:S01]  /*19f0*/  IMAD.IADD R5, R0, 0x1, R7 ;  /* 0x0000000100057824 */ /* 0x000fe200078e0207 */
[----:B------:R-:W-:-:S03]  /*1a00*/  IADD3 R7, PT, PT, R7, 0x80, RZ ;  /* 0x0000008007077810 */ /* 0x000fc60007ffe0ff */
[----:B0-----:R-:W-:-:S05]  /*1a10*/  IMAD.WIDE.U32 R2, R5, 0x2, R2 ;  /* 0x0000000205027825 */ /* 0x001fca00078e0002 */
[----:B------:R1:W-:Y:S02]  /*1a20*/  STG.E.U16 desc[UR4][R2.64], R11 ;  /* 0x0000000b02007986 */ /* 0x0003e4000c101504 */
.L_x_8535:
        /* <DEDUP_REMOVED lines=8> */
.L_x_8536:
[----:B------:R-:W-:Y:S05]  /*1ab0*/  BSYNC.RELIABLE B1 ;  /* 0x0000000000017941 */ /* 0x000fea0003800100 */
.L_x_8532:
[----:B------:R-:W-:-:S13]  /*1ac0*/  ISETP.GE.U32.AND P0, PT, R7, R8, PT ;  /* 0x000000080700720c */ /* 0x000fda0003f06070 */
[----:B012---:R-:W0:Y:S01]  /*1ad0*/  @!P0 LDC.64 R2, c[0x0][0x388] ;  /* 0x0000e200ff028b82 */ /* 0x007e220000000a00 */
[----:B------:R-:W-:Y:S02]  /*1ae0*/  @!P0 IADD3 R5, PT, PT, R0, R7, RZ ;  /* 0x0000000700058210 */ /* 0x000fe40007ffe0ff */
[----:B------:R-:W-:-:S03]  /*1af0*/  @!P0 IADD3 R7, PT, PT, R7, 0x80, RZ ;  /* 0x0000008007078810 */ /* 0x000fc60007ffe0ff */
[----:B0-----:R-:W-:-:S05]  /*1b00*/  @!P0 IMAD.WIDE.U32 R2, R5, 0x2, R2 ;  /* 0x0000000205028825 */ /* 0x001fca00078e0002 */
[----:B------:R2:W-:Y:S02]  /*1b10*/  @!P0 STG.E.U16 desc[UR4][R2.64], R13 ;  /* 0x0000000d02008986 */ /* 0x0005e4000c101504 */
.L_x_8537:
[----:B------:R-:W-:Y:S05]  /*1b20*/  BSYNC.RECONVERGENT B0 ;  /* 0x0000000000007941 */ /* 0x000fea0003800200 */
.L_x_8531:
        /* <DEDUP_REMOVED lines=8> */
.L_x_8514:
[----:B------:R-:W0:Y:S01]  /*1bb0*/  S2R R4, SR_TID.X ;  /* 0x0000000000047919 */ /* 0x000e220000002100 */
[----:B------:R-:W1:Y:S02]  /*1bc0*/  LDC.64 R2, c[0x0][0x390] ;  /* 0x0000e400ff027b82 */ /* 0x000e640000000a00 */
[----:B-1----:R-:W-:-:S04]  /*1bd0*/  IMAD.WIDE.U32 R2, R0, 0x2, R2 ;  /* 0x0000000200027825 */ /* 0x002fc800078e0002 */
[----:B0-----:R-:W-:-:S05]  /*1be0*/  IMAD.WIDE.U32 R12, R4, 0x8, R2 ;  /* 0x00000008040c7825 */ /* 0x001fca00078e0002 */
[----:B------:R-:W2:Y:S04]  /*1bf0*/  LDG.E.64 R6, desc[UR4][R12.64] ;  /* 0x000000040c067981 */ /* 0x000ea8000c1e1b00 */
[----:B------:R0:W3:Y:S01]  /*1c00*/  LDG.E.64 R2, desc[UR4][R12.64+0x400] ;  /* 0x000400040c027981 */ /* 0x0000e2000c1e1b00 */
[----:B------:R-:W-:Y:S01]  /*1c10*/  IMAD.MOV.U32 R9, RZ, RZ, 0x38eb4c3a ;  /* 0x38eb4c3aff097424 */ /* 0x000fe200078e00ff */
[----:B------:R-:W-:Y:S01]  /*1c20*/  MOV R5, 0x3aae005b ;  /* 0x3aae005b00057802 */ /* 0x000fe20000000f00 */
[----:B------:R-:W-:Y:S01]  /*1c30*/  HFMA2 R10, -RZ, RZ, 1.0087890625, -0.000686168670654296875 ;  /* 0x3c09919fff0a7431 */ /* 0x000fe200000001ff */
[----:B------:R-:W-:Y:S01]  /*1c40*/  MOV R8, 0x3d24d99a ;  /* 0x3d24d99a00087802 */ /* 0x000fe20000000f00 */
        /* <DEDUP_REMOVED lines=9> */
[----:B0-----:R-:W-:Y:S02]  /*1ce0*/  FSEL R12, R10, 0.0052134888246655464172, P0 ;  /* 0x3baad5ea0a0c7808 */ /* 0x001fe40000000000 */
[----:B------:R-:W-:Y:S02]  /*1cf0*/  FSEL R21, R9, 8.4834944573231041431e-05, P1 ;  /* 0x38b1e96a09157808 */ /* 0x000fe40000800000 */
[----:B------:R-:W-:Y:S01]  /*1d00*/  FSEL R23, -R5, -0.00082130916416645050049, P1 ;  /* 0xba574d2005177808 */ /* 0x000fe20000800100 */
[----:B------:R-:W-:-:S04]  /*1d10*/  @!P0 FMUL.FTZ R14, R15, R15 ;  /* 0x0000000f0f0e8220 */ /* 0x000fc80000410000 */
[----:B------:R-:W-:Y:S01]  /*1d20*/  FFMA.FTZ R11, R14, R11, R17 ;  /* 0x0000000b0e0b7223 */ /* 0x000fe20000010011 */
[----:B------:R-:W-:-:S03]  /*1d30*/  FSEL R17, -R8, -0.026868773624300956726, P0 ;  /* 0xbcdc1be708117808 */ /* 0x000fc60000000100 */
[C---:B------:R-:W-:Y:S01]  /*1d40*/  FFMA.FTZ R13, R14.reuse, R11, R12 ;  /* 0x0000000b0e0d7223 */ /* 0x040fe2000001000c */
[----:B------:R-:W-:Y:S01]  /*1d50*/  HFMA2 R12, -RZ, RZ, 1.5341796875, 81.5625 ;  /* 0x3e235519ff0c7431 */ /* 0x000fe200000001ff */
[----:B------:R-:W-:Y:S02]  /*1d60*/  MOV R11, 0x3f69b4f9 ;  /* 0x3f69b4f9000b7802 */ /* 0x000fe40000000f00 */
[----:B------:R-:W-:Y:S02]  /*1d70*/  FFMA.FTZ R13, R14, R13, R17 ;  /* 0x0000000d0e0d7223 */ /* 0x000fe40000010011 */
[----:B------:R-:W-:Y:S02]  /*1d80*/  FSEL R20, R12, 0.11284004896879196167, P0 ;  /* 0x3de718af0c147808 */ /* 0x000fe40000000000 */
[C---:B------:R-:W-:Y:S02]  /*1d90*/  FSEL R22, R11.reuse, -0.37612664699554443359, P0 ;  /* 0xbec093ac0b167808 */ /* 0x040fe40000000000 */
[----:B------:R-:W-:Y:S01]  /*1da0*/  FSEL R24, R11, -0.37612664699554443359, P1 ;  /* 0xbec093ac0b187808 */ /* 0x000fe20000800000 */
[----:B------:R-:W-:Y:S01]  /*1db0*/  FFMA.FTZ R17, R14, R13, R20 ;  /* 0x0000000d0e117223 */ /* 0x000fe20000010014 */
[----:B------:R-:W-:-:S02]  /*1dc0*/  HFMA2 R13, -RZ, RZ, 1.7822265625, 0.000185489654541015625 ;  /* 0x3f210a14ff0d7431 */ /* 0x000fc400000001ff */
[C---:B------:R-:W-:Y:S01]  /*1dd0*/  FADD.FTZ R20, -R14.reuse, -RZ ;  /* 0x800000ff0e147221 */ /* 0x040fe20000010100 */
[----:B------:R-:W-:Y:S01]  /*1de0*/  FFMA.FTZ R17, R14, R17, R22 ;  /* 0x000000110e117223 */ /* 0x000fe20000010016 */
[C---:B------:R-:W-:Y:S01]  /*1df0*/  FADD.FTZ R22, |R6|.reuse, -RZ ;  /* 0x800000ff06167221 */ /* 0x040fe20000010200 */
[----:B------:R-:W-:Y:S01]  /*1e00*/  FSEL R19, R13, 0.12837915122509002686, P0 ;  /* 0x3e0375d30d137808 */ /* 0x000fe20000000000 */
[----:B------:R-:W-:Y:S01]  /*1e10*/  @!P1 FMUL.FTZ R22, R6, R6 ;  /* 0x0000000606169220 */ /* 0x000fe20000410000 */
[----:B------:R-:W-:-:S03]  /*1e20*/  FSEL R20, R20, R15, P0 ;  /* 0x0000000f14147208 */ /* 0x000fc60000000000 */
[----:B------:R-:W-:Y:S01]  /*1e30*/  FFMA.FTZ R17, R14, R17, R19 ;  /* 0x000000110e117223 */ /* 0x000fe20000010013 */
[----:B------:R-:W-:Y:S01]  /*1e40*/  FSEL R14, R10, 0.0052134888246655464172, P1 ;  /* 0x3baad5ea0a0e7808 */ /* 0x000fe20000800000 */
[----:B------:R-:W-:Y:S01]  /*1e50*/  FFMA.FTZ R21, R22, R21, R23 ;  /* 0x0000001516157223 */ /* 0x000fe20000010017 */
[----:B------:R-:W-:Y:S01]  /*1e60*/  FSEL R23, -R8, -0.026868773624300956726, P1 ;  /* 0xbcdc1be708177808 */ /* 0x000fe20000800100 */
[----:B------:R-:W-:Y:S01]  /*1e70*/  FFMA.FTZ R17, R17, R20, R20 ;  /* 0x0000001411117223 */ /* 0x000fe20000010014 */
[----:B------:R-:W-:Y:S02]  /*1e80*/  HADD2.F32 R19, -RZ, R7.H0_H0 ;  /* 0x20000007ff137230 */ /* 0x000fe40000004100 */
[----:B------:R-:W-:Y:S01]  /*1e90*/  FFMA.FTZ R21, R22, R21, R14 ;  /* 0x0000001516157223 */ /* 0x000fe2000001000e */
[----:B------:R-:W-:Y:S01]  /*1ea0*/  FSEL R14, R12, 0.11284004896879196167, P1 ;  /* 0x3de718af0c0e7808 */ /* 0x000fe20000800000 */
[----:B------:R-:W0:Y:S02]  /*1eb0*/  @P0 MUFU.EX2 R20, R17 ;  /* 0x0000001100140308 */ /* 0x000e240000000800 */
[----:B------:R-:W-:Y:S01]  /*1ec0*/  FFMA.FTZ R23, R22, R21, R23 ;  /* 0x0000001516177223 */ /* 0x000fe20000010017 */
[----:B------:R-:W-:-:S03]  /*1ed0*/  FMUL.FTZ R21, R19, 0.70710676908493041992 ;  /* 0x3f3504f313157820 */ /* 0x000fc60000410000 */
[C---:B------:R-:W-:Y:S01]  /*1ee0*/  FFMA.FTZ R23, R22.reuse, R23, R14 ;  /* 0x0000001716177223 */ /* 0x040fe2000001000e */
[----:B------:R-:W-:Y:S01]  /*1ef0*/  HADD2.F32 R14, -RZ, R7.H1_H1 ;  /* 0x30000007ff0e7230 */ /* 0x000fe20000004100 */
[----:B------:R-:W-:Y:S02]  /*1f00*/  FSETP.GE.FTZ.AND P2, PT, |R21|, 1.0029599666595458984, PT ;  /* 0x3f8060fe1500780b */ /* 0x000fe40003f56200 */
[----:B------:R-:W-:Y:S01]  /*1f10*/  FFMA.FTZ R7, R22, R23, R24 ;  /* 0x0000001716077223 */ /* 0x000fe20000010018 */
[----:B------:R-:W-:Y:S02]  /*1f20*/  FSEL R23, R13, 0.12837915122509002686, P1 ;  /* 0x3e0375d30d177808 */ /* 0x000fe40000800000 */
[----:B------:R-:W-:Y:S01]  /*1f30*/  FSEL R26, -R5, -0.00082130916416645050049, P2 ;  /* 0xba574d20051a7808 */ /* 0x000fe20001000100 */
[----:B0-----:R-:W-:Y:S01]  /*1f40*/  @P0 FADD.FTZ R24, -R20, 1 ;  /* 0x3f80000014180421 */ /* 0x001fe20000010100 */
[----:B------:R-:W-:Y:S01]  /*1f50*/  FMUL.FTZ R20, R14, 0.70710676908493041992 ;  /* 0x3f3504f30e147820 */ /* 0x000fe20000410000 */
[C---:B------:R-:W-:Y:S01]  /*1f60*/  FFMA.FTZ R7, R22.reuse, R7, R23 ;  /* 0x0000000716077223 */ /* 0x040fe20000010017 */
[----:B------:R-:W-:Y:S01]  /*1f70*/  FADD.FTZ R23, -R22, -RZ ;  /* 0x800000ff16177221 */ /* 0x000fe20000010100 */
[----:B------:R-:W-:-:S02]  /*1f80*/  FSEL R28, R10, 0.0052134888246655464172, P2 ;  /* 0x3baad5ea0a1c7808 */ /* 0x000fc40001000000 */
[----:B------:R-:W-:Y:S01]  /*1f90*/  @P0 LOP3.LUT R17, R24, 0x80000000, R15, 0xb8, !PT ;  /* 0x8000000018110812 */ /* 0x000fe200078eb80f */
[C---:B------:R-:W-:Y:S01]  /*1fa0*/  FADD.FTZ R15, |R21|.reuse, -RZ ;  /* 0x800000ff150f7221 */ /* 0x040fe20000010200 */
[C---:B------:R-:W-:Y:S01]  /*1fb0*/  FSETP.GE.FTZ.AND P0, PT, |R20|.reuse, 1.0029599666595458984, PT ;  /* 0x3f8060fe1400780b */ /* 0x040fe20003f16200 */
[----:B------:R-:W-:Y:S01]  /*1fc0*/  @!P2 FMUL.FTZ R15, R21, R21 ;  /* 0x00000015150fa220 */ /* 0x000fe20000410000 */
[----:B------:R-:W-:Y:S01]  /*1fd0*/  FSEL R24, R9, 8.4834944573231041431e-05, P2 ;  /* 0x38b1e96a09187808 */ /* 0x000fe20001000000 */
[----:B------:R-:W-:Y:S01]  /*1fe0*/  FADD.FTZ R17, R17, 1 ;  /* 0x3f80000011117421 */ /* 0x000fe20000010000 */
[----:B------:R-:W-:Y:S02]  /*1ff0*/  FSEL R22, R23, R6, P1 ;  /* 0x0000000617167208 */ /* 0x000fe40000800000 */
[----:B------:R-:W-:Y:S01]  /*2000*/  FSEL R23, -R5, -0.00082130916416645050049, P0 ;  /* 0xba574d2005177808 */ /* 0x000fe20000000100 */
[----:B------:R-:W-:Y:S01]  /*2010*/  FFMA.FTZ R26, R15, R24, R26 ;  /* 0x000000180f1a7223 */ /* 0x000fe2000001001a */
[----:B------:R-:W-:Y:S01]  /*2020*/  FADD.FTZ R24, |R20|, -RZ ;  /* 0x800000ff14187221 */ /* 0x000fe20000010200 */
[----:B------:R-:W-:Y:S01]  /*2030*/  FFMA.FTZ R22, R7, R22, R22 ;  /* 0x0000001607167223 */ /* 0x000fe20000010016 */
[----:B------:R-:W-:Y:S01]  /*2040*/  FSEL R7, R9, 8.4834944573231041431e-05, P0 ;  /* 0x38b1e96a09077808 */ /* 0x000fe20000000000 */
[----:B------:R-:W-:Y:S01]  /*2050*/  FFMA.FTZ R26, R15, R26, R28 ;  /* 0x0000001a0f1a7223 */ /* 0x000fe2000001001c */
[----:B------:R-:W-:Y:S01]  /*2060*/  FSEL R28, -R8, -0.026868773624300956726, P2 ;  /* 0xbcdc1be7081c7808 */ /* 0x000fe20001000100 */
[----:B------:R-:W-:Y:S01]  /*2070*/  @!P0 FMUL.FTZ R24, R20, R20 ;  /* 0x0000001414188220 */ /* 0x000fe20000410000 */
[----:B------:R-:W-:-:S03]  /*2080*/  FSEL R25, R13, 0.12837915122509002686, P0 ;  /* 0x3e0375d30d197808 */ /* 0x000fc60000000000 */
[C---:B------:R-:W-:Y:S01]  /*2090*/  FFMA.FTZ R26, R15.reuse, R26, R28 ;  /* 0x0000001a0f1a7223 */ /* 0x040fe2000001001c */
[----:B------:R-:W-:Y:S01]  /*20a0*/  FSEL R28, R12, 0.11284004896879196167, P2 ;  /* 0x3de718af0c1c7808 */ /* 0x000fe20001000000 */
[----:B------:R-:W-:Y:S01]  /*20b0*/  FFMA.FTZ R7, R24, R7, R23 ;  /* 0x0000000718077223 */ /* 0x000fe20000010017 */
[----:B------:R-:W-:Y:S01]  /*20c0*/  FSEL R23, R10, 0.0052134888246655464172, P0 ;  /* 0x3baad5ea0a177808 */ /* 0x000fe20000000000 */
[C---:B------:R-:W-:Y:S02]  /*20d0*/  FADD.FTZ R27, -R24.reuse, -RZ ;  /* 0x800000ff181b7221 */ /* 0x040fe40000010100 */
[----:B------:R-:W-:Y:S01]  /*20e0*/  FFMA.FTZ R26, R15, R26, R28 ;  /* 0x0000001a0f1a7223 */ /* 0x000fe2000001001c */
[----:B------:R-:W-:Y:S01]  /*20f0*/  FSEL R28, R11, -0.37612664699554443359, P2 ;  /* 0xbec093ac0b1c7808 */ /* 0x000fe20001000000 */
[----:B------:R-:W-:Y:S01]  /*2100*/  FFMA.FTZ R7, R24, R7, R23 ;  /* 0x0000000718077223 */ /* 0x000fe20000010017 */
[----:B------:R-:W-:-:S03]  /*2110*/  FSEL R23, -R8, -0.026868773624300956726, P0 ;  /* 0xbcdc1be708177808 */ /* 0x000fc60000000100 */
[----:B------:R-:W-:Y:S01]  /*2120*/  FFMA.FTZ R26, R15, R26, R28 ;  /* 0x0000001a0f1a7223 */ /* 0x000fe2000001001c */
[----:B------:R-:W-:Y:S01]  /*2130*/  FSEL R28, R13, 0.12837915122509002686, P2 ;  /* 0x3e0375d30d1c7808 */ /* 0x000fe20001000000 */
[----:B------:R-:W-:Y:S01]  /*2140*/  FFMA.FTZ R7, R24, R7, R23 ;  /* 0x0000000718077223 */ /* 0x000fe20000010017 */
[----:B------:R-:W-:-:S03]  /*2150*/  FSEL R23, R12, 0.11284004896879196167, P0 ;  /* 0x3de718af0c177808 */ /* 0x000fc60000000000 */
[C---:B------:R-:W-:Y:S01]  /*2160*/  FFMA.FTZ R26, R15.reuse, R26, R28 ;  /* 0x0000001a0f1a7223 */ /* 0x040fe2000001001c */
[----:B------:R-:W-:Y:S01]  /*2170*/  FADD.FTZ R28, -R15, -RZ ;  /* 0x800000ff0f1c7221 */ /* 0x000fe20000010100 */
[----:B------:R-:W-:Y:S01]  /*2180*/  FFMA.FTZ R7, R24, R7, R23 ;  /* 0x0000000718077223 */ /* 0x000fe20000010017 */
[----:B------:R-:W-:-:S03]  /*2190*/  FSEL R15, R11, -0.37612664699554443359, P0 ;  /* 0xbec093ac0b0f7808 */ /* 0x000fc60000000000 */
[----:B------:R-:W-:Y:S02]  /*21a0*/  FSEL R23, R28, R21, P2 ;  /* 0x000000151c177208 */ /* 0x000fe40001000000 */
[----:B------:R-:W-:Y:S02]  /*21b0*/  FFMA.FTZ R15, R24, R7, R15 ;  /* 0x00000007180f7223 */ /* 0x000fe4000001000f */
[----:B------:R-:W0:Y:S01]  /*21c0*/  @P1 MUFU.EX2 R7, R22 ;  /* 0x0000001600071308 */ /* 0x000e220000000800 */
[----:B------:R-:W-:Y:S01]  /*21d0*/  FFMA.FTZ R23, R26, R23, R23 ;  /* 0x000000171a177223 */ /* 0x000fe20000010017 */
[----:B------:R-:W-:Y:S01]  /*21e0*/  FFMA.FTZ R15, R24, R15, R25 ;  /* 0x0000000f180f7223 */ /* 0x000fe20000010019 */
[----:B------:R-:W-:Y:S02]  /*21f0*/  FSEL R24, R27, R20, P0 ;  /* 0x000000141b187208 */ /* 0x000fe40000000000 */
[----:B------:R-:W1:Y:S03]  /*2200*/  @P2 MUFU.EX2 R25, R23 ;  /* 0x0000001700192308 */ /* 0x000e660000000800 */
[----:B------:R-:W-:-:S04]  /*2210*/  FFMA.FTZ R15, R15, R24, R24 ;  /* 0x000000180f0f7223 */ /* 0x000fc80000010018 */
[----:B------:R-:W2:Y:S01]  /*2220*/  @P0 MUFU.EX2 R24, R15 ;  /* 0x0000000f00180308 */ /* 0x000ea20000000800 */
[----:B0-----:R-:W-:-:S05]  /*2230*/  @P1 FADD.FTZ R7, -R7, 1 ;  /* 0x3f80000007071421 */ /* 0x001fca0000010100 */
[----:B------:R-:W-:Y:S01]  /*2240*/  @P1 LOP3.LUT R22, R7, 0x80000000, R6, 0xb8, !PT ;  /* 0x8000000007161812 */ /* 0x000fe200078eb806 */
[--C-:B---3--:R-:W-:Y:S02]  /*2250*/  HADD2.F32 R6, -RZ, R2.reuse.H0_H0 ;  /* 0x20000002ff067230 */ /* 0x108fe40000004100 */
[----:B-1----:R-:W-:Y:S01]  /*2260*/  @P2 FADD.FTZ R26, -R25, 1 ;  /* 0x3f800000191a2421 */ /* 0x002fe20000010100 */
[----:B------:R-:W-:Y:S02]  /*2270*/  HADD2.F32 R2, -RZ, R2.H1_H1 ;  /* 0x30000002ff027230 */ /* 0x000fe40000004100 */
[----:B------:R-:W-:Y:S02]  /*2280*/  FMUL.FTZ R7, R6, 0.70710676908493041992 ;  /* 0x3f3504f306077820 */ /* 0x000fe40000410000 */
[----:B------:R-:W-:Y:S01]  /*2290*/  @P2 LOP3.LUT R23, R26, 0x80000000, R21, 0xb8, !PT ;  /* 0x800000001a172812 */ /* 0x000fe200078eb815 */
[----:B--2---:R-:W-:Y:S01]  /*22a0*/  @P0 FADD.FTZ R21, -R24, 1 ;  /* 0x3f80000018150421 */ /* 0x004fe20000010100 */
[----:B------:R-:W-:Y:S01]  /*22b0*/  FMUL.FTZ R26, R16, 0.5 ;  /* 0x3f000000101a7820 */ /* 0x000fe20000410000 */
[----:B------:R-:W-:Y:S01]  /*22c0*/  FMUL.FTZ R16, R2, 0.70710676908493041992 ;  /* 0x3f3504f302107820 */ /* 0x000fe20000410000 */
[----:B------:R-:W-:Y:S01]  /*22d0*/  FSETP.GE.FTZ.AND P1, PT, |R7|, 1.0029599666595458984, PT ;  /* 0x3f8060fe0700780b */ /* 0x000fe20003f36200 */
[----:B------:R-:W-:Y:S01]  /*22e0*/  FADD.FTZ R23, R23, 1 ;  /* 0x3f80000017177421 */ /* 0x000fe20000010000 */
[----:B------:R-:W-:Y:S01]  /*22f0*/  @P0 LOP3.LUT R15, R21, 0x80000000, R20, 0xb8, !PT ;  /* 0x80000000150f0812 */ /* 0x000fe200078eb814 */
[----:B------:R-:W-:Y:S01]  /*2300*/  FMUL.FTZ R21, R18, 0.5 ;  /* 0x3f00000012157820 */ /* 0x000fe20000410000 */
[----:B------:R-:W-:Y:S01]  /*2310*/  FMUL.FTZ R20, R19, 0.5 ;  /* 0x3f00000013147820 */ /* 0x000fe20000410000 */
[----:B------:R-:W-:Y:S01]  /*2320*/  FADD.FTZ R18, R22, 1 ;  /* 0x3f80000016127421 */ /* 0x000fe20000010000 */
[----:B------:R-:W-:Y:S01]  /*2330*/  FSETP.GE.FTZ.AND P0, PT, |R16|, 1.0029599666595458984, PT ;  /* 0x3f8060fe1000780b */ /* 0x000fe20003f16200 */
[----:B------:R-:W-:Y:S01]  /*2340*/  FADD.FTZ R19, |R7|, -RZ ;  /* 0x800000ff07137221 */ /* 0x000fe20000010200 */
[----:B------:R-:W-:Y:S01]  /*2350*/  FSEL R24, R9, 8.4834944573231041431e-05, P1 ;  /* 0x38b1e96a09187808 */ /* 0x000fe20000800000 */
[----:B------:R-:W-:Y:S01]  /*2360*/  FMUL.FTZ R17, R17, R26 ;  /* 0x0000001a11117220 */ /* 0x000fe20000410000 */
[----:B------:R-:W-:Y:S01]  /*2370*/  FSEL R22, -R5, -0.00082130916416645050049, P1 ;  /* 0xba574d2005167808 */ /* 0x000fe20000800100 */
[----:B------:R-:W-:Y:S01]  /*2380*/  FMUL.FTZ R18, R18, R21 ;  /* 0x0000001512127220 */ /* 0x000fe20000410000 */
[----:B------:R-:W-:Y:S01]  /*2390*/  FSEL R26, R10, 0.0052134888246655464172, P1 ;  /* 0x3baad5ea0a1a7808 */ /* 0x000fe20000800000 */
[----:B------:R-:W-:Y:S01]  /*23a0*/  @!P1 FMUL.FTZ R19, R7, R7 ;  /* 0x0000000707139220 */ /* 0x000fe20000410000 */
[----:B------:R-:W-:Y:S01]  /*23b0*/  FMUL.FTZ R21, R23, R20 ;  /* 0x0000001417157220 */ /* 0x000fe20000410000 */
[----:B------:R-:W-:Y:S01]  /*23c0*/  FSEL R20, -R8, -0.026868773624300956726, P1 ;  /* 0xbcdc1be708147808 */ /* 0x000fe20000800100 */
[----:B------:R-:W-:Y:S01]  /*23d0*/  FMUL.FTZ R6, R6, 0.5 ;  /* 0x3f00000006067820 */ /* 0x000fe20000410000 */
[----:B------:R-:W-:Y:S01]  /*23e0*/  FFMA.FTZ R22, R19, R24, R22 ;  /* 0x0000001813167223 */ /* 0x000fe20000010016 */
[C---:B------:R-:W-:Y:S01]  /*23f0*/  FADD.FTZ R24, |R16|.reuse, -RZ ;  /* 0x800000ff10187221 */ /* 0x040fe20000010200 */
[----:B------:R-:W-:Y:S01]  /*2400*/  FSEL R23, R9, 8.4834944573231041431e-05, P0 ;  /* 0x38b1e96a09177808 */ /* 0x000fe20000000000 */
[----:B------:R-:W-:Y:S01]  /*2410*/  @!P0 FMUL.FTZ R24, R16, R16 ;  /* 0x0000001010188220 */ /* 0x000fe20000410000 */
[----:B------:R-:W-:Y:S01]  /*2420*/  FFMA.FTZ R22, R19, R22, R26 ;  /* 0x0000001613167223 */ /* 0x000fe2000001001a */
[----:B------:R-:W-:Y:S01]  /*2430*/  FSEL R25, -R5, -0.00082130916416645050049, P0 ;  /* 0xba574d2005197808 */ /* 0x000fe20000000100 */
[----:B------:R-:W-:Y:S01]  /*2440*/  FMUL.FTZ R2, R2, 0.5 ;  /* 0x3f00000002027820 */ /* 0x000fe20000410000 */
[----:B------:R-:W-:Y:S01]  /*2450*/  FSEL R26, R13, 0.12837915122509002686, P1 ;  /* 0x3e0375d30d1a7808 */ /* 0x000fe20000800000 */
[----:B------:R-:W-:Y:S01]  /*2460*/  FFMA.FTZ R20, R19, R22, R20 ;  /* 0x0000001613147223 */ /* 0x000fe20000010014 */
[----:B------:R-:W-:Y:S01]  /*2470*/  FSEL R22, R12, 0.11284004896879196167, P1 ;  /* 0x3de718af0c167808 */ /* 0x000fe20000800000 */
[----:B------:R-:W-:Y:S01]  /*2480*/  FFMA.FTZ R23, R24, R23, R25 ;  /* 0x0000001718177223 */ /* 0x000fe20000010019 */
[----:B------:R-:W-:-:S02]  /*2490*/  FSEL R25, R10, 0.0052134888246655464172, P0 ;  /* 0x3baad5ea0a197808 */ /* 0x000fc40000000000 */
[----:B------:R-:W-:Y:S01]  /*24a0*/  FSEL R27, R11, -0.37612664699554443359, P0 ;  /* 0xbec093ac0b1b7808 */ /* 0x000fe20000000000 */
[----:B------:R-:W-:Y:S01]  /*24b0*/  FFMA.FTZ R20, R19, R20, R22 ;  /* 0x0000001413147223 */ /* 0x000fe20000010016 */
[----:B------:R-:W-:Y:S01]  /*24c0*/  FSEL R22, R11, -0.37612664699554443359, P1 ;  /* 0xbec093ac0b167808 */ /* 0x000fe20000800000 */
[----:B------:R-:W-:Y:S01]  /*24d0*/  FFMA.FTZ R23, R24, R23, R25 ;  /* 0x0000001718177223 */ /* 0x000fe20000010019 */
[----:B------:R-:W-:Y:S02]  /*24e0*/  FSEL R25, -R8, -0.026868773624300956726, P0 ;  /* 0xbcdc1be708197808 */ /* 0x000fe40000000100 */
[----:B------:R-:W-:Y:S01]  /*24f0*/  FSEL R28, R13, 0.12837915122509002686, P0 ;  /* 0x3e0375d30d1c7808 */ /* 0x000fe20000000000 */
[----:B------:R-:W-:Y:S01]  /*2500*/  FFMA.FTZ R22, R19, R20, R22 ;  /* 0x0000001413167223 */ /* 0x000fe20000010016 */
[--C-:B------:R-:W-:Y:S02]  /*2510*/  HADD2.F32 R20, -RZ, R3.reuse.H0_H0 ;  /* 0x20000003ff147230 */ /* 0x100fe40000004100 */
[----:B------:R-:W-:Y:S01]  /*2520*/  FFMA.FTZ R25, R24, R23, R25 ;  /* 0x0000001718197223 */ /* 0x000fe20000010019 */
[----:B------:R-:W-:-:S02]  /*2530*/  HADD2.F32 R3, -RZ, R3.H1_H1 ;  /* 0x30000003ff037230 */ /* 0x000fc40000004100 */
[C---:B------:R-:W-:Y:S01]  /*2540*/  FFMA.FTZ R23, R19.reuse, R22, R26 ;  /* 0x0000001613177223 */ /* 0x040fe2000001001a */
[----:B------:R-:W-:Y:S01]  /*2550*/  FADD.FTZ R26, -R19, -RZ ;  /* 0x800000ff131a7221 */ /* 0x000fe20000010100 */
[----:B------:R-:W-:Y:S01]  /*2560*/  FMUL.FTZ R22, R20, 0.70710676908493041992 ;  /* 0x3f3504f314167820 */ /* 0x000fe20000410000 */
[----:B------:R-:W-:Y:S01]  /*2570*/  FSEL R19, R12, 0.11284004896879196167, P0 ;  /* 0x3de718af0c137808 */ /* 0x000fe20000000000 */
[----:B------:R-:W-:Y:S01]  /*2580*/  FMUL.FTZ R20, R20, 0.5 ;  /* 0x3f00000014147820 */ /* 0x000fe20000410000 */
[----:B------:R-:W-:Y:S02]  /*2590*/  F2FP.F16.F32.PACK_AB R18, R18, R17 ;  /* 0x000000111212723e */ /* 0x000fe400000000ff */
[----:B------:R-:W-:Y:S01]  /*25a0*/  FSETP.GE.FTZ.AND P2, PT, |R22|, 1.0029599666595458984, PT ;  /* 0x3f8060fe1600780b */ /* 0x000fe20003f56200 */
[----:B------:R-:W-:Y:S01]  /*25b0*/  FFMA.FTZ R25, R24, R25, R19 ;  /* 0x0000001918197223 */ /* 0x000fe20000010013 */
[----:B------:R-:W-:-:S03]  /*25c0*/  FSEL R26, R26, R7, P1 ;  /* 0x000000071a1a7208 */ /* 0x000fc60000800000 */
[----:B------:R-:W-:Y:S01]  /*25d0*/  FFMA.FTZ R25, R24, R25, R27 ;  /* 0x0000001918197223 */ /* 0x000fe2000001001b */
[----:B------:R-:W-:Y:S01]  /*25e0*/  FSEL R27, -R5, -0.00082130916416645050049, P2 ;  /* 0xba574d20051b7808 */ /* 0x000fe20001000100 */
[----:B------:R-:W-:Y:S01]  /*25f0*/  FFMA.FTZ R19, R23, R26, R26 ;  /* 0x0000001a17137223 */ /* 0x000fe2000001001a */
[----:B------:R-:W-:Y:S01]  /*2600*/  FADD.FTZ R26, |R22|, -RZ ;  /* 0x800000ff161a7221 */ /* 0x000fe20000010200 */
[----:B------:R-:W-:Y:S01]  /*2610*/  FSEL R23, R9, 8.4834944573231041431e-05, P2 ;  /* 0x38b1e96a09177808 */ /* 0x000fe20001000000 */
[----:B------:R-:W-:Y:S01]  /*2620*/  FFMA.FTZ R25, R24, R25, R28 ;  /* 0x0000001918197223 */ /* 0x000fe2000001001c */
[----:B------:R-:W-:Y:S02]  /*2630*/  FSEL R28, R10, 0.0052134888246655464172, P2 ;  /* 0x3baad5ea0a1c7808 */ /* 0x000fe40001000000 */
[----:B------:R-:W-:-:S04]  /*2640*/  @!P2 FMUL.FTZ R26, R22, R22 ;  /* 0x00000016161aa220 */ /* 0x000fc80000410000 */
[----:B------:R-:W-:-:S04]  /*2650*/  FFMA.FTZ R23, R26, R23, R27 ;  /* 0x000000171a177223 */ /* 0x000fc8000001001b */
[----:B------:R-:W-:Y:S01]  /*2660*/  FFMA.FTZ R23, R26, R23, R28 ;  /* 0x000000171a177223 */ /* 0x000fe2000001001c */
[----:B------:R-:W-:-:S05]  /*2670*/  FSEL R28, -R8, -0.026868773624300956726, P2 ;  /* 0xbcdc1be7081c7808 */ /* 0x000fca0001000100 */
[----:B------:R-:W-:Y:S01]  /*2680*/  FFMA.FTZ R29, R26, R23, R28 ;  /* 0x000000171a1d7223 */ /* 0x000fe2000001001c */
[----:B------:R-:W-:-:S04]  /*2690*/  FMUL.FTZ R23, R3, 0.70710676908493041992 ;  /* 0x3f3504f303177820 */ /* 0x000fc80000410000 */
[C---:B------:R-:W-:Y:S01]  /*26a0*/  FADD.FTZ R27, |R23|.reuse, -RZ ;  /* 0x800000ff171b7221 */ /* 0x040fe20000010200 */
[----:B------:R-:W-:-:S04]  /*26b0*/  FSETP.GE.FTZ.AND P3, PT, |R23|, 1.0029599666595458984, PT ;  /* 0x3f8060fe1700780b */ /* 0x000fc80003f76200 */
[----:B------:R-:W-:Y:S02]  /*26c0*/  FSEL R28, R9, 8.4834944573231041431e-05, P3 ;  /* 0x38b1e96a091c7808 */ /* 0x000fe40001800000 */
[----:B------:R-:W-:Y:S02]  /*26d0*/  FSEL R5, -R5, -0.00082130916416645050049, P3 ;  /* 0xba574d2005057808 */ /* 0x000fe40001800100 */
[----:B------:R-:W-:-:S05]  /*26e0*/  FSEL R9, R11, -0.37612664699554443359, P2 ;  /* 0xbec093ac0b097808 */ /* 0x000fca0001000000 */
[----:B------:R-:W-:-:S04]  /*26f0*/  @!P3 FMUL.FTZ R27, R23, R23 ;  /* 0x00000017171bb220 */ /* 0x000fc80000410000 */
[----:B------:R-:W-:Y:S01]  /*2700*/  FFMA.FTZ R28, R27, R28, R5 ;  /* 0x0000001c1b1c7223 */ /* 0x000fe20000010005 */
[----:B------:R-:W-:Y:S02]  /*2710*/  FSEL R5, R10, 0.0052134888246655464172, P3 ;  /* 0x3baad5ea0a057808 */ /* 0x000fe40001800000 */
[----:B------:R-:W-:-:S03]  /*2720*/  FSEL R10, R13, 0.12837915122509002686, P3 ;  /* 0x3e0375d30d0a7808 */ /* 0x000fc60001800000 */
[----:B------:R-:W-:Y:S01]  /*2730*/  FFMA.FTZ R28, R27, R28, R5 ;  /* 0x0000001c1b1c7223 */ /* 0x000fe20000010005 */
[----:B------:R-:W-:Y:S02]  /*2740*/  FSEL R5, -R8, -0.026868773624300956726, P3 ;  /* 0xbcdc1be708057808 */ /* 0x000fe40001800100 */
[----:B------:R-:W-:Y:S02]  /*2750*/  FSEL R8, R11, -0.37612664699554443359, P3 ;  /* 0xbec093ac0b087808 */ /* 0x000fe40001800000 */
[----:B------:R-:W-:Y:S01]  /*2760*/  FSEL R11, R13, 0.12837915122509002686, P2 ;  /* 0x3e0375d30d0b7808 */ /* 0x000fe20001000000 */
[----:B------:R-:W-:Y:S01]  /*2770*/  FFMA.FTZ R28, R27, R28, R5 ;  /* 0x0000001c1b1c7223 */ /* 0x000fe20000010005 */
[----:B------:R-:W-:Y:S01]  /*2780*/  FSEL R5, R12, 0.11284004896879196167, P2 ;  /* 0x3de718af0c057808 */ /* 0x000fe20001000000 */
[----:B------:R-:W-:Y:S01]  /*2790*/  FADD.FTZ R13, -R26, -RZ ;  /* 0x800000ff1a0d7221 */ /* 0x000fe20000010100 */
[----:B------:R-:W-:-:S03]  /*27a0*/  FSEL R12, R12, 0.11284004896879196167, P3 ;  /* 0x3de718af0c0c7808 */ /* 0x000fc60001800000 */
[C---:B------:R-:W-:Y:S02]  /*27b0*/  FFMA.FTZ R5, R26.reuse, R29, R5 ;  /* 0x0000001d1a057223 */ /* 0x040fe40000010005 */
[C---:B------:R-:W-:Y:S02]  /*27c0*/  FFMA.FTZ R12, R27.reuse, R28, R12 ;  /* 0x0000001c1b0c7223 */ /* 0x040fe4000001000c */
[----:B------:R-:W-:Y:S01]  /*27d0*/  FFMA.FTZ R5, R26, R5, R9 ;  /* 0x000000051a057223 */ /* 0x000fe20000010009 */
[----:B------:R-:W-:Y:S01]  /*27e0*/  FADD.FTZ R9, -R24, -RZ ;  /* 0x800000ff18097221 */ /* 0x000fe20000010100 */
[C---:B------:R-:W-:Y:S01]  /*27f0*/  FFMA.FTZ R8, R27.reuse, R12, R8 ;  /* 0x0000000c1b087223 */ /* 0x040fe20000010008 */
[C---:B------:R-:W-:Y:S01]  /*2800*/  FADD.FTZ R12, -R27.reuse, -RZ ;  /* 0x800000ff1b0c7221 */ /* 0x040fe20000010100 */
[----:B------:R-:W-:Y:S02]  /*2810*/  FFMA.FTZ R5, R26, R5, R11 ;  /* 0x000000051a057223 */ /* 0x000fe4000001000b */
[----:B------:R-:W-:Y:S01]  /*2820*/  FFMA.FTZ R11, R27, R8, R10 ;  /* 0x000000081b0b7223 */ /* 0x000fe2000001000a */
[----:B------:R-:W-:Y:S01]  /*2830*/  FSEL R8, R9, R16, P0 ;  /* 0x0000001009087208 */ /* 0x000fe20000000000 */
[----:B------:R-:W-:Y:S01]  /*2840*/  FMUL.FTZ R9, R14, 0.5 ;  /* 0x3f0000000e097820 */ /* 0x000fe20000410000 */
[----:B------:R-:W-:Y:S01]  /*2850*/  FSEL R14, R13, R22, P2 ;  /* 0x000000160d0e7208 */ /* 0x000fe20001000000 */
[----:B------:R-:W-:Y:S01]  /*2860*/  FADD.FTZ R10, R15, 1 ;  /* 0x3f8000000f0a7421 */ /* 0x000fe20000010000 */
[----:B------:R-:W-:Y:S01]  /*2870*/  FSEL R24, R12, R23, P3 ;  /* 0x000000170c187208 */ /* 0x000fe20001800000 */
[----:B------:R-:W-:Y:S01]  /*2880*/  FFMA.FTZ R25, R25, R8, R8 ;  /* 0x0000000819197223 */ /* 0x000fe20000010008 */
[----:B------:R-:W0:Y:S01]  /*2890*/  @P1 MUFU.EX2 R12, R19 ;  /* 0x00000013000c1308 */ /* 0x000e220000000800 */
[----:B------:R-:W-:Y:S01]  /*28a0*/  FFMA.FTZ R5, R5, R14, R14 ;  /* 0x0000000e05057223 */ /* 0x000fe2000001000e */
[----:B------:R-:W-:Y:S01]  /*28b0*/  FMUL.FTZ R10, R10, R9 ;  /* 0x000000090a0a7220 */ /* 0x000fe20000410000 */
[----:B------:R-:W-:Y:S01]  /*28c0*/  FFMA.FTZ R11, R11, R24, R24 ;  /* 0x000000180b0b7223 */ /* 0x000fe20000010018 */
[----:B------:R-:W1:Y:S01]  /*28d0*/  LDC.64 R8, c[0x0][0x388] ;  /* 0x0000e200ff087b82 */ /* 0x000e620000000a00 */
[----:B------:R-:W2:Y:S04]  /*28e0*/  @P0 MUFU.EX2 R13, R25 ;  /* 0x00000019000d0308 */ /* 0x000ea80000000800 */
[----:B------:R-:W3:Y:S04]  /*28f0*/  @P2 MUFU.EX2 R14, R5 ;  /* 0x00000005000e2308 */ /* 0x000ee80000000800 */
[----:B------:R-:W4:Y:S01]  /*2900*/  @P3 MUFU.EX2 R24, R11 ;  /* 0x0000000b00183308 */ /* 0x000f220000000800 */
[----:B0-----:R-:W-:Y:S01]  /*2910*/  @P1 FADD.FTZ R12, -R12, 1 ;  /* 0x3f8000000c0c1421 */ /* 0x001fe20000010100 */
[----:B--2---:R-:W-:-:S04]  /*2920*/  @P0 FADD.FTZ R13, -R13, 1 ;  /* 0x3f8000000d0d0421 */ /* 0x004fc80000010100 */
[----:B------:R-:W-:Y:S01]  /*2930*/  @P1 LOP3.LUT R19, R12, 0x80000000, R7, 0xb8, !PT ;  /* 0x800000000c131812 */ /* 0x000fe200078eb807 */
[----:B---3--:R-:W-:Y:S01]  /*2940*/  @P2 FADD.FTZ R15, -R14, 1 ;  /* 0x3f8000000e0f2421 */ /* 0x008fe20000010100 */
[----:B------:R-:W-:-:S03]  /*2950*/  @P0 LOP3.LUT R25, R13, 0x80000000, R16, 0xb8, !PT ;  /* 0x800000000d190812 */ /* 0x000fc600078eb810 */
[----:B------:R-:W-:Y:S01]  /*2960*/  FADD.FTZ R19, R19, 1 ;  /* 0x3f80000013137421 */ /* 0x000fe20000010000 */
[----:B----4-:R-:W-:Y:S01]  /*2970*/  @P3 FADD.FTZ R24, -R24, 1 ;  /* 0x3f80000018183421 */ /* 0x010fe20000010100 */
[----:B------:R-:W-:Y:S01]  /*2980*/  @P2 LOP3.LUT R5, R15, 0x80000000, R22, 0xb8, !PT ;  /* 0x800000000f052812 */ /* 0x000fe200078eb816 */
[----:B-1----:R-:W-:-:S04]  /*2990*/  IMAD.WIDE.U32 R8, R0, 0x2, R8 ;  /* 0x0000000200087825 */ /* 0x002fc800078e0008 */
        /* <DEDUP_REMOVED lines=9> */
[----:B------:R-:W-:Y:S02]  /*2a30*/  F2FP.F16.F32.PACK_AB R19, R10, R21 ;  /* 0x000000150a13723e */ /* 0x000fe400000000ff */
[----:B------:R-:W-:Y:S01]  /*2a40*/  FMUL.FTZ R0, R11, R0 ;  /* 0x000000000b007220 */ /* 0x000fe20000410000 */
[----:B------:R-:W-:Y:S02]  /*2a50*/  F2FP.F16.F32.PACK_AB R2, R25, R6 ;  /* 0x000000061902723e */ /* 0x000fe400000000ff */
[----:B------:R-:W-:Y:S02]  /*2a60*/  STG.E.64 desc[UR4][R8.64], R18 ;  /* 0x0000001208007986 */ /* 0x000fe4000c101b04 */
[----:B------:R-:W-:-:S05]  /*2a70*/  F2FP.F16.F32.PACK_AB R3, R0, R3 ;  /* 0x000000030003723e */ /* 0x000fca00000000ff */
[----:B------:R-:W-:Y:S01]  /*2a80*/  STG.E.64 desc[UR4][R8.64+0x400], R2 ;  /* 0x0004000208007986 */ /* 0x000fe2000c101b04 */
[----:B------:R-:W-:Y:S05]  /*2a90*/  EXIT ;  /* 0x000000000000794d */ /* 0x000fea0003800000 */
.L_x_8538:
        /* <DEDUP_REMOVED lines=14> */
.L_x_12426:


//--------------------- .text._ZN2at6native29vectorized_elementwise_kernelILi8EZZZNS0_18GeluCUDAKernelImplERNS_18TensorIteratorBaseENS0_8GeluTypeEENKUlvE0_clEvENKUlvE1_clEvEUlN3c104HalfEE_St5arrayIPcLm2EEEEviT0_T1_ --------------------------
	.section	.text._ZN2at6native29vectorized_elementwise_kernelILi8EZZZNS0_18GeluCUDAKernelImplERNS_18TensorIteratorBaseENS0_8GeluTypeEENKUlvE0_clEvENKUlvE1_clEvEUlN3c104HalfEE_St5arrayIPcLm2EEEEviT0_T1_,"ax",@progbits
	.align	128
        .global         _ZN2at6native29vectorized_elementwise_kernelILi8EZZZNS0_18GeluCUDAKernelImplERNS_18TensorIteratorBaseENS0_8GeluTypeEENKUlvE0_clEvENKUlvE1_clEvEUlN3c104HalfEE_St5arrayIPcLm2EEEEviT0_T1_
        .type           _ZN2at6native29vectorized_elementwise_kernelILi8EZZZNS0_18GeluCUDAKernelImplERNS_18TensorIteratorBaseENS0_8GeluTypeEENKUlvE0_clEvENKUlvE1_clEvEUlN3c104HalfEE_St5arrayIPcLm2EEEEviT0_T1_,@function
        .size           _ZN2at6native29vectorized_elementwise_kernelILi8EZZZNS0_18GeluCUDAKernelImplERNS_18TensorIteratorBaseENS0_8GeluTypeEENKUlvE0_clEvENKUlvE1_clEvEUlN3c104HalfEE_St5arrayIPcLm2EEEEviT0_T1_,(.L_x_12427 - _ZN2at6native29vectorized_elementwise_kernelILi8EZZZNS0_18GeluCUDAKernelImplERNS_18TensorIteratorBaseENS0_8GeluTypeEENKUlvE0_clEvENKUlvE1_clEvEUlN3c104HalfEE_St5arrayIPcLm2EEEEviT0_T1_)
        .other          _ZN2at6native29vectorized_elementwise_kernelILi8EZZZNS0_18GeluCUDAKernelImplERNS_18TensorIteratorBaseENS0_8GeluTypeEENKUlvE0_clEvENKUlvE1_clEvEUlN3c104HalfEE_St5arrayIPcLm2EEEEviT0_T1_,@"STO_CUDA_ENTRY STV_DEFAULT"
_ZN2at6native29vectorized_elementwise_kernelILi8EZZZNS0_18GeluCUDAKernelImplERNS_18TensorIteratorBaseENS0_8GeluTypeEENKUlvE0_clEvENKUlvE1_clEvEUlN3c104HalfEE_St5arrayIPcLm2EEEEviT0_T1_:
.text._ZN2at6native29vectorized_elementwise_kernelILi8EZZZNS0_18GeluCUDAKernelImplERNS_18TensorIteratorBaseENS0_8GeluTypeEENKUlvE0_clEvENKUlvE1_clEvEUlN3c104HalfEE_St5arrayIPcLm2EEEEviT0_T1_:
[----:B------:R-:W-:Y:S01]  /*0000*/  LDC R1, c[0x0][0x37c] ;  /* 0x0000df00ff017b82 */ /* 0x000fe20000000800 */
[----:B------:R-:W-:Y:S05]  /*0010*/  EXIT ;  /* 0x000000000000794d */ /* 0x000fea0003800000 */
.L_x_8539:
        /* <DEDUP_REMOVED lines=14> */
.L_x_12427:


//--------------------- .text._ZN2at6native18elementwise_kernelILi128ELi4EZNS0_15gpu_kernel_implIZZZNS0_18GeluCUDAKernelImplERNS_18TensorIteratorBaseENS0_8GeluTypeEENKUlvE0_clEvENKUlvE0_clEvEUlfE_EEvS4_RKT_EUliE_EEviT1_ --------------------------
	.section	.text._ZN2at6native18elementwise_kernelILi128ELi4EZNS0_15gpu_kernel_implIZZZNS0_18GeluCUDAKernelImplERNS_18TensorIteratorBaseENS0_8GeluTypeEENKUlvE0_clEvENKUlvE0_clEvEUlfE_EEvS4_RKT_EUliE_EEviT1_,"ax",@progbits
	.align	128
        .global         _ZN2at6native18elementwise_kernelILi128ELi4EZNS0_15gpu_kernel_implIZZZNS0_18GeluCUDAKernelImplERNS_18TensorIteratorBaseENS0_8GeluTypeEENKUlvE0_clEvENKUlvE0_clEvEUlfE_EEvS4_RKT_EUliE_EEviT1_
        .type           _ZN2at6native18elementwise_kernelILi128ELi4EZNS0_15gpu_kernel_implIZZZNS0_18GeluCUDAKernelImplERNS_18TensorIteratorBaseENS0_8GeluTypeEENKUlvE0_clEvENKUlvE0_clEvEUlfE_EEvS4_RKT_EUliE_EEviT1_,@function
        .size           _ZN2at6native18elementwise_kernelILi128ELi4EZNS0_15gpu_kernel_implIZZZNS0_18GeluCUDAKernelImplERNS_18TensorIteratorBaseENS0_8GeluTypeEENKUlvE0_clEvENKUlvE0_clEvEUlfE_EEvS4_RKT_EUliE_EEviT1_,(.L_x_12428 - _ZN2at6native18elementwise_kernelILi128ELi4EZNS0_15gpu_kernel_implIZZZNS0_18GeluCUDAKernelImplERNS_18TensorIteratorBaseENS0_8GeluTypeEENKUlvE0_clEvENKUlvE0_clEvEUlfE_EEvS4_RKT_EUliE_EEviT1_)
        .other          _ZN2at6native18elementwise_kernelILi128ELi4EZNS0_15gpu_kernel_implIZZZNS0_18GeluCUDAKernelImplERNS_18TensorIteratorBaseENS0_8GeluTypeEENKUlvE0_clEvENKUlvE0_clEvEUlfE_EEvS4_RKT_EUliE_EEviT1_,@"STO_CUDA_ENTRY STV_DEFAULT"
_ZN2at6native18elementwise_kernelILi128ELi4EZNS0_15gpu_kernel_implIZZZNS0_18GeluCUDAKernelImplERNS_18TensorIteratorBaseENS0_8GeluTypeEENKUlvE0_clEvENKUlvE0_clEvEUlfE_EEvS4_RKT_EUliE_EEviT1_:
.text._ZN2at6native18elementwise_kernelILi128ELi4EZNS0_15gpu_kernel_implIZZZNS0_18GeluCUDAKernelImplERNS_18TensorIteratorBaseENS0_8GeluTypeEENKUlvE0_clEvENKUlvE0_clEvEUlfE_EEvS4_RKT_EUliE_EEviT1_:
        /* <DEDUP_REMOVED lines=319> */
.L_x_8542:
[----:B------:R-:W0:Y:S01]  /*13f0*/  LDCU.64 UR6, c[0x0][0x588] ;  /* 0x0000b100ff0677ac */ /* 0x000e220008000a00 */
[----:B------:R-:W-:Y:S01]  /*1400*/  BSSY.RECONVERGENT B6, `(.L_x_8543) ;  /* 0x00000e5000067945 */ /* 0x000fe20003800200 */
        /* <DEDUP_REMOVED lines=14> */
[----:B--2---:R-:W3:Y:S01]  /*14f0*/  I2F.S16 R0, R0 ;  /* 0x0000000000007306 */ /* 0x004ee20000101400 */
[----:B------:R-:W-:Y:S05]  /*1500*/  BRA `(.L_x_8549) ;  /* 0x0000000c00507947 */ /* 0x000fea0003800000 */
.L_x_8547:
[----:B------:R-:W2:Y:S02]  /*1510*/  LDG.E.U8 R0, desc[UR36][R2.64] ;  /* 0x0000002402007981 */ /* 0x000ea4000c1e1100 */
[----:B--2---:R-:W-:Y:S01]  /*1520*/  I2FP.F32.U32 R0, R0 ;  /* 0x0000000000007245 */ /* 0x004fe20000201000 */
[----:B------:R-:W-:Y:S06]  /*1530*/  BRA `(.L_x_8549) ;  /* 0x0000000c00447947 */ /* 0x000fec0003800000 */
.L_x_8546:
        /* <DEDUP_REMOVED lines=9> */
.L_x_8551:
[----:B------:R-:W2:Y:S02]  /*15d0*/  LDG.E R0, desc[UR36][R2.64] ;  /* 0x0000002402007981 */ /* 0x000ea4000c1e1900 */
[----:B--2---:R-:W-:Y:S01]  /*15e0*/  I2FP.F32.S32 R0, R0 ;  /* 0x0000000000007245 */ /* 0x004fe20000201400 */
[----:B------:R-:W-:Y:S06]  /*15f0*/  BRA `(.L_x_8549) ;  /* 0x0000000c00147947 */ /* 0x000fec0003800000 */
.L_x_8550:
[----:B------:R-:W2:Y:S02]  /*1600*/  LDG.E.U16 R0, desc[UR36][R2.64] ;  /* 0x0000002402007981 */ /* 0x000ea4000c1e1500 */
[----:B--2---:R-:W2:Y:S01]  /*1610*/  I2F.S16 R0, R0 ;  /* 0x0000000000007306 */ /* 0x004ea20000101400 */
[----:B------:R-:W-:Y:S05]  /*1620*/  BRA `(.L_x_8549) ;  /* 0x0000000c00087947 */ /* 0x000fea0003800000 */
.L_x_8545:
        /* <DEDUP_REMOVED lines=8> */
.L_x_8553:
[----:B------:R-:W2:Y:S02]  /*16b0*/  LDG.E.U16 R0, desc[UR36][R2.64] ;  /* 0x0000002402007981 */ /* 0x000ea4000c1e1500 */
[----:B--2---:R-:W-:Y:S01]  /*16c0*/  HADD2.F32 R0, -RZ, R0.H0_H0 ;  /* 0x20000000ff007230 */ /* 0x004fe20000004100 */
[----:B------:R-:W-:Y:S06]  /*16d0*/  BRA `(.L_x_8549) ;  /* 0x0000000800dc7947 */ /* 0x000fec0003800000 */
.L_x_8552:
        /* <DEDUP_REMOVED lines=8> */
.L_x_8555:
[----:B------:R-:W2:Y:S02]  /*1760*/  LDG.E.U16 R0, desc[UR36][R2.64] ;  /* 0x0000002402007981 */ /* 0x000ea4000c1e1500 */
[----:B--2---:R-:W-:Y:S01]  /*1770*/  HADD2.F32 R0, -RZ, R0.H0_H0 ;  /* 0x20000000ff007230 */ /* 0x004fe20000004100 */
[----:B------:R-:W-:Y:S06]  /*1780*/  BRA `(.L_x_8549) ;  /* 0x0000000800b07947 */ /* 0x000fec0003800000 */
.L_x_8554:
        /* <DEDUP_REMOVED lines=11> */
.L_x_8544:
        /* <DEDUP_REMOVED lines=12> */
.L_x_8558:
        /* <DEDUP_REMOVED lines=11> */
.L_x_8557:
        /* <DEDUP_REMOVED lines=25> */
.L_x_8560:
        /* <DEDUP_REMOVED lines=12> */
.L_x_8559:
[----:B------:R-:W2:Y:S02]  /*1c00*/  LDG.E.U16 R0, desc[UR36][R2.64] ;  /* 0x0000002402007981 */ /* 0x000ea4000c1e1500 */
[----:B--2---:R-:W-:Y:S01]  /*1c10*/  SHF.L.U32 R0, R0, 0x10, RZ ;  /* 0x0000001000007819 */ /* 0x004fe200000006ff */
[----:B------:R-:W-:Y:S06]  /*1c20*/  BRA `(.L_x_8549) ;  /* 0x0000000400887947 */ /* 0x000fec0003800000 */
.L_x_8556:
        /* <DEDUP_REMOVED lines=11> */
.L_x_8563:
        /* <DEDUP_REMOVED lines=20> */
.L_x_8565:
[----:B------:R-:W-:Y:S05]  /*1e20*/  BSYNC.RECONVERGENT B0 ;  /* 0x0000000000007941 */ /* 0x000fea0003800200 */
.L_x_8564:
[----:B------:R-:W-:Y:S01]  /*1e30*/  IMAD.SHL.U32 R0, R0, 0x100000, RZ ;  /* 0x0010000000007824 */ /* 0x000fe200078e00ff */
[----:B------:R-:W-:-:S04]  /*1e40*/  LEA R2, R2, 0x3b800000, 0x17 ;  /* 0x3b80000002027811 */ /* 0x000fc800078eb8ff */
[----:B------:R-:W-:Y:S01]  /*1e50*/  LOP3.LUT R0, R2, R0, R7, 0xfe, !PT ;  /* 0x0000000002007212 */ /* 0x000fe200078efe07 */
[----:B------:R-:W-:Y:S06]  /*1e60*/  BRA `(.L_x_8549) ;  /* 0x0000000000f87947 */ /* 0x000fec0003800000 */
.L_x_8562:
        /* <DEDUP_REMOVED lines=20> */
.L_x_8567:
[----:B------:R-:W-:Y:S05]  /*1fb0*/  BSYNC.RECONVERGENT B0 ;  /* 0x0000000000007941 */ /* 0x000fea0003800200 */
.L_x_8566:
[----:B------:R-:W-:Y:S01]  /*1fc0*/  IMAD.SHL.U32 R0, R0, 0x200000, RZ ;  /* 0x0020000000007824 */ /* 0x000fe200078e00ff */
[----:B------:R-:W-:-:S04]  /*1fd0*/  LEA R2, R2, 0x37800000, 0x17 ;  /* 0x3780000002027811 */ /* 0x000fc800078eb8ff */
[----:B------:R-:W-:Y:S01]  /*1fe0*/  LOP3.LUT R0, R2, R0, R7, 0xfe, !PT ;  /* 0x0000000002007212 */ /* 0x000fe200078efe07 */
[----:B------:R-:W-:Y:S06]  /*1ff0*/  BRA `(.L_x_8549) ;  /* 0x0000000000947947 */ /* 0x000fec0003800000 */
.L_x_8561:
[----:B------:R-:W-:-:S09]  /*2000*/  UISETP.NE.AND UP0, UPT, UR4, 0x1c, UPT ;  /* 0x0000001c0400788c */ /* 0x000fd2000bf05270 */
[----:B------:R-:W-:Y:S05]  /*2010*/  BRA.U !UP0, `(.L_x_8568) ;  /* 0x0000000108847547 */ /* 0x000fea000b800000 */
[----:B------:R-:W-:-:S09]  /*2020*/  UISETP.NE.AND UP0, UPT, UR4, 0x1d, UPT ;  /* 0x0000001d0400788c */ /* 0x000fd2000bf05270 */
[----:B------:R-:W-:Y:S05]  /*2030*/  BRA.U !UP0, `(.L_x_8569) ;  /* 0x0000000108707547 */ /* 0x000fea000b800000 */
[----:B------:R-:W-:-:S09]  /*2040*/  UISETP.NE.AND UP0, UPT, UR4, 0x2c, UPT ;  /* 0x0000002c0400788c */ /* 0x000fd2000bf05270 */
[----:B------:R-:W-:Y:S05]  /*2050*/  BRA.U !UP0, `(.L_x_8570) ;  /* 0x0000000108487547 */ /* 0x000fea000b800000 */
.L_x_8548:
        /* <DEDUP_REMOVED lines=16> */
.L_x_8571:
[----:B------:R-:W-:Y:S01]  /*2160*/  IMAD.MOV.U32 R0, RZ, RZ, RZ ;  /* 0x000000ffff007224 */ /* 0x000fe200078e00ff */
[----:B------:R-:W-:Y:S06]  /*2170*/  BRA `(.L_x_8549) ;  /* 0x0000000000347947 */ /* 0x000fec0003800000 */
.L_x_8570:
[----:B------:R-:W2:Y:S01]  /*2180*/  LDG.E.U8 R2, desc[UR36][R2.64] ;  /* 0x0000002402027981 */ /* 0x000ea2000c1e1100 */
[----:B------:R-:W-:Y:S02]  /*2190*/  MOV R0, 0x400000 ;  /* 0x0040000000007802 */ /* 0x000fe40000000f00 */
[----:B--2---:R-:W-:-:S13]  /*21a0*/  ISETP.NE.AND P0, PT, R2, RZ, PT ;  /* 0x000000ff0200720c */ /* 0x004fda0003f05270 */
[----:B------:R-:W-:Y:S05]  /*21b0*/  @!P0 BRA `(.L_x_8549) ;  /* 0x0000000000248947 */ /* 0x000fea0003800000 */
[----:B------:R-:W-:-:S13]  /*21c0*/  ISETP.NE.AND P0, PT, R2, 0xff, PT ;  /* 0x000000ff0200780c */ /* 0x000fda0003f05270 */
[----:B------:R-:W-:Y:S02]  /*21d0*/  @!P0 IMAD.MOV.U32 R0, RZ, RZ, 0x7f800001 ;  /* 0x7f800001ff008424 */ /* 0x000fe400078e00ff */
[----:B------:R-:W-:Y:S01]  /*21e0*/  @P0 IMAD.SHL.U32 R0, R2, 0x800000, RZ ;  /* 0x0080000002000824 */ /* 0x000fe200078e00ff */
[----:B------:R-:W-:Y:S06]  /*21f0*/  BRA `(.L_x_8549) ;  /* 0x0000000000147947 */ /* 0x000fec0003800000 */
.L_x_8569:
[----:B------:R-:W2:Y:S02]  /*2200*/  LDG.E.64 R2, desc[UR36][R2.64] ;  /* 0x0000002402027981 */ /* 0x000ea4000c1e1b00 */
[----:B--2---:R0:W1:Y:S02]  /*2210*/  I2F.U64 R0, R2 ;  /* 0x0000000200007312 */ /* 0x0040640000301000 */
[----:B01----:R-:W-:Y:S05]  /*2220*/  BRA `(.L_x_8549) ;  /* 0x0000000000087947 */ /* 0x003fea0003800000 */
.L_x_8568:
[----:B------:R-:W2:Y:S02]  /*2230*/  LDG.E R0, desc[UR36][R2.64] ;  /* 0x0000002402007981 */ /* 0x000ea4000c1e1900 */
[----:B--2---:R-:W-:-:S07]  /*2240*/  I2FP.F32.U32 R0, R0 ;  /* 0x0000000000007245 */ /* 0x004fce0000201000 */
.L_x_8549:
[----:B------:R-:W-:Y:S05]  /*2250*/  BSYNC.RECONVERGENT B6 ;  /* 0x0000000000067941 */ /* 0x000fea0003800200 */
.L_x_8543:
[----:B0123-5:R-:W-:Y:S01]  /*2260*/  FMUL.FTZ R2, R0, 0.70710676908493041992 ;  /* 0x3f3504f300027820 */ /* 0x02ffe20000410000 */
[----:B------:R-:W-:Y:S02]  /*2270*/  HFMA2 R4, -RZ, RZ, 0.61474609375, 16.90625 ;  /* 0x38eb4c3aff047431 */ /* 0x000fe400000001ff */
[----:B------:R-:W-:Y:S01]  /*2280*/  IMAD.MOV.U32 R6, RZ, RZ, 0x3aae005b ;  /* 0x3aae005bff067424 */ /* 0x000fe200078e00ff */
[----:B------:R-:W-:Y:S01]  /*2290*/  MOV R7, 0x3d24d99a ;  /* 0x3d24d99a00077802 */ /* 0x000fe20000000f00 */
[----:B------:R-:W-:Y:S01]  /*22a0*/  IMAD.MOV.U32 R5, RZ, RZ, 0x3c09919f ;  /* 0x3c09919fff057424 */ /* 0x000fe200078e00ff */
[C---:B------:R-:W-:Y:S01]  /*22b0*/  FSETP.GE.FTZ.AND P0, PT, |R2|.reuse, 1.0029599666595458984, PT ;  /* 0x3f8060fe0200780b */ /* 0x040fe20003f16200 */
[----:B------:R-:W-:Y:S01]  /*22c0*/  FADD.FTZ R3, |R2|, -RZ ;  /* 0x800000ff02037221 */ /* 0x000fe20000010200 */
[----:B------:R-:W-:Y:S01]  /*22d0*/  IMAD.MOV.U32 R8, RZ, RZ, 0x3f69b4f9 ;  /* 0x3f69b4f9ff087424 */ /* 0x000fe200078e00ff */
        /* <DEDUP_REMOVED lines=20> */
[----:B------:R-:W-:Y:S01]  /*2420*/  FFMA.FTZ R4, R3, R4, R5 ;  /* 0x0000000403047223 */ /* 0x000fe20000010005 */
[----:B------:R-:W-:-:S03]  /*2430*/  FMUL.FTZ R5, R0, 0.5 ;  /* 0x3f00000000057820 */ /* 0x000fc60000410000 */
[----:B------:R-:W-:-:S04]  /*2440*/  FFMA.FTZ R4, R4, R9, R9 ;  /* 0x0000000904047223 */ /* 0x000fc80000010009 */
[----:B------:R-:W1:Y:S02]  /*2450*/  @P0 MUFU.EX2 R3, R4 ;  /* 0x0000000400030308 */ /* 0x000e640000000800 */
[----:B-1----:R-:W-:-:S05]  /*2460*/  @P0 FADD.FTZ R3, -R3, 1 ;  /* 0x3f80000003030421 */ /* 0x002fca0000010100 */
[----:B------:R-:W-:Y:S02]  /*2470*/  @P0 LOP3.LUT R4, R3, 0x80000000, R2, 0xb8, !PT ;  /* 0x8000000003040812 */ /* 0x000fe400078eb802 */
[----:B0-----:R-:W-:-:S03]  /*2480*/  IADD3 R2, P0, PT, R16, UR6, RZ ;  /* 0x0000000610027c10 */ /* 0x001fc6000ff1e0ff */
[----:B------:R-:W-:Y:S02]  /*2490*/  FADD.FTZ R0, R4, 1 ;  /* 0x3f80000004007421 */ /* 0x000fe40000010000 */
[----:B------:R-:W-:Y:S02]  /*24a0*/  IMAD.X R3, RZ, RZ, UR7, P0 ;  /* 0x00000007ff037e24 */ /* 0x000fe400080e06ff */
[----:B------:R-:W-:Y:S01]  /*24b0*/  FMUL.FTZ R4, R0, R5 ;  /* 0x0000000500047220 */ /* 0x000fe20000410000 */
        /* <DEDUP_REMOVED lines=12> */
.L_x_8575:
[----:B------:R-:W0:Y:S02]  /*2580*/  F2I.S64.TRUNC R4, R4 ;  /* 0x0000000400047311 */ /* 0x000e24000020d900 */
[----:B0-----:R-:W-:-:S05]  /*2590*/  IMAD.MOV.U32 R7, RZ, RZ, R4 ;  /* 0x000000ffff077224 */ /* 0x001fca00078e0004 */
[----:B------:R0:W-:Y:S01]  /*25a0*/  STG.E.U8 desc[UR36][R2.64], R7 ;  /* 0x0000000702007986 */ /* 0x0001e2000c101124 */
[----:B------:R-:W-:Y:S05]  /*25b0*/  BRA `(.L_x_8577) ;  /* 0x0000000c002c7947 */ /* 0x000fea0003800000 */
.L_x_8574:
        /* <DEDUP_REMOVED lines=9> */
.L_x_8579:
[----:B------:R-:W0:Y:S02]  /*2650*/  F2I.FTZ.TRUNC.NTZ R5, R4 ;  /* 0x0000000400057305 */ /* 0x000e24000021f100 */
[----:B0-----:R0:W-:Y:S01]  /*2660*/  STG.E desc[UR36][R2.64], R5 ;  /* 0x0000000502007986 */ /* 0x0011e2000c101924 */
[----:B------:R-:W-:Y:S05]  /*2670*/  BRA `(.L_x_8577) ;  /* 0x0000000800fc7947 */ /* 0x000fea0003800000 */
.L_x_8578:
[----:B------:R-:W0:Y:S02]  /*2680*/  F2I.FTZ.TRUNC.NTZ R5, R4 ;  /* 0x0000000400057305 */ /* 0x000e24000021f100 */
[----:B0-----:R0:W-:Y:S01]  /*2690*/  STG.E.U16 desc[UR36][R2.64], R5 ;  /* 0x0000000502007986 */ /* 0x0011e2000c101524 */
[----:B------:R-:W-:Y:S05]  /*26a0*/  BRA `(.L_x_8577) ;  /* 0x0000000800f07947 */ /* 0x000fea0003800000 */
.L_x_8573:
        /* <DEDUP_REMOVED lines=8> */
.L_x_8581:
[----:B------:R-:W-:-:S05]  /*2730*/  F2FP.F16.F32.PACK_AB R4, RZ, R4 ;  /* 0x00000004ff04723e */ /* 0x000fca00000000ff */
[----:B------:R0:W-:Y:S01]  /*2740*/  STG.E.U16 desc[UR36][R2.64], R4 ;  /* 0x0000000402007986 */ /* 0x0001e2000c101524 */
[----:B------:R-:W-:Y:S05]  /*2750*/  BRA `(.L_x_8577) ;  /* 0x0000000800c47947 */ /* 0x000fea0003800000 */
.L_x_8580:
[----:B------:R-:W-:-:S09]  /*2760*/  UISETP.NE.AND UP0, UPT, UR4, 0x7, UPT ;  /* 0x000000070400788c */ /* 0x000fd2000bf05270 */
[----:B------:R-:W-:Y:S05]  /*2770*/  BRA.U !UP0, `(.L_x_8582) ;  /* 0x00000001082c7547 */ /* 0x000fea000b800000 */
[----:B------:R-:W-:-:S09]  /*2780*/  UISETP.NE.AND UP0, UPT, UR4, 0x8, UPT ;  /* 0x000000080400788c */ /* 0x000fd2000bf05270 */
[----:B------:R-:W-:Y:S05]  /*2790*/  BRA.U !UP0, `(.L_x_8583) ;  /* 0x0000000108147547 */ /* 0x000fea000b800000 */
[----:B------:R-:W-:-:S09]  /*27a0*/  UISETP.NE.AND UP0, UPT, UR4, 0x9, UPT ;  /* 0x000000090400788c */ /* 0x000fd2000bf05270 */
[----:B------:R-:W-:Y:S05]  /*27b0*/  BRA.U UP0, `(.L_x_8576) ;  /* 0x0000000900187547 */ /* 0x000fea000b800000 */
[----:B------:R-:W-:-:S05]  /*27c0*/  MOV R5, RZ ;  /* 0x000000ff00057202 */ /* 0x000fca0000000f00 */
[----:B------:R0:W-:Y:S01]  /*27d0*/  STG.E.64 desc[UR36][R2.64], R4 ;  /* 0x0000000402007986 */ /* 0x0001e2000c101b24 */
[----:B------:R-:W-:Y:S05]  /*27e0*/  BRA `(.L_x_8577) ;  /* 0x0000000800a07947 */ /* 0x000fea0003800000 */
.L_x_8583:
[----:B------:R-:W-:-:S04]  /*27f0*/  F2FP.F16.F32.PACK_AB R5, RZ, R4 ;  /* 0x00000004ff05723e */ /* 0x000fc800000000ff */
[----:B------:R-:W-:-:S05]  /*2800*/  PRMT R5, R5, 0x5410, RZ ;  /* 0x0000541005057816 */ /* 0x000fca00000000ff */
[----:B------:R0:W-:Y:S01]  /*2810*/  STG.E desc[UR36][R2.64], R5 ;  /* 0x0000000502007986 */ /* 0x0001e2000c101924 */
[----:B------:R-:W-:Y:S05]  /*2820*/  BRA `(.L_x_8577) ;  /* 0x0000000800907947 */ /* 0x000fea0003800000 */
.L_x_8582:
[----:B------:R-:W-:-:S06]  /*2830*/  FMUL.FTZ R4, R4, 1 ;  /* 0x3f80000004047820 */ /* 0x000fcc0000410000 */
[----:B------:R-:W0:Y:S02]  /*2840*/  F2F.F64.F32 R4, R4 ;  /* 0x0000000400047310 */ /* 0x000e240000201800 */
[----:B0-----:R0:W-:Y:S01]  /*2850*/  STG.E.64 desc[UR36][R2.64], R4 ;  /* 0x0000000402007986 */ /* 0x0011e2000c101b24 */
[----:B------:R-:W-:Y:S05]  /*2860*/  BRA `(.L_x_8577) ;  /* 0x0000000800807947 */ /* 0x000fea0003800000 */
.L_x_8572:
        /* <DEDUP_REMOVED lines=12> */
.L_x_8586:
[----:B------:R-:W-:Y:S01]  /*2930*/  FMUL.FTZ R4, R4, 1 ;  /* 0x3f80000004047820 */ /* 0x000fe20000410000 */
[----:B------:R-:W-:-:S05]  /*2940*/  CS2R R6, SRZ ;  /* 0x0000000000067805 */ /* 0x000fca000001ff00 */
[----:B------:R-:W0:Y:S02]  /*2950*/  F2F.F64.F32 R4, R4 ;  /* 0x0000000400047310 */ /* 0x000e240000201800 */
[----:B0-----:R0:W-:Y:S01]  /*2960*/  STG.E.128 desc[UR36][R2.64], R4 ;  /* 0x0000000402007986 */ /* 0x0011e2000c101d24 */
[----:B------:R-:W-:Y:S05]  /*2970*/  BRA `(.L_x_8577) ;  /* 0x00000008003c7947 */ /* 0x000fea0003800000 */
.L_x_8585:
        /* <DEDUP_REMOVED lines=18> */
.L_x_8590:
[----:B------:R-:W-:Y:S05]  /*2aa0*/  BSYNC.RECONVERGENT B0 ;  /* 0x0000000000007941 */ /* 0x000fea0003800200 */
.L_x_8589:
[----:B------:R-:W-:-:S05]  /*2ab0*/  LOP3.LUT R7, R0, 0x80, R7, 0xf8, !PT ;  /* 0x0000008000077812 */ /* 0x000fca00078ef807 */
[----:B------:R0:W-:Y:S01]  /*2ac0*/  STG.E.U8 desc[UR36][R2.64], R7 ;  /* 0x0000000702007986 */ /* 0x0001e2000c101124 */
[----:B------:R-:W-:Y:S05]  /*2ad0*/  BRA `(.L_x_8577) ;  /* 0x0000000400e47947 */ /* 0x000fea0003800000 */
.L_x_8588:
        /* <DEDUP_REMOVED lines=14> */
.L_x_8592:
[----:B------:R-:W-:Y:S05]  /*2bc0*/  BSYNC.RECONVERGENT B0 ;  /* 0x0000000000007941 */ /* 0x000fea0003800200 */
.L_x_8591:
[----:B------:R-:W-:-:S05]  /*2bd0*/  LOP3.LUT R5, R0, 0x80, R7, 0xf8, !PT ;  /* 0x0000008000057812 */ /* 0x000fca00078ef807 */
[----:B------:R0:W-:Y:S01]  /*2be0*/  STG.E.U8 desc[UR36][R2.64], R5 ;  /* 0x0000000502007986 */ /* 0x0001e2000c101124 */
[----:B------:R-:W-:Y:S05]  /*2bf0*/  BRA `(.L_x_8577) ;  /* 0x00000004009c7947 */ /* 0x000fea0003800000 */
.L_x_8587:
[----:B------:R-:W-:-:S05]  /*2c00*/  F2FP.BF16.F32.PACK_AB R4, RZ, R4 ;  /* 0x00000004ff04723e */ /* 0x000fca00000010ff */
[----:B------:R0:W-:Y:S01]  /*2c10*/  STG.E.U16 desc[UR36][R2.64], R4 ;  /* 0x0000000402007986 */ /* 0x0001e2000c101524 */
[----:B------:R-:W-:Y:S05]  /*2c20*/  BRA `(.L_x_8577) ;  /* 0x0000000400907947 */ /* 0x000fea0003800000 */
.L_x_8584:
        /* <DEDUP_REMOVED lines=11> */
.L_x_8595:
[----:B------:R-:W-:Y:S01]  /*2ce0*/  LOP3.LUT R5, R4, 0x7fffffff, RZ, 0xc0, !PT ;  /* 0x7fffffff04057812 */ /* 0x000fe200078ec0ff */
[----:B------:R-:W-:Y:S01]  /*2cf0*/  BSSY.RECONVERGENT B0, `(.L_x_8596) ;  /* 0x0000013000007945 */ /* 0x000fe20003800200 */
[----:B------:R-:W-:Y:S02]  /*2d00*/  HFMA2 R0, -RZ, RZ, 0, 7.62939453125e-06 ;  /* 0x00000080ff007431 */ /* 0x000fe400000001ff */
        /* <DEDUP_REMOVED lines=9> */
.L_x_8598:
[----:B------:R-:W-:-:S04]  /*2da0*/  SHF.R.U32.HI R0, RZ, 0x14, R4 ;  /* 0x00000014ff007819 */ /* 0x000fc80000011604 */
[----:B------:R-:W-:-:S04]  /*2db0*/  LOP3.LUT R5, R0, 0x1, RZ, 0xc0, !PT ;  /* 0x0000000100057812 */ /* 0x000fc800078ec0ff */
[----:B------:R-:W-:-:S04]  /*2dc0*/  IADD3 R0, PT, PT, R4, 0x487ffff, R5 ;  /* 0x0487ffff04007810 */ /* 0x000fc80007ffe005 */
[----:B------:R-:W-:-:S04]  /*2dd0*/  SHF.R.U32.HI R0, RZ, 0x14, R0 ;  /* 0x00000014ff007819 */ /* 0x000fc80000011600 */
[----:B------:R-:W-:-:S07]  /*2de0*/  LOP3.LUT R5, R0, 0xff, RZ, 0xc0, !PT ;  /* 0x000000ff00057812 */ /* 0x000fce00078ec0ff */
.L_x_8599:
[----:B------:R-:W-:-:S04]  /*2df0*/  SHF.R.U32.HI R4, RZ, 0x18, R4 ;  /* 0x00000018ff047819 */ /* 0x000fc80000011604 */
[----:B------:R-:W-:-:S04]  /*2e00*/  LOP3.LUT R5, R5, 0x80, R4, 0xf8, !PT ;  /* 0x0000008005057812 */ /* 0x000fc800078ef804 */
[----:B------:R-:W-:-:S07]  /*2e10*/  PRMT R0, R5, 0x7610, R0 ;  /* 0x0000761005007816 */ /* 0x000fce0000000000 */
.L_x_8597:
[----:B------:R-:W-:Y:S05]  /*2e20*/  BSYNC.RECONVERGENT B0 ;  /* 0x0000000000007941 */ /* 0x000fea0003800200 */
.L_x_8596:
[----:B------:R4:W-:Y:S01]  /*2e30*/  STG.E.U8 desc[UR36][R2.64], R0 ;  /* 0x0000000002007986 */ /* 0x0009e2000c101124 */
[----:B------:R-:W-:Y:S05]  /*2e40*/  BRA `(.L_x_8577) ;  /* 0x0000000400087947 */ /* 0x000fea0003800000 */
.L_x_8594:
        /* <DEDUP_REMOVED lines=12> */
.L_x_8602:
[----:B------:R-:W-:-:S04]  /*2f10*/  SHF.R.U32.HI R0, RZ, 0x15, R4 ;  /* 0x00000015ff007819 */ /* 0x000fc80000011604 */
[----:B------:R-:W-:-:S04]  /*2f20*/  LOP3.LUT R5, R0, 0x1, RZ, 0xc0, !PT ;  /* 0x0000000100057812 */ /* 0x000fc800078ec0ff */
[----:B------:R-:W-:-:S04]  /*2f30*/  IADD3 R0, PT, PT, R4, 0x88fffff, R5 ;  /* 0x088fffff04007810 */ /* 0x000fc80007ffe005 */
[----:B------:R-:W-:-:S04]  /*2f40*/  SHF.R.U32.HI R0, RZ, 0x15, R0 ;  /* 0x00000015ff007819 */ /* 0x000fc80000011600 */
[----:B------:R-:W-:-:S07]  /*2f50*/  LOP3.LUT R5, R0, 0xff, RZ, 0xc0, !PT ;  /* 0x000000ff00057812 */ /* 0x000fce00078ec0ff */
.L_x_8603:
[----:B------:R-:W-:-:S04]  /*2f60*/  SHF.R.U32.HI R4, RZ, 0x18, R4 ;  /* 0x00000018ff047819 */ /* 0x000fc80000011604 */
[----:B------:R-:W-:-:S04]  /*2f70*/  LOP3.LUT R5, R5, 0x80, R4, 0xf8, !PT ;  /* 0x0000008005057812 */ /* 0x000fc800078ef804 */
[----:B------:R-:W-:-:S07]  /*2f80*/  PRMT R0, R5, 0x7610, R0 ;  /* 0x0000761005007816 */ /* 0x000fce0000000000 */
.L_x_8601:
[----:B------:R-:W-:Y:S05]  /*2f90*/  BSYNC.RECONVERGENT B0 ;  /* 0x0000000000007941 */ /* 0x000fea0003800200 */
.L_x_8600:
[----:B------:R3:W-:Y:S01]  /*2fa0*/  STG.E.U8 desc[UR36][R2.64], R0 ;  /* 0x0000000002007986 */ /* 0x0007e2000c101124 */
[----:B------:R-:W-:Y:S05]  /*2fb0*/  BRA `(.L_x_8577) ;  /* 0x0000000000ac7947 */ /* 0x000fea0003800000 */
.L_x_8593:
[----:B------:R-:W-:-:S09]  /*2fc0*/  UISETP.NE.AND UP0, UPT, UR4, 0x1c, UPT ;  /* 0x0000001c0400788c */ /* 0x000fd2000bf05270 */
[----:B------:R-:W-:Y:S05]  /*2fd0*/  BRA.U !UP0, `(.L_x_8604) ;  /* 0x00000001089c7547 */ /* 0x000fea000b800000 */
[----:B------:R-:W-:-:S09]  /*2fe0*/  UISETP.NE.AND UP0, UPT, UR4, 0x1d, UPT ;  /* 0x0000001d0400788c */ /* 0x000fd2000bf05270 */
[----:B------:R-:W-:Y:S05]  /*2ff0*/  BRA.U !UP0, `(.L_x_8605) ;  /* 0x0000000108887547 */ /* 0x000fea000b800000 */
[----:B------:R-:W-:-:S09]  /*3000*/  UISETP.NE.AND UP0, UPT, UR4, 0x2c, UPT ;  /* 0x0000002c0400788c */ /* 0x000fd2000bf05270 */
[----:B------:R-:W-:Y:S05]  /*3010*/  BRA.U !UP0, `(.L_x_8606) ;  /* 0x0000000108447547 */ /* 0x000fea000b800000 */
.L_x_8576:
        /* <DEDUP_REMOVED lines=16> */
.L_x_8607:
[----:B------:R-:W-:Y:S05]  /*3120*/  BRA `(.L_x_8577) ;  /* 0x0000000000507947 */ /* 0x000fea0003800000 */
.L_x_8606:
        /* <DEDUP_REMOVED lines=15> */
.L_x_8605:
[----:B------:R-:W0:Y:S02]  /*3220*/  F2I.U64.TRUNC R4, R4 ;  /* 0x0000000400047311 */ /* 0x000e24000020d800 */
[----:B0-----:R1:W-:Y:S01]  /*3230*/  STG.E.64 desc[UR36][R2.64], R4 ;  /* 0x0000000402007986 */ /* 0x0013e2000c101b24 */
[----:B------:R-:W-:Y:S05]  /*3240*/  BRA `(.L_x_8577) ;  /* 0x0000000000087947 */ /* 0x000fea0003800000 */
.L_x_8604:
[----:B------:R-:W0:Y:S02]  /*3250*/  F2I.FTZ.U32.TRUNC.NTZ R5, R4 ;  /* 0x0000000400057305 */ /* 0x000e24000021f000 */
[----:B0-----:R0:W-:Y:S02]  /*3260*/  STG.E desc[UR36][R2.64], R5 ;  /* 0x0000000502007986 */ /* 0x0011e4000c101924 */
.L_x_8577:
[----:B------:R-:W-:-:S07]  /*3270*/  IADD3 R17, PT, PT, R17, 0x80, RZ ;  /* 0x0000008011117810 */ /* 0x000fce0007ffe0ff */
.L_x_8541:
[----:B------:R-:W-:Y:S05]  /*3280*/  BSYNC.RECONVERGENT B7 ;  /* 0x0000000000077941 */ /* 0x000fea0003800200 */
.L_x_8540:
[----:B------:R-:W5:Y:S01]  /*3290*/  LDCU UR4, c[0x0][0x380] ;  /* 0x00007000ff0477ac */ /* 0x000f620008000800 */
[----:B------:R-:W-:Y:S01]  /*32a0*/  BSSY.RECONVERGENT B7, `(.L_x_8608) ;  /* 0x000031a000077945 */ /* 0x000fe20003800200 */
[----:B-----5:R-:W-:-:S13]  /*32b0*/  ISETP.GE.AND P0, PT, R17, UR4, PT ;  /* 0x0000000411007c0c */ /* 0x020fda000bf06270 */
[----:B------:R-:W-:Y:S05]  /*32c0*/  @P0 BRA `(.L_x_8609) ;  /* 0x00000030005c0947 */ /* 0x000fea0003800000 */
[----:B------:R-:W5:Y:S01]  /*32d0*/  LDCU UR4, c[0x0][0x388] ;  /* 0x00007100ff0477ac */ /* 0x000f620008000800 */
[----:B---34-:R-:W-:Y:S02]  /*32e0*/  IMAD.MOV.U32 R0, RZ, RZ, RZ ;  /* 0x000000ffff007224 */ /* 0x018fe400078e00ff */
[----:B------:R-:W-:Y:S01]  /*32f0*/  IMAD.MOV.U32 R16, RZ, RZ, RZ ;  /* 0x000000ffff107224 */ /* 0x000fe200078e00ff */
[----:B-----5:R-:W-:-:S09]  /*3300*/  UISETP.NE.AND UP0, UPT, UR4, URZ, UPT ;  /* 0x000000ff0400728c */ /* 0x020fd2000bf05270 */
[----:B------:R-:W-:Y:S05]  /*3310*/  BRA.U !UP0, `(.L_x_8610) ;  /* 0x0000001108a87547 */ /* 0x000fea000b800000 */
[----:B------:R-:W0:Y:S01]  /*3320*/  LDCU.64 UR4, c[0x0][0x390] ;  /* 0x00007200ff0477ac */ /* 0x000e220008000a00 */
[----:B------:R-:W-:Y:S01]  /*3330*/  HFMA2 R16, -RZ, RZ, 0, 0 ;  /* 0x00000000ff107431 */ /* 0x000fe200000001ff */
[----:B------:R-:W3:Y:S01]  /*3340*/  LDCU UR6, c[0x0][0x38c] ;  /* 0x00007180ff0677ac */ /* 0x000ee20008000800 */
[----:B------:R-:W4:Y:S01]  /*3350*/  LDCU.64 UR8, c[0x0][0x4b8] ;  /* 0x00009700ff0877ac */ /* 0x000f220008000a00 */
[----:B------:R-:W-:Y:S02]  /*3360*/  UISETP.NE.AND UP0, UPT, UR40, URZ, UPT ;  /* 0x000000ff2800728c */ /* 0x000fe4000bf05270 */
[----:B012---:R-:W-:-:S05]  /*3370*/  IMAD.HI.U32 R2, R17, UR4, R16 ;  /* 0x0000000411027c27 */ /* 0x007fca000f8e0010 */
[----:B------:R-:W-:-:S05]  /*3380*/  SHF.R.U32.HI R3, RZ, UR5, R2 ;  /* 0x00000005ff037c19 */ /* 0x000fca0008011602 */
[----:B------:R-:W-:-:S04]  /*3390*/  IMAD.MOV R0, RZ, RZ, -R3 ;  /* 0x000000ffff007224 */ /* 0x000fc800078e0a03 */
[----:B---3--:R-:W-:-:S04]  /*33a0*/  IMAD R0, R0, UR6, R17 ;  /* 0x0000000600007c24 */ /* 0x008fc8000f8e0211 */
[C---:B----4-:R-:W-:Y:S02]  /*33b0*/  IMAD R16, R0.reuse, UR8, RZ ;  /* 0x0000000800107c24 */ /* 0x050fe4000f8e02ff */
        /* <DEDUP_REMOVED lines=288> */
.L_x_8610:
[----:B------:R-:W0:Y:S01]  /*45c0*/  LDCU.64 UR6, c[0x0][0x588] ;  /* 0x0000b100ff0677ac */ /* 0x000e220008000a00 */
[----:B------:R-:W-:Y:S01]  /*45d0*/  BSSY.RECONVERGENT B6, `(.L_x_8611) ;  /* 0x00000e5000067945 */ /* 0x000fe20003800200 */
[----:B------:R-:W-:-:S04]  /*45e0*/  UPRMT UR4, UR41, 0x9910, URZ ;  /* 0x0000991029047896 */ /* 0x000fc800080000ff */
[----:B------:R-:W-:Y:S01]  /*45f0*/  UISETP.GT.AND UP0, UPT, UR4, 0x9, UPT ;  /* 0x000000090400788c */ /* 0x000fe2000bf04270 */
[----:B012---:R-:W-:-:S05]  /*4600*/  IADD3 R2, P0, PT, R0, UR6, RZ ;  /* 0x0000000600027c10 */ /* 0x007fca000ff1e0ff */
        /* <DEDUP_REMOVED lines=13> */
.L_x_8615:
[----:B------:R-:W2:Y:S02]  /*46e0*/  LDG.E.U8 R0, desc[UR36][R2.64] ;  /* 0x0000002402007981 */ /* 0x000ea4000c1e1100 */
[----:B--2---:R-:W-:Y:S01]  /*46f0*/  I2FP.F32.U32 R0, R0 ;  /* 0x0000000000007245 */ /* 0x004fe20000201000 */
[----:B------:R-:W-:Y:S06]  /*4700*/  BRA `(.L_x_8617) ;  /* 0x0000000c00447947 */ /* 0x000fec0003800000 */
.L_x_8614:
        /* <DEDUP_REMOVED lines=9> */
.L_x_8619:
[----:B------:R-:W2:Y:S02]  /*47a0*/  LDG.E R0, desc[UR36][R2.64] ;  /* 0x0000002402007981 */ /* 0x000ea4000c1e1900 */
[----:B--2---:R-:W-:Y:S01]  /*47b0*/  I2FP.F32.S32 R0, R0 ;  /* 0x0000000000007245 */ /* 0x004fe20000201400 */
[----:B------:R-:W-:Y:S06]  /*47c0*/  BRA `(.L_x_8617) ;  /* 0x0000000c00147947 */ /* 0x000fec0003800000 */
.L_x_8618:
[----:B------:R-:W2:Y:S02]  /*47d0*/  LDG.E.U16 R0, desc[UR36][R2.64] ;  /* 0x0000002402007981 */ /* 0x000ea4000c1e1500 */
[----:B--2---:R-:W2:Y:S01]  /*47e0*/  I2F.S16 R0, R0 ;  /* 0x0000000000007306 */ /* 0x004ea20000101400 */
[----:B------:R-:W-:Y:S05]  /*47f0*/  BRA `(.L_x_8617) ;  /* 0x0000000c00087947 */ /* 0x000fea0003800000 */
.L_x_8613:
        /* <DEDUP_REMOVED lines=8> */
.L_x_8621:
[----:B------:R-:W2:Y:S02]  /*4880*/  LDG.E.U16 R0, desc[UR36][R2.64] ;  /* 0x0000002402007981 */ /* 0x000ea4000c1e1500 */
[----:B--2---:R-:W-:Y:S01]  /*4890*/  HADD2.F32 R0, -RZ, R0.H0_H0 ;  /* 0x20000000ff007230 */ /* 0x004fe20000004100 */
[----:B------:R-:W-:Y:S06]  /*48a0*/  BRA `(.L_x_8617) ;  /* 0x0000000800dc7947 */ /* 0x000fec0003800000 */
.L_x_8620:
        /* <DEDUP_REMOVED lines=8> */
.L_x_8623:
[----:B------:R-:W2:Y:S02]  /*4930*/  LDG.E.U16 R0, desc[UR36][R2.64] ;  /* 0x0000002402007981 */ /* 0x000ea4000c1e1500 */
[----:B--2---:R-:W-:Y:S01]  /*4940*/  HADD2.F32 R0, -RZ, R0.H0_H0 ;  /* 0x20000000ff007230 */ /* 0x004fe20000004100 */
[----:B------:R-:W-:Y:S06]  /*4950*/  BRA `(.L_x_8617) ;  /* 0x0000000800b07947 */ /* 0x000fec0003800000 */
.L_x_8622:
        /* <DEDUP_REMOVED lines=11> */
.L_x_8612:
        /* <DEDUP_REMOVED lines=12> */
.L_x_8626:
        /* <DEDUP_REMOVED lines=11> */
.L_x_8625:
        /* <DEDUP_REMOVED lines=25> */
.L_x_8628:
        /* <DEDUP_REMOVED lines=12> */
.L_x_8627:
[----:B------:R-:W2:Y:S02]  /*4dd0*/  LDG.E.U16 R0, desc[UR36][R2.64] ;  /* 0x0000002402007981 */ /* 0x000ea4000c1e1500 */
[----:B--2---:R-:W-:Y:S01]  /*4de0*/  SHF.L.U32 R0, R0, 0x10, RZ ;  /* 0x0000001000007819 */ /* 0x004fe200000006ff */
[----:B------:R-:W-:Y:S06]  /*4df0*/  BRA `(.L_x_8617) ;  /* 0x0000000400887947 */ /* 0x000fec0003800000 */
.L_x_8624:
        /* <DEDUP_REMOVED lines=11> */
.L_x_8631:
        /* <DEDUP_REMOVED lines=20> */
.L_x_8633:
[----:B------:R-:W-:Y:S05]  /*4ff0*/  BSYNC.RECONVERGENT B0 ;  /* 0x0000000000007941 */ /* 0x000fea0003800200 */
.L_x_8632:
[----:B------:R-:W-:Y:S01]  /*5000*/  IMAD.SHL.U32 R0, R0, 0x100000, RZ ;  /* 0x0010000000007824 */ /* 0x000fe200078e00ff */
[----:B------:R-:W-:-:S04]  /*5010*/  LEA R2, R2, 0x3b800000, 0x17 ;  /* 0x3b80000002027811 */ /* 0x000fc800078eb8ff */
[----:B------:R-:W-:Y:S01]  /*5020*/  LOP3.LUT R0, R2, R0, R7, 0xfe, !PT ;  /* 0x0000000002007212 */ /* 0x000fe200078efe07 */
[----:B------:R-:W-:Y:S06]  /*5030*/  BRA `(.L_x_8617) ;  /* 0x0000000000f87947 */ /* 0x000fec0003800000 */
.L_x_8630:
        /* <DEDUP_REMOVED lines=20> */
.L_x_8635:
[----:B------:R-:W-:Y:S05]  /*5180*/  BSYNC.RECONVERGENT B0 ;  /* 0x0000000000007941 */ /* 0x000fea0003800200 */
.L_x_8634:
[----:B------:R-:W-:Y:S01]  /*5190*/  IMAD.SHL.U32 R0, R0, 0x200000, RZ ;  /* 0x0020000000007824 */ /* 0x000fe200078e00ff */
[----:B------:R-:W-:-:S04]  /*51a0*/  LEA R2, R2, 0x37800000, 0x17 ;  /* 0x3780000002027811 */ /* 0x000fc800078eb8ff */
[----:B------:R-:W-:Y:S01]  /*51b0*/  LOP3.LUT R0, R2, R0, R7, 0xfe, !PT ;  /* 0x0000000002007212 */ /* 0x000fe200078efe07 */
[----:B------:R-:W-:Y:S06]  /*51c0*/  BRA `(.L_x_8617) ;  /* 0x0000000000947947 */ /* 0x000fec0003800000 */
.L_x_8629:
        /* <DEDUP_REMOVED lines=14> */
.L_x_8616:
        /* <DEDUP_REMOVED lines=16> */
.L_x_8638:
[----:B------:R-:W-:Y:S01]  /*53b0*/  IMAD.MOV.U32 R0, RZ, RZ, RZ ;  /* 0x000000ffff007224 */ /* 0x000fe200078e00ff */
[----:B------:R-:W-:Y:S06]  /*53c0*/  BRA `(.L_x_8617) ;  /* 0x0000000000147947 */ /* 0x000fec0003800000 */
.L_x_8637:
[----:B------:R-:W2:Y:S02]  /*53d0*/  LDG.E.64 R2, desc[UR36][R2.64] ;  /* 0x0000002402027981 */ /* 0x000ea4000c1e1b00 */
[----:B--2---:R0:W1:Y:S02]  /*53e0*/  I2F.U64 R0, R2 ;  /* 0x0000000200007312 */ /* 0x0040640000301000 */
[----:B01----:R-:W-:Y:S05]  /*53f0*/  BRA `(.L_x_8617) ;  /* 0x0000000000087947 */ /* 0x003fea0003800000 */
.L_x_8636:
[----:B------:R-:W2:Y:S02]  /*5400*/  LDG.E R0, desc[UR36][R2.64] ;  /* 0x0000002402007981 */ /* 0x000ea4000c1e1900 */
[----:B--2---:R-:W-:-:S07]  /*5410*/  I2FP.F32.U32 R0, R0 ;  /* 0x0000000000007245 */ /* 0x004fce0000201000 */
.L_x_8617:
[----:B------:R-:W-:Y:S05]  /*5420*/  BSYNC.RECONVERGENT B6 ;  /* 0x0000000000067941 */ /* 0x000fea0003800200 */
.L_x_8611:
[----:B0123-5:R-:W-:Y:S01]  /*5430*/  FMUL.FTZ R2, R0, 0.70710676908493041992 ;  /* 0x3f3504f300027820 */ /* 0x02ffe20000410000 */
        /* <DEDUP_REMOVED lines=49> */
.L_x_8642:
[----:B------:R-:W0:Y:S02]  /*5750*/  F2I.S64.TRUNC R4, R4 ;  /* 0x0000000400047311 */ /* 0x000e24000020d900 */
[----:B0-----:R-:W-:-:S05]  /*5760*/  IMAD.MOV.U32 R7, RZ, RZ, R4 ;  /* 0x000000ffff077224 */ /* 0x001fca00078e0004 */
[----:B------:R3:W-:Y:S01]  /*5770*/  STG.E.U8 desc[UR36][R2.64], R7 ;  /* 0x0000000702007986 */ /* 0x0007e2000c101124 */
[----:B------:R-:W-:Y:S05]  /*5780*/  BRA `(.L_x_8644) ;  /* 0x0000000c00287947 */ /* 0x000fea0003800000 */
.L_x_8641:
        /* <DEDUP_REMOVED lines=9> */
.L_x_8646:
[----:B------:R-:W0:Y:S02]  /*5820*/  F2I.FTZ.TRUNC.NTZ R5, R4 ;  /* 0x0000000400057305 */ /* 0x000e24000021f100 */
[----:B0-----:R2:W-:Y:S01]  /*5830*/  STG.E desc[UR36][R2.64], R5 ;  /* 0x0000000502007986 */ /* 0x0015e2000c101924 */
[----:B------:R-:W-:Y:S05]  /*5840*/  BRA `(.L_x_8644) ;  /* 0x0000000800f87947 */ /* 0x000fea0003800000 */
.L_x_8645:
[----:B------:R-:W0:Y:S02]  /*5850*/  F2I.FTZ.TRUNC.NTZ R5, R4 ;  /* 0x0000000400057305 */ /* 0x000e24000021f100 */
[----:B0-----:R0:W-:Y:S01]  /*5860*/  STG.E.U16 desc[UR36][R2.64], R5 ;  /* 0x0000000502007986 */ /* 0x0011e2000c101524 */
[----:B------:R-:W-:Y:S05]  /*5870*/  BRA `(.L_x_8644) ;  /* 0x0000000800ec7947 */ /* 0x000fea0003800000 */
.L_x_8640:
        /* <DEDUP_REMOVED lines=8> */
.L_x_8648:
[----:B------:R-:W-:-:S05]  /*5900*/  F2FP.F16.F32.PACK_AB R4, RZ, R4 ;  /* 0x00000004ff04723e */ /* 0x000fca00000000ff */
[----:B------:R0:W-:Y:S01]  /*5910*/  STG.E.U16 desc[UR36][R2.64], R4 ;  /* 0x0000000402007986 */ /* 0x0001e2000c101524 */
[----:B------:R-:W-:Y:S05]  /*5920*/  BRA `(.L_x_8644) ;  /* 0x0000000800c07947 */ /* 0x000fea0003800000 */
.L_x_8647:
        /* <DEDUP_REMOVED lines=9> */
.L_x_8650:
[----:B------:R-:W-:-:S04]  /*59c0*/  F2FP.F16.F32.PACK_AB R5, RZ, R4 ;  /* 0x00000004ff05723e */ /* 0x000fc800000000ff */
[----:B------:R-:W-:-:S05]  /*59d0*/  PRMT R5, R5, 0x5410, RZ ;  /* 0x0000541005057816 */ /* 0x000fca00000000ff */
[----:B------:R0:W-:Y:S01]  /*59e0*/  STG.E desc[UR36][R2.64], R5 ;  /* 0x0000000502007986 */ /* 0x0001e2000c101924 */
[----:B------:R-:W-:Y:S05]  /*59f0*/  BRA `(.L_x_8644) ;  /* 0x00000008008c7947 */ /* 0x000fea0003800000 */
.L_x_8649:
[----:B------:R-:W-:-:S06]  /*5a00*/  FMUL.FTZ R4, R4, 1 ;  /* 0x3f80000004047820 */ /* 0x000fcc0000410000 */
[----:B------:R-:W0:Y:S02]  /*5a10*/  F2F.F64.F32 R4, R4 ;  /* 0x0000000400047310 */ /* 0x000e240000201800 */
[----:B0-----:R0:W-:Y:S01]  /*5a20*/  STG.E.64 desc[UR36][R2.64], R4 ;  /* 0x0000000402007986 */ /* 0x0011e2000c101b24 */
[----:B------:R-:W-:Y:S05]  /*5a30*/  BRA `(.L_x_8644) ;  /* 0x00000008007c7947 */ /* 0x000fea0003800000 */
.L_x_8639:
        /* <DEDUP_REMOVED lines=13> */
.L_x_8654:
        /* <DEDUP_REMOVED lines=16> */
.L_x_8657:
[----:B------:R-:W-:-:S04]  /*5c10*/  SHF.R.U32.HI R4, RZ, 0x18, R4 ;  /* 0x00000018ff047819 */ /* 0x000fc80000011604 */
[----:B------:R-:W-:-:S04]  /*5c20*/  LOP3.LUT R4, R5, 0x80, R4, 0xf8, !PT ;  /* 0x0000008005047812 */ /* 0x000fc800078ef804 */
[----:B------:R-:W-:-:S07]  /*5c30*/  PRMT R0, R4, 0x7610, R0 ;  /* 0x0000761004007816 */ /* 0x000fce0000000000 */
.L_x_8656:
[----:B------:R-:W-:Y:S05]  /*5c40*/  BSYNC.RECONVERGENT B0 ;  /* 0x0000000000007941 */ /* 0x000fea0003800200 */
.L_x_8655:
[----:B------:R0:W-:Y:S01]  /*5c50*/  STG.E.U8 desc[UR36][R2.64], R0 ;  /* 0x0000000002007986 */ /* 0x0001e2000c101124 */
[----:B------:R-:W-:Y:S05]  /*5c60*/  BRA `(.L_x_8644) ;  /* 0x0000000400f07947 */ /* 0x000fea0003800000 */
.L_x_8653:
        /* <DEDUP_REMOVED lines=16> */
.L_x_8660:
[----:B------:R-:W-:-:S04]  /*5d70*/  SHF.R.U32.HI R4, RZ, 0x18, R4 ;  /* 0x00000018ff047819 */ /* 0x000fc80000011604 */
[----:B------:R-:W-:-:S04]  /*5d80*/  LOP3.LUT R5, R5, 0x80, R4, 0xf8, !PT ;  /* 0x0000008005057812 */ /* 0x000fc800078ef804 */
[----:B------:R-:W-:-:S07]  /*5d90*/  PRMT R0, R5, 0x7610, R0 ;  /* 0x0000761005007816 */ /* 0x000fce0000000000 */
.L_x_8659:
[----:B------:R-:W-:Y:S05]  /*5da0*/  BSYNC.RECONVERGENT B0 ;  /* 0x0000000000007941 */ /* 0x000fea0003800200 */
.L_x_8658:
[----:B------:R0:W-:Y:S01]  /*5db0*/  STG.E.U8 desc[UR36][R2.64], R0 ;  /* 0x0000000002007986 */ /* 0x0001e2000c101124 */
[----:B------:R-:W-:Y:S05]  /*5dc0*/  BRA `(.L_x_8644) ;  /* 0x0000000400987947 */ /* 0x000fea0003800000 */
.L_x_8652:
        /* <DEDUP_REMOVED lines=21> */
.L_x_8662:
[----:B------:R-:W0:Y:S02]  /*5f20*/  F2I.U64.TRUNC R4, R4 ;  /* 0x0000000400047311 */ /* 0x000e24000020d800 */
[----:B0-----:R0:W-:Y:S01]  /*5f30*/  STG.E.64 desc[UR36][R2.64], R4 ;  /* 0x0000000402007986 */ /* 0x0011e2000c101b24 */
[----:B------:R-:W-:Y:S05]  /*5f40*/  BRA `(.L_x_8644) ;  /* 0x0000000400387947 */ /* 0x000fea0003800000 */
.L_x_8661:
[----:B------:R-:W0:Y:S02]  /*5f50*/  F2I.FTZ.U32.TRUNC.NTZ R5, R4 ;  /* 0x0000000400057305 */ /* 0x000e24000021f000 */
[----:B0-----:R0:W-:Y:S01]  /*5f60*/  STG.E desc[UR36][R2.64], R5 ;  /* 0x0000000502007986 */ /* 0x0011e2000c101924 */
[----:B------:R-:W-:Y:S05]  /*5f70*/  BRA `(.L_x_8644) ;  /* 0x00000004002c7947 */ /* 0x000fea0003800000 */
.L_x_8651:
        /* <DEDUP_REMOVED lines=10> */
.L_x_8664:
[----:B------:R-:W-:Y:S01]  /*6020*/  FMUL.FTZ R4, R4, 1 ;  /* 0x3f80000004047820 */ /* 0x000fe20000410000 */
[----:B------:R-:W-:-:S05]  /*6030*/  CS2R R6, SRZ ;  /* 0x0000000000067805 */ /* 0x000fca000001ff00 */
[----:B------:R-:W0:Y:S02]  /*6040*/  F2F.F64.F32 R4, R4 ;  /* 0x0000000400047310 */ /* 0x000e240000201800 */
[----:B0-----:R0:W-:Y:S01]  /*6050*/  STG.E.128 desc[UR36][R2.64], R4 ;  /* 0x0000000402007986 */ /* 0x0011e2000c101d24 */
[----:B------:R-:W-:Y:S05]  /*6060*/  BRA `(.L_x_8644) ;  /* 0x0000000000f07947 */ /* 0x000fea0003800000 */
.L_x_8663:
[----:B------:R-:W-:-:S09]  /*6070*/  UISETP.NE.AND UP0, UPT, UR4, 0xf, UPT ;  /* 0x0000000f0400788c */ /* 0x000fd2000bf05270 */
[----:B------:R-:W-:Y:S05]  /*6080*/  BRA.U !UP0, `(.L_x_8665) ;  /* 0x0000000108e07547 */ /* 0x000fea000b800000 */
[----:B------:R-:W-:-:S09]  /*6090*/  UISETP.NE.AND UP0, UPT, UR4, 0x17, UPT ;  /* 0x000000170400788c */ /* 0x000fd2000bf05270 */
[----:B------:R-:W-:Y:S05]  /*60a0*/  BRA.U !UP0, `(.L_x_8666) ;  /* 0x00000001088c7547 */ /* 0x000fea000b800000 */
[----:B------:R-:W-:-:S09]  /*60b0*/  UISETP.NE.AND UP0, UPT, UR4, 0x18, UPT ;  /* 0x000000180400788c */ /* 0x000fd2000bf05270 */
[----:B------:R-:W-:Y:S05]  /*60c0*/  BRA.U !UP0, `(.L_x_8667) ;  /* 0x0000000108447547 */ /* 0x000fea000b800000 */
.L_x_8643:
        /* <DEDUP_REMOVED lines=16> */
.L_x_8668:
[----:B------:R-:W-:Y:S05]  /*61d0*/  BRA `(.L_x_8644) ;  /* 0x0000000000947947 */ /* 0x000fea0003800000 */
.L_x_8667:
        /* <DEDUP_REMOVED lines=12> */
.L_x_8670:
[----:B------:R-:W-:Y:S05]  /*62a0*/  BSYNC.RECONVERGENT B0 ;  /* 0x0000000000007941 */ /* 0x000fea0003800200 */
.L_x_8669:
[----:B------:R-:W-:-:S05]  /*62b0*/  LOP3.LUT R5, R0, 0x80, R7, 0xf8, !PT ;  /* 0x0000008000057812 */ /* 0x000fca00078ef807 */
[----:B------:R0:W-:Y:S01]  /*62c0*/  STG.E.U8 desc[UR36][R2.64], R5 ;  /* 0x0000000502007986 */ /* 0x0001e2000c101124 */
[----:B------:R-:W-:Y:S05]  /*62d0*/  BRA `(.L_x_8644) ;  /* 0x0000000000547947 */ /* 0x000fea0003800000 */
.L_x_8666:
        /* <DEDUP_REMOVED lines=11> */
.L_x_8672:
[----:B------:R-:W-:Y:S01]  /*6390*/  IMAD.MOV.U32 R0, RZ, RZ, 0x7f ;  /* 0x0000007fff007424 */ /* 0x000fe200078e00ff */
[----:B------:R-:W-:-:S04]  /*63a0*/  ISETP.GT.U32.AND P0, PT, R6, 0x7f800000, PT ;  /* 0x7f8000000600780c */ /* 0x000fc80003f04070 */
[----:B------:R-:W-:-:S09]  /*63b0*/  SEL R0, R0, 0x7c, P0 ;  /* 0x0000007c00007807 */ /* 0x000fd20000000000 */
.L_x_8673:
[----:B------:R-:W-:Y:S05]  /*63c0*/  BSYNC.RECONVERGENT B0 ;  /* 0x0000000000007941 */ /* 0x000fea0003800200 */
.L_x_8671:
[----:B------:R-:W-:-:S04]  /*63d0*/  SHF.R.U32.HI R5, RZ, 0x18, R4 ;  /* 0x00000018ff057819 */ /* 0x000fc80000011604 */
[----:B------:R-:W-:-:S05]  /*63e0*/  LOP3.LUT R5, R0, 0x80, R5, 0xf8, !PT ;  /* 0x0000008000057812 */ /* 0x000fca00078ef805 */
[----:B------:R0:W-:Y:S01]  /*63f0*/  STG.E.U8 desc[UR36][R2.64], R5 ;  /* 0x0000000502007986 */ /* 0x0001e2000c101124 */
[----:B------:R-:W-:Y:S05]  /*6400*/  BRA `(.L_x_8644) ;  /* 0x0000000000087947 */ /* 0x000fea0003800000 */
.L_x_8665:
[----:B------:R-:W-:-:S05]  /*6410*/  F2FP.BF16.F32.PACK_AB R4, RZ, R4 ;  /* 0x00000004ff04723e */ /* 0x000fca00000010ff */
[----:B------:R0:W-:Y:S02]  /*6420*/  STG.E.U16 desc[UR36][R2.64], R4 ;  /* 0x0000000402007986 */ /* 0x0001e4000c101524 */
.L_x_8644:
[----:B------:R-:W-:-:S07]  /*6430*/  IADD3 R17, PT, PT, R17, 0x80, RZ ;  /* 0x0000008011117810 */ /* 0x000fce0007ffe0ff */
.L_x_8609:
[----:B------:R-:W-:Y:S05]  /*6440*/  BSYNC.RECONVERGENT B7 ;  /* 0x0000000000077941 */ /* 0x000fea0003800200 */
.L_x_8608:
[----:B------:R-:W5:Y:S01]  /*6450*/  LDCU UR4, c[0x0][0x380] ;  /* 0x00007000ff0477ac */ /* 0x000f620008000800 */
[----:B------:R-:W-:Y:S01]  /*6460*/  BSSY.RECONVERGENT B7, `(.L_x_8674) ;  /* 0x000031a000077945 */ /* 0x000fe20003800200 */
[----:B-----5:R-:W-:-:S13]  /*6470*/  ISETP.GE.AND P0, PT, R17, UR4, PT ;  /* 0x0000000411007c0c */ /* 0x020fda000bf06270 */
[----:B------:R-:W-:Y:S05]  /*6480*/  @P0 BRA `(.L_x_8675) ;  /* 0x00000030005c0947 */ /* 0x000fea0003800000 */
[----:B------:R-:W5:Y:S01]  /*6490*/  LDCU UR4, c[0x0][0x388] ;  /* 0x00007100ff0477ac */ /* 0x000f620008000800 */
[----:B0--34-:R-:W-:Y:S02]  /*64a0*/  IMAD.MOV.U32 R0, RZ, RZ, RZ ;  /* 0x000000ffff007224 */ /* 0x019fe400078e00ff */
[----:B------:R-:W-:Y:S01]  /*64b0*/  IMAD.MOV.U32 R16, RZ, RZ, RZ ;  /* 0x000000ffff107224 */ /* 0x000fe200078e00ff */
[----:B-----5:R-:W-:-:S09]  /*64c0*/  UISETP.NE.AND UP0, UPT, UR4, URZ, UPT ;  /* 0x000000ff0400728c */ /* 0x020fd2000bf05270 */
[----:B------:R-:W-:Y:S05]  /*64d0*/  BRA.U !UP0, `(.L_x_8676) ;  /* 0x0000001108a87547 */ /* 0x000fea000b800000 */
[----:B------:R-:W1:Y:S01]  /*64e0*/  LDCU.64 UR4, c[0x0][0x390] ;  /* 0x00007200ff0477ac */ /* 0x000e620008000a00 */
[----:B------:R-:W-:Y:S01]  /*64f0*/  MOV R16, RZ ;  /* 0x000000ff00107202 */ /* 0x000fe20000000f00 */
[----:B------:R-:W0:Y:S01]  /*6500*/  LDCU UR6, c[0x0][0x38c] ;  /* 0x00007180ff0677ac */ /* 0x000e220008000800 */
[----:B------:R-:W3:Y:S01]  /*6510*/  LDCU.64 UR8, c[0x0][0x4b8] ;  /* 0x00009700ff0877ac */ /* 0x000ee20008000a00 */
[----:B------:R-:W-:Y:S02]  /*6520*/  UISETP.NE.AND UP0, UPT, UR40, URZ, UPT ;  /* 0x000000ff2800728c */ /* 0x000fe4000bf05270 */
[----:B-12---:R-:W-:-:S05]  /*6530*/  IMAD.HI.U32 R2, R17, UR4, R16 ;  /* 0x0000000411027c27 */ /* 0x006fca000f8e0010 */
[----:B------:R-:W-:-:S05]  /*6540*/  SHF.R.U32.HI R3, RZ, UR5, R2 ;  /* 0x00000005ff037c19 */ /* 0x000fca0008011602 */
[----:B------:R-:W-:-:S04]  /*6550*/  IMAD.MOV R0, RZ, RZ, -R3 ;  /* 0x000000ffff007224 */ /* 0x000fc800078e0a03 */
[----:B0-----:R-:W-:-:S04]  /*6560*/  IMAD R0, R0, UR6, R17 ;  /* 0x0000000600007c24 */ /* 0x001fc8000f8e0211 */
[C---:B---3--:R-:W-:Y:S02]  /*6570*/  IMAD R16, R0.reuse, UR8, RZ ;  /* 0x0000000800107c24 */ /* 0x048fe4000f8e02ff */
        /* <DEDUP_REMOVED lines=288> */
.L_x_8676:
[----:B------:R-:W1:Y:S01]  /*7780*/  LDCU.64 UR6, c[0x0][0x588] ;  /* 0x0000b100ff0677ac */ /* 0x000e620008000a00 */
[----:B------:R-:W-:Y:S01]  /*7790*/  BSSY.RECONVERGENT B6, `(.L_x_8677) ;  /* 0x00000e5000067945 */ /* 0x000fe20003800200 */
[----:B------:R-:W-:-:S04]  /*77a0*/  UPRMT UR4, UR41, 0x9910, URZ ;  /* 0x0000991029047896 */ /* 0x000fc800080000ff */
[----:B------:R-:W-:Y:S01]  /*77b0*/  UISETP.GT.AND UP0, UPT, UR4, 0x9, UPT ;  /* 0x000000090400788c */ /* 0x000fe2000bf04270 */
[----:B-12---:R-:W-:-:S05]  /*77c0*/  IADD3 R2, P0, PT, R0, UR6, RZ ;  /* 0x0000000600027c10 */ /* 0x006fca000ff1e0ff */
        /* <DEDUP_REMOVED lines=13> */
.L_x_8681:
[----:B------:R-:W2:Y:S02]  /*78a0*/  LDG.E.U8 R0, desc[UR36][R2.64] ;  /* 0x0000002402007981 */ /* 0x000ea4000c1e1100 */
[----:B--2---:R-:W-:Y:S01]  /*78b0*/  I2FP.F32.U32 R0, R0 ;  /* 0x0000000000007245 */ /* 0x004fe20000201000 */
[----:B------:R-:W-:Y:S06]  /*78c0*/  BRA `(.L_x_8683) ;  /* 0x0000000c00447947 */ /* 0x000fec0003800000 */
.L_x_8680:
        /* <DEDUP_REMOVED lines=9> */
.L_x_8685:
[----:B------:R-:W2:Y:S02]  /*7960*/  LDG.E R0, desc[UR36][R2.64] ;  /* 0x0000002402007981 */ /* 0x000ea4000c1e1900 */
[----:B--2---:R-:W-:Y:S01]  /*7970*/  I2FP.F32.S32 R0, R0 ;  /* 0x0000000000007245 */ /* 0x004fe20000201400 */
[----:B------:R-:W-:Y:S06]  /*7980*/  BRA `(.L_x_8683) ;  /* 0x0000000c00147947 */ /* 0x000fec0003800000 */
.L_x_8684:
[----:B------:R-:W2:Y:S02]  /*7990*/  LDG.E.U16 R0, desc[UR36][R2.64] ;  /* 0x0000002402007981 */ /* 0x000ea4000c1e1500 */
[----:B--2---:R-:W1:Y:S01]  /*79a0*/  I2F.S16 R0, R0 ;  /* 0x0000000000007306 */ /* 0x004e620000101400 */
[----:B------:R-:W-:Y:S05]  /*79b0*/  BRA `(.L_x_8683) ;  /* 0x0000000c00087947 */ /* 0x000fea0003800000 */
.L_x_8679:
        /* <DEDUP_REMOVED lines=8> */
.L_x_8687:
[----:B------:R-:W2:Y:S02]  /*7a40*/  LDG.E.U16 R0, desc[UR36][R2.64] ;  /* 0x0000002402007981 */ /* 0x000ea4000c1e1500 */
[----:B--2---:R-:W-:Y:S01]  /*7a50*/  HADD2.F32 R0, -RZ, R0.H0_H0 ;  /* 0x20000000ff007230 */ /* 0x004fe20000004100 */
[----:B------:R-:W-:Y:S06]  /*7a60*/  BRA `(.L_x_8683) ;  /* 0x0000000800dc7947 */ /* 0x000fec0003800000 */
.L_x_8686:
        /* <DEDUP_REMOVED lines=8> */
.L_x_8689:
[----:B------:R-:W2:Y:S02]  /*7af0*/  LDG.E.U16 R0, desc[UR36][R2.64] ;  /* 0x0000002402007981 */ /* 0x000ea4000c1e1500 */
[----:B--2---:R-:W-:Y:S01]  /*7b00*/  HADD2.F32 R0, -RZ, R0.H0_H0 ;  /* 0x20000000ff007230 */ /* 0x004fe20000004100 */
[----:B------:R-:W-:Y:S06]  /*7b10*/  BRA `(.L_x_8683) ;  /* 0x0000000800b07947 */ /* 0x000fec0003800000 */
.L_x_8688:
        /* <DEDUP_REMOVED lines=11> */
.L_x_8678:
        /* <DEDUP_REMOVED lines=12> */
.L_x_8692:
        /* <DEDUP_REMOVED lines=11> */
.L_x_8691:
        /* <DEDUP_REMOVED lines=23> */
[----:B------:R-:W-:Y:S01]  /*7eb0*/  LOP3.LUT R0, R5, 0x80000000, R0, 0xf8, !PT ;  /* 0x8000000005007812 */ /* 0x000fe200078ef800 */
[----:B------:R-:W-:Y:S06]  /*7ec0*/  BRA `(.L_x_8683) ;  /* 0x0000000400c47947 */ /* 0x000fec0003800000 */
.L_x_8694:
        /* <DEDUP_REMOVED lines=12> */
.L_x_8693:
[----:B------:R-:W2:Y:S02]  /*7f90*/  LDG.E.U16 R0, desc[UR36][R2.64] ;  /* 0x0000002402007981 */ /* 0x000ea4000c1e1500 */
[----:B--2---:R-:W-:Y:S01]  /*7fa0*/  SHF.L.U32 R0, R0, 0x10, RZ ;  /* 0x0000001000007819 */ /* 0x004fe200000006ff */
[----:B------:R-:W-:Y:S06]  /*7fb0*/  BRA `(.L_x_8683) ;  /* 0x0000000400887947 */ /* 0x000fec0003800000 */
.L_x_8690:
        /* <DEDUP_REMOVED lines=11> */
.L_x_8697:
        /* <DEDUP_REMOVED lines=20> */
.L_x_8699:
[----:B------:R-:W-:Y:S05]  /*81b0*/  BSYNC.RECONVERGENT B0 ;  /* 0x0000000000007941 */ /* 0x000fea0003800200 */
.L_x_8698:
[----:B------:R-:W-:Y:S01]  /*81c0*/  IMAD.SHL.U32 R0, R0, 0x100000, RZ ;  /* 0x0010000000007824 */ /* 0x000fe200078e00ff */
[----:B------:R-:W-:-:S04]  /*81d0*/  LEA R2, R2, 0x3b800000, 0x17 ;  /* 0x3b80000002027811 */ /* 0x000fc800078eb8ff */
[----:B------:R-:W-:Y:S01]  /*81e0*/  LOP3.LUT R0, R2, R0, R7, 0xfe, !PT ;  /* 0x0000000002007212 */ /* 0x000fe200078efe07 */
[----:B------:R-:W-:Y:S06]  /*81f0*/  BRA `(.L_x_8683) ;  /* 0x0000000000f87947 */ /* 0x000fec0003800000 */
.L_x_8696:
        /* <DEDUP_REMOVED lines=20> */
.L_x_8701:
[----:B------:R-:W-:Y:S05]  /*8340*/  BSYNC.RECONVERGENT B0 ;  /* 0x0000000000007941 */ /* 0x000fea0003800200 */
.L_x_8700:
[----:B------:R-:W-:Y:S02]  /*8350*/  SHF.L.U32 R0, R0, 0x15, RZ ;  /* 0x0000001500007819 */ /* 0x000fe400000006ff */
[----:B------:R-:W-:-:S04]  /*8360*/  LEA R2, R2, 0x37800000, 0x17 ;  /* 0x3780000002027811 */ /* 0x000fc800078eb8ff */
[----:B------:R-:W-:Y:S01]  /*8370*/  LOP3.LUT R0, R2, R0, R7, 0xfe, !PT ;  /* 0x0000000002007212 */ /* 0x000fe200078efe07 */
[----:B------:R-:W-:Y:S06]  /*8380*/  BRA `(.L_x_8683) ;  /* 0x0000000000947947 */ /* 0x000fec0003800000 */
.L_x_8695:
        /* <DEDUP_REMOVED lines=14> */
.L_x_8682:
        /* <DEDUP_REMOVED lines=16> */
.L_x_8704:
[----:B------:R-:W-:Y:S01]  /*8570*/  IMAD.MOV.U32 R0, RZ, RZ, RZ ;  /* 0x000000ffff007224 */ /* 0x000fe200078e00ff */
[----:B------:R-:W-:Y:S06]  /*8580*/  BRA `(.L_x_8683) ;  /* 0x0000000000147947 */ /* 0x000fec0003800000 */
.L_x_8703:
[----:B------:R-:W2:Y:S02]  /*8590*/  LDG.E.64 R2, desc[UR36][R2.64] ;  /* 0x0000002402027981 */ /* 0x000ea4000c1e1b00 */
[----:B--2---:R4:W0:Y:S02]  /*85a0*/  I2F.U64 R0, R2 ;  /* 0x0000000200007312 */ /* 0x0048240000301000 */
[----:B0---4-:R-:W-:Y:S05]  /*85b0*/  BRA `(.L_x_8683) ;  /* 0x0000000000087947 */ /* 0x011fea0003800000 */
.L_x_8702:
[----:B------:R-:W2:Y:S02]  /*85c0*/  LDG.E R0, desc[UR36][R2.64] ;  /* 0x0000002402007981 */ /* 0x000ea4000c1e1900 */
[----:B--2---:R-:W-:-:S07]  /*85d0*/  I2FP.F32.U32 R0, R0 ;  /* 0x0000000000007245 */ /* 0x004fce0000201000 */
.L_x_8683:
[----:B------:R-:W-:Y:S05]  /*85e0*/  BSYNC.RECONVERGENT B6 ;  /* 0x0000000000067941 */ /* 0x000fea0003800200 */
.L_x_8677:
[----:B0123-5:R-:W-:Y:S01]  /*85f0*/  FMUL.FTZ R2, R0, 0.70710676908493041992 ;  /* 0x3f3504f300027820 */ /* 0x02ffe20000410000 */
[----:B------:R-:W-:Y:S02]  /*8600*/  HFMA2 R4, -RZ, RZ, 0.61474609375, 16.90625 ;  /* 0x38eb4c3aff047431 */ /* 0x000fe400000001ff */
[----:B------:R-:W-:Y:S01]  /*8610*/  IMAD.MOV.U32 R6, RZ, RZ, 0x3aae005b ;  /* 0x3aae005bff067424 */ /* 0x000fe200078e00ff */
[----:B------:R-:W-:Y:S01]  /*8620*/  MOV R5, 0x3c09919f ;  /* 0x3c09919f00057802 */ /* 0x000fe20000000f00 */
        /* <DEDUP_REMOVED lines=46> */
.L_x_8708:
[----:B------:R-:W0:Y:S02]  /*8910*/  F2I.S64.TRUNC R4, R4 ;  /* 0x0000000400047311 */ /* 0x000e24000020d900 */
[----:B0-----:R-:W-:-:S05]  /*8920*/  MOV R7, R4 ;  /* 0x0000000400077202 */ /* 0x001fca0000000f00 */
[----:B------:R0:W-:Y:S01]  /*8930*/  STG.E.U8 desc[UR36][R2.64], R7 ;  /* 0x0000000702007986 */ /* 0x0001e2000c101124 */
[----:B------:R-:W-:Y:S05]  /*8940*/  BRA `(.L_x_8710) ;  /* 0x0000000c00287947 */ /* 0x000fea0003800000 */
.L_x_8707:
        /* <DEDUP_REMOVED lines=9> */
.L_x_8712:
[----:B------:R-:W0:Y:S02]  /*89e0*/  F2I.FTZ.TRUNC.NTZ R5, R4 ;  /* 0x0000000400057305 */ /* 0x000e24000021f100 */
[----:B0-----:R0:W-:Y:S01]  /*89f0*/  STG.E desc[UR36][R2.64], R5 ;  /* 0x0000000502007986 */ /* 0x0011e2000c101924 */
[----:B------:R-:W-:Y:S05]  /*8a00*/  BRA `(.L_x_8710) ;  /* 0x0000000800f87947 */ /* 0x000fea0003800000 */
.L_x_8711:
[----:B------:R-:W0:Y:S02]  /*8a10*/  F2I.FTZ.TRUNC.NTZ R5, R4 ;  /* 0x0000000400057305 */ /* 0x000e24000021f100 */
[----:B0-----:R0:W-:Y:S01]  /*8a20*/  STG.E.U16 desc[UR36][R2.64], R5 ;  /* 0x0000000502007986 */ /* 0x0011e2000c101524 */
[----:B------:R-:W-:Y:S05]  /*8a30*/  BRA `(.L_x_8710) ;  /* 0x0000000800ec7947 */ /* 0x000fea0003800000 */
.L_x_8706:
        /* <DEDUP_REMOVED lines=8> */
.L_x_8714:
[----:B------:R-:W-:-:S05]  /*8ac0*/  F2FP.F16.F32.PACK_AB R4, RZ, R4 ;  /* 0x00000004ff04723e */ /* 0x000fca00000000ff */
[----:B------:R0:W-:Y:S01]  /*8ad0*/  STG.E.U16 desc[UR36][R2.64], R4 ;  /* 0x0000000402007986 */ /* 0x0001e2000c101524 */
[----:B------:R-:W-:Y:S05]  /*8ae0*/  BRA `(.L_x_8710) ;  /* 0x0000000800c07947 */ /* 0x000fea0003800000 */
.L_x_8713:
        /* <DEDUP_REMOVED lines=9> */
.L_x_8716:
[----:B------:R-:W-:-:S04]  /*8b80*/  F2FP.F16.F32.PACK_AB R5, RZ, R4 ;  /* 0x00000004ff05723e */ /* 0x000fc800000000ff */
[----:B------:R-:W-:-:S05]  /*8b90*/  PRMT R5, R5, 0x5410, RZ ;  /* 0x0000541005057816 */ /* 0x000fca00000000ff */
[----:B------:R0:W-:Y:S01]  /*8ba0*/  STG.E desc[UR36][R2.64], R5 ;  /* 0x0000000502007986 */ /* 0x0001e2000c101924 */
[----:B------:R-:W-:Y:S05]  /*8bb0*/  BRA `(.L_x_8710) ;  /* 0x00000008008c7947 */ /* 0x000fea0003800000 */
.L_x_8715:
[----:B------:R-:W-:-:S06]  /*8bc0*/  FMUL.FTZ R4, R4, 1 ;  /* 0x3f80000004047820 */ /* 0x000fcc0000410000 */
[----:B------:R-:W0:Y:S02]  /*8bd0*/  F2F.F64.F32 R4, R4 ;  /* 0x0000000400047310 */ /* 0x000e240000201800 */
[----:B0-----:R0:W-:Y:S01]  /*8be0*/  STG.E.64 desc[UR36][R2.64], R4 ;  /* 0x0000000402007986 */ /* 0x0011e2000c101b24 */
[----:B------:R-:W-:Y:S05]  /*8bf0*/  BRA `(.L_x_8710) ;  /* 0x00000008007c7947 */ /* 0x000fea0003800000 */
.L_x_8705:
        /* <DEDUP_REMOVED lines=13> */
.L_x_8720:
        /* <DEDUP_REMOVED lines=16> */
.L_x_8723:
[----:B------:R-:W-:-:S04]  /*8dd0*/  SHF.R.U32.HI R4, RZ, 0x18, R4 ;  /* 0x00000018ff047819 */ /* 0x000fc80000011604 */
[----:B------:R-:W-:-:S04]  /*8de0*/  LOP3.LUT R4, R5, 0x80, R4, 0xf8, !PT ;  /* 0x0000008005047812 */ /* 0x000fc800078ef804 */
[----:B------:R-:W-:-:S07]  /*8df0*/  PRMT R0, R4, 0x7610, R0 ;  /* 0x0000761004007816 */ /* 0x000fce0000000000 */
.L_x_8722:
[----:B------:R-:W-:Y:S05]  /*8e00*/  BSYNC.RECONVERGENT B0 ;  /* 0x0000000000007941 */ /* 0x000fea0003800200 */
.L_x_8721:
[----:B------:R0:W-:Y:S01]  /*8e10*/  STG.E.U8 desc[UR36][R2.64], R0 ;  /* 0x0000000002007986 */ /* 0x0001e2000c101124 */
[----:B------:R-:W-:Y:S05]  /*8e20*/  BRA `(.L_x_8710) ;  /* 0x0000000400f07947 */ /* 0x000fea0003800000 */
.L_x_8719:
        /* <DEDUP_REMOVED lines=16> */
.L_x_8726:
[----:B------:R-:W-:-:S04]  /*8f30*/  SHF.R.U32.HI R4, RZ, 0x18, R4 ;  /* 0x00000018ff047819 */ /* 0x000fc80000011604 */
[----:B------:R-:W-:-:S04]  /*8f40*/  LOP3.LUT R5, R5, 0x80, R4, 0xf8, !PT ;  /* 0x0000008005057812 */ /* 0x000fc800078ef804 */
[----:B------:R-:W-:-:S07]  /*8f50*/  PRMT R0, R5, 0x7610, R0 ;  /* 0x0000761005007816 */ /* 0x000fce0000000000 */
.L_x_8725:
[----:B------:R-:W-:Y:S05]  /*8f60*/  BSYNC.RECONVERGENT B0 ;  /* 0x0000000000007941 */ /* 0x000fea0003800200 */
.L_x_8724:
[----:B------:R0:W-:Y:S01]  /*8f70*/  STG.E.U8 desc[UR36][R2.64], R0 ;  /* 0x0000000002007986 */ /* 0x0001e2000c101124 */
[----:B------:R-:W-:Y:S05]  /*8f80*/  BRA `(.L_x_8710) ;  /* 0x0000000400987947 */ /* 0x000fea0003800000 */
.L_x_8718:
        /* <DEDUP_REMOVED lines=21> */
.L_x_8728:
[----:B------:R-:W0:Y:S02]  /*90e0*/  F2I.U64.TRUNC R4, R4 ;  /* 0x0000000400047311 */ /* 0x000e24000020d800 */
[----:B0-----:R0:W-:Y:S01]  /*90f0*/  STG.E.64 desc[UR36][R2.64], R4 ;  /* 0x0000000402007986 */ /* 0x0011e2000c101b24 */
[----:B------:R-:W-:Y:S05]  /*9100*/  BRA `(.L_x_8710) ;  /* 0x0000000400387947 */ /* 0x000fea0003800000 */
.L_x_8727:
[----:B------:R-:W0:Y:S02]  /*9110*/  F2I.FTZ.U32.TRUNC.NTZ R5, R4 ;  /* 0x0000000400057305 */ /* 0x000e24000021f000 */
[----:B0-----:R0:W-:Y:S01]  /*9120*/  STG.E desc[UR36][R2.64], R5 ;  /* 0x0000000502007986 */ /* 0x0011e2000c101924 */
[----:B------:R-:W-:Y:S05]  /*9130*/  BRA `(.L_x_8710) ;  /* 0x00000004002c7947 */ /* 0x000fea0003800000 */
.L_x_8717:
        /* <DEDUP_REMOVED lines=10> */
.L_x_8730:
[----:B------:R-:W-:Y:S01]  /*91e0*/  FMUL.FTZ R4, R4, 1 ;  /* 0x3f80000004047820 */ /* 0x000fe20000410000 */
[----:B------:R-:W-:-:S05]  /*91f0*/  CS2R R6, SRZ ;  /* 0x0000000000067805 */ /* 0x000fca000001ff00 */
[----:B------:R-:W0:Y:S02]  /*9200*/  F2F.F64.F32 R4, R4 ;  /* 0x0000000400047310 */ /* 0x000e240000201800 */
[----:B0-----:R4:W-:Y:S01]  /*9210*/  STG.E.128 desc[UR36][R2.64], R4 ;  /* 0x0000000402007986 */ /* 0x0019e2000c101d24 */
[----:B------:R-:W-:Y:S05]  /*9220*/  BRA `(.L_x_8710) ;  /* 0x0000000000f07947 */ /* 0x000fea0003800000 */
.L_x_8729:
[----:B------:R-:W-:-:S09]  /*9230*/  UISETP.NE.AND UP0, UPT, UR4, 0xf, UPT ;  /* 0x0000000f0400788c */ /* 0x000fd2000bf05270 */
[----:B------:R-:W-:Y:S05]  /*9240*/  BRA.U !UP0, `(.L_x_8731) ;  /* 0x0000000108e07547 */ /* 0x000fea000b800000 */
[----:B------:R-:W-:-:S09]  /*9250*/  UISETP.NE.AND UP0, UPT, UR4, 0x17, UPT ;  /* 0x000000170400788c */ /* 0x000fd2000bf05270 */
[----:B------:R-:W-:Y:S05]  /*9260*/  BRA.U !UP0, `(.L_x_8732) ;  /* 0x00000001088c7547 */ /* 0x000fea000b800000 */
[----:B------:R-:W-:-:S09]  /*9270*/  UISETP.NE.AND UP0, UPT, UR4, 0x18, UPT ;  /* 0x000000180400788c */ /* 0x000fd2000bf05270 */
[----:B------:R-:W-:Y:S05]  /*9280*/  BRA.U !UP0, `(.L_x_8733) ;  /* 0x0000000108447547 */ /* 0x000fea000b800000 */
.L_x_8709:
        /* <DEDUP_REMOVED lines=16> */
.L_x_8734:
[----:B------:R-:W-:Y:S05]  /*9390*/  BRA `(.L_x_8710) ;  /* 0x0000000000947947 */ /* 0x000fea0003800000 */
.L_x_8733:
        /* <DEDUP_REMOVED lines=12> */
.L_x_8736:
[----:B------:R-:W-:Y:S05]  /*9460*/  BSYNC.RECONVERGENT B0 ;  /* 0x0000000000007941 */ /* 0x000fea0003800200 */
.L_x_8735:
[----:B------:R-:W-:-:S05]  /*9470*/  LOP3.LUT R5, R0, 0x80, R7, 0xf8, !PT ;  /* 0x0000008000057812 */ /* 0x000fca00078ef807 */
[----:B------:R2:W-:Y:S01]  /*9480*/  STG.E.U8 desc[UR36][R2.64], R5 ;  /* 0x0000000502007986 */ /* 0x0005e2000c101124 */
[----:B------:R-:W-:Y:S05]  /*9490*/  BRA `(.L_x_8710) ;  /* 0x0000000000547947 */ /* 0x000fea0003800000 */
.L_x_8732:
        /* <DEDUP_REMOVED lines=11> */
.L_x_8738:
[----:B------:R-:W-:Y:S01]  /*9550*/  HFMA2 R0, -RZ, RZ, 0, 7.569789886474609375e-06 ;  /* 0x0000007fff007431 */ /* 0x000fe200000001ff */
[----:B------:R-:W-:-:S04]  /*9560*/  ISETP.GT.U32.AND P0, PT, R6, 0x7f800000, PT ;  /* 0x7f8000000600780c */ /* 0x000fc80003f04070 */
[----:B------:R-:W-:-:S09]  /*9570*/  SEL R0, R0, 0x7c, P0 ;  /* 0x0000007c00007807 */ /* 0x000fd20000000000 */
.L_x_8739:
[----:B------:R-:W-:Y:S05]  /*9580*/  BSYNC.RECONVERGENT B0 ;  /* 0x0000000000007941 */ /* 0x000fea0003800200 */
.L_x_8737:
[----:B------:R-:W-:-:S04]  /*9590*/  SHF.R.U32.HI R5, RZ, 0x18, R4 ;  /* 0x00000018ff057819 */ /* 0x000fc80000011604 */
[----:B------:R-:W-:-:S05]  /*95a0*/  LOP3.LUT R5, R0, 0x80, R5, 0xf8, !PT ;  /* 0x0000008000057812 */ /* 0x000fca00078ef805 */
[----:B------:R1:W-:Y:S01]  /*95b0*/  STG.E.U8 desc[UR36][R2.64], R5 ;  /* 0x0000000502007986 */ /* 0x0003e2000c101124 */
[----:B------:R-:W-:Y:S05]  /*95c0*/  BRA `(.L_x_8710) ;  /* 0x0000000000087947 */ /* 0x000fea0003800000 */
.L_x_8731:
[----:B------:R-:W-:-:S05]  /*95d0*/  F2FP.BF16.F32.PACK_AB R4, RZ, R4 ;  /* 0x00000004ff04723e */ /* 0x000fca00000010ff */
[----:B------:R0:W-:Y:S02]  /*95e0*/  STG.E.U16 desc[UR36][R2.64], R4 ;  /* 0x0000000402007986 */ /* 0x0001e4000c101524 */
.L_x_8710:
[----:B------:R-:W-:-:S07]  /*95f0*/  VIADD R17, R17, 0x80 ;  /* 0x0000008011117836 */ /* 0x000fce0000000000 */
.L_x_8675:
[----:B------:R-:W-:Y:S05]  /*9600*/  BSYNC.RECONVERGENT B7 ;  /* 0x0000000000077941 */ /* 0x000fea0003800200 */
.L_x_8674:
[----:B------:R-:W5:Y:S02]  /*9610*/  LDCU UR4, c[0x0][0x380] ;  /* 0x00007000ff0477ac */ /* 0x000f640008000800 */
[----:B-----5:R-:W-:-:S13]  /*9620*/  ISETP.GE.AND P0, PT, R17, UR4, PT ;  /* 0x0000000411007c0c */ /* 0x020fda000bf06270 */
[----:B------:R-:W-:Y:S05]  /*9630*/  @P0 EXIT ;  /* 0x000000000000094d */ /* 0x000fea0003800000 */
[----:B------:R-:W5:Y:S01]  /*9640*/  LDCU UR4, c[0x0][0x388] ;  /* 0x00007100ff0477ac */ /* 0x000f620008000800 */
[----:B0--34-:R-:W-:Y:S01]  /*9650*/  MOV R0, RZ ;  /* 0x000000ff00007202 */ /* 0x019fe20000000f00 */
[----:B------:R-:W-:Y:S01]  /*9660*/  IMAD.MOV.U32 R16, RZ, RZ, RZ ;  /* 0x000000ffff107224 */ /* 0x000fe200078e00ff */
[----:B-----5:R-:W-:-:S09]  /*9670*/  UISETP.NE.AND UP0, UPT, UR4, URZ, UPT ;  /* 0x000000ff0400728c */ /* 0x020fd2000bf05270 */
[----:B------:R-:W-:Y:S05]  /*9680*/  BRA.U !UP0, `(.L_x_8740) ;  /* 0x0000001108a87547 */ /* 0x000fea000b800000 */
[----:B------:R-:W1:Y:S01]  /*9690*/  LDCU.64 UR4, c[0x0][0x390] ;  /* 0x00007200ff0477ac */ /* 0x000e620008000a00 */
[----:B------:R-:W-:Y:S01]  /*96a0*/  HFMA2 R16, -RZ, RZ, 0, 0 ;  /* 0x00000000ff107431 */ /* 0x000fe200000001ff */
        /* <DEDUP_REMOVED lines=296> */
.L_x_8740:
[----:B------:R-:W1:Y:S01]  /*a930*/  LDCU.128 UR8, c[0x0][0x580] ;  /* 0x0000b000ff0877ac */ /* 0x000e620008000c00 */
[----:B------:R-:W-:Y:S01]  /*a940*/  BSSY.RECONVERGENT B6, `(.L_x_8741) ;  /* 0x00000e7000067945 */ /* 0x000fe20003800200 */
[----:B------:R-:W-:-:S04]  /*a950*/  UPRMT UR4, UR41, 0x9910, URZ ;  /* 0x0000991029047896 */ /* 0x000fc800080000ff */
[----:B------:R-:W-:Y:S01]  /*a960*/  UISETP.GT.AND UP0, UPT, UR4, 0x9, UPT ;  /* 0x000000090400788c */ /* 0x000fe2000bf04270 */
[----:B-12---:R-:W-:Y:S02]  /*a970*/  IADD3 R2, P1, PT, R0, UR10, RZ ;  /* 0x0000000a00027c10 */ /* 0x006fe4000ff3e0ff */
        /* <DEDUP_REMOVED lines=13> */
[----:B--2---:R-:W2:Y:S01]  /*aa50*/  I2F.S16 R0, R0 ;  /* 0x0000000000007306 */ /* 0x004ea20000101400 */
[----:B------:R-:W-:Y:S05]  /*aa60*/  BRA `(.L_x_8747) ;  /* 0x0000000c00507947 */ /* 0x000fea0003800000 */
.L_x_8745:
[----:B------:R-:W2:Y:S02]  /*aa70*/  LDG.E.U8 R0, desc[UR36][R2.64] ;  /* 0x0000002402007981 */ /* 0x000ea4000c1e1100 */
[----:B--2---:R-:W-:Y:S01]  /*aa80*/  I2FP.F32.U32 R0, R0 ;  /* 0x0000000000007245 */ /* 0x004fe20000201000 */
[----:B------:R-:W-:Y:S06]  /*aa90*/  BRA `(.L_x_8747) ;  /* 0x0000000c00447947 */ /* 0x000fec0003800000 */
.L_x_8744:
        /* <DEDUP_REMOVED lines=8> */
[----:B---34-:R-:W-:Y:S05]  /*ab20*/  BRA `(.L_x_8747) ;  /* 0x0000000c00207947 */ /* 0x018fea0003800000 */
.L_x_8749:
[----:B------:R-:W2:Y:S02]  /*ab30*/  LDG.E R0, desc[UR36][R2.64] ;  /* 0x0000002402007981 */ /* 0x000ea4000c1e1900 */
[----:B--2---:R-:W-:Y:S01]  /*ab40*/  I2FP.F32.S32 R0, R0 ;  /* 0x0000000000007245 */ /* 0x004fe20000201400 */
[----:B------:R-:W-:Y:S06]  /*ab50*/  BRA `(.L_x_8747) ;  /* 0x0000000c00147947 */ /* 0x000fec0003800000 */
.L_x_8748:
[----:B------:R-:W2:Y:S02]  /*ab60*/  LDG.E.U16 R0, desc[UR36][R2.64] ;  /* 0x0000002402007981 */ /* 0x000ea4000c1e1500 */
[----:B--2---:R-:W3:Y:S01]  /*ab70*/  I2F.S16 R0, R0 ;  /* 0x0000000000007306 */ /* 0x004ee20000101400 */
[----:B------:R-:W-:Y:S05]  /*ab80*/  BRA `(.L_x_8747) ;  /* 0x0000000c00087947 */ /* 0x000fea0003800000 */
.L_x_8743:
        /* <DEDUP_REMOVED lines=8> */
.L_x_8751:
[----:B------:R-:W2:Y:S02]  /*ac10*/  LDG.E.U16 R0, desc[UR36][R2.64] ;  /* 0x0000002402007981 */ /* 0x000ea4000c1e1500 */
[----:B--2---:R-:W-:Y:S01]  /*ac20*/  HADD2.F32 R0, -RZ, R0.H0_H0 ;  /* 0x20000000ff007230 */ /* 0x004fe20000004100 */
[----:B------:R-:W-:Y:S06]  /*ac30*/  BRA `(.L_x_8747) ;  /* 0x0000000800dc7947 */ /* 0x000fec0003800000 */
.L_x_8750:
        /* <DEDUP_REMOVED lines=8> */
.L_x_8753:
[----:B------:R-:W2:Y:S02]  /*acc0*/  LDG.E.U16 R0, desc[UR36][R2.64] ;  /* 0x0000002402007981 */ /* 0x000ea4000c1e1500 */
[----:B--2---:R-:W-:Y:S01]  /*acd0*/  HADD2.F32 R0, -RZ, R0.H0_H0 ;  /* 0x20000000ff007230 */ /* 0x004fe20000004100 */
[----:B------:R-:W-:Y:S06]  /*ace0*/  BRA `(.L_x_8747) ;  /* 0x0000000800b07947 */ /* 0x000fec0003800000 */
.L_x_8752:
        /* <DEDUP_REMOVED lines=11> */
.L_x_8742:
        /* <DEDUP_REMOVED lines=12> */
.L_x_8756:
        /* <DEDUP_REMOVED lines=11> */
.L_x_8755:
        /* <DEDUP_REMOVED lines=25> */
.L_x_8758:
        /* <DEDUP_REMOVED lines=12> */
.L_x_8757:
[----:B------:R-:W2:Y:S02]  /*b160*/  LDG.E.U16 R0, desc[UR36][R2.64] ;  /* 0x0000002402007981 */ /* 0x000ea4000c1e1500 */
[----:B--2---:R-:W-:Y:S01]  /*b170*/  IMAD.U32 R0, R0, 0x10000, RZ ;  /* 0x0001000000007824 */ /* 0x004fe200078e00ff */
[----:B------:R-:W-:Y:S06]  /*b180*/  BRA `(.L_x_8747) ;  /* 0x0000000400887947 */ /* 0x000fec0003800000 */
.L_x_8754:
        /* <DEDUP_REMOVED lines=11> */
.L_x_8761:
        /* <DEDUP_REMOVED lines=20> */
.L_x_8763:
[----:B------:R-:W-:Y:S05]  /*b380*/  BSYNC.RECONVERGENT B0 ;  /* 0x0000000000007941 */ /* 0x000fea0003800200 */
.L_x_8762:
[----:B------:R-:W-:Y:S02]  /*b390*/  SHF.L.U32 R0, R0, 0x14, RZ ;  /* 0x0000001400007819 */ /* 0x000fe400000006ff */
[----:B------:R-:W-:-:S04]  /*b3a0*/  LEA R2, R2, 0x3b800000, 0x17 ;  /* 0x3b80000002027811 */ /* 0x000fc800078eb8ff */
[----:B------:R-:W-:Y:S01]  /*b3b0*/  LOP3.LUT R0, R2, R0, R7, 0xfe, !PT ;  /* 0x0000000002007212 */ /* 0x000fe200078efe07 */
[----:B------:R-:W-:Y:S06]  /*b3c0*/  BRA `(.L_x_8747) ;  /* 0x0000000000f87947 */ /* 0x000fec0003800000 */
.L_x_8760:
        /* <DEDUP_REMOVED lines=20> */
.L_x_8765:
[----:B------:R-:W-:Y:S05]  /*b510*/  BSYNC.RECONVERGENT B0 ;  /* 0x0000000000007941 */ /* 0x000fea0003800200 */
.L_x_8764:
[----:B------:R-:W-:Y:S01]  /*b520*/  IMAD.SHL.U32 R0, R0, 0x200000, RZ ;  /* 0x0020000000007824 */ /* 0x000fe200078e00ff */
[----:B------:R-:W-:-:S04]  /*b530*/  LEA R2, R2, 0x37800000, 0x17 ;  /* 0x3780000002027811 */ /* 0x000fc800078eb8ff */
[----:B------:R-:W-:Y:S01]  /*b540*/  LOP3.LUT R0, R2, R0, R7, 0xfe, !PT ;  /* 0x0000000002007212 */ /* 0x000fe200078efe07 */
[----:B------:R-:W-:Y:S06]  /*b550*/  BRA `(.L_x_8747) ;  /* 0x0000000000947947 */ /* 0x000fec0003800000 */
.L_x_8759:
        /* <DEDUP_REMOVED lines=14> */
.L_x_8746:
        /* <DEDUP_REMOVED lines=16> */
.L_x_8768:
[----:B------:R-:W-:Y:S01]  /*b740*/  MOV R0, RZ ;  /* 0x000000ff00007202 */ /* 0x000fe20000000f00 */
[----:B------:R-:W-:Y:S06]  /*b750*/  BRA `(.L_x_8747) ;  /* 0x0000000000147947 */ /* 0x000fec0003800000 */
.L_x_8767:
[----:B------:R-:W2:Y:S02]  /*b760*/  LDG.E.64 R2, desc[UR36][R2.64] ;  /* 0x0000002402027981 */ /* 0x000ea4000c1e1b00 */
[----:B--2---:R0:W1:Y:S02]  /*b770*/  I2F.U64 R0, R2 ;  /* 0x0000000200007312 */ /* 0x0040640000301000 */
[----:B01----:R-:W-:Y:S05]  /*b780*/  BRA `(.L_x_8747) ;  /* 0x0000000000087947 */ /* 0x003fea0003800000 */
.L_x_8766:
[----:B------:R-:W2:Y:S02]  /*b790*/  LDG.E R0, desc[UR36][R2.64] ;  /* 0x0000002402007981 */ /* 0x000ea4000c1e1900 */
[----:B--2---:R-:W-:-:S07]  /*b7a0*/  I2FP.F32.U32 R0, R0 ;  /* 0x0000000000007245 */ /* 0x004fce0000201000 */
.L_x_8747:
[----:B------:R-:W-:Y:S05]  /*b7b0*/  BSYNC.RECONVERGENT B6 ;  /* 0x0000000000067941 */ /* 0x000fea0003800200 */
.L_x_8741:
        /* <DEDUP_REMOVED lines=47> */
.L_x_8772:
[----:B------:R-:W0:Y:S02]  /*bab0*/  F2I.S64.TRUNC R2, R2 ;  /* 0x0000000200027311 */ /* 0x000e24000020d900 */
[----:B0-----:R-:W-:-:S05]  /*bac0*/  MOV R5, R2 ;  /* 0x0000000200057202 */ /* 0x001fca0000000f00 */
[----:B------:R-:W-:Y:S01]  /*bad0*/  STG.E.U8 desc[UR36][R16.64], R5 ;  /* 0x0000000510007986 */ /* 0x000fe2000c101124 */
[----:B------:R-:W-:Y:S05]  /*bae0*/  EXIT ;  /* 0x000000000000794d */ /* 0x000fea0003800000 */
.L_x_8771:
        /* <DEDUP_REMOVED lines=9> */
.L_x_8775:
[----:B------:R-:W0:Y:S02]  /*bb80*/  F2I.FTZ.TRUNC.NTZ R3, R2 ;  /* 0x0000000200037305 */ /* 0x000e24000021f100 */
[----:B0-----:R-:W-:Y:S01]  /*bb90*/  STG.E desc[UR36][R16.64], R3 ;  /* 0x0000000310007986 */ /* 0x001fe2000c101924 */
[----:B------:R-:W-:Y:S05]  /*bba0*/  EXIT ;  /* 0x000000000000794d */ /* 0x000fea0003800000 */
.L_x_8774:
[----:B------:R-:W0:Y:S02]  /*bbb0*/  F2I.FTZ.TRUNC.NTZ R3, R2 ;  /* 0x0000000200037305 */ /* 0x000e24000021f100 */
[----:B0-----:R-:W-:Y:S01]  /*bbc0*/  STG.E.U16 desc[UR36][R16.64], R3 ;  /* 0x0000000310007986 */ /* 0x001fe2000c101524 */
[----:B------:R-:W-:Y:S05]  /*bbd0*/  EXIT ;  /* 0x000000000000794d */ /* 0x000fea0003800000 */
.L_x_8770:
        /* <DEDUP_REMOVED lines=8> */
.L_x_8777:
[----:B------:R-:W-:-:S05]  /*bc60*/  F2FP.F16.F32.PACK_AB R2, RZ, R2 ;  /* 0x00000002ff02723e */ /* 0x000fca00000000ff */
[----:B------:R-:W-:Y:S01]  /*bc70*/  STG.E.U16 desc[UR36][R16.64], R2 ;  /* 0x0000000210007986 */ /* 0x000fe2000c101524 */
[----:B------:R-:W-:Y:S05]  /*bc80*/  EXIT ;  /* 0x000000000000794d */ /* 0x000fea0003800000 */
.L_x_8776:
        /* <DEDUP_REMOVED lines=9> */
.L_x_8779:
[----:B------:R-:W-:-:S04]  /*bd20*/  F2FP.F16.F32.PACK_AB R3, RZ, R2 ;  /* 0x00000002ff03723e */ /* 0x000fc800000000ff */
[----:B------:R-:W-:-:S05]  /*bd30*/  PRMT R3, R3, 0x5410, RZ ;  /* 0x0000541003037816 */ /* 0x000fca00000000ff */
[----:B------:R-:W-:Y:S01]  /*bd40*/  STG.E desc[UR36][R16.64], R3 ;  /* 0x0000000310007986 */ /* 0x000fe2000c101924 */
[----:B------:R-:W-:Y:S05]  /*bd50*/  EXIT ;  /* 0x000000000000794d */ /* 0x000fea0003800000 */
.L_x_8778:
[----:B------:R-:W-:-:S06]  /*bd60*/  FMUL.FTZ R2, R2, 1 ;  /* 0x3f80000002027820 */ /* 0x000fcc0000410000 */
[----:B------:R-:W0:Y:S02]  /*bd70*/  F2F.F64.F32 R2, R2 ;  /* 0x0000000200027310 */ /* 0x000e240000201800 */
[----:B0-----:R-:W-:Y:S01]  /*bd80*/  STG.E.64 desc[UR36][R16.64], R2 ;  /* 0x0000000210007986 */ /* 0x001fe2000c101b24 */
[----:B------:R-:W-:Y:S05]  /*bd90*/  EXIT ;  /* 0x000000000000794d */ /* 0x000fea0003800000 */
.L_x_8769:
        /* <DEDUP_REMOVED lines=13> */
.L_x_8783:
        /* <DEDUP_REMOVED lines=16> */
.L_x_8786:
[----:B------:R-:W-:-:S04]  /*bf70*/  SHF.R.U32.HI R2, RZ, 0x18, R2 ;  /* 0x00000018ff027819 */ /* 0x000fc80000011602 */
[----:B------:R-:W-:-:S04]  /*bf80*/  LOP3.LUT R2, R3, 0x80, R2, 0xf8, !PT ;  /* 0x0000008003027812 */ /* 0x000fc800078ef802 */
[----:B------:R-:W-:-:S07]  /*bf90*/  PRMT R8, R2, 0x7610, R8 ;  /* 0x0000761002087816 */ /* 0x000fce0000000008 */
.L_x_8785:
[----:B------:R-:W-:Y:S05]  /*bfa0*/  BSYNC.RECONVERGENT B0 ;  /* 0x0000000000007941 */ /* 0x000fea0003800200 */
.L_x_8784:
[----:B------:R-:W-:Y:S01]  /*bfb0*/  STG.E.U8 desc[UR36][R16.64], R8 ;  /* 0x0000000810007986 */ /* 0x000fe2000c101124 */
[----:B------:R-:W-:Y:S05]  /*bfc0*/  EXIT ;  /* 0x000000000000794d */ /* 0x000fea0003800000 */
.L_x_8782:
        /* <DEDUP_REMOVED lines=16> */
.L_x_8789:
[----:B------:R-:W-:-:S04]  /*c0d0*/  SHF.R.U32.HI R2, RZ, 0x18, R2 ;  /* 0x00000018ff027819 */ /* 0x000fc80000011602 */
[----:B------:R-:W-:-:S04]  /*c0e0*/  LOP3.LUT R3, R3, 0x80, R2, 0xf8, !PT ;  /* 0x0000008003037812 */ /* 0x000fc800078ef802 */
[----:B------:R-:W-:-:S07]  /*c0f0*/  PRMT R8, R3, 0x7610, R8 ;  /* 0x0000761003087816 */ /* 0x000fce0000000008 */
.L_x_8788:
[----:B------:R-:W-:Y:S05]  /*c100*/  BSYNC.RECONVERGENT B0 ;  /* 0x0000000000007941 */ /* 0x000fea0003800200 */
.L_x_8787:
[----:B------:R-:W-:Y:S01]  /*c110*/  STG.E.U8 desc[UR36][R16.64], R8 ;  /* 0x0000000810007986 */ /* 0x000fe2000c101124 */
[----:B------:R-:W-:Y:S05]  /*c120*/  EXIT ;  /* 0x000000000000794d */ /* 0x000fea0003800000 */
.L_x_8781:
        /* <DEDUP_REMOVED lines=21> */
.L_x_8791:
[----:B------:R-:W0:Y:S02]  /*c280*/  F2I.U64.TRUNC R2, R2 ;  /* 0x0000000200027311 */ /* 0x000e24000020d800 */
[----:B0-----:R-:W-:Y:S01]  /*c290*/  STG.E.64 desc[UR36][R16.64], R2 ;  /* 0x0000000210007986 */ /* 0x001fe2000c101b24 */
[----:B------:R-:W-:Y:S05]  /*c2a0*/  EXIT ;  /* 0x000000000000794d */ /* 0x000fea0003800000 */
.L_x_8790:
[----:B------:R-:W0:Y:S02]  /*c2b0*/  F2I.FTZ.U32.TRUNC.NTZ R3, R2 ;  /* 0x0000000200037305 */ /* 0x000e24000021f000 */
[----:B0-----:R-:W-:Y:S01]  /*c2c0*/  STG.E desc[UR36][R16.64], R3 ;  /* 0x0000000310007986 */ /* 0x001fe2000c101924 */
[----:B------:R-:W-:Y:S05]  /*c2d0*/  EXIT ;  /* 0x000000000000794d */ /* 0x000fea0003800000 */
.L_x_8780:
        /* <DEDUP_REMOVED lines=10> */
.L_x_8793:
[----:B------:R-:W-:Y:S01]  /*c380*/  FMUL.FTZ R4, R2, 1 ;  /* 0x3f80000002047820 */ /* 0x000fe20000410000 */
[----:B------:R-:W-:-:S05]  /*c390*/  CS2R R6, SRZ ;  /* 0x0000000000067805 */ /* 0x000fca000001ff00 */
[----:B------:R-:W0:Y:S02]  /*c3a0*/  F2F.F64.F32 R4, R4 ;  /* 0x0000000400047310 */ /* 0x000e240000201800 */
[----:B0-----:R-:W-:Y:S01]  /*c3b0*/  STG.E.128 desc[UR36][R16.64], R4 ;  /* 0x0000000410007986 */ /* 0x001fe2000c101d24 */
[----:B------:R-:W-:Y:S05]  /*c3c0*/  EXIT ;  /* 0x000000000000794d */ /* 0x000fea0003800000 */
.L_x_8792:
[----:B------:R-:W-:-:S09]  /*c3d0*/  UISETP.NE.AND UP0, UPT, UR4, 0xf, UPT ;  /* 0x0000000f0400788c */ /* 0x000fd2000bf05270 */
[----:B------:R-:W-:Y:S05]  /*c3e0*/  BRA.U !UP0, `(.L_x_8794) ;  /* 0x0000000108e07547 */ /* 0x000fea000b800000 */
[----:B------:R-:W-:-:S09]  /*c3f0*/  UISETP.NE.AND UP0, UPT, UR4, 0x17, UPT ;  /* 0x000000170400788c */ /* 0x000fd2000bf05270 */
[----:B------:R-:W-:Y:S05]  /*c400*/  BRA.U !UP0, `(.L_x_8795) ;  /* 0x00000001088c7547 */ /* 0x000fea000b800000 */
[----:B------:R-:W-:-:S09]  /*c410*/  UISETP.NE.AND UP0, UPT, UR4, 0x18, UPT ;  /* 0x000000180400788c */ /* 0x000fd2000bf05270 */
[----:B------:R-:W-:Y:S05]  /*c420*/  BRA.U !UP0, `(.L_x_8796) ;  /* 0x0000000108447547 */ /* 0x000fea000b800000 */
.L_x_8773:
        /* <DEDUP_REMOVED lines=16> */
.L_x_8797:
[----:B------:R-:W-:Y:S05]  /*c530*/  EXIT ;  /* 0x000000000000794d */ /* 0x000fea0003800000 */
.L_x_8796:
        /* <DEDUP_REMOVED lines=12> */
.L_x_8799:
[----:B------:R-:W-:Y:S05]  /*c600*/  BSYNC.RECONVERGENT B0 ;  /* 0x0000000000007941 */ /* 0x000fea0003800200 */
.L_x_8798:
[----:B------:R-:W-:-:S05]  /*c610*/  LOP3.LUT R3, R0, 0x80, R5, 0xf8, !PT ;  /* 0x0000008000037812 */ /* 0x000fca00078ef805 */
[----:B------:R-:W-:Y:S01]  /*c620*/  STG.E.U8 desc[UR36][R16.64], R3 ;  /* 0x0000000310007986 */ /* 0x000fe2000c101124 */
[----:B------:R-:W-:Y:S05]  /*c630*/  EXIT ;  /* 0x000000000000794d */ /* 0x000fea0003800000 */
.L_x_8795:
        /* <DEDUP_REMOVED lines=11> */
.L_x_8801:
[----:B------:R-:W-:Y:S01]  /*c6f0*/  HFMA2 R0, -RZ, RZ, 0, 7.569789886474609375e-06 ;  /* 0x0000007fff007431 */ /* 0x000fe200000001ff */
[----:B------:R-:W-:-:S04]  /*c700*/  ISETP.GT.U32.AND P0, PT, R4, 0x7f800000, PT ;  /* 0x7f8000000400780c */ /* 0x000fc80003f04070 */
[----:B------:R-:W-:-:S09]  /*c710*/  SEL R0, R0, 0x7c, P0 ;  /* 0x0000007c00007807 */ /* 0x000fd20000000000 */
.L_x_8802:
[----:B------:R-:W-:Y:S05]  /*c720*/  BSYNC.RECONVERGENT B0 ;  /* 0x0000000000007941 */ /* 0x000fea0003800200 */
.L_x_8800:
[----:B------:R-:W-:-:S04]  /*c730*/  SHF.R.U32.HI R3, RZ, 0x18, R2 ;  /* 0x00000018ff037819 */ /* 0x000fc80000011602 */
[----:B------:R-:W-:-:S05]  /*c740*/  LOP3.LUT R3, R0, 0x80, R3, 0xf8, !PT ;  /* 0x0000008000037812 */ /* 0x000fca00078ef803 */
[----:B------:R-:W-:Y:S01]  /*c750*/  STG.E.U8 desc[UR36][R16.64], R3 ;  /* 0x0000000310007986 */ /* 0x000fe2000c101124 */
[----:B------:R-:W-:Y:S05]  /*c760*/  EXIT ;  /* 0x000000000000794d */ /* 0x000fea0003800000 */
.L_x_8794:
[----:B------:R-:W-:-:S05]  /*c770*/  F2FP.BF16.F32.PACK_AB R2, RZ, R2 ;  /* 0x00000002ff02723e */ /* 0x000fca00000010ff */
[----:B------:R-:W-:Y:S01]  /*c780*/  STG.E.U16 desc[UR36][R16.64], R2 ;  /* 0x0000000210007986 */ /* 0x000fe2000c101524 */
[----:B------:R-:W-:Y:S05]  /*c790*/  EXIT ;  /* 0x000000000000794d */ /* 0x000fea0003800000 */
.L_x_8803:
        /* <DEDUP_REMOVED lines=14> */
.L_x_12428:


//--------------------- .text._ZN2at6native27unrolled_elementwise_kernelIZZZNS0_18GeluCUDAKernelImplERNS_18TensorIteratorBaseENS0_8GeluTypeEENKUlvE0_clEvENKUlvE0_clEvEUlfE_St5arrayIPcLm2EELi4E23TrivialOffsetCalculatorILi1EjESC_NS0_6memory12LoadWithCastILi1EEENSD_13StoreWithCastILi1EEEEEviT_T0_T2_T3_T4_T5_ --------------------------
	.section	.text._ZN2at6native27unrolled_elementwise_kernelIZZZNS0_18GeluCUDAKernelImplERNS_18TensorIteratorBaseENS0_8GeluTypeEENKUlvE0_clEvENKUlvE0_clEvEUlfE_St5arrayIPcLm2EELi4E23TrivialOffsetCalculatorILi1EjESC_NS0_6memory12LoadWithCastILi1EEENSD_13StoreWithCastILi1EEEEEviT_T0_T2_T3_T4_T5_,"ax",@progbits
	.align	128
        .global         _ZN2at6native27unrolled_elementwise_kernelIZZZNS0_18GeluCUDAKernelImplERNS_18TensorIteratorBaseENS0_8GeluTypeEENKUlvE0_clEvENKUlvE0_clEvEUlfE_St5arrayIPcLm2EELi4E23TrivialOffsetCalculatorILi1EjESC_NS0_6memory12LoadWithCastILi1EEENSD_13StoreWithCastILi1EEEEEviT_T0_T2_T3_T4_T5_
        .type           _ZN2at6native27unrolled_elementwise_kernelIZZZNS0_18GeluCUDAKernelImplERNS_18TensorIteratorBaseENS0_8GeluTypeEENKUlvE0_clEvENKUlvE0_clEvEUlfE_St5arrayIPcLm2EELi4E23TrivialOffsetCalculatorILi1EjESC_NS0_6memory12LoadWithCastILi1EEENSD_13StoreWithCastILi1EEEEEviT_T0_T2_T3_T4_T5_,@function
        .size           _ZN2at6native27unrolled_elementwise_kernelIZZZNS0_18GeluCUDAKernelImplERNS_18TensorIteratorBaseENS0_8GeluTypeEENKUlvE0_clEvENKUlvE0_clEvEUlfE_St5arrayIPcLm2EELi4E23TrivialOffsetCalculatorILi1EjESC_NS0_6memory12LoadWithCastILi1EEENSD_13StoreWithCastILi1EEEEEviT_T0_T2_T3_T4_T5_,(.L_x_12429 - _ZN2at6native27unrolled_elementwise_kernelIZZZNS0_18GeluCUDAKernelImplERNS_18TensorIteratorBaseENS0_8GeluTypeEENKUlvE0_clEvENKUlvE0_clEvEUlfE_St5arrayIPcLm2EELi4E23TrivialOffsetCalculatorILi1EjESC_NS0_6memory12LoadWithCastILi1EEENSD_13StoreWithCastILi1EEEEEviT_T0_T2_T3_T4_T5_)
        .other          _ZN2at6native27unrolled_elementwise_kernelIZZZNS0_18GeluCUDAKernelImplERNS_18TensorIteratorBaseENS0_8GeluTypeEENKUlvE0_clEvENKUlvE0_clEvEUlfE_St5arrayIPcLm2EELi4E23TrivialOffsetCalculatorILi1EjESC_NS0_6memory12LoadWithCastILi1EEENSD_13StoreWithCastILi1EEEEEviT_T0_T2_T3_T4_T5_,@"STO_CUDA_ENTRY STV_DEFAULT"
_ZN2at6native27unrolled_elementwise_kernelIZZZNS0_18GeluCUDAKernelImplERNS_18TensorIteratorBaseENS0_8GeluTypeEENKUlvE0_clEvENKUlvE0_clEvEUlfE_St5arrayIPcLm2EELi4E23TrivialOffsetCalculatorILi1EjESC_NS0_6memory12LoadWithCastILi1EEENSD_13StoreWithCastILi1EEEEEviT_T0_T2_T3_T4_T5_:
.text._ZN2at6native27unrolled_elementwise_kernelIZZZNS0_18GeluCUDAKernelImplERNS_18TensorIteratorBaseENS0_8GeluTypeEENKUlvE0_clEvENKUlvE0_clEvEUlfE_St5arrayIPcLm2EELi4E23TrivialOffsetCalculatorILi1EjESC_NS0_6memory12LoadWithCastILi1EEENSD_13StoreWithCastILi1EEEEEviT_T0_T2_T3_T4_T5_:
[----:B------:R-:W0:Y:S01]  /*0000*/  LDC R1, c[0x0][0x37c] ;  /* 0x0000df00ff017b82 */ /* 0x000e220000000800 */
[----:B------:R-:W1:Y:S07]  /*0010*/  S2R R2, SR_CTAID.X ;  /* 0x0000000000027919 */ /* 0x000e6e0000002500 */
[----:B------:R-:W1:Y:S01]  /*0020*/  LDC R17, c[0x0][0x380] ;  /* 0x0000e000ff117b82 */ /* 0x000e620000000800 */
[----:B------:R-:W2:Y:S01]  /*0030*/  LDCU.64 UR36, c[0x0][0x358] ;  /* 0x00006b00ff2477ac */ /* 0x000ea20008000a00 */
[----:B------:R-:W-:Y:S01]  /*0040*/  BSSY.RECONVERGENT B7, `(.L_x_8804) ;  /* 0x00000f4000077945 */ /* 0x000fe20003800200 */
[----:B------:R-:W3:Y:S01]  /*0050*/  S2R R16, SR_TID.X ;  /* 0x0000000000107919 */ /* 0x000ee20000002100 */
[----:B------:R-:W-:Y:S01]  /*0060*/  IMAD.MOV.U32 R22, RZ, RZ, RZ ;  /* 0x000000ffff167224 */ /* 0x000fe200078e00ff */
        /* <DEDUP_REMOVED lines=26> */
.L_x_8810:
[----:B------:R-:W2:Y:S02]  /*0210*/  LDG.E.U8 R4, desc[UR36][R4.64] ;  /* 0x0000002404047981 */ /* 0x000ea4000c1e1100 */
[----:B--2---:R-:W-:Y:S01]  /*0220*/  I2FP.F32.U32 R22, R4 ;  /* 0x0000000400167245 */ /* 0x004fe20000201000 */
[----:B------:R-:W-:Y:S06]  /*0230*/  BRA `(.L_x_8812) ;  /* 0x0000000c00487947 */ /* 0x000fec0003800000 */
.L_x_8809:
        /* <DEDUP_REMOVED lines=9> */
.L_x_8814:
[----:B------:R-:W2:Y:S02]  /*02d0*/  LDG.E R4, desc[UR36][R4.64] ;  /* 0x0000002404047981 */ /* 0x000ea4000c1e1900 */
[----:B--2---:R-:W-:Y:S01]  /*02e0*/  I2FP.F32.S32 R22, R4 ;  /* 0x0000000400167245 */ /* 0x004fe20000201400 */
[----:B------:R-:W-:Y:S06]  /*02f0*/  BRA `(.L_x_8812) ;  /* 0x0000000c00187947 */ /* 0x000fec0003800000 */
.L_x_8813:
[----:B------:R-:W2:Y:S02]  /*0300*/  LDG.E.U16 R4, desc[UR36][R4.64] ;  /* 0x0000002404047981 */ /* 0x000ea4000c1e1500 */
[----:B--2---:R0:W1:Y:S01]  /*0310*/  I2F.S16 R22, R4 ;  /* 0x0000000400167306 */ /* 0x0040620000101400 */
[----:B------:R-:W-:Y:S05]  /*0320*/  BRA `(.L_x_8812) ;  /* 0x0000000c000c7947 */ /* 0x000fea0003800000 */
.L_x_8808:
        /* <DEDUP_REMOVED lines=8> */
.L_x_8816:
[----:B------:R-:W2:Y:S02]  /*03b0*/  LDG.E.U16 R4, desc[UR36][R4.64] ;  /* 0x0000002404047981 */ /* 0x000ea4000c1e1500 */
[----:B--2---:R-:W-:Y:S01]  /*03c0*/  HADD2.F32 R22, -RZ, R4.H0_H0 ;  /* 0x20000004ff167230 */ /* 0x004fe20000004100 */
[----:B------:R-:W-:Y:S06]  /*03d0*/  BRA `(.L_x_8812) ;  /* 0x0000000800e07947 */ /* 0x000fec0003800000 */
.L_x_8815:
        /* <DEDUP_REMOVED lines=8> */
.L_x_8818:
[----:B------:R-:W2:Y:S02]  /*0460*/  LDG.E.U16 R4, desc[UR36][R4.64] ;  /* 0x0000002404047981 */ /* 0x000ea4000c1e1500 */
[----:B--2---:R-:W-:Y:S01]  /*0470*/  HADD2.F32 R22, -RZ, R4.H0_H0 ;  /* 0x20000004ff167230 */ /* 0x004fe20000004100 */
[----:B------:R-:W-:Y:S06]  /*0480*/  BRA `(.L_x_8812) ;  /* 0x0000000800b47947 */ /* 0x000fec0003800000 */
.L_x_8817:
        /* <DEDUP_REMOVED lines=11> */
.L_x_8807:
        /* <DEDUP_REMOVED lines=12> */
.L_x_8821:
        /* <DEDUP_REMOVED lines=11> */
.L_x_8820:
        /* <DEDUP_REMOVED lines=25> */
.L_x_8823:
        /* <DEDUP_REMOVED lines=13> */
.L_x_8822:
[----:B------:R-:W2:Y:S02]  /*0910*/  LDG.E.U16 R4, desc[UR36][R4.64] ;  /* 0x0000002404047981 */ /* 0x000ea4000c1e1500 */
[----:B--2---:R-:W-:Y:S01]  /*0920*/  IMAD.U32 R22, R4, 0x10000, RZ ;  /* 0x0001000004167824 */ /* 0x004fe200078e00ff */
[----:B------:R-:W-:Y:S06]  /*0930*/  BRA `(.L_x_8812) ;  /* 0x0000000400887947 */ /* 0x000fec0003800000 */
.L_x_8819:
        /* <DEDUP_REMOVED lines=11> */
.L_x_8826:
        /* <DEDUP_REMOVED lines=20> */
.L_x_8828:
[----:B------:R-:W-:Y:S05]  /*0b30*/  BSYNC.RECONVERGENT B0 ;  /* 0x0000000000007941 */ /* 0x000fea0003800200 */
.L_x_8827:
[----:B------:R-:W-:Y:S01]  /*0b40*/  IMAD.SHL.U32 R0, R0, 0x100000, RZ ;  /* 0x0010000000007824 */ /* 0x000fe200078e00ff */
[----:B------:R-:W-:-:S04]  /*0b50*/  LEA R3, R3, 0x3b800000, 0x17 ;  /* 0x3b80000003037811 */ /* 0x000fc800078eb8ff */
[----:B------:R-:W-:Y:S01]  /*0b60*/  LOP3.LUT R22, R3, R0, R7, 0xfe, !PT ;  /* 0x0000000003167212 */ /* 0x000fe200078efe07 */
[----:B------:R-:W-:Y:S06]  /*0b70*/  BRA `(.L_x_8812) ;  /* 0x0000000000f87947 */ /* 0x000fec0003800000 */
.L_x_8825:
        /* <DEDUP_REMOVED lines=20> */
.L_x_8830:
[----:B------:R-:W-:Y:S05]  /*0cc0*/  BSYNC.RECONVERGENT B0 ;  /* 0x0000000000007941 */ /* 0x000fea0003800200 */
.L_x_8829:
[----:B------:R-:W-:Y:S01]  /*0cd0*/  IMAD.SHL.U32 R0, R0, 0x200000, RZ ;  /* 0x0020000000007824 */ /* 0x000fe200078e00ff */
[----:B------:R-:W-:-:S04]  /*0ce0*/  LEA R3, R3, 0x37800000, 0x17 ;  /* 0x3780000003037811 */ /* 0x000fc800078eb8ff */
[----:B------:R-:W-:Y:S01]  /*0cf0*/  LOP3.LUT R22, R3, R0, R7, 0xfe, !PT ;  /* 0x0000000003167212 */ /* 0x000fe200078efe07 */
[----:B------:R-:W-:Y:S06]  /*0d00*/  BRA `(.L_x_8812) ;  /* 0x0000000000947947 */ /* 0x000fec0003800000 */
.L_x_8824:
[----:B------:R-:W-:-:S09]  /*0d10*/  UISETP.NE.AND UP0, UPT, UR4, 0x1c, UPT ;  /* 0x0000001c0400788c */ /* 0x000fd2000bf05270 */
[----:B------:R-:W-:Y:S05]  /*0d20*/  BRA.U !UP0, `(.L_x_8831) ;  /* 0x0000000108847547 */ /* 0x000fea000b800000 */
[----:B------:R-:W-:-:S09]  /*0d30*/  UISETP.NE.AND UP0, UPT, UR4, 0x1d, UPT ;  /* 0x0000001d0400788c */ /* 0x000fd2000bf05270 */
[----:B------:R-:W-:Y:S05]  /*0d40*/  BRA.U !UP0, `(.L_x_8832) ;  /* 0x0000000108707547 */ /* 0x000fea000b800000 */
[----:B------:R-:W-:-:S09]  /*0d50*/  UISETP.NE.AND UP0, UPT, UR4, 0x2c, UPT ;  /* 0x0000002c0400788c */ /* 0x000fd2000bf05270 */
[----:B------:R-:W-:Y:S05]  /*0d60*/  BRA.U !UP0, `(.L_x_8833) ;  /* 0x0000000108487547 */ /* 0x000fea000b800000 */
.L_x_8811:
        /* <DEDUP_REMOVED lines=16> */
.L_x_8834:
[----:B------:R-:W-:Y:S01]  /*0e70*/  IMAD.MOV.U32 R22, RZ, RZ, RZ ;  /* 0x000000ffff167224 */ /* 0x000fe200078e00ff */
[----:B------:R-:W-:Y:S06]  /*0e80*/  BRA `(.L_x_8812) ;  /* 0x0000000000347947 */ /* 0x000fec0003800000 */
.L_x_8833:
        /* <DEDUP_REMOVED lines=8> */
.L_x_8832:
[----:B------:R-:W2:Y:S02]  /*0f10*/  LDG.E.64 R22, desc[UR36][R4.64] ;  /* 0x0000002404167981 */ /* 0x000ea4000c1e1b00 */
[----:B--2---:R0:W1:Y:S02]  /*0f20*/  I2F.U64 R22, R22 ;  /* 0x0000001600167312 */ /* 0x0040640000301000 */
[----:B01----:R-:W-:Y:S05]  /*0f30*/  BRA `(.L_x_8812) ;  /* 0x0000000000087947 */ /* 0x003fea0003800000 */
.L_x_8831:
[----:B------:R-:W2:Y:S02]  /*0f40*/  LDG.E R4, desc[UR36][R4.64] ;  /* 0x0000002404047981 */ /* 0x000ea4000c1e1900 */
[----:B--2---:R-:W-:-:S07]  /*0f50*/  I2FP.F32.U32 R22, R4 ;  /* 0x0000000400167245 */ /* 0x004fce0000201000 */
.L_x_8812:
[----:B------:R-:W-:Y:S05]  /*0f60*/  BSYNC.RECONVERGENT B6 ;  /* 0x0000000000067941 */ /* 0x000fea0003800200 */
.L_x_8806:
[----:B------:R-:W-:-:S07]  /*0f70*/  VIADD R16, R19, 0x80 ;  /* 0x0000008013107836 */ /* 0x000fce0000000000 */
.L_x_8805:
[----:B------:R-:W-:Y:S05]  /*0f80*/  BSYNC.RECONVERGENT B7 ;  /* 0x0000000000077941 */ /* 0x000fea0003800200 */
.L_x_8804:
[----:B------:R-:W-:Y:S01]  /*0f90*/  ISETP.GE.AND P0, PT, R16, R17, PT ;  /* 0x000000111000720c */ /* 0x000fe20003f06270 */
[----:B------:R-:W-:Y:S01]  /*0fa0*/  BSSY.RECONVERGENT B7, `(.L_x_8835) ;  /* 0x00000ef000077945 */ /* 0x000fe20003800200 */
[----:B------:R-:W-:-:S11]  /*0fb0*/  IMAD.MOV.U32 R24, RZ, RZ, RZ ;  /* 0x000000ffff187224 */ /* 0x000fd600078e00ff */
        /* <DEDUP_REMOVED lines=22> */
.L_x_8841:
[----:B------:R-:W2:Y:S02]  /*1120*/  LDG.E.U8 R4, desc[UR36][R4.64] ;  /* 0x0000002404047981 */ /* 0x000ea4000c1e1100 */
[----:B--2---:R-:W-:Y:S01]  /*1130*/  I2FP.F32.U32 R24, R4 ;  /* 0x0000000400187245 */ /* 0x004fe20000201000 */
[----:B------:R-:W-:Y:S06]  /*1140*/  BRA `(.L_x_8843) ;  /* 0x0000000c00487947 */ /* 0x000fec0003800000 */
.L_x_8840:
        /* <DEDUP_REMOVED lines=9> */
.L_x_8845:
[----:B------:R-:W2:Y:S02]  /*11e0*/  LDG.E R4, desc[UR36][R4.64] ;  /* 0x0000002404047981 */ /* 0x000ea4000c1e1900 */
[----:B--2---:R-:W-:Y:S01]  /*11f0*/  I2FP.F32.S32 R24, R4 ;  /* 0x0000000400187245 */ /* 0x004fe20000201400 */
[----:B------:R-:W-:Y:S06]  /*1200*/  BRA `(.L_x_8843) ;  /* 0x0000000c00187947 */ /* 0x000fec0003800000 */
.L_x_8844:
[----:B------:R-:W2:Y:S02]  /*1210*/  LDG.E.U16 R4, desc[UR36][R4.64] ;  /* 0x0000002404047981 */ /* 0x000ea4000c1e1500 */
[----:B--2---:R0:W2:Y:S01]  /*1220*/  I2F.S16 R24, R4 ;  /* 0x0000000400187306 */ /* 0x0040a20000101400 */
[----:B------:R-:W-:Y:S05]  /*1230*/  BRA `(.L_x_8843) ;  /* 0x0000000c000c7947 */ /* 0x000fea0003800000 */
.L_x_8839:
        /* <DEDUP_REMOVED lines=8> */
.L_x_8847:
[----:B------:R-:W2:Y:S02]  /*12c0*/  LDG.E.U16 R4, desc[UR36][R4.64] ;  /* 0x0000002404047981 */ /* 0x000ea4000c1e1500 */
[----:B--2---:R-:W-:Y:S01]  /*12d0*/  HADD2.F32 R24, -RZ, R4.H0_H0 ;  /* 0x20000004ff187230 */ /* 0x004fe20000004100 */
[----:B------:R-:W-:Y:S06]  /*12e0*/  BRA `(.L_x_8843) ;  /* 0x0000000800e07947 */ /* 0x000fec0003800000 */
.L_x_8846:
        /* <DEDUP_REMOVED lines=8> */
.L_x_8849:
[----:B------:R-:W2:Y:S02]  /*1370*/  LDG.E.U16 R4, desc[UR36][R4.64] ;  /* 0x0000002404047981 */ /* 0x000ea4000c1e1500 */
[----:B--2---:R-:W-:Y:S01]  /*1380*/  HADD2.F32 R24, -RZ, R4.H0_H0 ;  /* 0x20000004ff187230 */ /* 0x004fe20000004100 */
[----:B------:R-:W-:Y:S06]  /*1390*/  BRA `(.L_x_8843) ;  /* 0x0000000800b47947 */ /* 0x000fec0003800000 */
.L_x_8848:
        /* <DEDUP_REMOVED lines=11> */
.L_x_8838:
        /* <DEDUP_REMOVED lines=12> */
.L_x_8852:
        /* <DEDUP_REMOVED lines=11> */
.L_x_8851:
        /* <DEDUP_REMOVED lines=25> */
.L_x_8854:
        /* <DEDUP_REMOVED lines=13> */
.L_x_8853:
[----:B------:R-:W2:Y:S02]  /*1820*/  LDG.E.U16 R4, desc[UR36][R4.64] ;  /* 0x0000002404047981 */ /* 0x000ea4000c1e1500 */
[----:B--2---:R-:W-:Y:S01]  /*1830*/  IMAD.U32 R24, R4, 0x10000, RZ ;  /* 0x0001000004187824 */ /* 0x004fe200078e00ff */
[----:B------:R-:W-:Y:S06]  /*1840*/  BRA `(.L_x_8843) ;  /* 0x0000000400887947 */ /* 0x000fec0003800000 */
.L_x_8850:
        /* <DEDUP_REMOVED lines=11> */
.L_x_8857:
        /* <DEDUP_REMOVED lines=20> */
.L_x_8859:
[----:B------:R-:W-:Y:S05]  /*1a40*/  BSYNC.RECONVERGENT B0 ;  /* 0x0000000000007941 */ /* 0x000fea0003800200 */
.L_x_8858:
[----:B------:R-:W-:Y:S01]  /*1a50*/  IMAD.SHL.U32 R0, R0, 0x100000, RZ ;  /* 0x0010000000007824 */ /* 0x000fe200078e00ff */
[----:B------:R-:W-:-:S04]  /*1a60*/  LEA R3, R3, 0x3b800000, 0x17 ;  /* 0x3b80000003037811 */ /* 0x000fc800078eb8ff */
[----:B------:R-:W-:Y:S01]  /*1a70*/  LOP3.LUT R24, R3, R0, R7, 0xfe, !PT ;  /* 0x0000000003187212 */ /* 0x000fe200078efe07 */
[----:B------:R-:W-:Y:S06]  /*1a80*/  BRA `(.L_x_8843) ;  /* 0x0000000000f87947 */ /* 0x000fec0003800000 */
.L_x_8856:
        /* <DEDUP_REMOVED lines=20> */
.L_x_8861:
[----:B------:R-:W-:Y:S05]  /*1bd0*/  BSYNC.RECONVERGENT B0 ;  /* 0x0000000000007941 */ /* 0x000fea0003800200 */
.L_x_8860:
[----:B------:R-:W-:Y:S01]  /*1be0*/  IMAD.SHL.U32 R0, R0, 0x200000, RZ ;  /* 0x0020000000007824 */ /* 0x000fe200078e00ff */
[----:B------:R-:W-:-:S04]  /*1bf0*/  LEA R3, R3, 0x37800000, 0x17 ;  /* 0x3780000003037811 */ /* 0x000fc800078eb8ff */
[----:B------:R-:W-:Y:S01]  /*1c00*/  LOP3.LUT R24, R3, R0, R7, 0xfe, !PT ;  /* 0x0000000003187212 */ /* 0x000fe200078efe07 */
[----:B------:R-:W-:Y:S06]  /*1c10*/  BRA `(.L_x_8843) ;  /* 0x0000000000947947 */ /* 0x000fec0003800000 */
.L_x_8855:
        /* <DEDUP_REMOVED lines=14> */
.L_x_8842:
        /* <DEDUP_REMOVED lines=16> */
.L_x_8864:
[----:B------:R-:W-:Y:S01]  /*1e00*/  IMAD.MOV.U32 R24, RZ, RZ, RZ ;  /* 0x000000ffff187224 */ /* 0x000fe200078e00ff */
[----:B------:R-:W-:Y:S06]  /*1e10*/  BRA `(.L_x_8843) ;  /* 0x0000000000147947 */ /* 0x000fec0003800000 */
.L_x_8863:
[----:B------:R-:W2:Y:S02]  /*1e20*/  LDG.E.64 R24, desc[UR36][R4.64] ;  /* 0x0000002404187981 */ /* 0x000ea4000c1e1b00 */
[----:B--2---:R0:W2:Y:S02]  /*1e30*/  I2F.U64 R24, R24 ;  /* 0x0000001800187312 */ /* 0x0040a40000301000 */
[----:B0-2---:R-:W-:Y:S05]  /*1e40*/  BRA `(.L_x_8843) ;  /* 0x0000000000087947 */ /* 0x005fea0003800000 */
.L_x_8862:
[----:B------:R-:W2:Y:S02]  /*1e50*/  LDG.E R4, desc[UR36][R4.64] ;  /* 0x0000002404047981 */ /* 0x000ea4000c1e1900 */
[----:B--2---:R-:W-:-:S07]  /*1e60*/  I2FP.F32.U32 R24, R4 ;  /* 0x0000000400187245 */ /* 0x004fce0000201000 */
.L_x_8843:
[----:B------:R-:W-:Y:S05]  /*1e70*/  BSYNC.RECONVERGENT B6 ;  /* 0x0000000000067941 */ /* 0x000fea0003800200 */
.L_x_8837:
[----:B------:R-:W-:-:S07]  /*1e80*/  VIADD R16, R16, 0x80 ;  /* 0x0000008010107836 */ /* 0x000fce0000000000 */
.L_x_8836:
[----:B------:R-:W-:Y:S05]  /*1e90*/  BSYNC.RECONVERGENT B7 ;  /* 0x0000000000077941 */ /* 0x000fea0003800200 */
.L_x_8835:
        /* <DEDUP_REMOVED lines=25> */
.L_x_8871:
[----:B------:R-:W2:Y:S02]  /*2030*/  LDG.E.U8 R4, desc[UR36][R4.64] ;  /* 0x0000002404047981 */ /* 0x000ea4000c1e1100 */
[----:B--2---:R-:W-:Y:S01]  /*2040*/  I2FP.F32.U32 R23, R4 ;  /* 0x0000000400177245 */ /* 0x004fe20000201000 */
[----:B------:R-:W-:Y:S06]  /*2050*/  BRA `(.L_x_8873) ;  /* 0x0000000c00447947 */ /* 0x000fec0003800000 */
.L_x_8870:
        /* <DEDUP_REMOVED lines=9> */
.L_x_8875:
[----:B------:R-:W2:Y:S02]  /*20f0*/  LDG.E R4, desc[UR36][R4.64] ;  /* 0x0000002404047981 */ /* 0x000ea4000c1e1900 */
[----:B--2---:R-:W-:Y:S01]  /*2100*/  I2FP.F32.S32 R23, R4 ;  /* 0x0000000400177245 */ /* 0x004fe20000201400 */
[----:B------:R-:W-:Y:S06]  /*2110*/  BRA `(.L_x_8873) ;  /* 0x0000000c00147947 */ /* 0x000fec0003800000 */
.L_x_8874:
[----:B------:R-:W2:Y:S02]  /*2120*/  LDG.E.U16 R4, desc[UR36][R4.64] ;  /* 0x0000002404047981 */ /* 0x000ea4000c1e1500 */
[----:B--2---:R0:W2:Y:S01]  /*2130*/  I2F.S16 R23, R4 ;  /* 0x0000000400177306 */ /* 0x0040a20000101400 */
[----:B------:R-:W-:Y:S05]  /*2140*/  BRA `(.L_x_8873) ;  /* 0x0000000c00087947 */ /* 0x000fea0003800000 */
.L_x_8869:
        /* <DEDUP_REMOVED lines=8> */
.L_x_8877:
[----:B------:R-:W2:Y:S02]  /*21d0*/  LDG.E.U16 R4, desc[UR36][R4.64] ;  /* 0x0000002404047981 */ /* 0x000ea4000c1e1500 */
[----:B--2---:R-:W-:Y:S01]  /*21e0*/  HADD2.F32 R23, -RZ, R4.H0_H0 ;  /* 0x20000004ff177230 */ /* 0x004fe20000004100 */
[----:B------:R-:W-:Y:S06]  /*21f0*/  BRA `(.L_x_8873) ;  /* 0x0000000800dc7947 */ /* 0x000fec0003800000 */
.L_x_8876:
        /* <DEDUP_REMOVED lines=8> */
.L_x_8879:
[----:B------:R-:W2:Y:S02]  /*2280*/  LDG.E.U16 R4, desc[UR36][R4.64] ;  /* 0x0000002404047981 */ /* 0x000ea4000c1e1500 */
[----:B--2---:R-:W-:Y:S01]  /*2290*/  HADD2.F32 R23, -RZ, R4.H0_H0 ;  /* 0x20000004ff177230 */ /* 0x004fe20000004100 */
[----:B------:R-:W-:Y:S06]  /*22a0*/  BRA `(.L_x_8873) ;  /* 0x0000000800b07947 */ /* 0x000fec0003800000 */
.L_x_8878:
        /* <DEDUP_REMOVED lines=11> */
.L_x_8868:
        /* <DEDUP_REMOVED lines=12> */
.L_x_8882:
        /* <DEDUP_REMOVED lines=11> */
.L_x_8881:
        /* <DEDUP_REMOVED lines=25> */
.L_x_8884:
        /* <DEDUP_REMOVED lines=12> */
.L_x_8883:
[----:B------:R-:W2:Y:S02]  /*2720*/  LDG.E.U16 R4, desc[UR36][R4.64] ;  /* 0x0000002404047981 */ /* 0x000ea4000c1e1500 */
[----:B--2---:R-:W-:Y:S01]  /*2730*/  IMAD.U32 R23, R4, 0x10000, RZ ;  /* 0x0001000004177824 */ /* 0x004fe200078e00ff */
[----:B------:R-:W-:Y:S06]  /*2740*/  BRA `(.L_x_8873) ;  /* 0x0000000400887947 */ /* 0x000fec0003800000 */
.L_x_8880:
        /* <DEDUP_REMOVED lines=11> */
.L_x_8887:
        /* <DEDUP_REMOVED lines=20> */
.L_x_8889:
[----:B------:R-:W-:Y:S05]  /*2940*/  BSYNC.RECONVERGENT B0 ;  /* 0x0000000000007941 */ /* 0x000fea0003800200 */
.L_x_8888:
[----:B------:R-:W-:Y:S01]  /*2950*/  IMAD.SHL.U32 R0, R0, 0x100000, RZ ;  /* 0x0010000000007824 */ /* 0x000fe200078e00ff */
[----:B------:R-:W-:-:S04]  /*2960*/  LEA R3, R3, 0x3b800000, 0x17 ;  /* 0x3b80000003037811 */ /* 0x000fc800078eb8ff */
[----:B------:R-:W-:Y:S01]  /*2970*/  LOP3.LUT R23, R3, R0, R23, 0xfe, !PT ;  /* 0x0000000003177212 */ /* 0x000fe200078efe17 */
[----:B------:R-:W-:Y:S06]  /*2980*/  BRA `(.L_x_8873) ;  /* 0x0000000000f87947 */ /* 0x000fec0003800000 */
.L_x_8886:
        /* <DEDUP_REMOVED lines=20> */
.L_x_8891:
[----:B------:R-:W-:Y:S05]  /*2ad0*/  BSYNC.RECONVERGENT B0 ;  /* 0x0000000000007941 */ /* 0x000fea0003800200 */
.L_x_8890:
[----:B------:R-:W-:Y:S01]  /*2ae0*/  IMAD.SHL.U32 R0, R0, 0x200000, RZ ;  /* 0x0020000000007824 */ /* 0x000fe200078e00ff */
[----:B------:R-:W-:-:S04]  /*2af0*/  LEA R3, R3, 0x37800000, 0x17 ;  /* 0x3780000003037811 */ /* 0x000fc800078eb8ff */
[----:B------:R-:W-:Y:S01]  /*2b00*/  LOP3.LUT R23, R3, R0, R23, 0xfe, !PT ;  /* 0x0000000003177212 */ /* 0x000fe200078efe17 */
[----:B------:R-:W-:Y:S06]  /*2b10*/  BRA `(.L_x_8873) ;  /* 0x0000000000947947 */ /* 0x000fec0003800000 */
.L_x_8885:
        /* <DEDUP_REMOVED lines=14> */
.L_x_8872:
        /* <DEDUP_REMOVED lines=16> */
.L_x_8894:
[----:B------:R-:W-:Y:S01]  /*2d00*/  IMAD.MOV.U32 R23, RZ, RZ, RZ ;  /* 0x000000ffff177224 */ /* 0x000fe200078e00ff */
[----:B------:R-:W-:Y:S06]  /*2d10*/  BRA `(.L_x_8873) ;  /* 0x0000000000147947 */ /* 0x000fec0003800000 */
.L_x_8893:
[----:B------:R-:W2:Y:S02]  /*2d20*/  LDG.E.64 R4, desc[UR36][R4.64] ;  /* 0x0000002404047981 */ /* 0x000ea4000c1e1b00 */
[----:B--2---:R0:W2:Y:S02]  /*2d30*/  I2F.U64 R23, R4 ;  /* 0x0000000400177312 */ /* 0x0040a40000301000 */
[----:B0-2---:R-:W-:Y:S05]  /*2d40*/  BRA `(.L_x_8873) ;  /* 0x0000000000087947 */ /* 0x005fea0003800000 */
.L_x_8892:
[----:B------:R-:W2:Y:S02]  /*2d50*/  LDG.E R4, desc[UR36][R4.64] ;  /* 0x0000002404047981 */ /* 0x000ea4000c1e1900 */
[----:B--2---:R-:W-:-:S07]  /*2d60*/  I2FP.F32.U32 R23, R4 ;  /* 0x0000000400177245 */ /* 0x004fce0000201000 */
.L_x_8873:
[----:B------:R-:W-:Y:S05]  /*2d70*/  BSYNC.RECONVERGENT B6 ;  /* 0x0000000000067941 */ /* 0x000fea0003800200 */
.L_x_8867:
[----:B------:R-:W-:-:S07]  /*2d80*/  VIADD R16, R16, 0x80 ;  /* 0x0000008010107836 */ /* 0x000fce0000000000 */
.L_x_8866:
[----:B------:R-:W-:Y:S05]  /*2d90*/  BSYNC.RECONVERGENT B7 ;  /* 0x0000000000077941 */ /* 0x000fea0003800200 */
.L_x_8865:
[----:B------:R-:W-:Y:S01]  /*2da0*/  ISETP.GE.AND P0, PT, R16, R17, PT ;  /* 0x000000111000720c */ /* 0x000fe20003f06270 */
[----:B------:R-:W-:Y:S01]  /*2db0*/  BSSY.RECONVERGENT B6, `(.L_x_8895) ;  /* 0x00000e9000067945 */ /* 0x000fe20003800200 */
[----:B------:R-:W-:-:S11]  /*2dc0*/  IMAD.MOV.U32 R18, RZ, RZ, RZ ;  /* 0x000000ffff127224 */ /* 0x000fd600078e00ff */
[----:B------:R-:W-:Y:S05]  /*2dd0*/  @P0 BRA `(.L_x_8896) ;  /* 0x0000000c00980947 */ /* 0x000fea0003800000 */
[----:B0-2-4-:R-:W0:Y:S01]  /*2de0*/  LDC.64 R4, c[0x0][0x390] ;  /* 0x0000e400ff047b82 */ /* 0x015e220000000a00 */
[----:B------:R-:W2:Y:S01]  /*2df0*/  LDCU UR5, c[0x0][0x3a0] ;  /* 0x00007400ff0577ac */ /* 0x000ea20008000800 */
[----:B------:R-:W-:Y:S01]  /*2e00*/  IMAD R0, R2, 0x200, R16 ;  /* 0x0000020002007824 */ /* 0x000fe200078e0210 */
        /* <DEDUP_REMOVED lines=17> */
.L_x_8900:
[----:B------:R-:W2:Y:S02]  /*2f20*/  LDG.E.U8 R4, desc[UR36][R4.64] ;  /* 0x0000002404047981 */ /* 0x000ea4000c1e1100 */
[----:B--2---:R-:W-:Y:S01]  /*2f30*/  I2FP.F32.U32 R18, R4 ;  /* 0x0000000400127245 */ /* 0x004fe20000201000 */
[----:B------:R-:W-:Y:S06]  /*2f40*/  BRA `(.L_x_8896) ;  /* 0x0000000c003c7947 */ /* 0x000fec0003800000 */
.L_x_8899:
        /* <DEDUP_REMOVED lines=9> */
.L_x_8903:
[----:B------:R-:W2:Y:S02]  /*2fe0*/  LDG.E R4, desc[UR36][R4.64] ;  /* 0x0000002404047981 */ /* 0x000ea4000c1e1900 */
[----:B--2---:R-:W-:Y:S01]  /*2ff0*/  I2FP.F32.S32 R18, R4 ;  /* 0x0000000400127245 */ /* 0x004fe20000201400 */
[----:B------:R-:W-:Y:S06]  /*3000*/  BRA `(.L_x_8896) ;  /* 0x0000000c000c7947 */ /* 0x000fec0003800000 */
.L_x_8902:
[----:B------:R-:W2:Y:S02]  /*3010*/  LDG.E.U16 R4, desc[UR36][R4.64] ;  /* 0x0000002404047981 */ /* 0x000ea4000c1e1500 */
[----:B--2---:R0:W2:Y:S01]  /*3020*/  I2F.S16 R18, R4 ;  /* 0x0000000400127306 */ /* 0x0040a20000101400 */
[----:B------:R-:W-:Y:S05]  /*3030*/  BRA `(.L_x_8896) ;  /* 0x0000000c00007947 */ /* 0x000fea0003800000 */
.L_x_8898:
        /* <DEDUP_REMOVED lines=8> */
.L_x_8905:
[----:B------:R-:W2:Y:S02]  /*30c0*/  LDG.E.U16 R4, desc[UR36][R4.64] ;  /* 0x0000002404047981 */ /* 0x000ea4000c1e1500 */
[----:B--2---:R-:W-:Y:S01]  /*30d0*/  HADD2.F32 R18, -RZ, R4.H0_H0 ;  /* 0x20000004ff127230 */ /* 0x004fe20000004100 */
[----:B------:R-:W-:Y:S06]  /*30e0*/  BRA `(.L_x_8896) ;  /* 0x0000000800d47947 */ /* 0x000fec0003800000 */
.L_x_8904:
        /* <DEDUP_REMOVED lines=8> */
.L_x_8907:
[----:B------:R-:W2:Y:S02]  /*3170*/  LDG.E.U16 R4, desc[UR36][R4.64] ;  /* 0x0000002404047981 */ /* 0x000ea4000c1e1500 */
[----:B--2---:R-:W-:Y:S01]  /*3180*/  HADD2.F32 R18, -RZ, R4.H0_H0 ;  /* 0x20000004ff127230 */ /* 0x004fe20000004100 */
[----:B------:R-:W-:Y:S06]  /*3190*/  BRA `(.L_x_8896) ;  /* 0x0000000800a87947 */ /* 0x000fec0003800000 */
.L_x_8906:
        /* <DEDUP_REMOVED lines=11> */
.L_x_8897:
        /* <DEDUP_REMOVED lines=12> */
.L_x_8910:
        /* <DEDUP_REMOVED lines=11> */
.L_x_8909:
        /* <DEDUP_REMOVED lines=25> */
.L_x_8912:
        /* <DEDUP_REMOVED lines=13> */
.L_x_8911:
[----:B------:R-:W2:Y:S02]  /*3620*/  LDG.E.U16 R4, desc[UR36][R4.64] ;  /* 0x0000002404047981 */ /* 0x000ea4000c1e1500 */
[----:B--2---:R-:W-:Y:S01]  /*3630*/  IMAD.U32 R18, R4, 0x10000, RZ ;  /* 0x0001000004127824 */ /* 0x004fe200078e00ff */
[----:B------:R-:W-:Y:S06]  /*3640*/  BRA `(.L_x_8896) ;  /* 0x00000004007c7947 */ /* 0x000fec0003800000 */
.L_x_8908:
        /* <DEDUP_REMOVED lines=11> */
.L_x_8915:
[----:B------:R-:W2:Y:S02]  /*3700*/  LDG.E.U8 R4, desc[UR36][R4.64] ;  /* 0x0000002404047981 */ /* 0x000ea4000c1e1100 */
        /* <DEDUP_REMOVED lines=18> */
.L_x_8917:
[----:B------:R-:W-:Y:S05]  /*3830*/  BSYNC.RECONVERGENT B0 ;  /* 0x0000000000007941 */ /* 0x000fea0003800200 */
.L_x_8916:
[----:B------:R-:W-:Y:S01]  /*3840*/  IMAD.SHL.U32 R0, R0, 0x100000, RZ ;  /* 0x0010000000007824 */ /* 0x000fe200078e00ff */
[----:B------:R-:W-:-:S04]  /*3850*/  LEA R3, R3, 0x3b800000, 0x17 ;  /* 0x3b80000003037811 */ /* 0x000fc800078eb8ff */
[----:B------:R-:W-:Y:S01]  /*3860*/  LOP3.LUT R18, R3, R0, R7, 0xfe, !PT ;  /* 0x0000000003127212 */ /* 0x000fe200078efe07 */
[----:B------:R-:W-:Y:S06]  /*3870*/  BRA `(.L_x_8896) ;  /* 0x0000000000f07947 */ /* 0x000fec0003800000 */
.L_x_8914:
        /* <DEDUP_REMOVED lines=19> */
.L_x_8919:
[----:B------:R-:W-:Y:S05]  /*39b0*/  BSYNC.RECONVERGENT B0 ;  /* 0x0000000000007941 */ /* 0x000fea0003800200 */
.L_x_8918:
[----:B------:R-:W-:Y:S01]  /*39c0*/  IMAD.SHL.U32 R0, R0, 0x200000, RZ ;  /* 0x0020000000007824 */ /* 0x000fe200078e00ff */
[----:B------:R-:W-:-:S04]  /*39d0*/  LEA R3, R3, 0x37800000, 0x17 ;  /* 0x3780000003037811 */ /* 0x000fc800078eb8ff */
[----:B------:R-:W-:Y:S01]  /*39e0*/  LOP3.LUT R18, R3, R0, R7, 0xfe, !PT ;  /* 0x0000000003127212 */ /* 0x000fe200078efe07 */
[----:B------:R-:W-:Y:S06]  /*39f0*/  BRA `(.L_x_8896) ;  /* 0x0000000000907947 */ /* 0x000fec0003800000 */
.L_x_8913:
        /* <DEDUP_REMOVED lines=14> */
.L_x_8901:
        /* <DEDUP_REMOVED lines=16> */
.L_x_8922:
[----:B------:R-:W-:Y:S05]  /*3be0*/  BRA `(.L_x_8896) ;  /* 0x0000000000147947 */ /* 0x000fea0003800000 */
.L_x_8921:
[----:B------:R-:W2:Y:S02]  /*3bf0*/  LDG.E.64 R4, desc[UR36][R4.64] ;  /* 0x0000002404047981 */ /* 0x000ea4000c1e1b00 */
[----:B--2---:R0:W2:Y:S02]  /*3c00*/  I2F.U64 R18, R4 ;  /* 0x0000000400127312 */ /* 0x0040a40000301000 */
[----:B0-2---:R-:W-:Y:S05]  /*3c10*/  BRA `(.L_x_8896) ;  /* 0x0000000000087947 */ /* 0x005fea0003800000 */
.L_x_8920:
[----:B------:R-:W2:Y:S02]  /*3c20*/  LDG.E R4, desc[UR36][R4.64] ;  /* 0x0000002404047981 */ /* 0x000ea4000c1e1900 */
[----:B--2---:R-:W-:-:S07]  /*3c30*/  I2FP.F32.U32 R18, R4 ;  /* 0x0000000400127245 */ /* 0x004fce0000201000 */
.L_x_8896:
[----:B------:R-:W-:Y:S05]  /*3c40*/  BSYNC.RECONVERGENT B6 ;  /* 0x0000000000067941 */ /* 0x000fea0003800200 */
.L_x_8895:
        /* <DEDUP_REMOVED lines=10> */
[----:B-1-3-5:R-:W-:Y:S01]  /*3cf0*/  FMUL.FTZ R0, R22, 0.70710676908493041992 ;  /* 0x3f3504f316007820 */ /* 0x02afe20000410000 */
        /* <DEDUP_REMOVED lines=31> */
[----:B------:R-:W-:-:S07]  /*3ef0*/  FMUL.FTZ R4, R4, R3 ;  /* 0x0000000304047220 */ /* 0x000fce0000410000 */
.L_x_8924:
[----:B------:R-:W-:Y:S05]  /*3f00*/  BSYNC.RECONVERGENT B0 ;  /* 0x0000000000007941 */ /* 0x000fea0003800200 */
.L_x_8923:
        /* <DEDUP_REMOVED lines=33> */
[----:B-1-3--:R-:W-:-:S04]  /*4120*/  FADD.FTZ R22, R5, 1 ;  /* 0x3f80000005167421 */ /* 0x00afc80000010000 */
[----:B------:R-:W-:-:S07]  /*4130*/  FMUL.FTZ R22, R22, R3 ;  /* 0x0000000316167220 */ /* 0x000fce0000410000 */
.L_x_8926:
[----:B------:R-:W-:Y:S05]  /*4140*/  BSYNC.RECONVERGENT B0 ;  /* 0x0000000000007941 */ /* 0x000fea0003800200 */
.L_x_8925:
[----:B------:R-:W-:Y:S04]  /*4150*/  BSSY.RECONVERGENT B0, `(.L_x_8927) ;  /* 0x0000023000007945 */ /* 0x000fe80003800200 */
[----:B------:R-:W-:Y:S05]  /*4160*/  @P0 BRA `(.L_x_8928) ;  /* 0x0000000000840947 */ /* 0x000fea0003800000 */
[C---:B-----5:R-:W-:Y:S01]  /*4170*/  FMUL.FTZ R0, R23.reuse, 0.70710676908493041992 ;  /* 0x3f3504f317007820 */ /* 0x060fe20000410000 */
[----:B------:R-:W-:Y:S02]  /*4180*/  IMAD.MOV.U32 R6, RZ, RZ, 0x38eb4c3a ;  /* 0x38eb4c3aff067424 */ /* 0x000fe400078e00ff */
[----:B------:R-:W-:Y:S01]  /*4190*/  FMUL.FTZ R23, R23, 0.5 ;  /* 0x3f00000017177820 */ /* 0x000fe20000410000 */
        /* <DEDUP_REMOVED lines=29> */
[----:B------:R-:W-:-:S07]  /*4370*/  FMUL.FTZ R24, R24, R23 ;  /* 0x0000001718187220 */ /* 0x000fce0000410000 */
.L_x_8928:
[----:B------:R-:W-:Y:S05]  /*4380*/  BSYNC.RECONVERGENT B0 ;  /* 0x0000000000007941 */ /* 0x000fea0003800200 */
.L_x_8927:
        /* <DEDUP_REMOVED lines=35> */
.L_x_8930:
[----:B------:R-:W-:Y:S05]  /*45c0*/  BSYNC.RECONVERGENT B0 ;  /* 0x0000000000007941 */ /* 0x000fea0003800200 */
.L_x_8929:
        /* <DEDUP_REMOVED lines=24> */
.L_x_8936:
[----:B------:R-:W0:Y:S01]  /*4750*/  F2I.S64.TRUNC R4, R4 ;  /* 0x0000000400047311 */ /* 0x000e22000020d900 */
[----:B------:R-:W-:Y:S02]  /*4760*/  IMAD.MOV.U32 R19, RZ, RZ, R26 ;  /* 0x000000ffff137224 */ /* 0x000fe400078e001a */
[----:B0-----:R-:W-:-:S05]  /*4770*/  IMAD.MOV.U32 R3, RZ, RZ, R4 ;  /* 0x000000ffff037224 */ /* 0x001fca00078e0004 */
[----:B------:R0:W-:Y:S01]  /*4780*/  STG.E.U8 desc[UR36][R8.64], R3 ;  /* 0x0000000308007986 */ /* 0x0001e2000c101124 */
[----:B------:R-:W-:Y:S05]  /*4790*/  BRA `(.L_x_8932) ;  /* 0x0000000c007c7947 */ /* 0x000fea0003800000 */
.L_x_8935:
        /* <DEDUP_REMOVED lines=10> */
.L_x_8939:
[----:B------:R-:W0:Y:S01]  /*4840*/  F2I.FTZ.TRUNC.NTZ R3, R4 ;  /* 0x0000000400037305 */ /* 0x000e22000021f100 */
[----:B------:R-:W-:Y:S01]  /*4850*/  IMAD.MOV.U32 R19, RZ, RZ, R26 ;  /* 0x000000ffff137224 */ /* 0x000fe200078e001a */
[----:B0-----:R4:W-:Y:S01]  /*4860*/  STG.E desc[UR36][R8.64], R3 ;  /* 0x0000000308007986 */ /* 0x0019e2000c101924 */
[----:B------:R-:W-:Y:S05]  /*4870*/  BRA `(.L_x_8932) ;  /* 0x0000000c00447947 */ /* 0x000fea0003800000 */
.L_x_8938:
[----:B------:R-:W0:Y:S01]  /*4880*/  F2I.FTZ.TRUNC.NTZ R3, R4 ;  /* 0x0000000400037305 */ /* 0x000e22000021f100 */
[----:B------:R-:W-:Y:S01]  /*4890*/  IMAD.MOV.U32 R19, RZ, RZ, R26 ;  /* 0x000000ffff137224 */ /* 0x000fe200078e001a */
[----:B0-----:R0:W-:Y:S01]  /*48a0*/  STG.E.U16 desc[UR36][R8.64], R3 ;  /* 0x0000000308007986 */ /* 0x0011e2000c101524 */
[----:B------:R-:W-:Y:S05]  /*48b0*/  BRA `(.L_x_8932) ;  /* 0x0000000c00347947 */ /* 0x000fea0003800000 */
.L_x_8934:
        /* <DEDUP_REMOVED lines=9> */
.L_x_8941:
[----:B------:R-:W-:Y:S01]  /*4950*/  F2FP.F16.F32.PACK_AB R4, RZ, R4 ;  /* 0x00000004ff04723e */ /* 0x000fe200000000ff */
[----:B------:R-:W-:-:S04]  /*4960*/  IMAD.MOV.U32 R19, RZ, RZ, R26 ;  /* 0x000000ffff137224 */ /* 0x000fc800078e001a */
[----:B------:R0:W-:Y:S01]  /*4970*/  STG.E.U16 desc[UR36][R8.64], R4 ;  /* 0x0000000408007986 */ /* 0x0001e2000c101524 */
[----:B------:R-:W-:Y:S05]  /*4980*/  BRA `(.L_x_8932) ;  /* 0x0000000c00007947 */ /* 0x000fea0003800000 */
.L_x_8940:
        /* <DEDUP_REMOVED lines=10> */
.L_x_8943:
[----:B------:R-:W-:Y:S01]  /*4a30*/  F2FP.F16.F32.PACK_AB R3, RZ, R4 ;  /* 0x00000004ff03723e */ /* 0x000fe200000000ff */
[----:B------:R-:W-:-:S03]  /*4a40*/  IMAD.MOV.U32 R19, RZ, RZ, R26 ;  /* 0x000000ffff137224 */ /* 0x000fc600078e001a */
[----:B------:R-:W-:-:S05]  /*4a50*/  PRMT R3, R3, 0x5410, RZ ;  /* 0x0000541003037816 */ /* 0x000fca00000000ff */
[----:B------:R0:W-:Y:S01]  /*4a60*/  STG.E desc[UR36][R8.64], R3 ;  /* 0x0000000308007986 */ /* 0x0001e2000c101924 */
[----:B------:R-:W-:Y:S05]  /*4a70*/  BRA `(.L_x_8932) ;  /* 0x0000000800c47947 */ /* 0x000fea0003800000 */
.L_x_8942:
[----:B------:R-:W-:Y:S01]  /*4a80*/  FMUL.FTZ R4, R4, 1 ;  /* 0x3f80000004047820 */ /* 0x000fe20000410000 */
[----:B------:R-:W-:-:S05]  /*4a90*/  IMAD.MOV.U32 R19, RZ, RZ, R26 ;  /* 0x000000ffff137224 */ /* 0x000fca00078e001a */
[----:B------:R-:W0:Y:S02]  /*4aa0*/  F2F.F64.F32 R4, R4 ;  /* 0x0000000400047310 */ /* 0x000e240000201800 */
[----:B0-----:R0:W-:Y:S01]  /*4ab0*/  STG.E.64 desc[UR36][R8.64], R4 ;  /* 0x0000000408007986 */ /* 0x0011e2000c101b24 */
[----:B------:R-:W-:Y:S05]  /*4ac0*/  BRA `(.L_x_8932) ;  /* 0x0000000800b07947 */ /* 0x000fea0003800000 */
.L_x_8933:
        /* <DEDUP_REMOVED lines=13> */
.L_x_8946:
[----:B------:R-:W-:Y:S01]  /*4ba0*/  FMUL.FTZ R4, R4, 1 ;  /* 0x3f80000004047820 */ /* 0x000fe20000410000 */
[----:B------:R-:W-:Y:S01]  /*4bb0*/  CS2R R6, SRZ ;  /* 0x0000000000067805 */ /* 0x000fe2000001ff00 */
[----:B------:R-:W-:-:S04]  /*4bc0*/  IMAD.MOV.U32 R19, RZ, RZ, R26 ;  /* 0x000000ffff137224 */ /* 0x000fc800078e001a */
[----:B------:R-:W0:Y:S02]  /*4bd0*/  F2F.F64.F32 R4, R4 ;  /* 0x0000000400047310 */ /* 0x000e240000201800 */
[----:B0-----:R0:W-:Y:S01]  /*4be0*/  STG.E.128 desc[UR36][R8.64], R4 ;  /* 0x0000000408007986 */ /* 0x0011e2000c101d24 */
[----:B------:R-:W-:Y:S05]  /*4bf0*/  BRA `(.L_x_8932) ;  /* 0x0000000800647947 */ /* 0x000fea0003800000 */
.L_x_8945:
        /* <DEDUP_REMOVED lines=18> */
.L_x_8950:
[----:B------:R-:W-:Y:S05]  /*4d20*/  BSYNC.RECONVERGENT B0 ;  /* 0x0000000000007941 */ /* 0x000fea0003800200 */
.L_x_8949:
[----:B------:R-:W-:Y:S01]  /*4d30*/  LOP3.LUT R5, R0, 0x80, R5, 0xf8, !PT ;  /* 0x0000008000057812 */ /* 0x000fe200078ef805 */
[----:B------:R-:W-:-:S04]  /*4d40*/  IMAD.MOV.U32 R19, RZ, RZ, R26 ;  /* 0x000000ffff137224 */ /* 0x000fc800078e001a */
[----:B------:R0:W-:Y:S01]  /*4d50*/  STG.E.U8 desc[UR36][R8.64], R5 ;  /* 0x0000000508007986 */ /* 0x0001e2000c101124 */
[----:B------:R-:W-:Y:S05]  /*4d60*/  BRA `(.L_x_8932) ;  /* 0x0000000800087947 */ /* 0x000fea0003800000 */
.L_x_8948:
        /* <DEDUP_REMOVED lines=14> */
.L_x_8952:
[----:B------:R-:W-:Y:S05]  /*4e50*/  BSYNC.RECONVERGENT B0 ;  /* 0x0000000000007941 */ /* 0x000fea0003800200 */
.L_x_8951:
[----:B------:R-:W-:Y:S01]  /*4e60*/  LOP3.LUT R3, R0, 0x80, R7, 0xf8, !PT ;  /* 0x0000008000037812 */ /* 0x000fe200078ef807 */
[----:B------:R-:W-:-:S04]  /*4e70*/  IMAD.MOV.U32 R19, RZ, RZ, R26 ;  /* 0x000000ffff137224 */ /* 0x000fc800078e001a */
[----:B------:R0:W-:Y:S01]  /*4e80*/  STG.E.U8 desc[UR36][R8.64], R3 ;  /* 0x0000000308007986 */ /* 0x0001e2000c101124 */
[----:B------:R-:W-:Y:S05]  /*4e90*/  BRA `(.L_x_8932) ;  /* 0x0000000400bc7947 */ /* 0x000fea0003800000 */
.L_x_8947:
[----:B------:R-:W-:Y:S01]  /*4ea0*/  F2FP.BF16.F32.PACK_AB R4, RZ, R4 ;  /* 0x00000004ff04723e */ /* 0x000fe200000010ff */
[----:B------:R-:W-:-:S04]  /*4eb0*/  IMAD.MOV.U32 R19, RZ, RZ, R26 ;  /* 0x000000ffff137224 */ /* 0x000fc800078e001a */
[----:B------:R0:W-:Y:S01]  /*4ec0*/  STG.E.U16 desc[UR36][R8.64], R4 ;  /* 0x0000000408007986 */ /* 0x0001e2000c101524 */
[----:B------:R-:W-:Y:S05]  /*4ed0*/  BRA `(.L_x_8932) ;  /* 0x0000000400ac7947 */ /* 0x000fea0003800000 */
.L_x_8944:
        /* <DEDUP_REMOVED lines=12> */
.L_x_8955:
        /* <DEDUP_REMOVED lines=12> */
.L_x_8958:
[----:B------:R-:W-:-:S04]  /*5060*/  SHF.R.U32.HI R0, RZ, 0x14, R4 ;  /* 0x00000014ff007819 */ /* 0x000fc80000011604 */
[----:B------:R-:W-:-:S04]  /*5070*/  LOP3.LUT R3, R0, 0x1, RZ, 0xc0, !PT ;  /* 0x0000000100037812 */ /* 0x000fc800078ec0ff */
[----:B------:R-:W-:-:S04]  /*5080*/  IADD3 R0, PT, PT, R4, 0x487ffff, R3 ;  /* 0x0487ffff04007810 */ /* 0x000fc80007ffe003 */
[----:B------:R-:W-:-:S04]  /*5090*/  SHF.R.U32.HI R0, RZ, 0x14, R0 ;  /* 0x00000014ff007819 */ /* 0x000fc80000011600 */
[----:B------:R-:W-:-:S07]  /*50a0*/  LOP3.LUT R3, R0, 0xff, RZ, 0xc0, !PT ;  /* 0x000000ff00037812 */ /* 0x000fce00078ec0ff */
.L_x_8959:
[----:B------:R-:W-:-:S04]  /*50b0*/  SHF.R.U32.HI R4, RZ, 0x18, R4 ;  /* 0x00000018ff047819 */ /* 0x000fc80000011604 */
[----:B------:R-:W-:-:S04]  /*50c0*/  LOP3.LUT R3, R3, 0x80, R4, 0xf8, !PT ;  /* 0x0000008003037812 */ /* 0x000fc800078ef804 */
[----:B------:R-:W-:-:S07]  /*50d0*/  PRMT R0, R3, 0x7610, R0 ;  /* 0x0000761003007816 */ /* 0x000fce0000000000 */
.L_x_8957:
[----:B------:R-:W-:Y:S05]  /*50e0*/  BSYNC.RECONVERGENT B0 ;  /* 0x0000000000007941 */ /* 0x000fea0003800200 */
.L_x_8956:
[----:B------:R0:W-:Y:S01]  /*50f0*/  STG.E.U8 desc[UR36][R8.64], R0 ;  /* 0x0000000008007986 */ /* 0x0001e2000c101124 */
[----:B------:R-:W-:Y:S01]  /*5100*/  IMAD.MOV.U32 R19, RZ, RZ, R26 ;  /* 0x000000ffff137224 */ /* 0x000fe200078e001a */
[----:B------:R-:W-:Y:S06]  /*5110*/  BRA `(.L_x_8932) ;  /* 0x00000004001c7947 */ /* 0x000fec0003800000 */
.L_x_8954:
        /* <DEDUP_REMOVED lines=12> */
.L_x_8962:
[----:B------:R-:W-:-:S04]  /*51e0*/  SHF.R.U32.HI R0, RZ, 0x15, R4 ;  /* 0x00000015ff007819 */ /* 0x000fc80000011604 */
[----:B------:R-:W-:-:S04]  /*51f0*/  LOP3.LUT R3, R0, 0x1, RZ, 0xc0, !PT ;  /* 0x0000000100037812 */ /* 0x000fc800078ec0ff */
[----:B------:R-:W-:-:S04]  /*5200*/  IADD3 R0, PT, PT, R4, 0x88fffff, R3 ;  /* 0x088fffff04007810 */ /* 0x000fc80007ffe003 */
[----:B------:R-:W-:-:S04]  /*5210*/  SHF.R.U32.HI R0, RZ, 0x15, R0 ;  /* 0x00000015ff007819 */ /* 0x000fc80000011600 */
[----:B------:R-:W-:-:S07]  /*5220*/  LOP3.LUT R3, R0, 0xff, RZ, 0xc0, !PT ;  /* 0x000000ff00037812 */ /* 0x000fce00078ec0ff */
.L_x_8963:
[----:B------:R-:W-:-:S04]  /*5230*/  SHF.R.U32.HI R4, RZ, 0x18, R4 ;  /* 0x00000018ff047819 */ /* 0x000fc80000011604 */
[----:B------:R-:W-:-:S04]  /*5240*/  LOP3.LUT R3, R3, 0x80, R4, 0xf8, !PT ;  /* 0x0000008003037812 */ /* 0x000fc800078ef804 */
[----:B------:R-:W-:-:S07]  /*5250*/  PRMT R0, R3, 0x7610, R0 ;  /* 0x0000761003007816 */ /* 0x000fce0000000000 */
.L_x_8961:
[----:B------:R-:W-:Y:S05]  /*5260*/  BSYNC.RECONVERGENT B0 ;  /* 0x0000000000007941 */ /* 0x000fea0003800200 */
.L_x_8960:
[----:B------:R0:W-:Y:S01]  /*5270*/  STG.E.U8 desc[UR36][R8.64], R0 ;  /* 0x0000000008007986 */ /* 0x0001e2000c101124 */
[----:B------:R-:W-:Y:S01]  /*5280*/  IMAD.MOV.U32 R19, RZ, RZ, R26 ;  /* 0x000000ffff137224 */ /* 0x000fe200078e001a */
[----:B------:R-:W-:Y:S06]  /*5290*/  BRA `(.L_x_8932) ;  /* 0x0000000000bc7947 */ /* 0x000fec0003800000 */
.L_x_8953:
[----:B------:R-:W-:-:S13]  /*52a0*/  ISETP.NE.AND P0, PT, R0, 0x1c, PT ;  /* 0x0000001c0000780c */ /* 0x000fda0003f05270 */
[----:B------:R-:W-:Y:S05]  /*52b0*/  @!P0 BRA `(.L_x_8964) ;  /* 0x0000000000a88947 */ /* 0x000fea0003800000 */
[----:B------:R-:W-:-:S13]  /*52c0*/  ISETP.NE.AND P0, PT, R0, 0x1d, PT ;  /* 0x0000001d0000780c */ /* 0x000fda0003f05270 */
[----:B------:R-:W-:Y:S05]  /*52d0*/  @!P0 BRA `(.L_x_8965) ;  /* 0x0000000000908947 */ /* 0x000fea0003800000 */
[----:B------:R-:W-:-:S13]  /*52e0*/  ISETP.NE.AND P0, PT, R0, 0x2c, PT ;  /* 0x0000002c0000780c */ /* 0x000fda0003f05270 */
[----:B------:R-:W-:Y:S05]  /*52f0*/  @!P0 BRA `(.L_x_8966) ;  /* 0x0000000000488947 */ /* 0x000fea0003800000 */
.L_x_8937:
        /* <DEDUP_REMOVED lines=16> */
.L_x_8967:
[----:B------:R-:W-:Y:S01]  /*5400*/  IMAD.MOV.U32 R19, RZ, RZ, R26 ;  /* 0x000000ffff137224 */ /* 0x000fe200078e001a */
[----:B------:R-:W-:Y:S06]  /*5410*/  BRA `(.L_x_8932) ;  /* 0x00000000005c7947 */ /* 0x000fec0003800000 */
.L_x_8966:
        /* <DEDUP_REMOVED lines=16> */
.L_x_8965:
[----:B------:R-:W0:Y:S01]  /*5520*/  F2I.U64.TRUNC R4, R4 ;  /* 0x0000000400047311 */ /* 0x000e22000020d800 */
[----:B------:R-:W-:Y:S01]  /*5530*/  IMAD.MOV.U32 R19, RZ, RZ, R26 ;  /* 0x000000ffff137224 */ /* 0x000fe200078e001a */
[----:B0-----:R0:W-:Y:S01]  /*5540*/  STG.E.64 desc[UR36][R8.64], R4 ;  /* 0x0000000408007986 */ /* 0x0011e2000c101b24 */
[----:B------:R-:W-:Y:S05]  /*5550*/  BRA `(.L_x_8932) ;  /* 0x00000000000c7947 */ /* 0x000fea0003800000 */
.L_x_8964:
[----:B------:R-:W0:Y:S01]  /*5560*/  F2I.FTZ.U32.TRUNC.NTZ R3, R4 ;  /* 0x0000000400037305 */ /* 0x000e22000021f000 */
[----:B------:R-:W-:Y:S01]  /*5570*/  IMAD.MOV.U32 R19, RZ, RZ, R26 ;  /* 0x000000ffff137224 */ /* 0x000fe200078e001a */
[----:B0-----:R0:W-:Y:S06]  /*5580*/  STG.E desc[UR36][R8.64], R3 ;  /* 0x0000000308007986 */ /* 0x0011ec000c101924 */
.L_x_8932:
[----:B------:R-:W-:Y:S05]  /*5590*/  BSYNC.RECONVERGENT B6 ;  /* 0x0000000000067941 */ /* 0x000fea0003800200 */
.L_x_8931:
        /* <DEDUP_REMOVED lines=24> */
.L_x_8973:
[----:B-----5:R-:W0:Y:S02]  /*5720*/  F2I.S64.TRUNC R22, R22 ;  /* 0x0000001600167311 */ /* 0x020e24000020d900 */
[----:B0-----:R-:W-:-:S05]  /*5730*/  IMAD.MOV.U32 R3, RZ, RZ, R22 ;  /* 0x000000ffff037224 */ /* 0x001fca00078e0016 */
[----:B------:R0:W-:Y:S01]  /*5740*/  STG.E.U8 desc[UR36][R8.64], R3 ;  /* 0x0000000308007986 */ /* 0x0001e2000c101124 */
[----:B------:R-:W-:Y:S05]  /*5750*/  BRA `(.L_x_8975) ;  /* 0x0000000c00287947 */ /* 0x000fea0003800000 */
.L_x_8972:
        /* <DEDUP_REMOVED lines=9> */
.L_x_8977:
[----:B-----5:R-:W0:Y:S02]  /*57f0*/  F2I.FTZ.TRUNC.NTZ R3, R22 ;  /* 0x0000001600037305 */ /* 0x020e24000021f100 */
[----:B0-----:R3:W-:Y:S01]  /*5800*/  STG.E desc[UR36][R8.64], R3 ;  /* 0x0000000308007986 */ /* 0x0017e2000c101924 */
[----:B------:R-:W-:Y:S05]  /*5810*/  BRA `(.L_x_8975) ;  /* 0x0000000800f87947 */ /* 0x000fea0003800000 */
.L_x_8976:
[----:B-----5:R-:W0:Y:S02]  /*5820*/  F2I.FTZ.TRUNC.NTZ R3, R22 ;  /* 0x0000001600037305 */ /* 0x020e24000021f100 */
[----:B0-----:R2:W-:Y:S01]  /*5830*/  STG.E.U16 desc[UR36][R8.64], R3 ;  /* 0x0000000308007986 */ /* 0x0015e2000c101524 */
[----:B------:R-:W-:Y:S05]  /*5840*/  BRA `(.L_x_8975) ;  /* 0x0000000800ec7947 */ /* 0x000fea0003800000 */
.L_x_8971:
        /* <DEDUP_REMOVED lines=8> */
.L_x_8979:
[----:B-----5:R-:W-:-:S05]  /*58d0*/  F2FP.F16.F32.PACK_AB R22, RZ, R22 ;  /* 0x00000016ff16723e */ /* 0x020fca00000000ff */
[----:B------:R0:W-:Y:S01]  /*58e0*/  STG.E.U16 desc[UR36][R8.64], R22 ;  /* 0x0000001608007986 */ /* 0x0001e2000c101524 */
[----:B------:R-:W-:Y:S05]  /*58f0*/  BRA `(.L_x_8975) ;  /* 0x0000000800c07947 */ /* 0x000fea0003800000 */
.L_x_8978:
        /* <DEDUP_REMOVED lines=9> */
.L_x_8981:
[----:B-----5:R-:W-:-:S04]  /*5990*/  F2FP.F16.F32.PACK_AB R3, RZ, R22 ;  /* 0x00000016ff03723e */ /* 0x020fc800000000ff */
[----:B------:R-:W-:-:S05]  /*59a0*/  PRMT R3, R3, 0x5410, RZ ;  /* 0x0000541003037816 */ /* 0x000fca00000000ff */
[----:B------:R0:W-:Y:S01]  /*59b0*/  STG.E desc[UR36][R8.64], R3 ;  /* 0x0000000308007986 */ /* 0x0001e2000c101924 */
[----:B------:R-:W-:Y:S05]  /*59c0*/  BRA `(.L_x_8975) ;  /* 0x00000008008c7947 */ /* 0x000fea0003800000 */
.L_x_8980:
[----:B-----5:R-:W-:-:S06]  /*59d0*/  FMUL.FTZ R4, R22, 1 ;  /* 0x3f80000016047820 */ /* 0x020fcc0000410000 */
[----:B------:R-:W0:Y:S02]  /*59e0*/  F2F.F64.F32 R4, R4 ;  /* 0x0000000400047310 */ /* 0x000e240000201800 */
[----:B0-----:R0:W-:Y:S01]  /*59f0*/  STG.E.64 desc[UR36][R8.64], R4 ;  /* 0x0000000408007986 */ /* 0x0011e2000c101b24 */
[----:B------:R-:W-:Y:S05]  /*5a00*/  BRA `(.L_x_8975) ;  /* 0x00000008007c7947 */ /* 0x000fea0003800000 */
.L_x_8970:
        /* <DEDUP_REMOVED lines=13> */
.L_x_8985:
        /* <DEDUP_REMOVED lines=16> */
.L_x_8988:
[----:B------:R-:W-:-:S04]  /*5be0*/  SHF.R.U32.HI R22, RZ, 0x18, R22 ;  /* 0x00000018ff167819 */ /* 0x000fc80000011616 */
[----:B------:R-:W-:-:S04]  /*5bf0*/  LOP3.LUT R3, R3, 0x80, R22, 0xf8, !PT ;  /* 0x0000008003037812 */ /* 0x000fc800078ef816 */
[----:B------:R-:W-:-:S07]  /*5c00*/  PRMT R4, R3, 0x7610, R4 ;  /* 0x0000761003047816 */ /* 0x000fce0000000004 */
.L_x_8987:
[----:B------:R-:W-:Y:S05]  /*5c10*/  BSYNC.RECONVERGENT B0 ;  /* 0x0000000000007941 */ /* 0x000fea0003800200 */
.L_x_8986:
[----:B------:R0:W-:Y:S01]  /*5c20*/  STG.E.U8 desc[UR36][R8.64], R4 ;  /* 0x0000000408007986 */ /* 0x0001e2000c101124 */
[----:B------:R-:W-:Y:S05]  /*5c30*/  BRA `(.L_x_8975) ;  /* 0x0000000400f07947 */ /* 0x000fea0003800000 */
.L_x_8984:
        /* <DEDUP_REMOVED lines=16> */
.L_x_8991:
[----:B------:R-:W-:-:S04]  /*5d40*/  SHF.R.U32.HI R22, RZ, 0x18, R22 ;  /* 0x00000018ff167819 */ /* 0x000fc80000011616 */
[----:B------:R-:W-:-:S04]  /*5d50*/  LOP3.LUT R3, R3, 0x80, R22, 0xf8, !PT ;  /* 0x0000008003037812 */ /* 0x000fc800078ef816 */
[----:B------:R-:W-:-:S07]  /*5d60*/  PRMT R4, R3, 0x7610, R4 ;  /* 0x0000761003047816 */ /* 0x000fce0000000004 */
.L_x_8990:
[----:B------:R-:W-:Y:S05]  /*5d70*/  BSYNC.RECONVERGENT B0 ;  /* 0x0000000000007941 */ /* 0x000fea0003800200 */
.L_x_8989:
[----:B------:R0:W-:Y:S01]  /*5d80*/  STG.E.U8 desc[UR36][R8.64], R4 ;  /* 0x0000000408007986 */ /* 0x0001e2000c101124 */
[----:B------:R-:W-:Y:S05]  /*5d90*/  BRA `(.L_x_8975) ;  /* 0x0000000400987947 */ /* 0x000fea0003800000 */
.L_x_8983:
        /* <DEDUP_REMOVED lines=21> */
.L_x_8993:
[----:B-----5:R-:W0:Y:S02]  /*5ef0*/  F2I.U64.TRUNC R22, R22 ;  /* 0x0000001600167311 */ /* 0x020e24000020d800 */
[----:B0-----:R0:W-:Y:S01]  /*5f00*/  STG.E.64 desc[UR36][R8.64], R22 ;  /* 0x0000001608007986 */ /* 0x0011e2000c101b24 */
[----:B------:R-:W-:Y:S05]  /*5f10*/  BRA `(.L_x_8975) ;  /* 0x0000000400387947 */ /* 0x000fea0003800000 */
.L_x_8992:
[----:B-----5:R-:W0:Y:S02]  /*5f20*/  F2I.FTZ.U32.TRUNC.NTZ R3, R22 ;  /* 0x0000001600037305 */ /* 0x020e24000021f000 */
[----:B0-----:R0:W-:Y:S01]  /*5f30*/  STG.E desc[UR36][R8.64], R3 ;  /* 0x0000000308007986 */ /* 0x0011e2000c101924 */
[----:B------:R-:W-:Y:S05]  /*5f40*/  BRA `(.L_x_8975) ;  /* 0x00000004002c7947 */ /* 0x000fea0003800000 */
.L_x_8982:
        /* <DEDUP_REMOVED lines=10> */
.L_x_8995:
[----:B-----5:R-:W-:Y:S01]  /*5ff0*/  FMUL.FTZ R4, R22, 1 ;  /* 0x3f80000016047820 */ /* 0x020fe20000410000 */
[----:B------:R-:W-:-:S05]  /*6000*/  CS2R R6, SRZ ;  /* 0x0000000000067805 */ /* 0x000fca000001ff00 */
[----:B------:R-:W0:Y:S02]  /*6010*/  F2F.F64.F32 R4, R4 ;  /* 0x0000000400047310 */ /* 0x000e240000201800 */
[----:B0-----:R0:W-:Y:S01]  /*6020*/  STG.E.128 desc[UR36][R8.64], R4 ;  /* 0x0000000408007986 */ /* 0x0011e2000c101d24 */
[----:B------:R-:W-:Y:S05]  /*6030*/  BRA `(.L_x_8975) ;  /* 0x0000000000f07947 */ /* 0x000fea0003800000 */
.L_x_8994:
[----:B------:R-:W-:-:S13]  /*6040*/  ISETP.NE.AND P0, PT, R0, 0xf, PT ;  /* 0x0000000f0000780c */ /* 0x000fda0003f05270 */
[----:B------:R-:W-:Y:S05]  /*6050*/  @!P0 BRA `(.L_x_8996) ;  /* 0x0000000000e08947 */ /* 0x000fea0003800000 */
[----:B------:R-:W-:-:S13]  /*6060*/  ISETP.NE.AND P0, PT, R0, 0x17, PT ;  /* 0x000000170000780c */ /* 0x000fda0003f05270 */
[----:B------:R-:W-:Y:S05]  /*6070*/  @!P0 BRA `(.L_x_8997) ;  /* 0x00000000008c8947 */ /* 0x000fea0003800000 */
[----:B------:R-:W-:-:S13]  /*6080*/  ISETP.NE.AND P0, PT, R0, 0x18, PT ;  /* 0x000000180000780c */ /* 0x000fda0003f05270 */
[----:B------:R-:W-:Y:S05]  /*6090*/  @!P0 BRA `(.L_x_8998) ;  /* 0x0000000000448947 */ /* 0x000fea0003800000 */
.L_x_8974:
        /* <DEDUP_REMOVED lines=16> */
.L_x_8999:
[----:B------:R-:W-:Y:S05]  /*61a0*/  BRA `(.L_x_8975) ;  /* 0x0000000000947947 */ /* 0x000fea0003800000 */
.L_x_8998:
        /* <DEDUP_REMOVED lines=12> */
.L_x_9001:
[----:B------:R-:W-:Y:S05]  /*6270*/  BSYNC.RECONVERGENT B0 ;  /* 0x0000000000007941 */ /* 0x000fea0003800200 */
.L_x_9000:
[----:B------:R-:W-:-:S05]  /*6280*/  LOP3.LUT R3, R0, 0x80, R5, 0xf8, !PT ;  /* 0x0000008000037812 */ /* 0x000fca00078ef805 */
[----:B------:R0:W-:Y:S01]  /*6290*/  STG.E.U8 desc[UR36][R8.64], R3 ;  /* 0x0000000308007986 */ /* 0x0001e2000c101124 */
[----:B------:R-:W-:Y:S05]  /*62a0*/  BRA `(.L_x_8975) ;  /* 0x0000000000547947 */ /* 0x000fea0003800000 */
.L_x_8997:
        /* <DEDUP_REMOVED lines=11> */
.L_x_9003:
[----:B------:R-:W-:Y:S01]  /*6360*/  IMAD.MOV.U32 R0, RZ, RZ, 0x7f ;  /* 0x0000007fff007424 */ /* 0x000fe200078e00ff */
[----:B------:R-:W-:-:S04]  /*6370*/  ISETP.GT.U32.AND P0, PT, R4, 0x7f800000, PT ;  /* 0x7f8000000400780c */ /* 0x000fc80003f04070 */
[----:B------:R-:W-:-:S09]  /*6380*/  SEL R0, R0, 0x7c, P0 ;  /* 0x0000007c00007807 */ /* 0x000fd20000000000 */
.L_x_9004:
[----:B------:R-:W-:Y:S05]  /*6390*/  BSYNC.RECONVERGENT B0 ;  /* 0x0000000000007941 */ /* 0x000fea0003800200 */
.L_x_9002:
[----:B------:R-:W-:-:S04]  /*63a0*/  SHF.R.U32.HI R3, RZ, 0x18, R22 ;  /* 0x00000018ff037819 */ /* 0x000fc80000011616 */
[----:B------:R-:W-:-:S05]  /*63b0*/  LOP3.LUT R3, R0, 0x80, R3, 0xf8, !PT ;  /* 0x0000008000037812 */ /* 0x000fca00078ef803 */
[----:B------:R0:W-:Y:S01]  /*63c0*/  STG.E.U8 desc[UR36][R8.64], R3 ;  /* 0x0000000308007986 */ /* 0x0001e2000c101124 */
[----:B------:R-:W-:Y:S05]  /*63d0*/  BRA `(.L_x_8975) ;  /* 0x0000000000087947 */ /* 0x000fea0003800000 */
.L_x_8996:
[----:B-----5:R-:W-:-:S05]  /*63e0*/  F2FP.BF16.F32.PACK_AB R22, RZ, R22 ;  /* 0x00000016ff16723e */ /* 0x020fca00000010ff */
[----:B------:R0:W-:Y:S02]  /*63f0*/  STG.E.U16 desc[UR36][R8.64], R22 ;  /* 0x0000001608007986 */ /* 0x0001e4000c101524 */
.L_x_8975:
        /* <DEDUP_REMOVED lines=24> */
.L_x_9008:
[----:B------:R-:W0:Y:S02]  /*6580*/  F2I.S64.TRUNC R24, R24 ;  /* 0x0000001800187311 */ /* 0x000e24000020d900 */
[----:B0-----:R-:W-:-:S05]  /*6590*/  IMAD.MOV.U32 R3, RZ, RZ, R24 ;  /* 0x000000ffff037224 */ /* 0x001fca00078e0018 */
[----:B------:R0:W-:Y:S01]  /*65a0*/  STG.E.U8 desc[UR36][R8.64], R3 ;  /* 0x0000000308007986 */ /* 0x0001e2000c101124 */
[----:B------:R-:W-:Y:S05]  /*65b0*/  BRA `(.L_x_9010) ;  /* 0x0000000c00287947 */ /* 0x000fea0003800000 */
.L_x_9007:
        /* <DEDUP_REMOVED lines=9> */
.L_x_9012:
[----:B------:R-:W0:Y:S02]  /*6650*/  F2I.FTZ.TRUNC.NTZ R3, R24 ;  /* 0x0000001800037305 */ /* 0x000e24000021f100 */
[----:B0-----:R0:W-:Y:S01]  /*6660*/  STG.E desc[UR36][R8.64], R3 ;  /* 0x0000000308007986 */ /* 0x0011e2000c101924 */
[----:B------:R-:W-:Y:S05]  /*6670*/  BRA `(.L_x_9010) ;  /* 0x0000000800f87947 */ /* 0x000fea0003800000 */
.L_x_9011:
[----:B------:R-:W0:Y:S02]  /*6680*/  F2I.FTZ.TRUNC.NTZ R3, R24 ;  /* 0x0000001800037305 */ /* 0x000e24000021f100 */
[----:B0-----:R0:W-:Y:S01]  /*6690*/  STG.E.U16 desc[UR36][R8.64], R3 ;  /* 0x0000000308007986 */ /* 0x0011e2000c101524 */
[----:B------:R-:W-:Y:S05]  /*66a0*/  BRA `(.L_x_9010) ;  /* 0x0000000800ec7947 */ /* 0x000fea0003800000 */
.L_x_9006:
        /* <DEDUP_REMOVED lines=8> */
.L_x_9014:
[----:B------:R-:W-:-:S05]  /*6730*/  F2FP.F16.F32.PACK_AB R24, RZ, R24 ;  /* 0x00000018ff18723e */ /* 0x000fca00000000ff */
[----:B------:R0:W-:Y:S01]  /*6740*/  STG.E.U16 desc[UR36][R8.64], R24 ;  /* 0x0000001808007986 */ /* 0x0001e2000c101524 */
[----:B------:R-:W-:Y:S05]  /*6750*/  BRA `(.L_x_9010) ;  /* 0x0000000800c07947 */ /* 0x000fea0003800000 */
.L_x_9013:
        /* <DEDUP_REMOVED lines=9> */
.L_x_9016:
[----:B------:R-:W-:-:S04]  /*67f0*/  F2FP.F16.F32.PACK_AB R3, RZ, R24 ;  /* 0x00000018ff03723e */ /* 0x000fc800000000ff */
[----:B------:R-:W-:-:S05]  /*6800*/  PRMT R3, R3, 0x5410, RZ ;  /* 0x0000541003037816 */ /* 0x000fca00000000ff */
[----:B------:R0:W-:Y:S01]  /*6810*/  STG.E desc[UR36][R8.64], R3 ;  /* 0x0000000308007986 */ /* 0x0001e2000c101924 */
[----:B------:R-:W-:Y:S05]  /*6820*/  BRA `(.L_x_9010) ;  /* 0x00000008008c7947 */ /* 0x000fea0003800000 */
.L_x_9015:
[----:B------:R-:W-:-:S06]  /*6830*/  FMUL.FTZ R4, R24, 1 ;  /* 0x3f80000018047820 */ /* 0x000fcc0000410000 */
[----:B------:R-:W0:Y:S02]  /*6840*/  F2F.F64.F32 R4, R4 ;  /* 0x0000000400047310 */ /* 0x000e240000201800 */
[----:B0-----:R0:W-:Y:S01]  /*6850*/  STG.E.64 desc[UR36][R8.64], R4 ;  /* 0x0000000408007986 */ /* 0x0011e2000c101b24 */
[----:B------:R-:W-:Y:S05]  /*6860*/  BRA `(.L_x_9010) ;  /* 0x00000008007c7947 */ /* 0x000fea0003800000 */
.L_x_9005:
        /* <DEDUP_REMOVED lines=13> */
.L_x_9020:
        /* <DEDUP_REMOVED lines=16> */
.L_x_9023:
[----:B------:R-:W-:-:S04]  /*6a40*/  SHF.R.U32.HI R24, RZ, 0x18, R24 ;  /* 0x00000018ff187819 */ /* 0x000fc80000011618 */
[----:B------:R-:W-:-:S04]  /*6a50*/  LOP3.LUT R3, R3, 0x80, R24, 0xf8, !PT ;  /* 0x0000008003037812 */ /* 0x000fc800078ef818 */
[----:B------:R-:W-:-:S07]  /*6a60*/  PRMT R4, R3, 0x7610, R4 ;  /* 0x0000761003047816 */ /* 0x000fce0000000004 */
.L_x_9022:
[----:B------:R-:W-:Y:S05]  /*6a70*/  BSYNC.RECONVERGENT B0 ;  /* 0x0000000000007941 */ /* 0x000fea0003800200 */
.L_x_9021:
[----:B------:R0:W-:Y:S01]  /*6a80*/  STG.E.U8 desc[UR36][R8.64], R4 ;  /* 0x0000000408007986 */ /* 0x0001e2000c101124 */
[----:B------:R-:W-:Y:S05]  /*6a90*/  BRA `(.L_x_9010) ;  /* 0x0000000400f07947 */ /* 0x000fea0003800000 */
.L_x_9019:
        /* <DEDUP_REMOVED lines=16> */
.L_x_9026:
[----:B------:R-:W-:-:S04]  /*6ba0*/  SHF.R.U32.HI R24, RZ, 0x18, R24 ;  /* 0x00000018ff187819 */ /* 0x000fc80000011618 */
[----:B------:R-:W-:-:S04]  /*6bb0*/  LOP3.LUT R3, R3, 0x80, R24, 0xf8, !PT ;  /* 0x0000008003037812 */ /* 0x000fc800078ef818 */
[----:B------:R-:W-:-:S07]  /*6bc0*/  PRMT R4, R3, 0x7610, R4 ;  /* 0x0000761003047816 */ /* 0x000fce0000000004 */
.L_x_9025:
[----:B------:R-:W-:Y:S05]  /*6bd0*/  BSYNC.RECONVERGENT B0 ;  /* 0x0000000000007941 */ /* 0x000fea0003800200 */
.L_x_9024:
[----:B------:R0:W-:Y:S01]  /*6be0*/  STG.E.U8 desc[UR36][R8.64], R4 ;  /* 0x0000000408007986 */ /* 0x0001e2000c101124 */
[----:B------:R-:W-:Y:S05]  /*6bf0*/  BRA `(.L_x_9010) ;  /* 0x0000000400987947 */ /* 0x000fea0003800000 */
.L_x_9018:
        /* <DEDUP_REMOVED lines=21> */
.L_x_9028:
[----:B------:R-:W0:Y:S02]  /*6d50*/  F2I.U64.TRUNC R24, R24 ;  /* 0x0000001800187311 */ /* 0x000e24000020d800 */
[----:B0-----:R0:W-:Y:S01]  /*6d60*/  STG.E.64 desc[UR36][R8.64], R24 ;  /* 0x0000001808007986 */ /* 0x0011e2000c101b24 */
[----:B------:R-:W-:Y:S05]  /*6d70*/  BRA `(.L_x_9010) ;  /* 0x0000000400387947 */ /* 0x000fea0003800000 */
.L_x_9027:
[----:B------:R-:W0:Y:S02]  /*6d80*/  F2I.FTZ.U32.TRUNC.NTZ R3, R24 ;  /* 0x0000001800037305 */ /* 0x000e24000021f000 */
[----:B0-----:R0:W-:Y:S01]  /*6d90*/  STG.E desc[UR36][R8.64], R3 ;  /* 0x0000000308007986 */ /* 0x0011e2000c101924 */
[----:B------:R-:W-:Y:S05]  /*6da0*/  BRA `(.L_x_9010) ;  /* 0x00000004002c7947 */ /* 0x000fea0003800000 */
.L_x_9017:
        /* <DEDUP_REMOVED lines=10> */
.L_x_9030:
[----:B------:R-:W-:Y:S01]  /*6e50*/  FMUL.FTZ R4, R24, 1 ;  /* 0x3f80000018047820 */ /* 0x000fe20000410000 */
[----:B------:R-:W-:-:S05]  /*6e60*/  CS2R R6, SRZ ;  /* 0x0000000000067805 */ /* 0x000fca000001ff00 */
[----:B------:R-:W0:Y:S02]  /*6e70*/  F2F.F64.F32 R4, R4 ;  /* 0x0000000400047310 */ /* 0x000e240000201800 */
[----:B0-----:R3:W-:Y:S01]  /*6e80*/  STG.E.128 desc[UR36][R8.64], R4 ;  /* 0x0000000408007986 */ /* 0x0017e2000c101d24 */
[----:B------:R-:W-:Y:S05]  /*6e90*/  BRA `(.L_x_9010) ;  /* 0x0000000000f07947 */ /* 0x000fea0003800000 */
.L_x_9029:
[----:B------:R-:W-:-:S13]  /*6ea0*/  ISETP.NE.AND P0, PT, R0, 0xf, PT ;  /* 0x0000000f0000780c */ /* 0x000fda0003f05270 */
[----:B------:R-:W-:Y:S05]  /*6eb0*/  @!P0 BRA `(.L_x_9031) ;  /* 0x0000000000e08947 */ /* 0x000fea0003800000 */
[----:B------:R-:W-:-:S13]  /*6ec0*/  ISETP.NE.AND P0, PT, R0, 0x17, PT ;  /* 0x000000170000780c */ /* 0x000fda0003f05270 */
[----:B------:R-:W-:Y:S05]  /*6ed0*/  @!P0 BRA `(.L_x_9032) ;  /* 0x00000000008c8947 */ /* 0x000fea0003800000 */
[----:B------:R-:W-:-:S13]  /*6ee0*/  ISETP.NE.AND P0, PT, R0, 0x18, PT ;  /* 0x000000180000780c */ /* 0x000fda0003f05270 */
[----:B------:R-:W-:Y:S05]  /*6ef0*/  @!P0 BRA `(.L_x_9033) ;  /* 0x0000000000448947 */ /* 0x000fea0003800000 */
.L_x_9009:
        /* <DEDUP_REMOVED lines=16> */
.L_x_9034:
[----:B------:R-:W-:Y:S05]  /*7000*/  BRA `(.L_x_9010) ;  /* 0x0000000000947947 */ /* 0x000fea0003800000 */
.L_x_9033:
        /* <DEDUP_REMOVED lines=12> */
.L_x_9036:
[----:B------:R-:W-:Y:S05]  /*70d0*/  BSYNC.RECONVERGENT B0 ;  /* 0x0000000000007941 */ /* 0x000fea0003800200 */
.L_x_9035:
[----:B------:R-:W-:-:S05]  /*70e0*/  LOP3.LUT R3, R0, 0x80, R5, 0xf8, !PT ;  /* 0x0000008000037812 */ /* 0x000fca00078ef805 */
[----:B------:R1:W-:Y:S01]  /*70f0*/  STG.E.U8 desc[UR36][R8.64], R3 ;  /* 0x0000000308007986 */ /* 0x0003e2000c101124 */
[----:B------:R-:W-:Y:S05]  /*7100*/  BRA `(.L_x_9010) ;  /* 0x0000000000547947 */ /* 0x000fea0003800000 */
.L_x_9032:
        /* <DEDUP_REMOVED lines=11> */
.L_x_9038:
[----:B------:R-:W-:Y:S01]  /*71c0*/  IMAD.MOV.U32 R0, RZ, RZ, 0x7f ;  /* 0x0000007fff007424 */ /* 0x000fe200078e00ff */
[----:B------:R-:W-:-:S04]  /*71d0*/  ISETP.GT.U32.AND P0, PT, R4, 0x7f800000, PT ;  /* 0x7f8000000400780c */ /* 0x000fc80003f04070 */
[----:B------:R-:W-:-:S09]  /*71e0*/  SEL R0, R0, 0x7c, P0 ;  /* 0x0000007c00007807 */ /* 0x000fd20000000000 */
.L_x_9039:
[----:B------:R-:W-:Y:S05]  /*71f0*/  BSYNC.RECONVERGENT B0 ;  /* 0x0000000000007941 */ /* 0x000fea0003800200 */
.L_x_9037:
[----:B------:R-:W-:-:S04]  /*7200*/  SHF.R.U32.HI R3, RZ, 0x18, R24 ;  /* 0x00000018ff037819 */ /* 0x000fc80000011618 */
[----:B------:R-:W-:-:S05]  /*7210*/  LOP3.LUT R3, R0, 0x80, R3, 0xf8, !PT ;  /* 0x0000008000037812 */ /* 0x000fca00078ef803 */
[----:B------:R2:W-:Y:S01]  /*7220*/  STG.E.U8 desc[UR36][R8.64], R3 ;  /* 0x0000000308007986 */ /* 0x0005e2000c101124 */
[----:B------:R-:W-:Y:S05]  /*7230*/  BRA `(.L_x_9010) ;  /* 0x0000000000087947 */ /* 0x000fea0003800000 */
.L_x_9031:
[----:B------:R-:W-:-:S05]  /*7240*/  F2FP.BF16.F32.PACK_AB R24, RZ, R24 ;  /* 0x00000018ff18723e */ /* 0x000fca00000010ff */
[----:B------:R0:W-:Y:S02]  /*7250*/  STG.E.U16 desc[UR36][R8.64], R24 ;  /* 0x0000001808007986 */ /* 0x0001e4000c101524 */
.L_x_9010:
[----:B------:R-:W-:-:S07]  /*7260*/  VIADD R19, R19, 0x80 ;  /* 0x0000008013137836 */ /* 0x000fce0000000000 */
.L_x_8969:
[----:B------:R-:W-:Y:S05]  /*7270*/  BSYNC.RECONVERGENT B6 ;  /* 0x0000000000067941 */ /* 0x000fea0003800200 */
.L_x_8968:
[----:B------:R-:W-:-:S13]  /*7280*/  ISETP.GE.AND P0, PT, R19, R17, PT ;  /* 0x000000111300720c */ /* 0x000fda0003f06270 */
[----:B------:R-:W-:Y:S05]  /*7290*/  @P0 EXIT ;  /* 0x000000000000094d */ /* 0x000fea0003800000 */
[----:B0-23--:R-:W0:Y:S01]  /*72a0*/  LDC.64 R4, c[0x0][0x388] ;  /* 0x0000e200ff047b82 */ /* 0x00de220000000a00 */
[----:B------:R-:W4:Y:S01]  /*72b0*/  LDCU UR4, c[0x0][0x3a8] ;  /* 0x00007500ff0477ac */ /* 0x000f220008000800 */
[----:B-1----:R-:W-:Y:S01]  /*72c0*/  PRMT R0, R16, 0x9910, RZ ;  /* 0x0000991010007816 */ /* 0x002fe200000000ff */
        /* <DEDUP_REMOVED lines=17> */
.L_x_9043:
[----:B-----5:R-:W0:Y:S02]  /*73e0*/  F2I.S64.TRUNC R18, R18 ;  /* 0x0000001200127311 */ /* 0x020e24000020d900 */
[----:B0-----:R-:W-:-:S05]  /*73f0*/  IMAD.MOV.U32 R5, RZ, RZ, R18 ;  /* 0x000000ffff057224 */ /* 0x001fca00078e0012 */
[----:B------:R-:W-:Y:S01]  /*7400*/  STG.E.U8 desc[UR36][R2.64], R5 ;  /* 0x0000000502007986 */ /* 0x000fe2000c101124 */
[----:B------:R-:W-:Y:S05]  /*7410*/  EXIT ;  /* 0x000000000000794d */ /* 0x000fea0003800000 */
.L_x_9042:
        /* <DEDUP_REMOVED lines=9> */
.L_x_9046:
[----:B-----5:R-:W0:Y:S02]  /*74b0*/  F2I.FTZ.TRUNC.NTZ R5, R18 ;  /* 0x0000001200057305 */ /* 0x020e24000021f100 */
[----:B0-----:R-:W-:Y:S01]  /*74c0*/  STG.E desc[UR36][R2.64], R5 ;  /* 0x0000000502007986 */ /* 0x001fe2000c101924 */
[----:B------:R-:W-:Y:S05]  /*74d0*/  EXIT ;  /* 0x000000000000794d */ /* 0x000fea0003800000 */
.L_x_9045:
[----:B-----5:R-:W0:Y:S02]  /*74e0*/  F2I.FTZ.TRUNC.NTZ R5, R18 ;  /* 0x0000001200057305 */ /* 0x020e24000021f100 */
[----:B0-----:R-:W-:Y:S01]  /*74f0*/  STG.E.U16 desc[UR36][R2.64], R5 ;  /* 0x0000000502007986 */ /* 0x001fe2000c101524 */
[----:B------:R-:W-:Y:S05]  /*7500*/  EXIT ;  /* 0x000000000000794d */ /* 0x000fea0003800000 */
.L_x_9041:
        /* <DEDUP_REMOVED lines=8> */
.L_x_9048:
[----:B-----5:R-:W-:-:S05]  /*7590*/  F2FP.F16.F32.PACK_AB R18, RZ, R18 ;  /* 0x00000012ff12723e */ /* 0x020fca00000000ff */
[----:B------:R-:W-:Y:S01]  /*75a0*/  STG.E.U16 desc[UR36][R2.64], R18 ;  /* 0x0000001202007986 */ /* 0x000fe2000c101524 */
[----:B------:R-:W-:Y:S05]  /*75b0*/  EXIT ;  /* 0x000000000000794d */ /* 0x000fea0003800000 */
.L_x_9047:
        /* <DEDUP_REMOVED lines=9> */
.L_x_9050:
[----:B-----5:R-:W-:-:S04]  /*7650*/  F2FP.F16.F32.PACK_AB R5, RZ, R18 ;  /* 0x00000012ff05723e */ /* 0x020fc800000000ff */
[----:B------:R-:W-:-:S05]  /*7660*/  PRMT R5, R5, 0x5410, RZ ;  /* 0x0000541005057816 */ /* 0x000fca00000000ff */
[----:B------:R-:W-:Y:S01]  /*7670*/  STG.E desc[UR36][R2.64], R5 ;  /* 0x0000000502007986 */ /* 0x000fe2000c101924 */
[----:B------:R-:W-:Y:S05]  /*7680*/  EXIT ;  /* 0x000000000000794d */ /* 0x000fea0003800000 */
.L_x_9049:
[----:B-----5:R-:W-:-:S06]  /*7690*/  FMUL.FTZ R4, R18, 1 ;  /* 0x3f80000012047820 */ /* 0x020fcc0000410000 */
[----:B------:R-:W0:Y:S02]  /*76a0*/  F2F.F64.F32 R4, R4 ;  /* 0x0000000400047310 */ /* 0x000e240000201800 */
[----:B0-----:R-:W-:Y:S01]  /*76b0*/  STG.E.64 desc[UR36][R2.64], R4 ;  /* 0x0000000402007986 */ /* 0x001fe2000c101b24 */
[----:B------:R-:W-:Y:S05]  /*76c0*/  EXIT ;  /* 0x000000000000794d */ /* 0x000fea0003800000 */
.L_x_9040:
        /* <DEDUP_REMOVED lines=13> */
.L_x_9054:
        /* <DEDUP_REMOVED lines=16> */
.L_x_9057:
[----:B------:R-:W-:-:S04]  /*78a0*/  SHF.R.U32.HI R18, RZ, 0x18, R18 ;  /* 0x00000018ff127819 */ /* 0x000fc80000011612 */
[----:B------:R-:W-:-:S04]  /*78b0*/  LOP3.LUT R5, R5, 0x80, R18, 0xf8, !PT ;  /* 0x0000008005057812 */ /* 0x000fc800078ef812 */
[----:B------:R-:W-:-:S07]  /*78c0*/  PRMT R0, R5, 0x7610, R0 ;  /* 0x0000761005007816 */ /* 0x000fce0000000000 */
.L_x_9056:
[----:B------:R-:W-:Y:S05]  /*78d0*/  BSYNC.RECONVERGENT B0 ;  /* 0x0000000000007941 */ /* 0x000fea0003800200 */
.L_x_9055:
[----:B------:R-:W-:Y:S01]  /*78e0*/  STG.E.U8 desc[UR36][R2.64], R0 ;  /* 0x0000000002007986 */ /* 0x000fe2000c101124 */
[----:B------:R-:W-:Y:S05]  /*78f0*/  EXIT ;  /* 0x000000000000794d */ /* 0x000fea0003800000 */
.L_x_9053:
        /* <DEDUP_REMOVED lines=16> */
.L_x_9060:
[----:B------:R-:W-:-:S04]  /*7a00*/  SHF.R.U32.HI R18, RZ, 0x18, R18 ;  /* 0x00000018ff127819 */ /* 0x000fc80000011612 */
[----:B------:R-:W-:-:S04]  /*7a10*/  LOP3.LUT R5, R5, 0x80, R18, 0xf8, !PT ;  /* 0x0000008005057812 */ /* 0x000fc800078ef812 */
[----:B------:R-:W-:-:S07]  /*7a20*/  PRMT R0, R5, 0x7610, R0 ;  /* 0x0000761005007816 */ /* 0x000fce0000000000 */
.L_x_9059:
[----:B------:R-:W-:Y:S05]  /*7a30*/  BSYNC.RECONVERGENT B0 ;  /* 0x0000000000007941 */ /* 0x000fea0003800200 */
.L_x_9058:
[----:B------:R-:W-:Y:S01]  /*7a40*/  STG.E.U8 desc[UR36][R2.64], R0 ;  /* 0x0000000002007986 */ /* 0x000fe2000c101124 */
[----:B------:R-:W-:Y:S05]  /*7a50*/  EXIT ;  /* 0x000000000000794d */ /* 0x000fea0003800000 */
.L_x_9052:
        /* <DEDUP_REMOVED lines=21> */
.L_x_9062:
[----:B-----5:R-:W0:Y:S02]  /*7bb0*/  F2I.U64.TRUNC R18, R18 ;  /* 0x0000001200127311 */ /* 0x020e24000020d800 */
[----:B0-----:R-:W-:Y:S01]  /*7bc0*/  STG.E.64 desc[UR36][R2.64], R18 ;  /* 0x0000001202007986 */ /* 0x001fe2000c101b24 */
[----:B------:R-:W-:Y:S05]  /*7bd0*/  EXIT ;  /* 0x000000000000794d */ /* 0x000fea0003800000 */
.L_x_9061:
[----:B-----5:R-:W0:Y:S02]  /*7be0*/  F2I.FTZ.U32.TRUNC.NTZ R5, R18 ;  /* 0x0000001200057305 */ /* 0x020e24000021f000 */
[----:B0-----:R-:W-:Y:S01]  /*7bf0*/  STG.E desc[UR36][R2.64], R5 ;  /* 0x0000000502007986 */ /* 0x001fe2000c101924 */
[----:B------:R-:W-:Y:S05]  /*7c00*/  EXIT ;  /* 0x000000000000794d */ /* 0x000fea0003800000 */
.L_x_9051:
        /* <DEDUP_REMOVED lines=10> */
.L_x_9064:
[----:B-----5:R-:W-:Y:S01]  /*7cb0*/  FMUL.FTZ R4, R18, 1 ;  /* 0x3f80000012047820 */ /* 0x020fe20000410000 */
[----:B------:R-:W-:-:S05]  /*7cc0*/  CS2R R6, SRZ ;  /* 0x0000000000067805 */ /* 0x000fca000001ff00 */
[----:B------:R-:W0:Y:S02]  /*7cd0*/  F2F.F64.F32 R4, R4 ;  /* 0x0000000400047310 */ /* 0x000e240000201800 */
[----:B0-----:R-:W-:Y:S01]  /*7ce0*/  STG.E.128 desc[UR36][R2.64], R4 ;  /* 0x0000000402007986 */ /* 0x001fe2000c101d24 */
[----:B------:R-:W-:Y:S05]  /*7cf0*/  EXIT ;  /* 0x000000000000794d */ /* 0x000fea0003800000 */
.L_x_9063:
[----:B------:R-:W-:-:S13]  /*7d00*/  ISETP.NE.AND P0, PT, R0, 0xf, PT ;  /* 0x0000000f0000780c */ /* 0x000fda0003f05270 */
[----:B------:R-:W-:Y:S05]  /*7d10*/  @!P0 BRA `(.L_x_9065) ;  /* 0x0000000000e08947 */ /* 0x000fea0003800000 */
[----:B------:R-:W-:-:S13]  /*7d20*/  ISETP.NE.AND P0, PT, R0, 0x17, PT ;  /* 0x000000170000780c */ /* 0x000fda0003f05270 */
[----:B------:R-:W-:Y:S05]  /*7d30*/  @!P0 BRA `(.L_x_9066) ;  /* 0x00000000008c8947 */ /* 0x000fea0003800000 */
[----:B------:R-:W-:-:S13]  /*7d40*/  ISETP.NE.AND P0, PT, R0, 0x18, PT ;  /* 0x000000180000780c */ /* 0x000fda0003f05270 */
[----:B------:R-:W-:Y:S05]  /*7d50*/  @!P0 BRA `(.L_x_9067) ;  /* 0x0000000000448947 */ /* 0x000fea0003800000 */
.L_x_9044:
        /* <DEDUP_REMOVED lines=16> */
.L_x_9068:
[----:B------:R-:W-:Y:S05]  /*7e60*/  EXIT ;  /* 0x000000000000794d */ /* 0x000fea0003800000 */
.L_x_9067:
        /* <DEDUP_REMOVED lines=12> */
.L_x_9070:
[----:B------:R-:W-:Y:S05]  /*7f30*/  BSYNC.RECONVERGENT B0 ;  /* 0x0000000000007941 */ /* 0x000fea0003800200 */
.L_x_9069:
[----:B------:R-:W-:-:S05]  /*7f40*/  LOP3.LUT R5, R0, 0x80, R7, 0xf8, !PT ;  /* 0x0000008000057812 */ /* 0x000fca00078ef807 */
[----:B------:R-:W-:Y:S01]  /*7f50*/  STG.E.U8 desc[UR36][R2.64], R5 ;  /* 0x0000000502007986 */ /* 0x000fe2000c101124 */
[----:B------:R-:W-:Y:S05]  /*7f60*/  EXIT ;  /* 0x000000000000794d */ /* 0x000fea0003800000 */
.L_x_9066:
        /* <DEDUP_REMOVED lines=11> */
.L_x_9072:
[----:B------:R-:W-:Y:S01]  /*8020*/  IMAD.MOV.U32 R0, RZ, RZ, 0x7f ;  /* 0x0000007fff007424 */ /* 0x000fe200078e00ff */
[----:B------:R-:W-:-:S04]  /*8030*/  ISETP.GT.U32.AND P0, PT, R4, 0x7f800000, PT ;  /* 0x7f8000000400780c */ /* 0x000fc80003f04070 */
[----:B------:R-:W-:-:S09]  /*8040*/  SEL R0, R0, 0x7c, P0 ;  /* 0x0000007c00007807 */ /* 0x000fd20000000000 */
.L_x_9073:
[----:B------:R-:W-:Y:S05]  /*8050*/  BSYNC.RECONVERGENT B0 ;  /* 0x0000000000007941 */ /* 0x000fea0003800200 */
.L_x_9071:
[----:B------:R-:W-:-:S04]  /*8060*/  SHF.R.U32.HI R5, RZ, 0x18, R18 ;  /* 0x00000018ff057819 */ /* 0x000fc80000011612 */
[----:B------:R-:W-:-:S05]  /*8070*/  LOP3.LUT R5, R0, 0x80, R5, 0xf8, !PT ;  /* 0x0000008000057812 */ /* 0x000fca00078ef805 */
[----:B------:R-:W-:Y:S01]  /*8080*/  STG.E.U8 desc[UR36][R2.64], R5 ;  /* 0x0000000502007986 */ /* 0x000fe2000c101124 */
[----:B------:R-:W-:Y:S05]  /*8090*/  EXIT ;  /* 0x000000000000794d */ /* 0x000fea0003800000 */
.L_x_9065:
[----:B-----5:R-:W-:-:S05]  /*80a0*/  F2FP.BF16.F32.PACK_AB R18, RZ, R18 ;  /* 0x00000012ff12723e */ /* 0x020fca00000010ff */
[----:B------:R-:W-:Y:S01]  /*80b0*/  STG.E.U16 desc[UR36][R2.64], R18 ;  /* 0x0000001202007986 */ /* 0x000fe2000c101524 */
[----:B------:R-:W-:Y:S05]  /*80c0*/  EXIT ;  /* 0x000000000000794d */ /* 0x000fea0003800000 */
.L_x_9074:
        /* <DEDUP_REMOVED lines=11> */
.L_x_12429:


//--------------------- .text._ZN2at6native18elementwise_kernelILi128ELi2EZNS0_22gpu_kernel_impl_nocastIZZZNS0_18GeluCUDAKernelImplERNS_18TensorIteratorBaseENS0_8GeluTypeEENKUlvE0_clEvENKUlvE0_clEvEUlfE_EEvS4_RKT_EUliE_EEviT1_ --------------------------
	.section	.text._ZN2at6native18elementwise_kernelILi128ELi2EZNS0_22gpu_kernel_impl_nocastIZZZNS0_18GeluCUDAKernelImplERNS_18TensorIteratorBaseENS0_8GeluTypeEENKUlvE0_clEvENKUlvE0_clEvEUlfE_EEvS4_RKT_EUliE_EEviT1_,"ax",@progbits
	.align	128
        .global         _ZN2at6native18elementwise_kernelILi128ELi2EZNS0_22gpu_kernel_impl_nocastIZZZNS0_18GeluCUDAKernelImplERNS_18TensorIteratorBaseENS0_8GeluTypeEENKUlvE0_clEvENKUlvE0_clEvEUlfE_EEvS4_RKT_EUliE_EEviT1_
        .type           _ZN2at6native18elementwise_kernelILi128ELi2EZNS0_22gpu_kernel_impl_nocastIZZZNS0_18GeluCUDAKernelImplERNS_18TensorIteratorBaseENS0_8GeluTypeEENKUlvE0_clEvENKUlvE0_clEvEUlfE_EEvS4_RKT_EUliE_EEviT1_,@function
        .size           _ZN2at6native18elementwise_kernelILi128ELi2EZNS0_22gpu_kernel_impl_nocastIZZZNS0_18GeluCUDAKernelImplERNS_18TensorIteratorBaseENS0_8GeluTypeEENKUlvE0_clEvENKUlvE0_clEvEUlfE_EEvS4_RKT_EUliE_EEviT1_,(.L_x_12430 - _ZN2at6native18elementwise_kernelILi128ELi2EZNS0_22gpu_kernel_impl_nocastIZZZNS0_18GeluCUDAKernelImplERNS_18TensorIteratorBaseENS0_8GeluTypeEENKUlvE0_clEvENKUlvE0_clEvEUlfE_EEvS4_RKT_EUliE_EEviT1_)
        .other          _ZN2at6native18elementwise_kernelILi128ELi2EZNS0_22gpu_kernel_impl_nocastIZZZNS0_18GeluCUDAKernelImplERNS_18TensorIteratorBaseENS0_8GeluTypeEENKUlvE0_clEvENKUlvE0_clEvEUlfE_EEvS4_RKT_EUliE_EEviT1_,@"STO_CUDA_ENTRY STV_DEFAULT"
_ZN2at6native18elementwise_kernelILi128ELi2EZNS0_22gpu_kernel_impl_nocastIZZZNS0_18GeluCUDAKernelImplERNS_18TensorIteratorBaseENS0_8GeluTypeEENKUlvE0_clEvENKUlvE0_clEvEUlfE_EEvS4_RKT_EUliE_EEviT1_:
.text._ZN2at6native18elementwise_kernelILi128ELi2EZNS0_22gpu_kernel_impl_nocastIZZZNS0_18GeluCUDAKernelImplERNS_18TensorIteratorBaseENS0_8GeluTypeEENKUlvE0_clEvENKUlvE0_clEvEUlfE_EEvS4_RKT_EUliE_EEviT1_:
        /* <DEDUP_REMOVED lines=14> */
[----:B0-----:R0:W2:Y:S01]  /*00e0*/  LDG.E R2, desc[UR6][R4.64] ;  /* 0x0000000604027981 */ /* 0x0010a2000c1e1900 */
[----:B------:R-:W-:Y:S01]  /*00f0*/  HFMA2 R7, -RZ, RZ, 0.61474609375, 16.90625 ;  /* 0x38eb4c3aff077431 */ /* 0x000fe200000001ff */
[----:B------:R-:W-:Y:S01]  /*0100*/  MOV R9, 0x3aae005b ;  /* 0x3aae005b00097802 */ /* 0x000fe20000000f00 */
[----:B------:R-:W-:Y:S01]  /*0110*/  HFMA2 R8, -RZ, RZ, 1.0087890625, -0.000686168670654296875 ;  /* 0x3c09919fff087431 */ /* 0x000fe200000001ff */
[----:B------:R-:W-:Y:S02]  /*0120*/  MOV R10, 0x3d24d99a ;  /* 0x3d24d99a000a7802 */ /* 0x000fe40000000f00 */
[----:B------:R-:W-:Y:S01]  /*0130*/  IADD3 R3, PT, PT, R3, 0x80, RZ ;  /* 0x0000008003037810 */ /* 0x000fe20007ffe0ff */
[----:B0-----:R-:W-:Y:S02]  /*0140*/  HFMA2 R5, -RZ, RZ, 1.5341796875, 81.5625 ;  /* 0x3e235519ff057431 */ /* 0x001fe400000001ff */
[----:B--2---:R-:W-:-:S04]  /*0150*/  FMUL.FTZ R0, R2, 0.70710676908493041992 ;  /* 0x3f3504f302007820 */ /* 0x004fc80000410000 */
[C---:B------:R-:W-:Y:S01]  /*0160*/  FADD.FTZ R6, |R0|.reuse, -RZ ;  /* 0x800000ff00067221 */ /* 0x040fe20000010200 */
[----:B------:R-:W-:-:S04]  /*0170*/  FSETP.GE.FTZ.AND P0, PT, |R0|, 1.0029599666595458984, PT ;  /* 0x3f8060fe0000780b */ /* 0x000fc80003f16200 */
[----:B------:R-:W-:Y:S02]  /*0180*/  FSEL R7, R7, 8.4834944573231041431e-05, P0 ;  /* 0x38b1e96a07077808 */ /* 0x000fe40000000000 */
[----:B------:R-:W-:Y:S02]  /*0190*/  FSEL R9, -R9, -0.00082130916416645050049, P0 ;  /* 0xba574d2009097808 */ /* 0x000fe40000000100 */
[----:B------:R-:W-:Y:S02]  /*01a0*/  FSEL R4, R8, 0.0052134888246655464172, P0 ;  /* 0x3baad5ea08047808 */ /* 0x000fe40000000000 */
[----:B------:R-:W-:Y:S01]  /*01b0*/  FSEL R8, -R10, -0.026868773624300956726, P0 ;  /* 0xbcdc1be70a087808 */ /* 0x000fe20000000100 */
[----:B------:R-:W-:Y:S02]  /*01c0*/  HFMA2 R10, -RZ, RZ, 1.7822265625, 0.000185489654541015625 ;  /* 0x3f210a14ff0a7431 */ /* 0x000fe400000001ff */
        /* <DEDUP_REMOVED lines=12> */
[----:B------:R-:W-:-:S04]  /*0290*/  FFMA.FTZ R4, R6, R7, R4 ;  /* 0x0000000706047223 */ /* 0x000fc80000010004 */
[----:B------:R-:W-:Y:S02]  /*02a0*/  FFMA.FTZ R6, R4, R5, R5 ;  /* 0x0000000504067223 */ /* 0x000fe40000010005 */
[----:B------:R-:W0:Y:S02]  /*02b0*/  LDC.64 R4, c[0x0][0x580] ;  /* 0x00016000ff047b82 */ /* 0x000e240000000a00 */
[----:B------:R-:W1:Y:S02]  /*02c0*/  @P0 MUFU.EX2 R7, R6 ;  /* 0x0000000600070308 */ /* 0x000e640000000800 */
[----:B-1----:R-:W-:-:S05]  /*02d0*/  @P0 FADD.FTZ R7, -R7, 1 ;  /* 0x3f80000007070421 */ /* 0x002fca0000010100 */
[----:B------:R-:W-:Y:S01]  /*02e0*/  @P0 LOP3.LUT R6, R7, 0x80000000, R0, 0xb8, !PT ;  /* 0x8000000007060812 */ /* 0x000fe200078eb800 */
[----:B------:R-:W-:-:S04]  /*02f0*/  FMUL.FTZ R7, R2, 0.5 ;  /* 0x3f00000002077820 */ /* 0x000fc80000410000 */
[----:B------:R-:W-:-:S04]  /*0300*/  FADD.FTZ R0, R6, 1 ;  /* 0x3f80000006007421 */ /* 0x000fc80000010000 */
[----:B------:R-:W-:-:S05]  /*0310*/  FMUL.FTZ R7, R0, R7 ;  /* 0x0000000700077220 */ /* 0x000fca0000410000 */
[----:B0-----:R0:W-:Y:S02]  /*0320*/  STG.E desc[UR6][R4.64], R7 ;  /* 0x0000000704007986 */ /* 0x0011e4000c101906 */
.L_x_9077:
[----:B------:R-:W-:Y:S05]  /*0330*/  BSYNC.RECONVERGENT B0 ;  /* 0x0000000000007941 */ /* 0x000fea0003800200 */
.L_x_9076:
[----:B------:R-:W-:-:S13]  /*0340*/  ISETP.GE.AND P0, PT, R3, UR4, PT ;  /* 0x0000000403007c0c */ /* 0x000fda000bf06270 */
[----:B------:R-:W-:Y:S05]  /*0350*/  @P0 EXIT ;  /* 0x000000000000094d */ /* 0x000fea0003800000 */
[----:B------:R-:W1:Y:S02]  /*0360*/  LDC.64 R2, c[0x0][0x588] ;  /* 0x00016200ff027b82 */ /* 0x000e640000000a00 */
[----:B-1----:R1:W2:Y:S01]  /*0370*/  LDG.E R2, desc[UR6][R2.64] ;  /* 0x0000000602027981 */ /* 0x0022a2000c1e1900 */
[----:B0-----:R-:W-:Y:S02]  /*0380*/  HFMA2 R5, -RZ, RZ, 0.61474609375, 16.90625 ;  /* 0x38eb4c3aff057431 */ /* 0x001fe400000001ff */
[----:B------:R-:W-:Y:S01]  /*0390*/  IMAD.MOV.U32 R7, RZ, RZ, 0x3aae005b ;  /* 0x3aae005bff077424 */ /* 0x000fe200078e00ff */
[----:B------:R-:W-:Y:S01]  /*03a0*/  MOV R6, 0x3c09919f ;  /* 0x3c09919f00067802 */ /* 0x000fe20000000f00 */
[----:B------:R-:W-:Y:S01]  /*03b0*/  HFMA2 R8, -RZ, RZ, 1.28515625, -179.25 ;  /* 0x3d24d99aff087431 */ /* 0x000fe200000001ff */
[----:B------:R-:W-:Y:S02]  /*03c0*/  MOV R9, 0x3f210a14 ;  /* 0x3f210a1400097802 */ /* 0x000fe40000000f00 */
[----:B-1----:R-:W-:Y:S01]  /*03d0*/  MOV R3, 0x3e235519 ;  /* 0x3e23551900037802 */ /* 0x002fe20000000f00 */
        /* <DEDUP_REMOVED lines=9> */
[----:B------:R-:W-:-:S03]  /*0470*/  HFMA2 R7, -RZ, RZ, 1.8525390625, -0.310791015625 ;  /* 0x3f69b4f9ff077431 */ /* 0x000fc600000001ff */
        /* <DEDUP_REMOVED lines=8> */
[----:B------:R-:W-:-:S03]  /*0500*/  FSEL R8, R3, R0, P0 ;  /* 0x0000000003087208 */ /* 0x000fc60000000000 */
        /* <DEDUP_REMOVED lines=9> */
[----:B0-----:R-:W-:Y:S01]  /*05a0*/  STG.E desc[UR6][R4.64], R3 ;  /* 0x0000000304007986 */ /* 0x001fe2000c101906 */
[----:B------:R-:W-:Y:S05]  /*05b0*/  EXIT ;  /* 0x000000000000794d */ /* 0x000fea0003800000 */
.L_x_9075:
        /* <DEDUP_REMOVED lines=8> */
[----:B------:R-:W-:Y:S02]  /*0640*/  HFMA2 R4, -RZ, RZ, 0, 0 ;  /* 0x00000000ff047431 */ /* 0x000fe400000001ff */
[----:B------:R-:W-:Y:S01]  /*0650*/  IMAD.MOV.U32 R5, RZ, RZ, R3 ;  /* 0x000000ffff057224 */ /* 0x000fe200078e0003 */
[----:B------:R-:W-:Y:S01]  /*0660*/  ISETP.NE.AND P0, PT, R2, RZ, PT ;  /* 0x000000ff0200720c */ /* 0x000fe20003f05270 */
[----:B------:R-:W1:Y:S01]  /*0670*/  LDCU UR5, c[0x0][0x38c] ;  /* 0x00007180ff0577ac */ /* 0x000e620008000800 */
        /* <DEDUP_REMOVED lines=293> */
.L_x_9080:
[----:B------:R-:W0:Y:S02]  /*18d0*/  LDCU.64 UR8, c[0x0][0x588] ;  /* 0x0000b100ff0877ac */ /* 0x000e240008000a00 */
[----:B0-----:R-:W-:-:S05]  /*18e0*/  IADD3 R8, P0, PT, R4, UR8, RZ ;  /* 0x0000000804087c10 */ /* 0x001fca000ff1e0ff */
[----:B------:R-:W-:Y:S01]  /*18f0*/  IMAD.X R9, RZ, RZ, UR9, P0 ;  /* 0x00000009ff097e24 */ /* 0x000fe200080e06ff */
[----:B------:R-:W-:Y:S01]  /*1900*/  MOV R10, 0x38eb4c3a ;  /* 0x38eb4c3a000a7802 */ /* 0x000fe20000000f00 */
[----:B------:R-:W0:Y:S03]  /*1910*/  LDCU.64 UR8, c[0x0][0x580] ;  /* 0x0000b000ff0877ac */ /* 0x000e260008000a00 */
[----:B------:R1:W2:Y:S01]  /*1920*/  LDG.E R4, desc[UR6][R8.64] ;  /* 0x0000000608047981 */ /* 0x0002a2000c1e1900 */
[----:B------:R-:W-:Y:S02]  /*1930*/  MOV R12, 0x3aae005b ;  /* 0x3aae005b000c7802 */ /* 0x000fe40000000f00 */
[----:B------:R-:W-:Y:S02]  /*1940*/  MOV R11, 0x3c09919f ;  /* 0x3c09919f000b7802 */ /* 0x000fe40000000f00 */
[----:B------:R-:W-:-:S02]  /*1950*/  MOV R13, 0x3d24d99a ;  /* 0x3d24d99a000d7802 */ /* 0x000fc40000000f00 */
[----:B------:R-:W-:Y:S02]  /*1960*/  IADD3 R3, PT, PT, R3, 0x80, RZ ;  /* 0x0000008003037810 */ /* 0x000fe40007ffe0ff */
        /* <DEDUP_REMOVED lines=21> */
[----:B------:R-:W-:-:S04]  /*1ac0*/  FFMA.FTZ R9, R7, R10, R9 ;  /* 0x0000000a07097223 */ /* 0x000fc80000010009 */
[----:B------:R-:W-:-:S04]  /*1ad0*/  FFMA.FTZ R8, R9, R8, R8 ;  /* 0x0000000809087223 */ /* 0x000fc80000010008 */
[----:B------:R-:W1:Y:S02]  /*1ae0*/  @P0 MUFU.EX2 R7, R8 ;  /* 0x0000000800070308 */ /* 0x000e640000000800 */
[----:B-1----:R-:W-:-:S05]  /*1af0*/  @P0 FADD.FTZ R7, -R7, 1 ;  /* 0x3f80000007070421 */ /* 0x002fca0000010100 */
[----:B------:R-:W-:Y:S02]  /*1b00*/  @P0 LOP3.LUT R8, R7, 0x80000000, R6, 0xb8, !PT ;  /* 0x8000000007080812 */ /* 0x000fe400078eb806 */
[----:B0-----:R-:W-:Y:S01]  /*1b10*/  IADD3 R6, P0, PT, R5, UR8, RZ ;  /* 0x0000000805067c10 */ /* 0x001fe2000ff1e0ff */
[----:B------:R-:W-:Y:S02]  /*1b20*/  FMUL.FTZ R5, R4, 0.5 ;  /* 0x3f00000004057820 */ /* 0x000fe40000410000 */
[----:B------:R-:W-:Y:S01]  /*1b30*/  FADD.FTZ R4, R8, 1 ;  /* 0x3f80000008047421 */ /* 0x000fe20000010000 */
[----:B------:R-:W-:-:S03]  /*1b40*/  IADD3.X R7, PT, PT, RZ, UR9, RZ, P0, !PT ;  /* 0x00000009ff077c10 */ /* 0x000fc600087fe4ff */
[----:B------:R-:W-:-:S05]  /*1b50*/  FMUL.FTZ R5, R4, R5 ;  /* 0x0000000504057220 */ /* 0x000fca0000410000 */
[----:B------:R0:W-:Y:S02]  /*1b60*/  STG.E desc[UR6][R6.64], R5 ;  /* 0x0000000506007986 */ /* 0x0001e4000c101906 */
.L_x_9079:
[----:B------:R-:W-:Y:S05]  /*1b70*/  BSYNC.RECONVERGENT B0 ;  /* 0x0000000000007941 */ /* 0x000fea0003800200 */
.L_x_9078:
[----:B------:R-:W-:-:S13]  /*1b80*/  ISETP.GE.AND P0, PT, R3, UR4, PT ;  /* 0x0000000403007c0c */ /* 0x000fda000bf06270 */
[----:B------:R-:W-:Y:S05]  /*1b90*/  @P0 EXIT ;  /* 0x000000000000094d */ /* 0x000fea0003800000 */
        /* <DEDUP_REMOVED lines=293> */
[----:B------:R-:W-:Y:S02]  /*2df0*/  IMAD R2, R4, UR5, R2 ;  /* 0x0000000504027c24 */ /* 0x000fe4000f8e0202 */
[----:B------:R-:W-:-:S04]  /*2e00*/  @P0 IMAD.MOV R6, RZ, RZ, -R0 ;  /* 0x000000ffff060224 */ /* 0x000fc800078e0a00 */
[----:B0-----:R-:W-:-:S04]  /*2e10*/  @P0 IMAD R6, R11, R6, R7 ;  /* 0x000000060b060224 */ /* 0x001fc800078e0207 */
[C---:B---3--:R-:W-:Y:S02]  /*2e20*/  @P0 IMAD R3, R6.reuse, R12, R3 ;  /* 0x0000000c06030224 */ /* 0x048fe400078e0203 */
[----:B------:R-:W-:-:S07]  /*2e30*/  @P0 IMAD R2, R6, R13, R2 ;  /* 0x0000000d06020224 */ /* 0x000fce00078e0202 */
.L_x_9081:
[----:B------:R-:W0:Y:S02]  /*2e40*/  LDCU.128 UR8, c[0x0][0x580] ;  /* 0x0000b000ff0877ac */ /* 0x000e240008000c00 */
[----:B0-----:R-:W-:-:S04]  /*2e50*/  IADD3 R4, P0, PT, R2, UR10, RZ ;  /* 0x0000000a02047c10 */ /* 0x001fc8000ff1e0ff */
[----:B------:R-:W-:-:S05]  /*2e60*/  IADD3.X R5, PT, PT, RZ, UR11, RZ, P0, !PT ;  /* 0x0000000bff057c10 */ /* 0x000fca00087fe4ff */
[----:B------:R0:W2:Y:S01]  /*2e70*/  LDG.E R0, desc[UR6][R4.64] ;  /* 0x0000000604007981 */ /* 0x0000a2000c1e1900 */
[----:B------:R-:W-:Y:S02]  /*2e80*/  MOV R7, 0x38eb4c3a ;  /* 0x38eb4c3a00077802 */ /* 0x000fe40000000f00 */
[----:B------:R-:W-:Y:S02]  /*2e90*/  MOV R9, 0x3aae005b ;  /* 0x3aae005b00097802 */ /* 0x000fe40000000f00 */
[----:B------:R-:W-:Y:S02]  /*2ea0*/  MOV R6, 0x3c09919f ;  /* 0x3c09919f00067802 */ /* 0x000fe40000000f00 */
[----:B------:R-:W-:Y:S02]  /*2eb0*/  MOV R10, 0x3d24d99a ;  /* 0x3d24d99a000a7802 */ /* 0x000fe40000000f00 */
[----:B0-----:R-:W-:Y:S01]  /*2ec0*/  MOV R5, 0x3e235519 ;  /* 0x3e23551900057802 */ /* 0x001fe20000000f00 */
[----:B--2---:R-:W-:-:S04]  /*2ed0*/  FMUL.FTZ R8, R0, 0.70710676908493041992 ;  /* 0x3f3504f300087820 */ /* 0x004fc80000410000 */
        /* <DEDUP_REMOVED lines=20> */
[----:B------:R-:W-:Y:S01]  /*3020*/  FFMA.FTZ R4, R4, R5, R5 ;  /* 0x0000000504047223 */ /* 0x000fe20000010005 */
[----:B------:R-:W-:-:S03]  /*3030*/  FMUL.FTZ R5, R0, 0.5 ;  /* 0x3f00000000057820 */ /* 0x000fc60000410000 */
[----:B------:R-:W0:Y:S02]  /*3040*/  @P0 MUFU.EX2 R2, R4 ;  /* 0x0000000400020308 */ /* 0x000e240000000800 */
[----:B0-----:R-:W-:-:S05]  /*3050*/  @P0 FADD.FTZ R2, -R2, 1 ;  /* 0x3f80000002020421 */ /* 0x001fca0000010100 */
[----:B------:R-:W-:Y:S02]  /*3060*/  @P0 LOP3.LUT R4, R2, 0x80000000, R8, 0xb8, !PT ;  /* 0x8000000002040812 */ /* 0x000fe400078eb808 */
[----:B------:R-:W-:-:S03]  /*3070*/  IADD3 R2, P0, PT, R3, UR8, RZ ;  /* 0x0000000803027c10 */ /* 0x000fc6000ff1e0ff */
[----:B------:R-:W-:Y:S01]  /*3080*/  FADD.FTZ R0, R4, 1 ;  /* 0x3f80000004007421 */ /* 0x000fe20000010000 */
[----:B------:R-:W-:-:S03]  /*3090*/  IADD3.X R3, PT, PT, RZ, UR9, RZ, P0, !PT ;  /* 0x00000009ff037c10 */ /* 0x000fc600087fe4ff */
[----:B------:R-:W-:-:S05]  /*30a0*/  FMUL.FTZ R5, R0, R5 ;  /* 0x0000000500057220 */ /* 0x000fca0000410000 */
[----:B------:R-:W-:Y:S01]  /*30b0*/  STG.E desc[UR6][R2.64], R5 ;  /* 0x0000000502007986 */ /* 0x000fe2000c101906 */
[----:B------:R-:W-:Y:S05]  /*30c0*/  EXIT ;  /* 0x000000000000794d */ /* 0x000fea0003800000 */
.L_x_9082:
        /* <DEDUP_REMOVED lines=11> */
.L_x_12430:


//--------------------- .text._ZN2at6native27unrolled_elementwise_kernelIZZZNS0_18GeluCUDAKernelImplERNS_18TensorIteratorBaseENS0_8GeluTypeEENKUlvE0_clEvENKUlvE0_clEvEUlfE_St5arrayIPcLm2EELi4E23TrivialOffsetCalculatorILi1EjESC_NS0_6memory15LoadWithoutCastENSD_16StoreWithoutCastEEEviT_T0_T2_T3_T4_T5_ --------------------------
	.section	.text._ZN2at6native27unrolled_elementwise_kernelIZZZNS0_18GeluCUDAKernelImplERNS_18TensorIteratorBaseENS0_8GeluTypeEENKUlvE0_clEvENKUlvE0_clEvEUlfE_St5arrayIPcLm2EELi4E23TrivialOffsetCalculatorILi1EjESC_NS0_6memory15LoadWithoutCastENSD_16StoreWithoutCastEEEviT_T0_T2_T3_T4_T5_,"ax",@progbits
	.align	128
        .global         _ZN2at6native27unrolled_elementwise_kernelIZZZNS0_18GeluCUDAKernelImplERNS_18TensorIteratorBaseENS0_8GeluTypeEENKUlvE0_clEvENKUlvE0_clEvEUlfE_St5arrayIPcLm2EELi4E23TrivialOffsetCalculatorILi1EjESC_NS0_6memory15LoadWithoutCastENSD_16StoreWithoutCastEEEviT_T0_T2_T3_T4_T5_
        .type           _ZN2at6native27unrolled_elementwise_kernelIZZZNS0_18GeluCUDAKernelImplERNS_18TensorIteratorBaseENS0_8GeluTypeEENKUlvE0_clEvENKUlvE0_clEvEUlfE_St5arrayIPcLm2EELi4E23TrivialOffsetCalculatorILi1EjESC_NS0_6memory15LoadWithoutCastENSD_16StoreWithoutCastEEEviT_T0_T2_T3_T4_T5_,@function
        .size           _ZN2at6native27unrolled_elementwise_kernelIZZZNS0_18GeluCUDAKernelImplERNS_18TensorIteratorBaseENS0_8GeluTypeEENKUlvE0_clEvENKUlvE0_clEvEUlfE_St5arrayIPcLm2EELi4E23TrivialOffsetCalculatorILi1EjESC_NS0_6memory15LoadWithoutCastENSD_16StoreWithoutCastEEEviT_T0_T2_T3_T4_T5_,(.L_x_12431 - _ZN2at6native27unrolled_elementwise_kernelIZZZNS0_18GeluCUDAKernelImplERNS_18TensorIteratorBaseENS0_8GeluTypeEENKUlvE0_clEvENKUlvE0_clEvEUlfE_St5arrayIPcLm2EELi4E23TrivialOffsetCalculatorILi1EjESC_NS0_6memory15LoadWithoutCastENSD_16StoreWithoutCastEEEviT_T0_T2_T3_T4_T5_)
        .other          _ZN2at6native27unrolled_elementwise_kernelIZZZNS0_18GeluCUDAKernelImplERNS_18TensorIteratorBaseENS0_8GeluTypeEENKUlvE0_clEvENKUlvE0_clEvEUlfE_St5arrayIPcLm2EELi4E23TrivialOffsetCalculatorILi1EjESC_NS0_6memory15LoadWithoutCastENSD_16StoreWithoutCastEEEviT_T0_T2_T3_T4_T5_,@"STO_CUDA_ENTRY STV_DEFAULT"
_ZN2at6native27unrolled_elementwise_kernelIZZZNS0_18GeluCUDAKernelImplERNS_18TensorIteratorBaseENS0_8GeluTypeEENKUlvE0_clEvENKUlvE0_clEvEUlfE_St5arrayIPcLm2EELi4E23TrivialOffsetCalculatorILi1EjESC_NS0_6memory15LoadWithoutCastENSD_16StoreWithoutCastEEEviT_T0_T2_T3_T4_T5_:
.text._ZN2at6native27unrolled_elementwise_kernelIZZZNS0_18GeluCUDAKernelImplERNS_18TensorIteratorBaseENS0_8GeluTypeEENKUlvE0_clEvENKUlvE0_clEvEUlfE_St5arrayIPcLm2EELi4E23TrivialOffsetCalculatorILi1EjESC_NS0_6memory15LoadWithoutCastENSD_16StoreWithoutCastEEEviT_T0_T2_T3_T4_T5_:
[----:B------:R-:W-:Y:S01]  /*0000*/  LDC R1, c[0x0][0x37c] ;  /* 0x0000df00ff017b82 */ /* 0x000fe20000000800 */
[----:B------:R-:W0:Y:S07]  /*0010*/  S2R R5, SR_CTAID.X ;  /* 0x0000000000057919 */ /* 0x000e2e0000002500 */
[----:B------:R-:W0:Y:S01]  /*0020*/  LDC R0, c[0x0][0x380] ;  /* 0x0000e000ff007b82 */ /* 0x000e220000000800 */
[----:B------:R-:W1:Y:S01]  /*0030*/  LDCU.64 UR4, c[0x0][0x358] ;  /* 0x00006b00ff0477ac */ /* 0x000e620008000a00 */
[----:B------:R-:W-:Y:S01]  /*0040*/  HFMA2 R8, -RZ, RZ, 0, 0 ;  /* 0x00000000ff087431 */ /* 0x000fe200000001ff */
[----:B------:R-:W2:Y:S01]  /*0050*/  S2R R4, SR_TID.X ;  /* 0x0000000000047919 */ /* 0x000ea20000002100 */
[----:B------:R-:W-:-:S02]  /*0060*/  IMAD.MOV.U32 R6, RZ, RZ, RZ ;  /* 0x000000ffff067224 */ /* 0x000fc400078e00ff */
[----:B0-----:R-:W-:Y:S01]  /*0070*/  IMAD R7, R5, -0x200, R0 ;  /* 0xfffffe0005077824 */ /* 0x001fe200078e0200 */
[----:B--2---:R-:W-:-:S04]  /*0080*/  MOV R0, R4 ;  /* 0x0000000400007202 */ /* 0x004fc80000000f00 */
[----:B------:R-:W-:-:S13]  /*0090*/  ISETP.GE.AND P0, PT, R4, R7, PT ;  /* 0x000000070400720c */ /* 0x000fda0003f06270 */
[----:B------:R-:W-:-:S04]  /*00a0*/  @!P0 IADD3 R4, PT, PT, R0, 0x80, RZ ;  /* 0x0000008000048810 */ /* 0x000fc80007ffe0ff */
[----:B------:R-:W-:-:S13]  /*00b0*/  ISETP.GE.AND P1, PT, R4, R7, PT ;  /* 0x000000070400720c */ /* 0x000fda0003f26270 */
[----:B------:R-:W-:Y:S01]  /*00c0*/  @!P1 IMAD R9, R5, 0x200, R4 ;  /* 0x0000020005099824 */ /* 0x000fe200078e0204 */
[----:B------:R-:W-:Y:S01]  /*00d0*/  @!P1 IADD3 R4, PT, PT, R4, 0x80, RZ ;  /* 0x0000008004049810 */ /* 0x000fe20007ffe0ff */
[----:B------:R-:W0:Y:S03]  /*00e0*/  @!P1 LDC.64 R10, c[0x0][0x390] ;  /* 0x0000e400ff0a9b82 */ /* 0x000e260000000a00 */
[----:B------:R-:W-:-:S13]  /*00f0*/  ISETP.GE.AND P3, PT, R4, R7, PT ;  /* 0x000000070400720c */ /* 0x000fda0003f66270 */
[----:B------:R-:W2:Y:S01]  /*0100*/  @!P3 LDC.64 R2, c[0x0][0x390] ;  /* 0x0000e400ff02bb82 */ /* 0x000ea20000000a00 */
[----:B------:R-:W-:Y:S01]  /*0110*/  @!P3 LEA R17, R5, R4, 0x9 ;  /* 0x000000040511b211 */ /* 0x000fe200078e48ff */
[----:B------:R-:W-:-:S05]  /*0120*/  @!P3 VIADD R4, R4, 0x80 ;  /* 0x000000800404b836 */ /* 0x000fca0000000000 */
[----:B------:R-:W-:Y:S01]  /*0130*/  ISETP.GE.AND P2, PT, R4, R7, PT ;  /* 0x000000070400720c */ /* 0x000fe20003f46270 */
[----:B0-----:R-:W-:-:S04]  /*0140*/  @!P1 IMAD.WIDE.U32 R10, R9, 0x4, R10 ;  /* 0x00000004090a9825 */ /* 0x001fc800078e000a */
[----:B--2---:R-:W-:Y:S01]  /*0150*/  @!P3 IMAD.WIDE.U32 R16, R17, 0x4, R2 ;  /* 0x000000041110b825 */ /* 0x004fe200078e0002 */
[C---:B------:R-:W-:Y:S01]  /*0160*/  @!P0 LEA R9, R5.reuse, R0, 0x9 ;  /* 0x0000000005098211 */ /* 0x040fe200078e48ff */
[----:B------:R-:W0:Y:S06]  /*0170*/  @!P0 LDC.64 R2, c[0x0][0x390] ;  /* 0x0000e400ff028b82 */ /* 0x000e2c0000000a00 */
[----:B------:R-:W-:Y:S01]  /*0180*/  @!P2 LEA R15, R5, R4, 0x9 ;  /* 0x00000004050fa211 */ /* 0x000fe200078e48ff */
[----:B-1----:R-:W5:Y:S01]  /*0190*/  @!P1 LDG.E R8, desc[UR4][R10.64] ;  /* 0x000000040a089981 */ /* 0x002f62000c1e1900 */
[----:B------:R-:W-:-:S02]  /*01a0*/  IADD3 R18, PT, PT, R0, 0x80, RZ ;  /* 0x0000008000127810 */ /* 0x000fc40007ffe0ff */
[----:B------:R-:W-:Y:S01]  /*01b0*/  MOV R4, RZ ;  /* 0x000000ff00047202 */ /* 0x000fe20000000f00 */
[----:B------:R1:W5:Y:S01]  /*01c0*/  @!P3 LDG.E R6, desc[UR4][R16.64] ;  /* 0x000000041006b981 */ /* 0x000362000c1e1900 */
[----:B------:R-:W2:Y:S01]  /*01d0*/  @!P2 LDC.64 R12, c[0x0][0x390] ;  /* 0x0000e400ff0cab82 */ /* 0x000ea20000000a00 */
[----:B0-----:R-:W-:-:S04]  /*01e0*/  @!P0 IMAD.WIDE.U32 R2, R9, 0x4, R2 ;  /* 0x0000000409028825 */ /* 0x001fc800078e0002 */
[----:B------:R-:W-:Y:S02]  /*01f0*/  IMAD.MOV.U32 R9, RZ, RZ, RZ ;  /* 0x000000ffff097224 */ /* 0x000fe400078e00ff */
[----:B--2---:R-:W-:-:S04]  /*0200*/  @!P2 IMAD.WIDE.U32 R12, R15, 0x4, R12 ;  /* 0x000000040f0ca825 */ /* 0x004fc800078e000c */
[----:B------:R0:W5:Y:S01]  /*0210*/  @!P0 LDG.E R9, desc[UR4][R2.64] ;  /* 0x0000000402098981 */ /* 0x000162000c1e1900 */
[C---:B------:R-:W-:Y:S01]  /*0220*/  ISETP.GE.AND P0, PT, R0.reuse, R7, PT ;  /* 0x000000070000720c */ /* 0x040fe20003f06270 */
[C---:B-1----:R-:W-:Y:S01]  /*0230*/  VIADD R16, R0.reuse, 0x180 ;  /* 0x0000018000107836 */ /* 0x042fe20000000000 */
[----:B------:R-:W-:Y:S01]  /*0240*/  IADD3 R10, PT, PT, R0, 0x100, RZ ;  /* 0x00000100000a7810 */ /* 0x000fe20007ffe0ff */
[----:B------:R-:W-:Y:S01]  /*0250*/  BSSY.RECONVERGENT B0, `(.L_x_9083) ;  /* 0x000002c000007945 */ /* 0x000fe20003800200 */
[----:B------:R1:W5:Y:S09]  /*0260*/  @!P2 LDG.E R4, desc[UR4][R12.64] ;  /* 0x000000040c04a981 */ /* 0x000372000c1e1900 */
[----:B------:R-:W0:Y:S01]  /*0270*/  @!P0 LDC.64 R14, c[0x0][0x388] ;  /* 0x0000e200ff0e8b82 */ /* 0x000e220000000a00 */
[----:B------:R-:W-:-:S02]  /*0280*/  @!P0 LEA R11, R5, R0, 0x9 ;  /* 0x00000000050b8211 */ /* 0x000fc400078e48ff */
[----:B------:R-:W-:Y:S02]  /*0290*/  @!P0 MOV R0, R18 ;  /* 0x0000001200008202 */ /* 0x000fe40000000f00 */
[-C--:B------:R-:W-:Y:S02]  /*02a0*/  ISETP.GE.AND P5, PT, R18, R7.reuse, PT ;  /* 0x000000071200720c */ /* 0x080fe40003fa6270 */
[-C--:B------:R-:W-:Y:S02]  /*02b0*/  ISETP.GE.AND P1, PT, R10, R7.reuse, PT ;  /* 0x000000070a00720c */ /* 0x080fe40003f26270 */
[-C--:B------:R-:W-:Y:S02]  /*02c0*/  ISETP.GE.AND P2, PT, R16, R7.reuse, PT ;  /* 0x000000071000720c */ /* 0x080fe40003f46270 */
[----:B------:R-:W-:Y:S01]  /*02d0*/  ISETP.GE.AND P3, PT, R0, R7, PT ;  /* 0x000000070000720c */ /* 0x000fe20003f66270 */
[----:B0-----:R-:W-:Y:S01]  /*02e0*/  @!P0 IMAD.WIDE.U32 R2, R11, 0x4, R14 ;  /* 0x000000040b028825 */ /* 0x001fe200078e000e */
[----:B-1----:R-:W-:Y:S11]  /*02f0*/  @P0 BRA `(.L_x_9084) ;  /* 0x0000000000840947 */ /* 0x002ff60003800000 */
[----:B-----5:R-:W-:Y:S01]  /*0300*/  FMUL.FTZ R10, R9, 0.70710676908493041992 ;  /* 0x3f3504f3090a7820 */ /* 0x020fe20000410000 */
[----:B------:R-:W-:Y:S01]  /*0310*/  IMAD.MOV.U32 R12, RZ, RZ, 0x38eb4c3a ;  /* 0x38eb4c3aff0c7424 */ /* 0x000fe200078e00ff */
[----:B------:R-:W-:Y:S01]  /*0320*/  MOV R14, 0x3aae005b ;  /* 0x3aae005b000e7802 */ /* 0x000fe20000000f00 */
[----:B------:R-:W-:Y:S02]  /*0330*/  IMAD.MOV.U32 R15, RZ, RZ, 0x3d24d99a ;  /* 0x3d24d99aff0f7424 */ /* 0x000fe400078e00ff */
        /* <DEDUP_REMOVED lines=29> */
.L_x_9084:
[----:B------:R-:W-:Y:S05]  /*0510*/  BSYNC.RECONVERGENT B0 ;  /* 0x0000000000007941 */ /* 0x000fea0003800200 */
.L_x_9083:
[----:B------:R-:W-:Y:S04]  /*0520*/  BSSY.RECONVERGENT B0, `(.L_x_9085) ;  /* 0x0000023000007945 */ /* 0x000fe80003800200 */
[----:B------:R-:W-:Y:S05]  /*0530*/  @P5 BRA `(.L_x_9086) ;  /* 0x0000000000845947 */ /* 0x000fea0003800000 */
[----:B-----5:R-:W-:Y:S01]  /*0540*/  FMUL.FTZ R10, R8, 0.70710676908493041992 ;  /* 0x3f3504f3080a7820 */ /* 0x020fe20000410000 */
[----:B------:R-:W-:Y:S01]  /*0550*/  HFMA2 R12, -RZ, RZ, 0.61474609375, 16.90625 ;  /* 0x38eb4c3aff0c7431 */ /* 0x000fe200000001ff */
[----:B------:R-:W-:Y:S01]  /*0560*/  MOV R14, 0x3aae005b ;  /* 0x3aae005b000e7802 */ /* 0x000fe20000000f00 */
[----:B------:R-:W-:Y:S02]  /*0570*/  IMAD.MOV.U32 R13, RZ, RZ, 0x3c09919f ;  /* 0x3c09919fff0d7424 */ /* 0x000fe400078e00ff */
[C---:B------:R-:W-:Y:S01]  /*0580*/  FADD.FTZ R11, |R10|.reuse, -RZ ;  /* 0x800000ff0a0b7221 */ /* 0x040fe20000010200 */
[----:B------:R-:W-:Y:S01]  /*0590*/  FSETP.GE.FTZ.AND P4, PT, |R10|, 1.0029599666595458984, PT ;  /* 0x3f8060fe0a00780b */ /* 0x000fe20003f96200 */
[----:B------:R-:W-:Y:S02]  /*05a0*/  HFMA2 R15, -RZ, RZ, 1.28515625, -179.25 ;  /* 0x3d24d99aff0f7431 */ /* 0x000fe400000001ff */
[----:B------:R-:W-:Y:S01]  /*05b0*/  IMAD.MOV.U32 R16, RZ, RZ, 0x3f69b4f9 ;  /* 0x3f69b4f9ff107424 */ /* 0x000fe200078e00ff */
        /* <DEDUP_REMOVED lines=25> */
.L_x_9086:
[----:B------:R-:W-:Y:S05]  /*0750*/  BSYNC.RECONVERGENT B0 ;  /* 0x0000000000007941 */ /* 0x000fea0003800200 */
.L_x_9085:
        /* <DEDUP_REMOVED lines=35> */
.L_x_9088:
[----:B------:R-:W-:Y:S05]  /*0990*/  BSYNC.RECONVERGENT B0 ;  /* 0x0000000000007941 */ /* 0x000fea0003800200 */
.L_x_9087:
[----:B------:R-:W-:Y:S04]  /*09a0*/  BSSY.RECONVERGENT B0, `(.L_x_9089) ;  /* 0x0000023000007945 */ /* 0x000fe80003800200 */
[----:B------:R-:W-:Y:S05]  /*09b0*/  @P2 BRA `(.L_x_9090) ;  /* 0x0000000000842947 */ /* 0x000fea0003800000 */
[----:B-----5:R-:W-:Y:S01]  /*09c0*/  FMUL.FTZ R10, R4, 0.70710676908493041992 ;  /* 0x3f3504f3040a7820 */ /* 0x020fe20000410000 */
[----:B------:R-:W-:Y:S02]  /*09d0*/  IMAD.MOV.U32 R12, RZ, RZ, 0x38eb4c3a ;  /* 0x38eb4c3aff0c7424 */ /* 0x000fe400078e00ff */
[----:B------:R-:W-:Y:S01]  /*09e0*/  HFMA2 R14, -RZ, RZ, 0.8349609375, 5.424022674560546875e-06 ;  /* 0x3aae005bff0e7431 */ /* 0x000fe200000001ff */
[----:B------:R-:W-:Y:S01]  /*09f0*/  MOV R13, 0x3c09919f ;  /* 0x3c09919f000d7802 */ /* 0x000fe20000000f00 */
[C---:B------:R-:W-:Y:S01]  /*0a00*/  FADD.FTZ R11, |R10|.reuse, -RZ ;  /* 0x800000ff0a0b7221 */ /* 0x040fe20000010200 */
[----:B------:R-:W-:Y:S01]  /*0a10*/  FSETP.GE.FTZ.AND P1, PT, |R10|, 1.0029599666595458984, PT ;  /* 0x3f8060fe0a00780b */ /* 0x000fe20003f36200 */
[----:B------:R-:W-:Y:S01]  /*0a20*/  IMAD.MOV.U32 R15, RZ, RZ, 0x3d24d99a ;  /* 0x3d24d99aff0f7424 */ /* 0x000fe200078e00ff */
[----:B------:R-:W-:Y:S02]  /*0a30*/  MOV R16, 0x3f69b4f9 ;  /* 0x3f69b4f900107802 */ /* 0x000fe40000000f00 */
[----:B------:R-:W-:-:S02]  /*0a40*/  FSEL R12, R12, 8.4834944573231041431e-05, P1 ;  /* 0x38b1e96a0c0c7808 */ /* 0x000fc40000800000 */
        /* <DEDUP_REMOVED lines=24> */
.L_x_9090:
[----:B------:R-:W-:Y:S05]  /*0bd0*/  BSYNC.RECONVERGENT B0 ;  /* 0x0000000000007941 */ /* 0x000fea0003800200 */
.L_x_9089:
[----:B-----5:R0:W-:Y:S01]  /*0be0*/  @!P0 STG.E desc[UR4][R2.64], R9 ;  /* 0x0000000902008986 */ /* 0x0201e2000c101904 */
[----:B------:R-:W-:Y:S04]  /*0bf0*/  BSSY.RECONVERGENT B0, `(.L_x_9091) ;  /* 0x000000c000007945 */ /* 0x000fe80003800200 */
[----:B------:R-:W-:Y:S05]  /*0c00*/  @P3 BRA `(.L_x_9092) ;  /* 0x0000000000283947 */ /* 0x000fea0003800000 */
[----:B0-----:R-:W0:Y:S01]  /*0c10*/  LDC.64 R2, c[0x0][0x388] ;  /* 0x0000e200ff027b82 */ /* 0x001e220000000a00 */
[----:B------:R-:W-:Y:S02]  /*0c20*/  LEA R11, R5, R0, 0x9 ;  /* 0x00000000050b7211 */ /* 0x000fe400078e48ff */
[----:B------:R-:W-:-:S04]  /*0c30*/  IADD3 R0, PT, PT, R0, 0x80, RZ ;  /* 0x0000008000007810 */ /* 0x000fc80007ffe0ff */
[----:B------:R-:W-:-:S13]  /*0c40*/  ISETP.GE.AND P0, PT, R0, R7, PT ;  /* 0x000000070000720c */ /* 0x000fda0003f06270 */
[----:B------:R-:W-:Y:S01]  /*0c50*/  @!P0 IMAD R9, R5, 0x200, R0 ;  /* 0x0000020005098824 */ /* 0x000fe200078e0200 */
[----:B------:R-:W-:Y:S01]  /*0c60*/  @!P0 IADD3 R0, PT, PT, R0, 0x80, RZ ;  /* 0x0000008000008810 */ /* 0x000fe20007ffe0ff */
[----:B0-----:R-:W-:-:S04]  /*0c70*/  IMAD.WIDE.U32 R10, R11, 0x4, R2 ;  /* 0x000000040b0a7825 */ /* 0x001fc800078e0002 */
[----:B------:R-:W-:Y:S01]  /*0c80*/  @!P0 IMAD.WIDE.U32 R2, R9, 0x4, R2 ;  /* 0x0000000409028825 */ /* 0x000fe200078e0002 */
[----:B------:R1:W-:Y:S04]  /*0c90*/  STG.E desc[UR4][R10.64], R8 ;  /* 0x000000080a007986 */ /* 0x0003e8000c101904 */
[----:B------:R1:W-:Y:S02]  /*0ca0*/  @!P0 STG.E desc[UR4][R2.64], R6 ;  /* 0x0000000602008986 */ /* 0x0003e4000c101904 */
.L_x_9092:
[----:B------:R-:W-:Y:S05]  /*0cb0*/  BSYNC.RECONVERGENT B0 ;  /* 0x0000000000007941 */ /* 0x000fea0003800200 */
.L_x_9091:
[----:B------:R-:W-:-:S13]  /*0cc0*/  ISETP.GE.AND P0, PT, R0, R7, PT ;  /* 0x000000070000720c */ /* 0x000fda0003f06270 */
[----:B------:R-:W-:Y:S05]  /*0cd0*/  @P0 EXIT ;  /* 0x000000000000094d */ /* 0x000fea0003800000 */
[----:B01----:R-:W0:Y:S01]  /*0ce0*/  LDC.64 R2, c[0x0][0x388] ;  /* 0x0000e200ff027b82 */ /* 0x003e220000000a00 */
[----:B------:R-:W-:-:S05]  /*0cf0*/  LEA R5, R5, R0, 0x9 ;  /* 0x0000000005057211 */ /* 0x000fca00078e48ff */
[----:B0-----:R-:W-:-:S05]  /*0d00*/  IMAD.WIDE.U32 R2, R5, 0x4, R2 ;  /* 0x0000000405027825 */ /* 0x001fca00078e0002 */
[----:B------:R-:W-:Y:S01]  /*0d10*/  STG.E desc[UR4][R2.64], R13 ;  /* 0x0000000d02007986 */ /* 0x000fe2000c101904 */
[----:B------:R-:W-:Y:S05]  /*0d20*/  EXIT ;  /* 0x000000000000794d */ /* 0x000fea0003800000 */
.L_x_9093:
        /* <DEDUP_REMOVED lines=13> */
.L_x_12431:


//--------------------- .text._ZN2at6native29vectorized_elementwise_kernelILi2EZZZNS0_18GeluCUDAKernelImplERNS_18TensorIteratorBaseENS0_8GeluTypeEENKUlvE0_clEvENKUlvE0_clEvEUlfE_St5arrayIPcLm2EEEEviT0_T1_ --------------------------
	.section	.text._ZN2at6native29vectorized_elementwise_kernelILi2EZZZNS0_18GeluCUDAKernelImplERNS_18TensorIteratorBaseENS0_8GeluTypeEENKUlvE0_clEvENKUlvE0_clEvEUlfE_St5arrayIPcLm2EEEEviT0_T1_,"ax",@progbits
	.align	128
        .global         _ZN2at6native29vectorized_elementwise_kernelILi2EZZZNS0_18GeluCUDAKernelImplERNS_18TensorIteratorBaseENS0_8GeluTypeEENKUlvE0_clEvENKUlvE0_clEvEUlfE_St5arrayIPcLm2EEEEviT0_T1_
        .type           _ZN2at6native29vectorized_elementwise_kernelILi2EZZZNS0_18GeluCUDAKernelImplERNS_18TensorIteratorBaseENS0_8GeluTypeEENKUlvE0_clEvENKUlvE0_clEvEUlfE_St5arrayIPcLm2EEEEviT0_T1_,@function
        .size           _ZN2at6native29vectorized_elementwise_kernelILi2EZZZNS0_18GeluCUDAKernelImplERNS_18TensorIteratorBaseENS0_8GeluTypeEENKUlvE0_clEvENKUlvE0_clEvEUlfE_St5arrayIPcLm2EEEEviT0_T1_,(.L_x_12432 - _ZN2at6native29vectorized_elementwise_kernelILi2EZZZNS0_18GeluCUDAKernelImplERNS_18TensorIteratorBaseENS0_8GeluTypeEENKUlvE0_clEvENKUlvE0_clEvEUlfE_St5arrayIPcLm2EEEEviT0_T1_)
        .other          _ZN2at6native29vectorized_elementwise_kernelILi2EZZZNS0_18GeluCUDAKernelImplERNS_18TensorIteratorBaseENS0_8GeluTypeEENKUlvE0_clEvENKUlvE0_clEvEUlfE_St5arrayIPcLm2EEEEviT0_T1_,@"STO_CUDA_ENTRY STV_DEFAULT"
_ZN2at6native29vectorized_elementwise_kernelILi2EZZZNS0_18GeluCUDAKernelImplERNS_18TensorIteratorBaseENS0_8GeluTypeEENKUlvE0_clEvENKUlvE0_clEvEUlfE_St5arrayIPcLm2EEEEviT0_T1_:
.text._ZN2at6native29vectorized_elementwise_kernelILi2EZZZNS0_18GeluCUDAKernelImplERNS_18TensorIteratorBaseENS0_8GeluTypeEENKUlvE0_clEvENKUlvE0_clEvEUlfE_St5arrayIPcLm2EEEEviT0_T1_:
        /* <DEDUP_REMOVED lines=9> */
[----:B------:R-:W-:Y:S01]  /*0090*/  HFMA2 R12, -RZ, RZ, 0, 0 ;  /* 0x00000000ff0c7431 */ /* 0x000fe200000001ff */
        /* <DEDUP_REMOVED lines=12> */
[----:B0-----:R-:W-:Y:S01]  /*0160*/  @!P6 IMAD.WIDE.U32 R22, R11, 0x4, R22 ;  /* 0x000000040b16e825 */ /* 0x001fe200078e0016 */
[----:B------:R-:W-:-:S04]  /*0170*/  MOV R2, RZ ;  /* 0x000000ff00027202 */ /* 0x000fc80000000f00 */
[----:B------:R-:W5:Y:S07]  /*0180*/  @!P6 LDG.E R12, desc[UR4][R22.64] ;  /* 0x00000004160ce981 */ /* 0x000f6e000c1e1900 */
[----:B------:R-:W-:Y:S01]  /*0190*/  @!P4 IADD3 R25, PT, PT, R21, R16, RZ ;  /* 0x000000101519c210 */ /* 0x000fe20007ffe0ff */
[----:B------:R-:W0:Y:S01]  /*01a0*/  @!P4 LDC.64 R6, c[0x0][0x390] ;  /* 0x0000e400ff06cb82 */ /* 0x000e220000000a00 */
[----:B------:R-:W-:-:S04]  /*01b0*/  @!P4 IADD3 R16, PT, PT, R16, 0x80, RZ ;  /* 0x000000801010c810 */ /* 0x000fc80007ffe0ff */
[----:B------:R-:W-:-:S13]  /*01c0*/  ISETP.GE.U32.AND P3, PT, R16, R3, PT ;  /* 0x000000031000720c */ /* 0x000fda0003f66070 */
[----:B------:R-:W-:Y:S01]  /*01d0*/  @!P3 IADD3 R5, PT, PT, R21, R16, RZ ;  /* 0x000000101505b210 */ /* 0x000fe20007ffe0ff */
[----:B------:R-:W2:Y:S01]  /*01e0*/  @!P3 LDC.64 R14, c[0x0][0x390] ;  /* 0x0000e400ff0ebb82 */ /* 0x000ea20000000a00 */
[----:B------:R-:W-:-:S04]  /*01f0*/  @!P3 IADD3 R16, PT, PT, R16, 0x80, RZ ;  /* 0x000000801010b810 */ /* 0x000fc80007ffe0ff */
[----:B------:R-:W-:-:S13]  /*0200*/  ISETP.GE.U32.AND P2, PT, R16, R3, PT ;  /* 0x000000031000720c */ /* 0x000fda0003f46070 */
[----:B------:R-:W-:Y:S01]  /*0210*/  @!P2 IMAD.IADD R13, R21, 0x1, R16 ;  /* 0x00000001150da824 */ /* 0x000fe200078e0210 */
[----:B------:R-:W-:Y:S01]  /*0220*/  @!P2 IADD3 R16, PT, PT, R16, 0x80, RZ ;  /* 0x000000801010a810 */ /* 0x000fe20007ffe0ff */
[----:B0-----:R-:W-:Y:S01]  /*0230*/  @!P4 IMAD.WIDE.U32 R24, R25, 0x4, R6 ;  /* 0x000000041918c825 */ /* 0x001fe200078e0006 */
[----:B------:R-:W0:Y:S02]  /*0240*/  @!P2 LDC.64 R10, c[0x0][0x390] ;  /* 0x0000e400ff0aab82 */ /* 0x000e240000000a00 */
[----:B------:R-:W-:Y:S01]  /*0250*/  ISETP.GE.U32.AND P1, PT, R16, R3, PT ;  /* 0x000000031000720c */ /* 0x000fe20003f26070 */
[----:B-1----:R-:W-:-:S05]  /*0260*/  @!P5 IMAD.WIDE.U32 R18, R19, 0x4, R8 ;  /* 0x000000041312d825 */ /* 0x002fca00078e0008 */
[----:B------:R1:W5:Y:S07]  /*0270*/  @!P5 LDG.E R2, desc[UR4][R18.64] ;  /* 0x000000041202d981 */ /* 0x00036e000c1e1900 */
[----:B------:R-:W3:Y:S01]  /*0280*/  @!P1 LDC.64 R6, c[0x0][0x390] ;  /* 0x0000e400ff069b82 */ /* 0x000ee20000000a00 */
[----:B------:R-:W-:Y:S02]  /*0290*/  @!P1 IADD3 R17, PT, PT, R21, R16, RZ ;  /* 0x0000001015119210 */ /* 0x000fe40007ffe0ff */
[----:B------:R-:W-:-:S05]  /*02a0*/  @!P1 IADD3 R16, PT, PT, R16, 0x80, RZ ;  /* 0x0000008010109810 */ /* 0x000fca0007ffe0ff */
[----:B-1----:R-:W1:Y:S01]  /*02b0*/  @!P0 LDC.64 R18, c[0x0][0x390] ;  /* 0x0000e400ff128b82 */ /* 0x002e620000000a00 */
[----:B------:R-:W-:Y:S01]  /*02c0*/  ISETP.GE.U32.AND P6, PT, R16, R3, PT ;  /* 0x000000031000720c */ /* 0x000fe20003fc6070 */
[----:B--2---:R-:W-:-:S12]  /*02d0*/  @!P3 IMAD.WIDE.U32 R26, R5, 0x4, R14 ;  /* 0x00000004051ab825 */ /* 0x004fd800078e000e */
[----:B------:R-:W-:Y:S01]  /*02e0*/  @!P6 IADD3 R23, PT, PT, R21, R16, RZ ;  /* 0x000000101517e210 */ /* 0x000fe20007ffe0ff */
[----:B------:R-:W2:Y:S01]  /*02f0*/  @!P6 LDC.64 R8, c[0x0][0x390] ;  /* 0x0000e400ff08eb82 */ /* 0x000ea20000000a00 */
[----:B---3--:R-:W-:Y:S01]  /*0300*/  @!P1 IMAD.WIDE.U32 R14, R17, 0x4, R6 ;  /* 0x00000004110e9825 */ /* 0x008fe200078e0006 */
[----:B------:R-:W-:-:S03]  /*0310*/  @!P0 IADD3 R7, PT, PT, R21, R4, RZ ;  /* 0x0000000415078210 */ /* 0x000fc60007ffe0ff */
[----:B------:R-:W-:Y:S02]  /*0320*/  HFMA2 R16, -RZ, RZ, 0, 0 ;  /* 0x00000000ff107431 */ /* 0x000fe400000001ff */
[----:B-1----:R-:W-:-:S05]  /*0330*/  @!P0 IMAD.WIDE.U32 R18, R7, 0x4, R18 ;  /* 0x0000000407128825 */ /* 0x002fca00078e0012 */
[----:B------:R-:W5:Y:S01]  /*0340*/  @!P0 LDG.E R16, desc[UR4][R18.64] ;  /* 0x0000000412108981 */ /* 0x000f62000c1e1900 */
[----:B------:R-:W-:Y:S01]  /*0350*/  ISETP.GE.U32.AND P0, PT, R4, R3, PT ;  /* 0x000000030400720c */ /* 0x000fe20003f06070 */
[----:B0-----:R-:W-:Y:S01]  /*0360*/  @!P2 IMAD.WIDE.U32 R10, R13, 0x4, R10 ;  /* 0x000000040d0aa825 */ /* 0x001fe200078e000a */
[----:B------:R-:W-:-:S03]  /*0370*/  MOV R13, RZ ;  /* 0x000000ff000d7202 */ /* 0x000fc60000000f00 */
[----:B------:R-:W-:Y:S02]  /*0380*/  HFMA2 R5, -RZ, RZ, 0, 0 ;  /* 0x00000000ff057431 */ /* 0x000fe400000001ff */
[----:B------:R-:W-:Y:S02]  /*0390*/  IMAD.MOV.U32 R0, RZ, RZ, RZ ;  /* 0x000000ffff007224 */ /* 0x000fe400078e00ff */
[C---:B------:R-:W-:Y:S01]  /*03a0*/  VIADD R20, R4.reuse, 0x100 ;  /* 0x0000010004147836 */ /* 0x040fe20000000000 */
[----:B------:R0:W5:Y:S01]  /*03b0*/  @!P2 LDG.E R13, desc[UR4][R10.64] ;  /* 0x000000040a0da981 */ /* 0x000162000c1e1900 */
[----:B--2---:R-:W-:Y:S02]  /*03c0*/  @!P6 IMAD.WIDE.U32 R22, R23, 0x4, R8 ;  /* 0x000000041716e825 */ /* 0x004fe400078e0008 */
[----:B------:R-:W1:Y:S01]  /*03d0*/  @!P0 LDC.64 R6, c[0x0][0x388] ;  /* 0x0000e200ff068b82 */ /* 0x000e620000000a00 */
[----:B------:R-:W-:Y:S01]  /*03e0*/  CS2R R8, SRZ ;  /* 0x0000000000087805 */ /* 0x000fe2000001ff00 */
[----:B------:R-:W-:Y:S01]  /*03f0*/  BSSY.RECONVERGENT B0, `(.L_x_9095) ;  /* 0x0000030000007945 */ /* 0x000fe20003800200 */
[----:B------:R-:W5:Y:S01]  /*0400*/  @!P3 LDG.E R5, desc[UR4][R26.64] ;  /* 0x000000041a05b981 */ /* 0x000f62000c1e1900 */
[----:B0-----:R-:W-:-:S03]  /*0410*/  IADD3 R10, PT, PT, R4, 0x180, RZ ;  /* 0x00000180040a7810 */ /* 0x001fc60007ffe0ff */
[----:B------:R0:W5:Y:S04]  /*0420*/  @!P1 LDG.E R9, desc[UR4][R14.64] ;  /* 0x000000040e099981 */ /* 0x000168000c1e1900 */
[----:B------:R2:W5:Y:S01]  /*0430*/  @!P6 LDG.E R8, desc[UR4][R22.64] ;  /* 0x000000041608e981 */ /* 0x000562000c1e1900 */
[----:B------:R-:W-:-:S03]  /*0440*/  ISETP.GE.U32.AND P2, PT, R10, R3, PT ;  /* 0x000000030a00720c */ /* 0x000fc60003f46070 */
[----:B------:R3:W5:Y:S01]  /*0450*/  @!P4 LDG.E R0, desc[UR4][R24.64] ;  /* 0x000000041800c981 */ /* 0x000762000c1e1900 */
[C---:B0-----:R-:W-:Y:S02]  /*0460*/  IADD3 R14, PT, PT, R4.reuse, 0x200, RZ ;  /* 0x00000200040e7810 */ /* 0x041fe40007ffe0ff */
[----:B--2---:R-:W-:Y:S02]  /*0470*/  IADD3 R22, PT, PT, R4, 0x280, RZ ;  /* 0x0000028004167810 */ /* 0x004fe40007ffe0ff */
[-C--:B------:R-:W-:Y:S02]  /*0480*/  ISETP.GE.U32.AND P3, PT, R14, R3.reuse, PT ;  /* 0x000000030e00720c */ /* 0x080fe40003f66070 */
[-C--:B------:R-:W-:Y:S02]  /*0490*/  ISETP.GE.U32.AND P1, PT, R20, R3.reuse, PT ;  /* 0x000000031400720c */ /* 0x080fe40003f26070 */
[----:B------:R-:W-:Y:S02]  /*04a0*/  ISETP.GE.U32.AND P4, PT, R22, R3, PT ;  /* 0x000000031600720c */ /* 0x000fe40003f86070 */
[----:B------:R-:W-:-:S02]  /*04b0*/  IADD3 R10, PT, PT, R4, 0x80, RZ ;  /* 0x00000080040a7810 */ /* 0x000fc40007ffe0ff */
[----:B------:R-:W-:Y:S01]  /*04c0*/  IADD3 R14, PT, PT, R4, 0x300, RZ ;  /* 0x00000300040e7810 */ /* 0x000fe20007ffe0ff */
[----:B---3--:R-:W-:Y:S08]  /*04d0*/  @P0 BRA `(.L_x_9096) ;  /* 0x0000000000840947 */ /* 0x008ff00003800000 */
[C---:B-----5:R-:W-:Y:S01]  /*04e0*/  FMUL.FTZ R11, R16.reuse, 0.70710676908493041992 ;  /* 0x3f3504f3100b7820 */ /* 0x060fe20000410000 */
[----:B------:R-:W-:Y:S01]  /*04f0*/  IMAD.MOV.U32 R18, RZ, RZ, 0x38eb4c3a ;  /* 0x38eb4c3aff127424 */ /* 0x000fe200078e00ff */
[----:B------:R-:W-:Y:S01]  /*0500*/  MOV R20, 0x3aae005b ;  /* 0x3aae005b00147802 */ /* 0x000fe20000000f00 */
[----:B------:R-:W-:Y:S01]  /*0510*/  FMUL.FTZ R16, R16, 0.5 ;  /* 0x3f00000010107820 */ /* 0x000fe20000410000 */
[C---:B------:R-:W-:Y:S01]  /*0520*/  FADD.FTZ R15, |R11|.reuse, -RZ ;  /* 0x800000ff0b0f7221 */ /* 0x040fe20000010200 */
[----:B------:R-:W-:Y:S02]  /*0530*/  FSETP.GE.FTZ.AND P5, PT, |R11|, 1.0029599666595458984, PT ;  /* 0x3f8060fe0b00780b */ /* 0x000fe40003fb6200 */
[----:B------:R-:W-:Y:S02]  /*0540*/  MOV R17, 0x3c09919f ;  /* 0x3c09919f00117802 */ /* 0x000fe40000000f00 */
[----:B------:R-:W-:Y:S02]  /*0550*/  FSEL R18, R18, 8.4834944573231041431e-05, P5 ;  /* 0x38b1e96a12127808 */ /* 0x000fe40002800000 */
[----:B------:R-:W-:-:S02]  /*0560*/  FSEL R20, -R20, -0.00082130916416645050049, P5 ;  /* 0xba574d2014147808 */ /* 0x000fc40002800100 */
[----:B------:R-:W-:-:S05]  /*0570*/  FSEL R17, R17, 0.0052134888246655464172, P5 ;  /* 0x3baad5ea11117808 */ /* 0x000fca0002800000 */
[----:B------:R-:W-:-:S04]  /*0580*/  @!P5 FMUL.FTZ R15, R11, R11 ;  /* 0x0000000b0b0fd220 */ /* 0x000fc80000410000 */
[----:B------:R-:W-:-:S04]  /*0590*/  FFMA.FTZ R18, R15, R18, R20 ;  /* 0x000000120f127223 */ /* 0x000fc80000010014 */
[----:B------:R-:W-:Y:S01]  /*05a0*/  FFMA.FTZ R18, R15, R18, R17 ;  /* 0x000000120f127223 */ /* 0x000fe20000010011 */
[----:B------:R-:W-:-:S04]  /*05b0*/  MOV R17, 0x3d24d99a ;  /* 0x3d24d99a00117802 */ /* 0x000fc80000000f00 */
[----:B------:R-:W-:-:S05]  /*05c0*/  FSEL R17, -R17, -0.026868773624300956726, P5 ;  /* 0xbcdc1be711117808 */ /* 0x000fca0002800100 */
[----:B------:R-:W-:Y:S01]  /*05d0*/  FFMA.FTZ R18, R15, R18, R17 ;  /* 0x000000120f127223 */ /* 0x000fe20000010011 */
[----:B------:R-:W-:-:S04]  /*05e0*/  MOV R17, 0x3e235519 ;  /* 0x3e23551900117802 */ /* 0x000fc80000000f00 */
[----:B------:R-:W-:-:S05]  /*05f0*/  FSEL R17, R17, 0.11284004896879196167, P5 ;  /* 0x3de718af11117808 */ /* 0x000fca0002800000 */
[----:B------:R-:W-:Y:S01]  /*0600*/  FFMA.FTZ R18, R15, R18, R17 ;  /* 0x000000120f127223 */ /* 0x000fe20000010011 */
[----:B------:R-:W-:-:S04]  /*0610*/  MOV R17, 0x3f69b4f9 ;  /* 0x3f69b4f900117802 */ /* 0x000fc80000000f00 */
[----:B------:R-:W-:-:S05]  /*0620*/  FSEL R17, R17, -0.37612664699554443359, P5 ;  /* 0xbec093ac11117808 */ /* 0x000fca0002800000 */
[----:B------:R-:W-:Y:S01]  /*0630*/  FFMA.FTZ R18, R15, R18, R17 ;  /* 0x000000120f127223 */ /* 0x000fe20000010011 */
[----:B------:R-:W-:-:S05]  /*0640*/  IMAD.MOV.U32 R17, RZ, RZ, 0x3f210a14 ;  /* 0x3f210a14ff117424 */ /* 0x000fca00078e00ff */
[----:B------:R-:W-:-:S05]  /*0650*/  FSEL R17, R17, 0.12837915122509002686, P5 ;  /* 0x3e0375d311117808 */ /* 0x000fca0002800000 */
[C---:B------:R-:W-:Y:S01]  /*0660*/  FFMA.FTZ R17, R15.reuse, R18, R17 ;  /* 0x000000120f117223 */ /* 0x040fe20000010011 */
[----:B------:R-:W-:-:S05]  /*0670*/  FADD.FTZ R18, -R15, -RZ ;  /* 0x800000ff0f127221 */ /* 0x000fca0000010100 */
[----:B------:R-:W-:-:S05]  /*0680*/  FSEL R18, R18, R11, P5 ;  /* 0x0000000b12127208 */ /* 0x000fca0002800000 */
[----:B------:R-:W-:-:S04]  /*0690*/  FFMA.FTZ R17, R17, R18, R18 ;  /* 0x0000001211117223 */ /* 0x000fc80000010012 */
[----:B------:R-:W0:Y:S02]  /*06a0*/  @P5 MUFU.EX2 R15, R17 ;  /* 0x00000011000f5308 */ /* 0x000e240000000800 */
[----:B0-----:R-:W-:-:S05]  /*06b0*/  @P5 FADD.FTZ R18, -R15, 1 ;  /* 0x3f8000000f125421 */ /* 0x001fca0000010100 */
[----:B------:R-:W-:-:S05]  /*06c0*/  @P5 LOP3.LUT R17, R18, 0x80000000, R11, 0xb8, !PT ;  /* 0x8000000012115812 */ /* 0x000fca00078eb80b */
[----:B------:R-:W-:-:S04]  /*06d0*/  FADD.FTZ R11, R17, 1 ;  /* 0x3f800000110b7421 */ /* 0x000fc80000010000 */
[----:B------:R-:W-:-:S07]  /*06e0*/  FMUL.FTZ R11, R11, R16 ;  /* 0x000000100b0b7220 */ /* 0x000fce0000410000 */
.L_x_9096:
[----:B------:R-:W-:Y:S05]  /*06f0*/  BSYNC.RECONVERGENT B0 ;  /* 0x0000000000007941 */ /* 0x000fea0003800200 */
.L_x_9095:
[-C--:B------:R-:W-:Y:S01]  /*0700*/  ISETP.GE.U32.AND P6, PT, R10, R3.reuse, PT ;  /* 0x000000030a00720c */ /* 0x080fe20003fc6070 */
[----:B------:R-:W-:Y:S01]  /*0710*/  BSSY.RECONVERGENT B0, `(.L_x_9097) ;  /* 0x0000025000007945 */ /* 0x000fe20003800200 */
[----:B------:R-:W-:Y:S02]  /*0720*/  ISETP.GE.U32.AND P5, PT, R14, R3, PT ;  /* 0x000000030e00720c */ /* 0x000fe40003fa6070 */
[----:B------:R-:W-:-:S09]  /*0730*/  IADD3 R14, PT, PT, R4, 0x380, RZ ;  /* 0x00000380040e7810 */ /* 0x000fd20007ffe0ff */
[----:B------:R-:W-:Y:S05]  /*0740*/  @P6 BRA `(.L_x_9098) ;  /* 0x0000000000846947 */ /* 0x000fea0003800000 */
[----:B-----5:R-:W-:Y:S01]  /*0750*/  FMUL.FTZ R15, R12, 0.70710676908493041992 ;  /* 0x3f3504f30c0f7820 */ /* 0x020fe20000410000 */
[----:B------:R-:W-:Y:S01]  /*0760*/  HFMA2 R19, -RZ, RZ, 0.8349609375, 5.424022674560546875e-06 ;  /* 0x3aae005bff137431 */ /* 0x000fe200000001ff */
[----:B------:R-:W-:Y:S01]  /*0770*/  MOV R17, 0x38eb4c3a ;  /* 0x38eb4c3a00117802 */ /* 0x000fe20000000f00 */
[----:B------:R-:W-:Y:S02]  /*0780*/  HFMA2 R20, -RZ, RZ, 1.28515625, -179.25 ;  /* 0x3d24d99aff147431 */ /* 0x000fe400000001ff */
        /* <DEDUP_REMOVED lines=10> */
[----:B------:R-:W-:-:S03]  /*0830*/  IMAD.MOV.U32 R19, RZ, RZ, 0x3e235519 ;  /* 0x3e235519ff137424 */ /* 0x000fc600078e00ff */
        /* <DEDUP_REMOVED lines=18> */
.L_x_9098:
[----:B------:R-:W-:Y:S05]  /*0960*/  BSYNC.RECONVERGENT B0 ;  /* 0x0000000000007941 */ /* 0x000fea0003800200 */
.L_x_9097:
[----:B------:R-:W-:Y:S01]  /*0970*/  @!P0 IADD3 R15, PT, PT, R21, R4, RZ ;  /* 0x00000004150f8210 */ /* 0x000fe20007ffe0ff */
[----:B------:R-:W-:Y:S01]  /*0980*/  BSSY.RECONVERGENT B0, `(.L_x_9099) ;  /* 0x0000025000007945 */ /* 0x000fe20003800200 */
[----:B------:R-:W-:-:S03]  /*0990*/  ISETP.GE.U32.AND P6, PT, R14, R3, PT ;  /* 0x000000030e00720c */ /* 0x000fc60003fc6070 */
[----:B-1----:R-:W-:Y:S01]  /*09a0*/  @!P0 IMAD.WIDE.U32 R6, R15, 0x4, R6 ;  /* 0x000000040f068825 */ /* 0x002fe200078e0006 */
[----:B------:R-:W-:Y:S09]  /*09b0*/  @P1 BRA `(.L_x_9100) ;  /* 0x0000000000841947 */ /* 0x000ff20003800000 */
[----:B-----5:R-:W-:Y:S01]  /*09c0*/  FMUL.FTZ R14, R2, 0.70710676908493041992 ;  /* 0x3f3504f3020e7820 */ /* 0x020fe20000410000 */
[----:B------:R-:W-:Y:S01]  /*09d0*/  HFMA2 R18, -RZ, RZ, 0.8349609375, 5.424022674560546875e-06 ;  /* 0x3aae005bff127431 */ /* 0x000fe200000001ff */
        /* <DEDUP_REMOVED lines=31> */
.L_x_9100:
[----:B------:R-:W-:Y:S05]  /*0bd0*/  BSYNC.RECONVERGENT B0 ;  /* 0x0000000000007941 */ /* 0x000fea0003800200 */
.L_x_9099:
[----:B------:R-:W-:Y:S04]  /*0be0*/  BSSY.RECONVERGENT B0, `(.L_x_9101) ;  /* 0x0000023000007945 */ /* 0x000fe80003800200 */
[----:B------:R-:W-:Y:S05]  /*0bf0*/  @P2 BRA `(.L_x_9102) ;  /* 0x0000000000842947 */ /* 0x000fea0003800000 */
[----:B-----5:R-:W-:Y:S01]  /*0c00*/  FMUL.FTZ R14, R0, 0.70710676908493041992 ;  /* 0x3f3504f3000e7820 */ /* 0x020fe20000410000 */
[----:B------:R-:W-:Y:S01]  /*0c10*/  IMAD.MOV.U32 R18, RZ, RZ, 0x3aae005b ;  /* 0x3aae005bff127424 */ /* 0x000fe200078e00ff */
        /* <DEDUP_REMOVED lines=31> */
.L_x_9102:
[----:B------:R-:W-:Y:S05]  /*0e10*/  BSYNC.RECONVERGENT B0 ;  /* 0x0000000000007941 */ /* 0x000fea0003800200 */
.L_x_9101:
        /* <DEDUP_REMOVED lines=35> */
.L_x_9104:
[----:B------:R-:W-:Y:S05]  /*1050*/  BSYNC.RECONVERGENT B0 ;  /* 0x0000000000007941 */ /* 0x000fea0003800200 */
.L_x_9103:
        /* <DEDUP_REMOVED lines=35> */
.L_x_9106:
[----:B------:R-:W-:Y:S05]  /*1290*/  BSYNC.RECONVERGENT B0 ;  /* 0x0000000000007941 */ /* 0x000fea0003800200 */
.L_x_9105:
        /* <DEDUP_REMOVED lines=35> */
.L_x_9108:
[----:B------:R-:W-:Y:S05]  /*14d0*/  BSYNC.RECONVERGENT B0 ;  /* 0x0000000000007941 */ /* 0x000fea0003800200 */
.L_x_9107:
        /* <DEDUP_REMOVED lines=8> */
[----:B------:R-:W-:Y:S02]  /*1560*/  IMAD.MOV.U32 R19, RZ, RZ, 0x3d24d99a ;  /* 0x3d24d99aff137424 */ /* 0x000fe400078e00ff */
[----:B------:R-:W-:Y:S01]  /*1570*/  HFMA2 R20, -RZ, RZ, 1.8525390625, -0.310791015625 ;  /* 0x3f69b4f9ff147431 */ /* 0x000fe200000001ff */
        /* <DEDUP_REMOVED lines=25> */
.L_x_9110:
[----:B------:R-:W-:Y:S05]  /*1710*/  BSYNC.RECONVERGENT B0 ;  /* 0x0000000000007941 */ /* 0x000fea0003800200 */
.L_x_9109:
[----:B------:R-:W-:Y:S01]  /*1720*/  @!P0 MOV R4, R10 ;  /* 0x0000000a00048202 */ /* 0x000fe20000000f00 */
[----:B------:R0:W-:Y:S01]  /*1730*/  @!P0 STG.E desc[UR4][R6.64], R11 ;  /* 0x0000000b06008986 */ /* 0x0001e2000c101904 */
[----:B------:R-:W-:Y:S04]  /*1740*/  BSSY.RECONVERGENT B0, `(.L_x_9111) ;  /* 0x000002d000007945 */ /* 0x000fe80003800200 */
[----:B------:R-:W-:Y:S01]  /*1750*/  BSSY.RELIABLE B1, `(.L_x_9112) ;  /* 0x0000025000017945 */ /* 0x000fe20003800100 */
[----:B------:R-:W-:-:S13]  /*1760*/  ISETP.GE.U32.AND P0, PT, R4, R3, PT ;  /* 0x000000030400720c */ /* 0x000fda0003f06070 */
[----:B0-----:R-:W-:Y:S05]  /*1770*/  @P0 BRA `(.L_x_9113) ;  /* 0x0000000000300947 */ /* 0x001fea0003800000 */
[----:B------:R-:W0:Y:S01]  /*1780*/  LDC.64 R6, c[0x0][0x388] ;  /* 0x0000e200ff067b82 */ /* 0x000e220000000a00 */
[----:B------:R-:W-:Y:S01]  /*1790*/  IADD3 R11, PT, PT, R21, R4, RZ ;  /* 0x00000004150b7210 */ /* 0x000fe20007ffe0ff */
[----:B------:R-:W-:-:S05]  /*17a0*/  VIADD R4, R4, 0x80 ;  /* 0x0000008004047836 */ /* 0x000fca0000000000 */
[----:B------:R-:W-:Y:S01]  /*17b0*/  ISETP.GE.U32.AND P0, PT, R4, R3, PT ;  /* 0x000000030400720c */ /* 0x000fe20003f06070 */
[----:B0-----:R-:W-:-:S05]  /*17c0*/  IMAD.WIDE.U32 R6, R11, 0x4, R6 ;  /* 0x000000040b067825 */ /* 0x001fca00078e0006 */
[----:B-----5:R0:W-:Y:S07]  /*17d0*/  STG.E desc[UR4][R6.64], R12 ;  /* 0x0000000c06007986 */ /* 0x0201ee000c101904 */
[----:B------:R-:W-:Y:S05]  /*17e0*/  @P0 BRA `(.L_x_9114) ;  /* 0x0000000000300947 */ /* 0x000fea0003800000 */
[----:B0-----:R-:W0:Y:S01]  /*17f0*/  LDC.64 R6, c[0x0][0x388] ;  /* 0x0000e200ff067b82 */ /* 0x001e220000000a00 */
[----:B------:R-:W-:Y:S02]  /*1800*/  IADD3 R11, PT, PT, R21, R4, RZ ;  /* 0x00000004150b7210 */ /* 0x000fe40007ffe0ff */
[----:B------:R-:W-:-:S03]  /*1810*/  IADD3 R4, PT, PT, R4, 0x80, RZ ;  /* 0x0000008004047810 */ /* 0x000fc60007ffe0ff */
[----:B0-----:R-:W-:-:S05]  /*1820*/  IMAD.WIDE.U32 R6, R11, 0x4, R6 ;  /* 0x000000040b067825 */ /* 0x001fca00078e0006 */
[----:B------:R0:W-:Y:S02]  /*1830*/  STG.E desc[UR4][R6.64], R2 ;  /* 0x0000000206007986 */ /* 0x0001e4000c101904 */
.L_x_9113:
[----:B------:R-:W-:-:S13]  /*1840*/  ISETP.GE.U32.AND P0, PT, R4, R3, PT ;  /* 0x000000030400720c */ /* 0x000fda0003f06070 */
[----:B------:R-:W-:Y:S05]  /*1850*/  @P0 BRA `(.L_x_9115) ;  /* 0x0000000000300947 */ /* 0x000fea0003800000 */
[----:B0-----:R-:W0:Y:S01]  /*1860*/  LDC.64 R6, c[0x0][0x388] ;  /* 0x0000e200ff067b82 */ /* 0x001e220000000a00 */
[----:B------:R-:W-:Y:S02]  /*1870*/  IADD3 R11, PT, PT, R21, R4, RZ ;  /* 0x00000004150b7210 */ /* 0x000fe40007ffe0ff */
[----:B------:R-:W-:-:S03]  /*1880*/  IADD3 R4, PT, PT, R4, 0x80, RZ ;  /* 0x0000008004047810 */ /* 0x000fc60007ffe0ff */
[----:B0-----:R-:W-:-:S05]  /*1890*/  IMAD.WIDE.U32 R6, R11, 0x4, R6 ;  /* 0x000000040b067825 */ /* 0x001fca00078e0006 */
[----:B-----5:R1:W-:Y:S02]  /*18a0*/  STG.E desc[UR4][R6.64], R0 ;  /* 0x0000000006007986 */ /* 0x0203e4000c101904 */
.L_x_9114:
[----:B------:R-:W-:-:S13]  /*18b0*/  ISETP.GE.U32.AND P0, PT, R4, R3, PT ;  /* 0x000000030400720c */ /* 0x000fda0003f06070 */
[----:B------:R-:W-:Y:S05]  /*18c0*/  @P0 BRA `(.L_x_9116) ;  /* 0x0000000000340947 */ /* 0x000fea0003800000 */
[----:B01----:R-:W0:Y:S01]  /*18d0*/  LDC.64 R6, c[0x0][0x388] ;  /* 0x0000e200ff067b82 */ /* 0x003e220000000a00 */
[----:B------:R-:W-:Y:S01]  /*18e0*/  IADD3 R11, PT, PT, R21, R4, RZ ;  /* 0x00000004150b7210 */ /* 0x000fe20007ffe0ff */
[----:B------:R-:W-:-:S04]  /*18f0*/  VIADD R4, R4, 0x80 ;  /* 0x0000008004047836 */ /* 0x000fc80000000000 */
[----:B0-----:R-:W-:-:S05]  /*1900*/  IMAD.WIDE.U32 R6, R11, 0x4, R6 ;  /* 0x000000040b067825 */ /* 0x001fca00078e0006 */
[----:B------:R1:W-:Y:S02]  /*1910*/  STG.E desc[UR4][R6.64], R5 ;  /* 0x0000000506007986 */ /* 0x0003e4000c101904 */
.L_x_9115:
[----:B------:R-:W-:-:S13]  /*1920*/  ISETP.GE.U32.AND P0, PT, R4, R3, PT ;  /* 0x000000030400720c */ /* 0x000fda0003f06070 */
[----:B------:R-:W-:Y:S05]  /*1930*/  @P0 BREAK.RELIABLE B1 ;  /* 0x0000000000010942 */ /* 0x000fea0003800100 */
[----:B------:R-:W-:Y:S05]  /*1940*/  @P0 BRA `(.L_x_9117) ;  /* 0x0000000000300947 */ /* 0x000fea0003800000 */
[----:B01----:R-:W0:Y:S01]  /*1950*/  LDC.64 R6, c[0x0][0x388] ;  /* 0x0000e200ff067b82 */ /* 0x003e220000000a00 */
[----:B-----5:R-:W-:Y:S02]  /*1960*/  IADD3 R5, PT, PT, R21, R4, RZ ;  /* 0x0000000415057210 */ /* 0x020fe40007ffe0ff */
[----:B------:R-:W-:-:S03]  /*1970*/  IADD3 R4, PT, PT, R4, 0x80, RZ ;  /* 0x0000008004047810 */ /* 0x000fc60007ffe0ff */
[----:B0-----:R-:W-:-:S05]  /*1980*/  IMAD.WIDE.U32 R6, R5, 0x4, R6 ;  /* 0x0000000405067825 */ /* 0x001fca00078e0006 */
[----:B------:R2:W-:Y:S02]  /*1990*/  STG.E desc[UR4][R6.64], R13 ;  /* 0x0000000d06007986 */ /* 0x0005e4000c101904 */
.L_x_9116:
[----:B------:R-:W-:Y:S05]  /*19a0*/  BSYNC.RELIABLE B1 ;  /* 0x0000000000017941 */ /* 0x000fea0003800100 */
.L_x_9112:
[----:B------:R-:W-:-:S13]  /*19b0*/  ISETP.GE.U32.AND P0, PT, R4, R3, PT ;  /* 0x000000030400720c */ /* 0x000fda0003f06070 */
[----:B012---:R-:W0:Y:S01]  /*19c0*/  @!P0 LDC.64 R6, c[0x0][0x388] ;  /* 0x0000e200ff068b82 */ /* 0x007e220000000a00 */
[----:B------:R-:W-:Y:S02]  /*19d0*/  @!P0 IADD3 R5, PT, PT, R21, R4, RZ ;  /* 0x0000000415058210 */ /* 0x000fe40007ffe0ff */
[----:B------:R-:W-:-:S03]  /*19e0*/  @!P0 IADD3 R4, PT, PT, R4, 0x80, RZ ;  /* 0x0000008004048810 */ /* 0x000fc60007ffe0ff */
[----:B0-----:R-:W-:-:S05]  /*19f0*/  @!P0 IMAD.WIDE.U32 R6, R5, 0x4, R6 ;  /* 0x0000000405068825 */ /* 0x001fca00078e0006 */
[----:B------:R2:W-:Y:S02]  /*1a00*/  @!P0 STG.E desc[UR4][R6.64], R9 ;  /* 0x0000000906008986 */ /* 0x0005e4000c101904 */
.L_x_9117:
[----:B------:R-:W-:Y:S05]  /*1a10*/  BSYNC.RECONVERGENT B0 ;  /* 0x0000000000007941 */ /* 0x000fea0003800200 */
.L_x_9111:
[----:B------:R-:W-:Y:S05]  /*1a20*/  WARPSYNC.ALL ;  /* 0x0000000000007948 */ /* 0x000fea0003800000 */
[----:B------:R-:W-:-:S13]  /*1a30*/  ISETP.GE.U32.AND P0, PT, R4, R3, PT ;  /* 0x000000030400720c */ /* 0x000fda0003f06070 */
[----:B------:R-:W-:Y:S05]  /*1a40*/  @P0 EXIT ;  /* 0x000000000000094d */ /* 0x000fea0003800000 */
[----:B0----5:R-:W0:Y:S01]  /*1a50*/  LDC.64 R2, c[0x0][0x388] ;  /* 0x0000e200ff027b82 */ /* 0x021e220000000a00 */
[----:B------:R-:W-:-:S05]  /*1a60*/  IADD3 R21, PT, PT, R21, R4, RZ ;  /* 0x0000000415157210 */ /* 0x000fca0007ffe0ff */
[----:B0-----:R-:W-:-:S05]  /*1a70*/  IMAD.WIDE.U32 R2, R21, 0x4, R2 ;  /* 0x0000000415027825 */ /* 0x001fca00078e0002 */
[----:B------:R-:W-:Y:S01]  /*1a80*/  STG.E desc[UR4][R2.64], R8 ;  /* 0x0000000802007986 */ /* 0x000fe2000c101904 */
[----:B------:R-:W-:Y:S05]  /*1a90*/  EXIT ;  /* 0x000000000000794d */ /* 0x000fea0003800000 */
.L_x_9094:
[----:B------:R-:W0:Y:S01]  /*1aa0*/  S2R R23, SR_TID.X ;  /* 0x0000000000177919 */ /* 0x000e220000002100 */
[----:B------:R-:W1:Y:S02]  /*1ab0*/  LDC.64 R6, c[0x0][0x390] ;  /* 0x0000e400ff067b82 */ /* 0x000e640000000a00 */
[----:B-1----:R-:W-:-:S04]  /*1ac0*/  IMAD.WIDE.U32 R6, R21, 0x4, R6 ;  /* 0x0000000415067825 */ /* 0x002fc800078e0006 */
[----:B0-----:R-:W-:-:S05]  /*1ad0*/  IMAD.WIDE.U32 R6, R23, 0x8, R6 ;  /* 0x0000000817067825 */ /* 0x001fca00078e0006 */
[----:B------:R-:W2:Y:S04]  /*1ae0*/  LDG.E.64 R8, desc[UR4][R6.64] ;  /* 0x0000000406087981 */ /* 0x000ea8000c1e1b00 */
[----:B------:R-:W3:Y:S04]  /*1af0*/  LDG.E.64 R4, desc[UR4][R6.64+0x400] ;  /* 0x0004000406047981 */ /* 0x000ee8000c1e1b00 */
[----:B------:R-:W4:Y:S01]  /*1b00*/  LDG.E.64 R2, desc[UR4][R6.64+0x800] ;  /* 0x0008000406027981 */ /* 0x000f22000c1e1b00 */
[----:B------:R-:W-:Y:S02]  /*1b10*/  IMAD.MOV.U32 R16, RZ, RZ, 0x38eb4c3a ;  /* 0x38eb4c3aff107424 */ /* 0x000fe400078e00ff */
[----:B------:R-:W-:Y:S01]  /*1b20*/  HFMA2 R19, -RZ, RZ, 0.8349609375, 5.424022674560546875e-06 ;  /* 0x3aae005bff137431 */ /* 0x000fe200000001ff */
[----:B------:R-:W-:Y:S01]  /*1b30*/  MOV R12, 0x3c09919f ;  /* 0x3c09919f000c7802 */ /* 0x000fe20000000f00 */
[----:B------:R-:W-:-:S02]  /*1b40*/  HFMA2 R15, -RZ, RZ, 1.28515625, -179.25 ;  /* 0x3d24d99aff0f7431 */ /* 0x000fc400000001ff */
[----:B------:R-:W-:Y:S01]  /*1b50*/  HFMA2 R17, -RZ, RZ, 1.8525390625, -0.310791015625 ;  /* 0x3f69b4f9ff117431 */ /* 0x000fe200000001ff */
[----:B------:R-:W5:Y:S01]  /*1b60*/  LDG.E.64 R6, desc[UR4][R6.64+0xc00] ;  /* 0x000c000406067981 */ /* 0x000f62000c1e1b00 */
[----:B--2---:R-:W-:Y:S01]  /*1b70*/  FMUL.FTZ R10, R8, 0.70710676908493041992 ;  /* 0x3f3504f3080a7820 */ /* 0x004fe20000410000 */
[----:B------:R-:W-:-:S03]  /*1b80*/  FMUL.FTZ R0, R9, 0.70710676908493041992 ;  /* 0x3f3504f309007820 */ /* 0x000fc60000410000 */
[C---:B------:R-:W-:Y:S01]  /*1b90*/  FADD.FTZ R11, |R10|.reuse, -RZ ;  /* 0x800000ff0a0b7221 */ /* 0x040fe20000010200 */
[----:B------:R-:W-:Y:S01]  /*1ba0*/  FSETP.GE.FTZ.AND P0, PT, |R10|, 1.0029599666595458984, PT ;  /* 0x3f8060fe0a00780b */ /* 0x000fe20003f16200 */
[C---:B------:R-:W-:Y:S01]  /*1bb0*/  FADD.FTZ R13, |R0|.reuse, -RZ ;  /* 0x800000ff000d7221 */ /* 0x040fe20000010200 */
[----:B------:R-:W-:Y:S02]  /*1bc0*/  FSETP.GE.FTZ.AND P1, PT, |R0|, 1.0029599666595458984, PT ;  /* 0x3f8060fe0000780b */ /* 0x000fe40003f36200 */
[C---:B------:R-:W-:Y:S02]  /*1bd0*/  FSEL R14, R16.reuse, 8.4834944573231041431e-05, P0 ;  /* 0x38b1e96a100e7808 */ /* 0x040fe40000000000 */
[C---:B------:R-:W-:Y:S02]  /*1be0*/  FSEL R18, -R19.reuse, -0.00082130916416645050049, P0 ;  /* 0xba574d2013127808 */ /* 0x040fe40000000100 */
[----:B------:R-:W-:Y:S02]  /*1bf0*/  FSEL R22, R16, 8.4834944573231041431e-05, P1 ;  /* 0x38b1e96a10167808 */ /* 0x000fe40000800000 */
[----:B------:R-:W-:-:S02]  /*1c00*/  FSEL R24, -R19, -0.00082130916416645050049, P1 ;  /* 0xba574d2013187808 */ /* 0x000fc40000800100 */
[----:B------:R-:W-:Y:S01]  /*1c10*/  FSEL R20, R12, 0.0052134888246655464172, P0 ;  /* 0x3baad5ea0c147808 */ /* 0x000fe20000000000 */
[----:B------:R-:W-:Y:S01]  /*1c20*/  @!P0 FMUL.FTZ R11, R10, R10 ;  /* 0x0000000a0a0b8220 */ /* 0x000fe20000410000 */
[----:B------:R-:W-:Y:S01]  /*1c30*/  FSEL R26, -R15, -0.026868773624300956726, P1 ;  /* 0xbcdc1be70f1a7808 */ /* 0x000fe20000800100 */
[----:B------:R-:W-:Y:S02]  /*1c40*/  @!P1 FMUL.FTZ R13, R0, R0 ;  /* 0x00000000000d9220 */ /* 0x000fe40000410000 */
[----:B------:R-:W-:Y:S01]  /*1c50*/  FFMA.FTZ R14, R11, R14, R18 ;  /* 0x0000000e0b0e7223 */ /* 0x000fe20000010012 */
[----:B------:R-:W-:Y:S01]  /*1c60*/  MOV R18, 0x3e235519 ;  /* 0x3e23551900127802 */ /* 0x000fe20000000f00 */
[----:B------:R-:W-:Y:S01]  /*1c70*/  FFMA.FTZ R22, R13, R22, R24 ;  /* 0x000000160d167223 */ /* 0x000fe20000010018 */
[----:B------:R-:W-:Y:S01]  /*1c80*/  FSEL R24, R12, 0.0052134888246655464172, P1 ;  /* 0x3baad5ea0c187808 */ /* 0x000fe20000800000 */
[----:B------:R-:W-:Y:S01]  /*1c90*/  FFMA.FTZ R14, R11, R14, R20 ;  /* 0x0000000e0b0e7223 */ /* 0x000fe20000010014 */
[----:B------:R-:W-:-:S03]  /*1ca0*/  FSEL R20, -R15, -0.026868773624300956726, P0 ;  /* 0xbcdc1be70f147808 */ /* 0x000fc60000000100 */
[----:B------:R-:W-:Y:S01]  /*1cb0*/  FFMA.FTZ R24, R13, R22, R24 ;  /* 0x000000160d187223 */ /* 0x000fe20000010018 */
[C---:B------:R-:W-:Y:S01]  /*1cc0*/  FSEL R22, R18.reuse, 0.11284004896879196167, P0 ;  /* 0x3de718af12167808 */ /* 0x040fe20000000000 */
[----:B------:R-:W-:Y:S01]  /*1cd0*/  FFMA.FTZ R14, R11, R14, R20 ;  /* 0x0000000e0b0e7223 */ /* 0x000fe20000010014 */
[----:B------:R-:W-:Y:S01]  /*1ce0*/  FSEL R20, R17, -0.37612664699554443359, P0 ;  /* 0xbec093ac11147808 */ /* 0x000fe20000000000 */
[----:B------:R-:W-:Y:S01]  /*1cf0*/  FFMA.FTZ R24, R13, R24, R26 ;  /* 0x000000180d187223 */ /* 0x000fe2000001001a */
[----:B------:R-:W-:Y:S01]  /*1d00*/  FSEL R26, R18, 0.11284004896879196167, P1 ;  /* 0x3de718af121a7808 */ /* 0x000fe20000800000 */
[----:B------:R-:W-:Y:S01]  /*1d10*/  FFMA.FTZ R22, R11, R14, R22 ;  /* 0x0000000e0b167223 */ /* 0x000fe20000010016 */
[----:B------:R-:W-:-:S03]  /*1d20*/  MOV R14, 0x3f210a14 ;  /* 0x3f210a14000e7802 */ /* 0x000fc60000000f00 */
[----:B------:R-:W-:Y:S01]  /*1d30*/  FFMA.FTZ R20, R11, R22, R20 ;  /* 0x000000160b147223 */ /* 0x000fe20000010014 */
[C---:B------:R-:W-:Y:S01]  /*1d40*/  FSEL R22, R14.reuse, 0.12837915122509002686, P0 ;  /* 0x3e0375d30e167808 */ /* 0x040fe20000000000 */
[----:B------:R-:W-:Y:S01]  /*1d50*/  FFMA.FTZ R24, R13, R24, R26 ;  /* 0x000000180d187223 */ /* 0x000fe2000001001a */
[----:B------:R-:W-:Y:S01]  /*1d60*/  FSEL R26, R17, -0.37612664699554443359, P1 ;  /* 0xbec093ac111a7808 */ /* 0x000fe20000800000 */
[----:B------:R-:W-:Y:S02]  /*1d70*/  FADD.FTZ R25, -R13, -RZ ;  /* 0x800000ff0d197221 */ /* 0x000fe40000010100 */
[C---:B------:R-:W-:Y:S01]  /*1d80*/  FFMA.FTZ R22, R11.reuse, R20, R22 ;  /* 0x000000140b167223 */ /* 0x040fe20000010016 */
[----:B------:R-:W-:Y:S01]  /*1d90*/  FADD.FTZ R11, -R11, -RZ ;  /* 0x800000ff0b0b7221 */ /* 0x000fe20000010100 */
[----:B------:R-:W-:Y:S01]  /*1da0*/  FSEL R20, R14, 0.12837915122509002686, P1 ;  /* 0x3e0375d30e147808 */ /* 0x000fe20000800000 */
[----:B------:R-:W-:Y:S01]  /*1db0*/  FFMA.FTZ R24, R13, R24, R26 ;  /* 0x000000180d187223 */ /* 0x000fe2000001001a */
[----:B------:R-:W-:-:S02]  /*1dc0*/  FSEL R25, R25, R0, P1 ;  /* 0x0000000019197208 */ /* 0x000fc40000800000 */
[----:B------:R-:W-:Y:S01]  /*1dd0*/  FSEL R11, R11, R10, P0 ;  /* 0x0000000a0b0b7208 */ /* 0x000fe20000000000 */
[----:B------:R-:W-:-:S04]  /*1de0*/  FFMA.FTZ R20, R13, R24, R20 ;  /* 0x000000180d147223 */ /* 0x000fc80000010014 */
[----:B------:R-:W-:Y:S01]  /*1df0*/  FFMA.FTZ R22, R22, R11, R11 ;  /* 0x0000000b16167223 */ /* 0x000fe2000001000b */
[----:B------:R-:W-:-:S03]  /*1e00*/  FFMA.FTZ R20, R20, R25, R25 ;  /* 0x0000001914147223 */ /* 0x000fc60000010019 */
[----:B------:R-:W0:Y:S01]  /*1e10*/  @P0 MUFU.EX2 R13, R22 ;  /* 0x00000016000d0308 */ /* 0x000e220000000800 */
[----:B---3--:R-:W-:-:S03]  /*1e20*/  FMUL.FTZ R11, R4, 0.70710676908493041992 ;  /* 0x3f3504f3040b7820 */ /* 0x008fc60000410000 */
[----:B------:R-:W1:Y:S01]  /*1e30*/  @P1 MUFU.EX2 R25, R20 ;  /* 0x0000001400191308 */ /* 0x000e620000000800 */
[----:B------:R-:W-:Y:S01]  /*1e40*/  FMUL.FTZ R24, R5, 0.70710676908493041992 ;  /* 0x3f3504f305187820 */ /* 0x000fe20000410000 */
[----:B------:R-:W-:-:S04]  /*1e50*/  FSETP.GE.FTZ.AND P2, PT, |R11|, 1.0029599666595458984, PT ;  /* 0x3f8060fe0b00780b */ /* 0x000fc80003f56200 */
[----:B------:R-:W-:Y:S01]  /*1e60*/  FSETP.GE.FTZ.AND P3, PT, |R24|, 1.0029599666595458984, PT ;  /* 0x3f8060fe1800780b */ /* 0x000fe20003f76200 */
[----:B0-----:R-:W-:Y:S01]  /*1e70*/  @P0 FADD.FTZ R13, -R13, 1 ;  /* 0x3f8000000d0d0421 */ /* 0x001fe20000010100 */
[----:B-1----:R-:W-:-:S04]  /*1e80*/  @P1 FADD.FTZ R25, -R25, 1 ;  /* 0x3f80000019191421 */ /* 0x002fc80000010100 */
[----:B------:R-:W-:Y:S01]  /*1e90*/  @P0 LOP3.LUT R22, R13, 0x80000000, R10, 0xb8, !PT ;  /* 0x800000000d160812 */ /* 0x000fe200078eb80a */
[----:B------:R-:W-:Y:S01]  /*1ea0*/  FADD.FTZ R10, |R11|, -RZ ;  /* 0x800000ff0b0a7221 */ /* 0x000fe20000010200 */
[----:B------:R-:W-:Y:S02]  /*1eb0*/  FSEL R27, -R19, -0.00082130916416645050049, P2 ;  /* 0xba574d20131b7808 */ /* 0x000fe40001000100 */
[----:B------:R-:W-:Y:S01]  /*1ec0*/  @P1 LOP3.LUT R20, R25, 0x80000000, R0, 0xb8, !PT ;  /* 0x8000000019141812 */ /* 0x000fe200078eb800 */
[----:B------:R-:W-:Y:S01]  /*1ed0*/  @!P2 FMUL.FTZ R10, R11, R11 ;  /* 0x0000000b0b0aa220 */ /* 0x000fe20000410000 */
[----:B------:R-:W-:Y:S01]  /*1ee0*/  FSEL R25, R16, 8.4834944573231041431e-05, P2 ;  /* 0x38b1e96a10197808 */ /* 0x000fe20001000000 */
[----:B------:R-:W-:Y:S01]  /*1ef0*/  FADD.FTZ R13, |R24|, -RZ ;  /* 0x800000ff180d7221 */ /* 0x000fe20000010200 */
[----:B------:R-:W-:Y:S01]  /*1f00*/  FSEL R0, R16, 8.4834944573231041431e-05, P3 ;  /* 0x38b1e96a10007808 */ /* 0x000fe20001800000 */
[----:B------:R-:W-:Y:S01]  /*1f10*/  @!P3 FMUL.FTZ R13, R24, R24 ;  /* 0x00000018180db220 */ /* 0x000fe20000410000 */
[----:B------:R-:W-:Y:S01]  /*1f20*/  FSEL R26, -R19, -0.00082130916416645050049, P3 ;  /* 0xba574d20131a7808 */ /* 0x000fe20001800100 */
[----:B------:R-:W-:Y:S01]  /*1f30*/  FFMA.FTZ R25, R10, R25, R27 ;  /* 0x000000190a197223 */ /* 0x000fe2000001001b */
[----:B------:R-:W-:-:S03]  /*1f40*/  FSEL R27, R12, 0.0052134888246655464172, P2 ;  /* 0x3baad5ea0c1b7808 */ /* 0x000fc60001000000 */
[----:B------:R-:W-:Y:S01]  /*1f50*/  FFMA.FTZ R0, R13, R0, R26 ;  /* 0x000000000d007223 */ /* 0x000fe2000001001a */
[----:B------:R-:W-:Y:S01]  /*1f60*/  FSEL R26, R12, 0.0052134888246655464172, P3 ;  /* 0x3baad5ea0c1a7808 */ /* 0x000fe20001800000 */
[----:B------:R-:W-:Y:S01]  /*1f70*/  FFMA.FTZ R25, R10, R25, R27 ;  /* 0x000000190a197223 */ /* 0x000fe2000001001b */
[----:B------:R-:W-:-:S03]  /*1f80*/  FSEL R27, -R15, -0.026868773624300956726, P2 ;  /* 0xbcdc1be70f1b7808 */ /* 0x000fc60001000100 */
[----:B------:R-:W-:Y:S01]  /*1f90*/  FFMA.FTZ R0, R13, R0, R26 ;  /* 0x000000000d007223 */ /* 0x000fe2000001001a */
[----:B------:R-:W-:Y:S01]  /*1fa0*/  FSEL R26, R18, 0.11284004896879196167, P2 ;  /* 0x3de718af121a7808 */ /* 0x000fe20001000000 */
[----:B------:R-:W-:-:S04]  /*1fb0*/  FFMA.FTZ R25, R10, R25, R27 ;  /* 0x000000190a197223 */ /* 0x000fc8000001001b */
[----:B------:R-:W-:Y:S01]  /*1fc0*/  FFMA.FTZ R25, R10, R25, R26 ;  /* 0x000000190a197223 */ /* 0x000fe2000001001a */
[----:B------:R-:W-:-:S05]  /*1fd0*/  FSEL R26, R17, -0.37612664699554443359, P2 ;  /* 0xbec093ac111a7808 */ /* 0x000fca0001000000 */
[----:B------:R-:W-:Y:S01]  /*1fe0*/  FFMA.FTZ R25, R10, R25, R26 ;  /* 0x000000190a197223 */ /* 0x000fe2000001001a */
[----:B------:R-:W-:-:S05]  /*1ff0*/  FSEL R26, R14, 0.12837915122509002686, P2 ;  /* 0x3e0375d30e1a7808 */ /* 0x000fca0001000000 */
[C---:B------:R-:W-:Y:S01]  /*2000*/  FFMA.FTZ R25, R10.reuse, R25, R26 ;  /* 0x000000190a197223 */ /* 0x040fe2000001001a */
[----:B------:R-:W-:Y:S01]  /*2010*/  FADD.FTZ R10, -R10, -RZ ;  /* 0x800000ff0a0a7221 */ /* 0x000fe20000010100 */
[----:B------:R-:W-:-:S04]  /*2020*/  FSEL R26, -R15, -0.026868773624300956726, P3 ;  /* 0xbcdc1be70f1a7808 */ /* 0x000fc80001800100 */
[----:B------:R-:W-:Y:S01]  /*2030*/  FSEL R10, R10, R11, P2 ;  /* 0x0000000b0a0a7208 */ /* 0x000fe20001000000 */
[----:B------:R-:W-:Y:S01]  /*2040*/  FFMA.FTZ R26, R13, R0, R26 ;  /* 0x000000000d1a7223 */ /* 0x000fe2000001001a */
[----:B------:R-:W-:-:S03]  /*2050*/  FSEL R28, R18, 0.11284004896879196167, P3 ;  /* 0x3de718af121c7808 */ /* 0x000fc60001800000 */
[----:B------:R-:W-:Y:S01]  /*2060*/  FFMA.FTZ R0, R25, R10, R10 ;  /* 0x0000000a19007223 */ /* 0x000fe2000001000a */
[----:B------:R-:W-:Y:S01]  /*2070*/  FSEL R25, R17, -0.37612664699554443359, P3 ;  /* 0xbec093ac11197808 */ /* 0x000fe20001800000 */
[C---:B------:R-:W-:Y:S02]  /*2080*/  FFMA.FTZ R26, R13.reuse, R26, R28 ;  /* 0x0000001a0d1a7223 */ /* 0x040fe4000001001c */
[----:B------:R-:W0:Y:S02]  /*2090*/  @P2 MUFU.EX2 R10, R0 ;  /* 0x00000000000a2308 */ /* 0x000e240000000800 */
[----:B------:R-:W-:Y:S01]  /*20a0*/  FFMA.FTZ R26, R13, R26, R25 ;  /* 0x0000001a0d1a7223 */ /* 0x000fe20000010019 */
[----:B------:R-:W-:-:S05]  /*20b0*/  FSEL R25, R14, 0.12837915122509002686, P3 ;  /* 0x3e0375d30e197808 */ /* 0x000fca0001800000 */
[C---:B------:R-:W-:Y:S01]  /*20c0*/  FFMA.FTZ R25, R13.reuse, R26, R25 ;  /* 0x0000001a0d197223 */ /* 0x040fe20000010019 */
[----:B------:R-:W-:Y:S01]  /*20d0*/  FADD.FTZ R13, -R13, -RZ ;  /* 0x800000ff0d0d7221 */ /* 0x000fe20000010100 */
[----:B0-----:R-:W-:-:S04]  /*20e0*/  @P2 FADD.FTZ R10, -R10, 1 ;  /* 0x3f8000000a0a2421 */ /* 0x001fc80000010100 */
[----:B------:R-:W-:Y:S02]  /*20f0*/  FSEL R26, R13, R24, P3 ;  /* 0x000000180d1a7208 */ /* 0x000fe40001800000 */
[----:B------:R-:W-:-:S03]  /*2100*/  @P2 LOP3.LUT R0, R10, 0x80000000, R11, 0xb8, !PT ;  /* 0x800000000a002812 */ /* 0x000fc600078eb80b */
[----:B------:R-:W-:Y:S01]  /*2110*/  FFMA.FTZ R13, R25, R26, R26 ;  /* 0x0000001a190d7223 */ /* 0x000fe2000001001a */
[----:B------:R-:W0:Y:S03]  /*2120*/  LDC.64 R10, c[0x0][0x388] ;  /* 0x0000e200ff0a7b82 */ /* 0x000e260000000a00 */
[----:B------:R-:W1:Y:S01]  /*2130*/  @P3 MUFU.EX2 R26, R13 ;  /* 0x0000000d001a3308 */ /* 0x000e620000000800 */
[----:B----4-:R-:W-:-:S05]  /*2140*/  FMUL.FTZ R25, R2, 0.70710676908493041992 ;  /* 0x3f3504f302197820 */ /* 0x010fca0000410000 */
[----:B------:R-:W-:Y:S01]  /*2150*/  FSETP.GE.FTZ.AND P0, PT, |R25|, 1.0029599666595458984, PT ;  /* 0x3f8060fe1900780b */ /* 0x000fe20003f16200 */
[----:B-1----:R-:W-:-:S05]  /*2160*/  @P3 FADD.FTZ R27, -R26, 1 ;  /* 0x3f8000001a1b3421 */ /* 0x002fca0000010100 */
[----:B------:R-:W-:Y:S01]  /*2170*/  @P3 LOP3.LUT R13, R27, 0x80000000, R24, 0xb8, !PT ;  /* 0x800000001b0d3812 */ /* 0x000fe200078eb818 */
[----:B------:R-:W-:Y:S01]  /*2180*/  FADD.FTZ R24, |R25|, -RZ ;  /* 0x800000ff19187221 */ /* 0x000fe20000010200 */
[----:B0-----:R-:W-:Y:S01]  /*2190*/  IMAD.WIDE.U32 R10, R21, 0x4, R10 ;  /* 0x00000004150a7825 */ /* 0x001fe200078e000a */
[----:B------:R-:W-:-:S04]  /*21a0*/  FSEL R21, R16, 8.4834944573231041431e-05, P0 ;  /* 0x38b1e96a10157808 */ /* 0x000fc80000000000 */
        /* <DEDUP_REMOVED lines=12> */
[C---:B------:R-:W-:Y:S01]  /*2270*/  FFMA.FTZ R21, R24.reuse, R21, R26 ;  /* 0x0000001518157223 */ /* 0x040fe2000001001a */
[----:B------:R-:W-:-:S05]  /*2280*/  FADD.FTZ R24, -R24, -RZ ;  /* 0x800000ff18187221 */ /* 0x000fca0000010100 */
[----:B------:R-:W-:-:S05]  /*2290*/  FSEL R24, R24, R25, P0 ;  /* 0x0000001918187208 */ /* 0x000fca0000000000 */
[----:B------:R-:W-:Y:S01]  /*22a0*/  FFMA.FTZ R21, R21, R24, R24 ;  /* 0x0000001815157223 */ /* 0x000fe20000010018 */
[----:B------:R-:W-:-:S03]  /*22b0*/  FMUL.FTZ R24, R3, 0.70710676908493041992 ;  /* 0x3f3504f303187820 */ /* 0x000fc60000410000 */
[----:B------:R-:W0:Y:S02]  /*22c0*/  @P0 MUFU.EX2 R26, R21 ;  /* 0x00000015001a0308 */ /* 0x000e240000000800 */
[----:B------:R-:W-:Y:S01]  /*22d0*/  FSETP.GE.FTZ.AND P1, PT, |R24|, 1.0029599666595458984, PT ;  /* 0x3f8060fe1800780b */ /* 0x000fe20003f36200 */
[----:B------:R-:W-:-:S03]  /*22e0*/  IMAD.WIDE.U32 R10, R23, 0x8, R10 ;  /* 0x00000008170a7825 */ /* 0x000fc600078e000a */
[----:B------:R-:W-:Y:S01]  /*22f0*/  FSEL R28, -R19, -0.00082130916416645050049, P1 ;  /* 0xba574d20131c7808 */ /* 0x000fe20000800100 */
[----:B0-----:R-:W-:-:S05]  /*2300*/  @P0 FADD.FTZ R26, -R26, 1 ;  /* 0x3f8000001a1a0421 */ /* 0x001fca0000010100 */
[----:B------:R-:W-:Y:S01]  /*2310*/  @P0 LOP3.LUT R21, R26, 0x80000000, R25, 0xb8, !PT ;  /* 0x800000001a150812 */ /* 0x000fe200078eb819 */
[----:B------:R-:W-:Y:S01]  /*2320*/  FADD.FTZ R25, |R24|, -RZ ;  /* 0x800000ff18197221 */ /* 0x000fe20000010200 */
[----:B------:R-:W-:Y:S01]  /*2330*/  FSEL R26, R16, 8.4834944573231041431e-05, P1 ;  /* 0x38b1e96a101a7808 */ /* 0x000fe20000800000 */
        /* <DEDUP_REMOVED lines=14> */
[----:B------:R-:W-:-:S04]  /*2420*/  FFMA.FTZ R23, R23, R26, R26 ;  /* 0x0000001a17177223 */ /* 0x000fc8000001001a */
[----:B------:R-:W0:Y:S01]  /*2430*/  @P1 MUFU.EX2 R26, R23 ;  /* 0x00000017001a1308 */ /* 0x000e220000000800 */
[----:B-----5:R-:W-:-:S05]  /*2440*/  FMUL.FTZ R25, R6, 0.70710676908493041992 ;  /* 0x3f3504f306197820 */ /* 0x020fca0000410000 */
[----:B------:R-:W-:Y:S01]  /*2450*/  FSETP.GE.FTZ.AND P0, PT, |R25|, 1.0029599666595458984, PT ;  /* 0x3f8060fe1900780b */ /* 0x000fe20003f16200 */
[----:B0-----:R-:W-:-:S05]  /*2460*/  @P1 FADD.FTZ R27, -R26, 1 ;  /* 0x3f8000001a1b1421 */ /* 0x001fca0000010100 */
[----:B------:R-:W-:Y:S01]  /*2470*/  @P1 LOP3.LUT R23, R27, 0x80000000, R24, 0xb8, !PT ;  /* 0x800000001b171812 */ /* 0x000fe200078eb818 */
[----:B------:R-:W-:Y:S01]  /*2480*/  FMUL.FTZ R27, R8, 0.5 ;  /* 0x3f000000081b7820 */ /* 0x000fe20000410000 */
[----:B------:R-:W-:Y:S01]  /*2490*/  FADD.FTZ R8, R22, 1 ;  /* 0x3f80000016087421 */ /* 0x000fe20000010000 */
[----:B------:R-:W-:Y:S01]  /*24a0*/  FMUL.FTZ R24, R9, 0.5 ;  /* 0x3f00000009187820 */ /* 0x000fe20000410000 */
[----:B------:R-:W-:Y:S01]  /*24b0*/  FADD.FTZ R9, R20, 1 ;  /* 0x3f80000014097421 */ /* 0x000fe20000010000 */
[----:B------:R-:W-:Y:S01]  /*24c0*/  FMUL.FTZ R20, R7, 0.70710676908493041992 ;  /* 0x3f3504f307147820 */ /* 0x000fe20000410000 */
[----:B------:R-:W-:Y:S01]  /*24d0*/  FMUL.FTZ R8, R8, R27 ;  /* 0x0000001b08087220 */ /* 0x000fe20000410000 */
[C---:B------:R-:W-:Y:S01]  /*24e0*/  FADD.FTZ R22, |R25|.reuse, -RZ ;  /* 0x800000ff19167221 */ /* 0x040fe20000010200 */
[----:B------:R-:W-:Y:S01]  /*24f0*/  FSEL R27, R16, 8.4834944573231041431e-05, P0 ;  /* 0x38b1e96a101b7808 */ /* 0x000fe20000000000 */
[----:B------:R-:W-:Y:S01]  /*2500*/  @!P0 FMUL.FTZ R22, R25, R25 ;  /* 0x0000001919168220 */ /* 0x000fe20000410000 */
[----:B------:R-:W-:-:S02]  /*2510*/  FSEL R29, -R19, -0.00082130916416645050049, P0 ;  /* 0xba574d20131d7808 */ /* 0x000fc40000000100 */
[----:B------:R-:W-:-:S03]  /*2520*/  FSETP.GE.FTZ.AND P1, PT, |R20|, 1.0029599666595458984, PT ;  /* 0x3f8060fe1400780b */ /* 0x000fc60003f36200 */
[----:B------:R-:W-:Y:S01]  /*2530*/  FFMA.FTZ R27, R22, R27, R29 ;  /* 0x0000001b161b7223 */ /* 0x000fe2000001001d */
[----:B------:R-:W-:Y:S01]  /*2540*/  FSEL R29, R12, 0.0052134888246655464172, P0 ;  /* 0x3baad5ea0c1d7808 */ /* 0x000fe20000000000 */
[----:B------:R-:W-:Y:S01]  /*2550*/  FMUL.FTZ R9, R9, R24 ;  /* 0x0000001809097220 */ /* 0x000fe20000410000 */
[----:B------:R-:W-:-:S03]  /*2560*/  FSEL R24, -R15, -0.026868773624300956726, P0 ;  /* 0xbcdc1be70f187808 */ /* 0x000fc60000000100 */
[----:B------:R-:W-:Y:S01]  /*2570*/  FFMA.FTZ R27, R22, R27, R29 ;  /* 0x0000001b161b7223 */ /* 0x000fe2000001001d */
[----:B------:R-:W-:Y:S02]  /*2580*/  FSEL R29, R16, 8.4834944573231041431e-05, P1 ;  /* 0x38b1e96a101d7808 */ /* 0x000fe40000800000 */
[----:B------:R-:W-:Y:S01]  /*2590*/  FSEL R19, -R19, -0.00082130916416645050049, P1 ;  /* 0xba574d2013137808 */ /* 0x000fe20000800100 */
[----:B------:R-:W-:Y:S01]  /*25a0*/  FFMA.FTZ R27, R22, R27, R24 ;  /* 0x0000001b161b7223 */ /* 0x000fe20000010018 */
[C---:B------:R-:W-:Y:S01]  /*25b0*/  FADD.FTZ R24, |R20|.reuse, -RZ ;  /* 0x800000ff14187221 */ /* 0x040fe20000010200 */
[----:B------:R-:W-:Y:S01]  /*25c0*/  @!P1 FMUL.FTZ R24, R20, R20 ;  /* 0x0000001414189220 */ /* 0x000fe20000410000 */
[----:B------:R-:W-:-:S03]  /*25d0*/  FSEL R12, R12, 0.0052134888246655464172, P1 ;  /* 0x3baad5ea0c0c7808 */ /* 0x000fc60000800000 */
[----:B------:R-:W-:-:S04]  /*25e0*/  FFMA.FTZ R19, R24, R29, R19 ;  /* 0x0000001d18137223 */ /* 0x000fc80000010013 */
[----:B------:R-:W-:Y:S01]  /*25f0*/  FFMA.FTZ R19, R24, R19, R12 ;  /* 0x0000001318137223 */ /* 0x000fe2000001000c */
[----:B------:R-:W-:Y:S02]  /*2600*/  FSEL R12, -R15, -0.026868773624300956726, P1 ;  /* 0xbcdc1be70f0c7808 */ /* 0x000fe40000800100 */
[C---:B------:R-:W-:Y:S02]  /*2610*/  FSEL R15, R18.reuse, 0.11284004896879196167, P0 ;  /* 0x3de718af120f7808 */ /* 0x040fe40000000000 */
[----:B------:R-:W-:Y:S01]  /*2620*/  FSEL R18, R18, 0.11284004896879196167, P1 ;  /* 0x3de718af12127808 */ /* 0x000fe20000800000 */
[----:B------:R-:W-:Y:S01]  /*2630*/  FFMA.FTZ R29, R24, R19, R12 ;  /* 0x00000013181d7223 */ /* 0x000fe2000001000c */
[C---:B------:R-:W-:Y:S01]  /*2640*/  FSEL R12, R17.reuse, -0.37612664699554443359, P1 ;  /* 0xbec093ac110c7808 */ /* 0x040fe20000800000 */
[----:B------:R-:W-:Y:S01]  /*2650*/  FFMA.FTZ R15, R22, R27, R15 ;  /* 0x0000001b160f7223 */ /* 0x000fe2000001000f */
[----:B------:R-:W-:Y:S01]  /*2660*/  FSEL R19, R17, -0.37612664699554443359, P0 ;  /* 0xbec093ac11137808 */ /* 0x000fe20000000000 */
[----:B------:R-:W-:Y:S01]  /*2670*/  FFMA.FTZ R29, R24, R29, R18 ;  /* 0x0000001d181d7223 */ /* 0x000fe20000010012 */
[----:B------:R-:W-:Y:S01]  /*2680*/  FSEL R17, R14, 0.12837915122509002686, P0 ;  /* 0x3e0375d30e117808 */ /* 0x000fe20000000000 */
[----:B------:R-:W-:-:S02]  /*2690*/  FADD.FTZ R27, -R24, -RZ ;  /* 0x800000ff181b7221 */ /* 0x000fc40000010100 */
[----:B------:R-:W-:Y:S01]  /*26a0*/  FFMA.FTZ R29, R24, R29, R12 ;  /* 0x0000001d181d7223 */ /* 0x000fe2000001000c */
[C---:B------:R-:W-:Y:S01]  /*26b0*/  FADD.FTZ R12, -R22.reuse, -RZ ;  /* 0x800000ff160c7221 */ /* 0x040fe20000010100 */
[----:B------:R-:W-:Y:S01]  /*26c0*/  FFMA.FTZ R15, R22, R15, R19 ;  /* 0x0000000f160f7223 */ /* 0x000fe20000010013 */
[----:B------:R-:W-:Y:S02]  /*26d0*/  FSEL R19, R14, 0.12837915122509002686, P1 ;  /* 0x3e0375d30e137808 */ /* 0x000fe40000800000 */
[----:B------:R-:W-:Y:S01]  /*26e0*/  FSEL R16, R27, R20, P1 ;  /* 0x000000141b107208 */ /* 0x000fe20000800000 */
[----:B------:R-:W-:Y:S01]  /*26f0*/  FFMA.FTZ R15, R22, R15, R17 ;  /* 0x0000000f160f7223 */ /* 0x000fe20000010011 */
[----:B------:R-:W-:Y:S01]  /*2700*/  FSEL R12, R12, R25, P0 ;  /* 0x000000190c0c7208 */ /* 0x000fe20000000000 */
[----:B------:R-:W-:-:S04]  /*2710*/  FFMA.FTZ R19, R24, R29, R19 ;  /* 0x0000001d18137223 */ /* 0x000fc80000010013 */
[----:B------:R-:W-:Y:S01]  /*2720*/  FFMA.FTZ R14, R15, R12, R12 ;  /* 0x0000000c0f0e7223 */ /* 0x000fe2000001000c */
[----:B------:R-:W-:-:S03]  /*2730*/  FFMA.FTZ R12, R19, R16, R16 ;  /* 0x00000010130c7223 */ /* 0x000fc60000010010 */
[----:B------:R-:W0:Y:S04]  /*2740*/  @P0 MUFU.EX2 R15, R14 ;  /* 0x0000000e000f0308 */ /* 0x000e280000000800 */
[----:B------:R-:W1:Y:S01]  /*2750*/  @P1 MUFU.EX2 R17, R12 ;  /* 0x0000000c00111308 */ /* 0x000e620000000800 */
[----:B------:R-:W-:Y:S01]  /*2760*/  FMUL.FTZ R18, R3, 0.5 ;  /* 0x3f00000003127820 */ /* 0x000fe20000410000 */
[----:B0-----:R-:W-:Y:S01]  /*2770*/  @P0 FADD.FTZ R16, -R15, 1 ;  /* 0x3f8000000f100421 */ /* 0x001fe20000010100 */
[----:B-1----:R-:W-:-:S04]  /*2780*/  @P1 FADD.FTZ R17, -R17, 1 ;  /* 0x3f80000011111421 */ /* 0x002fc80000010100 */
[----:B------:R-:W-:Y:S01]  /*2790*/  @P0 LOP3.LUT R14, R16, 0x80000000, R25, 0xb8, !PT ;  /* 0x80000000100e0812 */ /* 0x000fe200078eb819 */
[----:B------:R-:W-:Y:S01]  /*27a0*/  FMUL.FTZ R15, R4, 0.5 ;  /* 0x3f000000040f7820 */ /* 0x000fe20000410000 */
[----:B------:R-:W-:Y:S01]  /*27b0*/  @P1 LOP3.LUT R12, R17, 0x80000000, R20, 0xb8, !PT ;  /* 0x80000000110c1812 */ /* 0x000fe200078eb814 */
[----:B------:R-:W-:Y:S01]  /*27c0*/  FMUL.FTZ R4, R5, 0.5 ;  /* 0x3f00000005047820 */ /* 0x000fe20000410000 */
[----:B------:R-:W-:Y:S01]  /*27d0*/  FMUL.FTZ R16, R2, 0.5 ;  /* 0x3f00000002107820 */ /* 0x000fe20000410000 */
[----:B------:R-:W-:Y:S01]  /*27e0*/  FADD.FTZ R2, R0, 1 ;  /* 0x3f80000000027421 */ /* 0x000fe20000010000 */
[----:B------:R-:W-:Y:S01]  /*27f0*/  FADD.FTZ R3, R13, 1 ;  /* 0x3f8000000d037421 */ /* 0x000fe20000010000 */
[----:B------:R-:W-:Y:S01]  /*2800*/  FMUL.FTZ R5, R6, 0.5 ;  /* 0x3f00000006057820 */ /* 0x000fe20000410000 */
[----:B------:R-:W-:Y:S01]  /*2810*/  FMUL.FTZ R7, R7, 0.5 ;  /* 0x3f00000007077820 */ /* 0x000fe20000410000 */
[----:B------:R-:W-:Y:S01]  /*2820*/  FADD.FTZ R21, R21, 1 ;  /* 0x3f80000015157421 */ /* 0x000fe20000010000 */
[----:B------:R-:W-:Y:S01]  /*2830*/  FADD.FTZ R23, R23, 1 ;  /* 0x3f80000017177421 */ /* 0x000fe20000010000 */
[----:B------:R-:W-:Y:S01]  /*2840*/  FADD.FTZ R14, R14, 1 ;  /* 0x3f8000000e0e7421 */ /* 0x000fe20000010000 */
[----:B------:R-:W-:Y:S01]  /*2850*/  FADD.FTZ R12, R12, 1 ;  /* 0x3f8000000c0c7421 */ /* 0x000fe20000010000 */
[----:B------:R-:W-:Y:S01]  /*2860*/  FMUL.FTZ R2, R2, R15 ;  /* 0x0000000f02027220 */ /* 0x000fe20000410000 */
[----:B------:R-:W-:Y:S01]  /*2870*/  FMUL.FTZ R3, R3, R4 ;  /* 0x0000000403037220 */ /* 0x000fe20000410000 */
        /* <DEDUP_REMOVED lines=9> */
.L_x_9118:
        /* <DEDUP_REMOVED lines=15> */
.L_x_12432:


//--------------------- .text._ZN2at6native29vectorized_elementwise_kernelILi4EZZZNS0_18GeluCUDAKernelImplERNS_18TensorIteratorBaseENS0_8GeluTypeEENKUlvE0_clEvENKUlvE0_clEvEUlfE_St5arrayIPcLm2EEEEviT0_T1_ --------------------------
	.section	.text._ZN2at6native29vectorized_elementwise_kernelILi4EZZZNS0_18GeluCUDAKernelImplERNS_18TensorIteratorBaseENS0_8GeluTypeEENKUlvE0_clEvENKUlvE0_clEvEUlfE_St5arrayIPcLm2EEEEviT0_T1_,"ax",@progbits
	.align	128
        .global         _ZN2at6native29vectorized_elementwise_kernelILi4EZZZNS0_18GeluCUDAKernelImplERNS_18TensorIteratorBaseENS0_8GeluTypeEENKUlvE0_clEvENKUlvE0_clEvEUlfE_St5arrayIPcLm2EEEEviT0_T1_
        .type           _ZN2at6native29vectorized_elementwise_kernelILi4EZZZNS0_18GeluCUDAKernelImplERNS_18TensorIteratorBaseENS0_8GeluTypeEENKUlvE0_clEvENKUlvE0_clEvEUlfE_St5arrayIPcLm2EEEEviT0_T1_,@function
        .size           _ZN2at6native29vectorized_elementwise_kernelILi4EZZZNS0_18GeluCUDAKernelImplERNS_18TensorIteratorBaseENS0_8GeluTypeEENKUlvE0_clEvENKUlvE0_clEvEUlfE_St5arrayIPcLm2EEEEviT0_T1_,(.L_x_12433 - _ZN2at6native29vectorized_elementwise_kernelILi4EZZZNS0_18GeluCUDAKernelImplERNS_18TensorIteratorBaseENS0_8GeluTypeEENKUlvE0_clEvENKUlvE0_clEvEUlfE_St5arrayIPcLm2EEEEviT0_T1_)
        .other          _ZN2at6native29vectorized_elementwise_kernelILi4EZZZNS0_18GeluCUDAKernelImplERNS_18TensorIteratorBaseENS0_8GeluTypeEENKUlvE0_clEvENKUlvE0_clEvEUlfE_St5arrayIPcLm2EEEEviT0_T1_,@"STO_CUDA_ENTRY STV_DEFAULT"
_ZN2at6native29vectorized_elementwise_kernelILi4EZZZNS0_18GeluCUDAKernelImplERNS_18TensorIteratorBaseENS0_8GeluTypeEENKUlvE0_clEvENKUlvE0_clEvEUlfE_St5arrayIPcLm2EEEEviT0_T1_:
.text._ZN2at6native29vectorized_elementwise_kernelILi4EZZZNS0_18GeluCUDAKernelImplERNS_18TensorIteratorBaseENS0_8GeluTypeEENKUlvE0_clEvENKUlvE0_clEvEUlfE_St5arrayIPcLm2EEEEviT0_T1_:
        /* <DEDUP_REMOVED lines=9> */
[----:B------:R-:W-:Y:S02]  /*0090*/  CS2R R12, SRZ ;  /* 0x00000000000c7805 */ /* 0x000fe4000001ff00 */
        /* <DEDUP_REMOVED lines=13> */
[----:B------:R0:W5:Y:S07]  /*0170*/  @!P6 LDG.E R13, desc[UR4][R8.64] ;  /* 0x00000004080de981 */ /* 0x00016e000c1e1900 */
[----:B------:R-:W2:Y:S01]  /*0180*/  @!P4 LDC.64 R2, c[0x0][0x390] ;  /* 0x0000e400ff02cb82 */ /* 0x000ea20000000a00 */
[----:B------:R-:W-:Y:S02]  /*0190*/  @!P4 IADD3 R27, PT, PT, R0, R17, RZ ;  /* 0x00000011001bc210 */ /* 0x000fe40007ffe0ff */
[----:B------:R-:W-:-:S04]  /*01a0*/  @!P4 IADD3 R17, PT, PT, R17, 0x80, RZ ;  /* 0x000000801111c810 */ /* 0x000fc80007ffe0ff */
[----:B------:R-:W-:Y:S01]  /*01b0*/  ISETP.GE.U32.AND P3, PT, R17, R4, PT ;  /* 0x000000041100720c */ /* 0x000fe20003f66070 */
[----:B-1----:R-:W-:-:S12]  /*01c0*/  @!P5 IMAD.WIDE.U32 R24, R25, 0x4, R6 ;  /* 0x000000041918d825 */ /* 0x002fd800078e0006 */
[----:B------:R-:W-:Y:S01]  /*01d0*/  @!P3 IADD3 R19, PT, PT, R0, R17, RZ ;  /* 0x000000110013b210 */ /* 0x000fe20007ffe0ff */
[----:B------:R-:W1:Y:S01]  /*01e0*/  @!P3 LDC.64 R14, c[0x0][0x390] ;  /* 0x0000e400ff0ebb82 */ /* 0x000e620000000a00 */
[----:B------:R-:W-:Y:S01]  /*01f0*/  @!P3 IADD3 R17, PT, PT, R17, 0x80, RZ ;  /* 0x000000801111b810 */ /* 0x000fe20007ffe0ff */
[----:B--2---:R-:W-:Y:S01]  /*0200*/  @!P4 IMAD.WIDE.U32 R26, R27, 0x4, R2 ;  /* 0x000000041b1ac825 */ /* 0x004fe200078e0002 */
[----:B------:R-:W-:Y:S02]  /*0210*/  CS2R R2, SRZ ;  /* 0x0000000000027805 */ /* 0x000fe4000001ff00 */
[----:B------:R-:W-:-:S04]  /*0220*/  ISETP.GE.U32.AND P2, PT, R17, R4, PT ;  /* 0x000000041100720c */ /* 0x000fc80003f46070 */
[----:B------:R-:W5:Y:S01]  /*0230*/  @!P5 LDG.E R3, desc[UR4][R24.64] ;  /* 0x000000041803d981 */ /* 0x000f62000c1e1900 */
[----:B------:R-:W-:Y:S03]  /*0240*/  BSSY.RECONVERGENT B0, `(.L_x_9120) ;  /* 0x0000048000007945 */ /* 0x000fe60003800200 */
[----:B------:R-:W5:Y:S05]  /*0250*/  @!P4 LDG.E R2, desc[UR4][R26.64] ;  /* 0x000000041a02c981 */ /* 0x000f6a000c1e1900 */
[----:B------:R-:W-:Y:S01]  /*0260*/  @!P2 IMAD.IADD R21, R0, 0x1, R17 ;  /* 0x000000010015a824 */ /* 0x000fe200078e0211 */
[----:B------:R-:W-:Y:S01]  /*0270*/  @!P2 IADD3 R17, PT, PT, R17, 0x80, RZ ;  /* 0x000000801111a810 */ /* 0x000fe20007ffe0ff */
[----:B------:R-:W2:Y:S03]  /*0280*/  @!P2 LDC.64 R10, c[0x0][0x390] ;  /* 0x0000e400ff0aab82 */ /* 0x000ea60000000a00 */
[----:B------:R-:W-:-:S13]  /*0290*/  ISETP.GE.U32.AND P1, PT, R17, R4, PT ;  /* 0x000000041100720c */ /* 0x000fda0003f26070 */
[----:B------:R-:W-:Y:S01]  /*02a0*/  @!P1 IADD3 R23, PT, PT, R0, R17, RZ ;  /* 0x0000001100179210 */ /* 0x000fe20007ffe0ff */
[----:B------:R-:W3:Y:S01]  /*02b0*/  @!P1 LDC.64 R6, c[0x0][0x390] ;  /* 0x0000e400ff069b82 */ /* 0x000ee20000000a00 */
[----:B------:R-:W-:-:S04]  /*02c0*/  @!P1 IADD3 R17, PT, PT, R17, 0x80, RZ ;  /* 0x0000008011119810 */ /* 0x000fc80007ffe0ff */
[----:B------:R-:W-:Y:S01]  /*02d0*/  ISETP.GE.U32.AND P6, PT, R17, R4, PT ;  /* 0x000000041100720c */ /* 0x000fe20003fc6070 */
[----:B-1----:R-:W-:-:S05]  /*02e0*/  @!P3 IMAD.WIDE.U32 R18, R19, 0x4, R14 ;  /* 0x000000041312b825 */ /* 0x002fca00078e000e */
[----:B------:R1:W5:Y:S07]  /*02f0*/  @!P3 LDG.E R12, desc[UR4][R18.64] ;  /* 0x00000004120cb981 */ /* 0x00036e000c1e1900 */
[----:B0-----:R-:W0:Y:S08]  /*0300*/  @!P6 LDC.64 R8, c[0x0][0x390] ;  /* 0x0000e400ff08eb82 */ /* 0x001e300000000a00 */
[----:B-1----:R-:W1:Y:S01]  /*0310*/  @!P0 LDC.64 R18, c[0x0][0x390] ;  /* 0x0000e400ff128b82 */ /* 0x002e620000000a00 */
[C---:B------:R-:W-:Y:S01]  /*0320*/  @!P6 IADD3 R15, PT, PT, R0.reuse, R17, RZ ;  /* 0x00000011000fe210 */ /* 0x040fe20007ffe0ff */
[----:B---3--:R-:W-:Y:S01]  /*0330*/  @!P1 IMAD.WIDE.U32 R16, R23, 0x4, R6 ;  /* 0x0000000417109825 */ /* 0x008fe200078e0006 */
[----:B------:R-:W-:-:S03]  /*0340*/  @!P0 IADD3 R7, PT, PT, R0, R5, RZ ;  /* 0x0000000500078210 */ /* 0x000fc60007ffe0ff */
[----:B--2---:R-:W-:-:S04]  /*0350*/  @!P2 IMAD.WIDE.U32 R10, R21, 0x4, R10 ;  /* 0x00000004150aa825 */ /* 0x004fc800078e000a */
[----:B0-----:R-:W-:Y:S01]  /*0360*/  @!P6 IMAD.WIDE.U32 R20, R15, 0x4, R8 ;  /* 0x000000040f14e825 */ /* 0x001fe200078e0008 */
[----:B------:R-:W-:-:S03]  /*0370*/  CS2R R14, SRZ ;  /* 0x00000000000e7805 */ /* 0x000fc6000001ff00 */
[----:B-1----:R-:W-:Y:S01]  /*0380*/  @!P0 IMAD.WIDE.U32 R18, R7, 0x4, R18 ;  /* 0x0000000407128825 */ /* 0x002fe200078e0012 */
[----:B------:R-:W-:Y:S02]  /*0390*/  CS2R R8, SRZ ;  /* 0x0000000000087805 */ /* 0x000fe4000001ff00 */
[----:B------:R0:W5:Y:S04]  /*03a0*/  @!P2 LDG.E R14, desc[UR4][R10.64] ;  /* 0x000000040a0ea981 */ /* 0x000168000c1e1900 */
[----:B------:R-:W5:Y:S01]  /*03b0*/  @!P0 LDG.E R15, desc[UR4][R18.64] ;  /* 0x00000004120f8981 */ /* 0x000f62000c1e1900 */
[C---:B------:R-:W-:Y:S01]  /*03c0*/  ISETP.GE.U32.AND P0, PT, R5.reuse, R4, PT ;  /* 0x000000040500720c */ /* 0x040fe20003f06070 */
[C---:B------:R-:W-:Y:S02]  /*03d0*/  VIADD R23, R5.reuse, 0x100 ;  /* 0x0000010005177836 */ /* 0x040fe40000000000 */
[----:B------:R1:W5:Y:S04]  /*03e0*/  @!P1 LDG.E R9, desc[UR4][R16.64] ;  /* 0x0000000410099981 */ /* 0x000368000c1e1900 */
[----:B------:R2:W5:Y:S06]  /*03f0*/  @!P6 LDG.E R8, desc[UR4][R20.64] ;  /* 0x000000041408e981 */ /* 0x00056c000c1e1900 */
[----:B------:R-:W3:Y:S01]  /*0400*/  @!P0 LDC.64 R6, c[0x0][0x388] ;  /* 0x0000e200ff068b82 */ /* 0x000ee20000000a00 */
[----:B0-----:R-:W-:-:S02]  /*0410*/  IADD3 R11, PT, PT, R5, 0x180, RZ ;  /* 0x00000180050b7810 */ /* 0x001fc40007ffe0ff */
[C---:B-1----:R-:W-:Y:S02]  /*0420*/  IADD3 R17, PT, PT, R5.reuse, 0x200, RZ ;  /* 0x0000020005117810 */ /* 0x042fe40007ffe0ff */
[----:B--2---:R-:W-:Y:S02]  /*0430*/  IADD3 R21, PT, PT, R5, 0x280, RZ ;  /* 0x0000028005157810 */ /* 0x004fe40007ffe0ff */
[-C--:B------:R-:W-:Y:S02]  /*0440*/  ISETP.GE.U32.AND P2, PT, R11, R4.reuse, PT ;  /* 0x000000040b00720c */ /* 0x080fe40003f46070 */
[-C--:B------:R-:W-:Y:S02]  /*0450*/  ISETP.GE.U32.AND P3, PT, R17, R4.reuse, PT ;  /* 0x000000041100720c */ /* 0x080fe40003f66070 */
[-C--:B------:R-:W-:Y:S02]  /*0460*/  ISETP.GE.U32.AND P1, PT, R23, R4.reuse, PT ;  /* 0x000000041700720c */ /* 0x080fe40003f26070 */
[----:B------:R-:W-:-:S02]  /*0470*/  ISETP.GE.U32.AND P4, PT, R21, R4, PT ;  /* 0x000000041500720c */ /* 0x000fc40003f86070 */
[C---:B------:R-:W-:Y:S02]  /*0480*/  IADD3 R11, PT, PT, R5.reuse, 0x80, RZ ;  /* 0x00000080050b7810 */ /* 0x040fe40007ffe0ff */
[----:B------:R-:W-:Y:S01]  /*0490*/  IADD3 R17, PT, PT, R5, 0x300, RZ ;  /* 0x0000030005117810 */ /* 0x000fe20007ffe0ff */
[----:B------:R-:W-:Y:S08]  /*04a0*/  @P0 BRA `(.L_x_9121) ;  /* 0x0000000000840947 */ /* 0x000ff00003800000 */
[----:B-----5:R-:W-:Y:S01]  /*04b0*/  FMUL.FTZ R10, R15, 0.70710676908493041992 ;  /* 0x3f3504f30f0a7820 */ /* 0x020fe20000410000 */
[----:B------:R-:W-:Y:S02]  /*04c0*/  IMAD.MOV.U32 R19, RZ, RZ, 0x38eb4c3a ;  /* 0x38eb4c3aff137424 */ /* 0x000fe400078e00ff */
[----:B------:R-:W-:Y:S01]  /*04d0*/  HFMA2 R21, -RZ, RZ, 0.8349609375, 5.424022674560546875e-06 ;  /* 0x3aae005bff157431 */ /* 0x000fe200000001ff */
[----:B------:R-:W-:Y:S01]  /*04e0*/  MOV R18, 0x3c09919f ;  /* 0x3c09919f00127802 */ /* 0x000fe20000000f00 */
[C---:B------:R-:W-:Y:S01]  /*04f0*/  FADD.FTZ R16, |R10|.reuse, -RZ ;  /* 0x800000ff0a107221 */ /* 0x040fe20000010200 */
[----:B------:R-:W-:-:S04]  /*0500*/  FSETP.GE.FTZ.AND P5, PT, |R10|, 1.0029599666595458984, PT ;  /* 0x3f8060fe0a00780b */ /* 0x000fc80003fb6200 */
[----:B------:R-:W-:Y:S02]  /*0510*/  FSEL R19, R19, 8.4834944573231041431e-05, P5 ;  /* 0x38b1e96a13137808 */ /* 0x000fe40002800000 */
[----:B------:R-:W-:Y:S02]  /*0520*/  FSEL R21, -R21, -0.00082130916416645050049, P5 ;  /* 0xba574d2015157808 */ /* 0x000fe40002800100 */
[----:B------:R-:W-:-:S05]  /*0530*/  FSEL R18, R18, 0.0052134888246655464172, P5 ;  /* 0x3baad5ea12127808 */ /* 0x000fca0002800000 */
[----:B------:R-:W-:-:S04]  /*0540*/  @!P5 FMUL.FTZ R16, R10, R10 ;  /* 0x0000000a0a10d220 */ /* 0x000fc80000410000 */
[----:B------:R-:W-:-:S04]  /*0550*/  FFMA.FTZ R19, R16, R19, R21 ;  /* 0x0000001310137223 */ /* 0x000fc80000010015 */
[----:B------:R-:W-:Y:S01]  /*0560*/  FFMA.FTZ R19, R16, R19, R18 ;  /* 0x0000001310137223 */ /* 0x000fe20000010012 */
[----:B------:R-:W-:-:S05]  /*0570*/  HFMA2 R18, -RZ, RZ, 1.28515625, -179.25 ;  /* 0x3d24d99aff127431 */ /* 0x000fca00000001ff */
[----:B------:R-:W-:-:S05]  /*0580*/  FSEL R18, -R18, -0.026868773624300956726, P5 ;  /* 0xbcdc1be712127808 */ /* 0x000fca0002800100 */
[----:B------:R-:W-:Y:S01]  /*0590*/  FFMA.FTZ R19, R16, R19, R18 ;  /* 0x0000001310137223 */ /* 0x000fe20000010012 */
[----:B------:R-:W-:-:S04]  /*05a0*/  MOV R18, 0x3e235519 ;  /* 0x3e23551900127802 */ /* 0x000fc80000000f00 */
[----:B------:R-:W-:-:S05]  /*05b0*/  FSEL R18, R18, 0.11284004896879196167, P5 ;  /* 0x3de718af12127808 */ /* 0x000fca0002800000 */
[----:B------:R-:W-:Y:S01]  /*05c0*/  FFMA.FTZ R19, R16, R19, R18 ;  /* 0x0000001310137223 */ /* 0x000fe20000010012 */
[----:B------:R-:W-:-:S05]  /*05d0*/  HFMA2 R18, -RZ, RZ, 1.8525390625, -0.310791015625 ;  /* 0x3f69b4f9ff127431 */ /* 0x000fca00000001ff */
        /* <DEDUP_REMOVED lines=10> */
[----:B------:R-:W-:Y:S01]  /*0680*/  @P5 LOP3.LUT R18, R19, 0x80000000, R10, 0xb8, !PT ;  /* 0x8000000013125812 */ /* 0x000fe200078eb80a */
[----:B------:R-:W-:-:S04]  /*0690*/  FMUL.FTZ R10, R15, 0.5 ;  /* 0x3f0000000f0a7820 */ /* 0x000fc80000410000 */
[----:B------:R-:W-:-:S04]  /*06a0*/  FADD.FTZ R15, R18, 1 ;  /* 0x3f800000120f7421 */ /* 0x000fc80000010000 */
[----:B------:R-:W-:-:S07]  /*06b0*/  FMUL.FTZ R15, R15, R10 ;  /* 0x0000000a0f0f7220 */ /* 0x000fce0000410000 */
.L_x_9121:
[----:B------:R-:W-:Y:S05]  /*06c0*/  BSYNC.RECONVERGENT B0 ;  /* 0x0000000000007941 */ /* 0x000fea0003800200 */
.L_x_9120:
[-C--:B------:R-:W-:Y:S01]  /*06d0*/  ISETP.GE.U32.AND P6, PT, R11, R4.reuse, PT ;  /* 0x000000040b00720c */ /* 0x080fe20003fc6070 */
[----:B------:R-:W-:Y:S01]  /*06e0*/  BSSY.RECONVERGENT B0, `(.L_x_9122) ;  /* 0x0000025000007945 */ /* 0x000fe20003800200 */
[----:B------:R-:W-:Y:S02]  /*06f0*/  ISETP.GE.U32.AND P5, PT, R17, R4, PT ;  /* 0x000000041100720c */ /* 0x000fe40003fa6070 */
[----:B------:R-:W-:-:S09]  /*0700*/  IADD3 R17, PT, PT, R5, 0x380, RZ ;  /* 0x0000038005117810 */ /* 0x000fd20007ffe0ff */
[----:B------:R-:W-:Y:S05]  /*0710*/  @P6 BRA `(.L_x_9123) ;  /* 0x0000000000846947 */ /* 0x000fea0003800000 */
[C---:B-----5:R-:W-:Y:S01]  /*0720*/  FMUL.FTZ R10, R13.reuse, 0.70710676908493041992 ;  /* 0x3f3504f30d0a7820 */ /* 0x060fe20000410000 */
[----:B------:R-:W-:Y:S01]  /*0730*/  HFMA2 R21, -RZ, RZ, 0.8349609375, 5.424022674560546875e-06 ;  /* 0x3aae005bff157431 */ /* 0x000fe200000001ff */
[----:B------:R-:W-:Y:S01]  /*0740*/  MOV R19, 0x38eb4c3a ;  /* 0x38eb4c3a00137802 */ /* 0x000fe20000000f00 */
[----:B------:R-:W-:Y:S02]  /*0750*/  HFMA2 R20, -RZ, RZ, 1.28515625, -179.25 ;  /* 0x3d24d99aff147431 */ /* 0x000fe400000001ff */
[C---:B------:R-:W-:Y:S01]  /*0760*/  FADD.FTZ R16, |R10|.reuse, -RZ ;  /* 0x800000ff0a107221 */ /* 0x040fe20000010200 */
[----:B------:R-:W-:Y:S01]  /*0770*/  FSETP.GE.FTZ.AND P6, PT, |R10|, 1.0029599666595458984, PT ;  /* 0x3f8060fe0a00780b */ /* 0x000fe20003fd6200 */
[----:B------:R-:W-:Y:S01]  /*0780*/  HFMA2 R23, -RZ, RZ, 1.7822265625, 0.000185489654541015625 ;  /* 0x3f210a14ff177431 */ /* 0x000fe200000001ff */
[----:B------:R-:W-:Y:S01]  /*0790*/  MOV R18, 0x3c09919f ;  /* 0x3c09919f00127802 */ /* 0x000fe20000000f00 */
[----:B------:R-:W-:Y:S01]  /*07a0*/  FMUL.FTZ R13, R13, 0.5 ;  /* 0x3f0000000d0d7820 */ /* 0x000fe20000410000 */
        /* <DEDUP_REMOVED lines=13> */
[C---:B------:R-:W-:Y:S01]  /*0880*/  FFMA.FTZ R19, R16.reuse, R19, R18 ;  /* 0x0000001310137223 */ /* 0x040fe20000010012 */
[----:B------:R-:W-:Y:S02]  /*0890*/  FSEL R18, R23, 0.12837915122509002686, P6 ;  /* 0x3e0375d317127808 */ /* 0x000fe40003000000 */
        /* <DEDUP_REMOVED lines=9> */
.L_x_9123:
[----:B------:R-:W-:Y:S05]  /*0930*/  BSYNC.RECONVERGENT B0 ;  /* 0x0000000000007941 */ /* 0x000fea0003800200 */
.L_x_9122:
[----:B-----5:R-:W-:Y:S01]  /*0940*/  @!P0 IADD3 R13, PT, PT, R0, R5, RZ ;  /* 0x00000005000d8210 */ /* 0x020fe20007ffe0ff */
[----:B------:R-:W-:Y:S01]  /*0950*/  BSSY.RECONVERGENT B0, `(.L_x_9124) ;  /* 0x0000025000007945 */ /* 0x000fe20003800200 */
[----:B------:R-:W-:-:S03]  /*0960*/  ISETP.GE.U32.AND P6, PT, R17, R4, PT ;  /* 0x000000041100720c */ /* 0x000fc60003fc6070 */
[----:B---3--:R-:W-:Y:S01]  /*0970*/  @!P0 IMAD.WIDE.U32 R6, R13, 0x4, R6 ;  /* 0x000000040d068825 */ /* 0x008fe200078e0006 */
[----:B------:R-:W-:Y:S09]  /*0980*/  @P1 BRA `(.L_x_9125) ;  /* 0x0000000000841947 */ /* 0x000ff20003800000 */
[----:B------:R-:W-:Y:S01]  /*0990*/  FMUL.FTZ R13, R3, 0.70710676908493041992 ;  /* 0x3f3504f3030d7820 */ /* 0x000fe20000410000 */
        /* <DEDUP_REMOVED lines=32> */
.L_x_9125:
[----:B------:R-:W-:Y:S05]  /*0ba0*/  BSYNC.RECONVERGENT B0 ;  /* 0x0000000000007941 */ /* 0x000fea0003800200 */
.L_x_9124:
[----:B------:R-:W-:Y:S04]  /*0bb0*/  BSSY.RECONVERGENT B0, `(.L_x_9126) ;  /* 0x0000023000007945 */ /* 0x000fe80003800200 */
[----:B------:R-:W-:Y:S05]  /*0bc0*/  @P2 BRA `(.L_x_9127) ;  /* 0x0000000000842947 */ /* 0x000fea0003800000 */
[----:B------:R-:W-:Y:S01]  /*0bd0*/  FMUL.FTZ R13, R2, 0.70710676908493041992 ;  /* 0x3f3504f3020d7820 */ /* 0x000fe20000410000 */
        /* <DEDUP_REMOVED lines=32> */
.L_x_9127:
[----:B------:R-:W-:Y:S05]  /*0de0*/  BSYNC.RECONVERGENT B0 ;  /* 0x0000000000007941 */ /* 0x000fea0003800200 */
.L_x_9126:
        /* <DEDUP_REMOVED lines=35> */
.L_x_9129:
[----:B------:R-:W-:Y:S05]  /*1020*/  BSYNC.RECONVERGENT B0 ;  /* 0x0000000000007941 */ /* 0x000fea0003800200 */
.L_x_9128:
[----:B------:R-:W-:Y:S04]  /*1030*/  BSSY.RECONVERGENT B0, `(.L_x_9130) ;  /* 0x0000023000007945 */ /* 0x000fe80003800200 */
[----:B------:R-:W-:Y:S05]  /*1040*/  @P4 BRA `(.L_x_9131) ;  /* 0x0000000000844947 */ /* 0x000fea0003800000 */
[C---:B------:R-:W-:Y:S01]  /*1050*/  FMUL.FTZ R13, R14.reuse, 0.70710676908493041992 ;  /* 0x3f3504f30e0d7820 */ /* 0x040fe20000410000 */
[----:B------:R-:W-:Y:S01]  /*1060*/  IMAD.MOV.U32 R17, RZ, RZ, 0x38eb4c3a ;  /* 0x38eb4c3aff117424 */ /* 0x000fe200078e00ff */
[----:B------:R-:W-:Y:S01]  /*1070*/  MOV R19, 0x3aae005b ;  /* 0x3aae005b00137802 */ /* 0x000fe20000000f00 */
[----:B------:R-:W-:Y:S02]  /*1080*/  HFMA2 R18, -RZ, RZ, 1.0087890625, -0.000686168670654296875 ;  /* 0x3c09919fff127431 */ /* 0x000fe400000001ff */
[C---:B------:R-:W-:Y:S01]  /*1090*/  FADD.FTZ R16, |R13|.reuse, -RZ ;  /* 0x800000ff0d107221 */ /* 0x040fe20000010200 */
[----:B------:R-:W-:Y:S01]  /*10a0*/  FSETP.GE.FTZ.AND P1, PT, |R13|, 1.0029599666595458984, PT ;  /* 0x3f8060fe0d00780b */ /* 0x000fe20003f36200 */
[----:B------:R-:W-:Y:S01]  /*10b0*/  FMUL.FTZ R14, R14, 0.5 ;  /* 0x3f0000000e0e7820 */ /* 0x000fe20000410000 */
        /* <DEDUP_REMOVED lines=26> */
.L_x_9131:
[----:B------:R-:W-:Y:S05]  /*1260*/  BSYNC.RECONVERGENT B0 ;  /* 0x0000000000007941 */ /* 0x000fea0003800200 */
.L_x_9130:
[----:B------:R-:W-:Y:S04]  /*1270*/  BSSY.RECONVERGENT B0, `(.L_x_9132) ;  /* 0x0000023000007945 */ /* 0x000fe80003800200 */
[----:B------:R-:W-:Y:S05]  /*1280*/  @P5 BRA `(.L_x_9133) ;  /* 0x0000000000845947 */ /* 0x000fea0003800000 */
[----:B------:R-:W-:Y:S01]  /*1290*/  FMUL.FTZ R14, R9, 0.70710676908493041992 ;  /* 0x3f3504f3090e7820 */ /* 0x000fe20000410000 */
        /* <DEDUP_REMOVED lines=32> */
.L_x_9133:
[----:B------:R-:W-:Y:S05]  /*14a0*/  BSYNC.RECONVERGENT B0 ;  /* 0x0000000000007941 */ /* 0x000fea0003800200 */
.L_x_9132:
        /* <DEDUP_REMOVED lines=35> */
.L_x_9135:
[----:B------:R-:W-:Y:S05]  /*16e0*/  BSYNC.RECONVERGENT B0 ;  /* 0x0000000000007941 */ /* 0x000fea0003800200 */
.L_x_9134:
[----:B------:R-:W-:Y:S01]  /*16f0*/  @!P0 IMAD.MOV.U32 R5, RZ, RZ, R11 ;  /* 0x000000ffff058224 */ /* 0x000fe200078e000b */
        /* <DEDUP_REMOVED lines=17> */
.L_x_9138:
[----:B------:R-:W-:-:S13]  /*1810*/  ISETP.GE.U32.AND P0, PT, R5, R4, PT ;  /* 0x000000040500720c */ /* 0x000fda0003f06070 */
[----:B------:R-:W-:Y:S05]  /*1820*/  @P0 BRA `(.L_x_9140) ;  /* 0x0000000000300947 */ /* 0x000fea0003800000 */
[----:B0-----:R-:W0:Y:S01]  /*1830*/  LDC.64 R6, c[0x0][0x388] ;  /* 0x0000e200ff067b82 */ /* 0x001e220000000a00 */
[----:B------:R-:W-:Y:S02]  /*1840*/  IADD3 R3, PT, PT, R0, R5, RZ ;  /* 0x0000000500037210 */ /* 0x000fe40007ffe0ff */
[----:B------:R-:W-:-:S03]  /*1850*/  IADD3 R5, PT, PT, R5, 0x80, RZ ;  /* 0x0000008005057810 */ /* 0x000fc60007ffe0ff */
[----:B0-----:R-:W-:-:S05]  /*1860*/  IMAD.WIDE.U32 R6, R3, 0x4, R6 ;  /* 0x0000000403067825 */ /* 0x001fca00078e0006 */
[----:B------:R1:W-:Y:S02]  /*1870*/  STG.E desc[UR4][R6.64], R2 ;  /* 0x0000000206007986 */ /* 0x0003e4000c101904 */
.L_x_9139:
[----:B------:R-:W-:-:S13]  /*1880*/  ISETP.GE.U32.AND P0, PT, R5, R4, PT ;  /* 0x000000040500720c */ /* 0x000fda0003f06070 */
[----:B------:R-:W-:Y:S05]  /*1890*/  @P0 BRA `(.L_x_9141) ;  /* 0x0000000000340947 */ /* 0x000fea0003800000 */
[----:B-1----:R-:W1:Y:S01]  /*18a0*/  LDC.64 R2, c[0x0][0x388] ;  /* 0x0000e200ff027b82 */ /* 0x002e620000000a00 */
[----:B0-----:R-:W-:Y:S01]  /*18b0*/  IMAD.IADD R7, R0, 0x1, R5 ;  /* 0x0000000100077824 */ /* 0x001fe200078e0205 */
[----:B------:R-:W-:-:S03]  /*18c0*/  IADD3 R5, PT, PT, R5, 0x80, RZ ;  /* 0x0000008005057810 */ /* 0x000fc60007ffe0ff */
[----:B-1----:R-:W-:-:S05]  /*18d0*/  IMAD.WIDE.U32 R2, R7, 0x4, R2 ;  /* 0x0000000407027825 */ /* 0x002fca00078e0002 */
[----:B------:R1:W-:Y:S02]  /*18e0*/  STG.E desc[UR4][R2.64], R12 ;  /* 0x0000000c02007986 */ /* 0x0003e4000c101904 */
.L_x_9140:
        /* <DEDUP_REMOVED lines=8> */
.L_x_9141:
[----:B------:R-:W-:Y:S05]  /*1970*/  BSYNC.RELIABLE B1 ;  /* 0x0000000000017941 */ /* 0x000fea0003800100 */
.L_x_9137:
[----:B------:R-:W-:-:S13]  /*1980*/  ISETP.GE.U32.AND P0, PT, R5, R4, PT ;  /* 0x000000040500720c */ /* 0x000fda0003f06070 */
[----:B-12---:R-:W1:Y:S01]  /*1990*/  @!P0 LDC.64 R2, c[0x0][0x388] ;  /* 0x0000e200ff028b82 */ /* 0x006e620000000a00 */
[----:B0-----:R-:W-:Y:S02]  /*19a0*/  @!P0 IADD3 R7, PT, PT, R0, R5, RZ ;  /* 0x0000000500078210 */ /* 0x001fe40007ffe0ff */
[----:B------:R-:W-:-:S03]  /*19b0*/  @!P0 IADD3 R5, PT, PT, R5, 0x80, RZ ;  /* 0x0000008005058810 */ /* 0x000fc60007ffe0ff */
[----:B-1----:R-:W-:-:S05]  /*19c0*/  @!P0 IMAD.WIDE.U32 R2, R7, 0x4, R2 ;  /* 0x0000000407028825 */ /* 0x002fca00078e0002 */
[----:B------:R2:W-:Y:S02]  /*19d0*/  @!P0 STG.E desc[UR4][R2.64], R9 ;  /* 0x0000000902008986 */ /* 0x0005e4000c101904 */
.L_x_9142:
[----:B------:R-:W-:Y:S05]  /*19e0*/  BSYNC.RECONVERGENT B0 ;  /* 0x0000000000007941 */ /* 0x000fea0003800200 */
.L_x_9136:
        /* <DEDUP_REMOVED lines=8> */
.L_x_9119:
[----:B------:R-:W0:Y:S01]  /*1a70*/  S2R R12, SR_TID.X ;  /* 0x00000000000c7919 */ /* 0x000e220000002100 */
[----:B------:R-:W1:Y:S02]  /*1a80*/  LDC.64 R2, c[0x0][0x390] ;  /* 0x0000e400ff027b82 */ /* 0x000e640000000a00 */
[----:B-1----:R-:W-:-:S04]  /*1a90*/  IMAD.WIDE.U32 R2, R0, 0x4, R2 ;  /* 0x0000000400027825 */ /* 0x002fc800078e0002 */
[----:B0-----:R-:W-:-:S05]  /*1aa0*/  IMAD.WIDE.U32 R14, R12, 0x10, R2 ;  /* 0x000000100c0e7825 */ /* 0x001fca00078e0002 */
[----:B------:R-:W2:Y:S04]  /*1ab0*/  LDG.E.128 R8, desc[UR4][R14.64] ;  /* 0x000000040e087981 */ /* 0x000ea8000c1e1d00 */
[----:B------:R0:W3:Y:S01]  /*1ac0*/  LDG.E.128 R4, desc[UR4][R14.64+0x800] ;  /* 0x000800040e047981 */ /* 0x0000e2000c1e1d00 */
[----:B------:R-:W-:Y:S01]  /*1ad0*/  IMAD.MOV.U32 R18, RZ, RZ, 0x38eb4c3a ;  /* 0x38eb4c3aff127424 */ /* 0x000fe200078e00ff */
[----:B------:R-:W-:Y:S01]  /*1ae0*/  MOV R19, 0x3aae005b ;  /* 0x3aae005b00137802 */ /* 0x000fe20000000f00 */
[----:B------:R-:W-:Y:S01]  /*1af0*/  HFMA2 R20, -RZ, RZ, 1.0087890625, -0.000686168670654296875 ;  /* 0x3c09919fff147431 */ /* 0x000fe200000001ff */
[----:B------:R-:W-:Y:S01]  /*1b00*/  MOV R21, 0x3d24d99a ;  /* 0x3d24d99a00157802 */ /* 0x000fe20000000f00 */
[----:B------:R-:W-:Y:S01]  /*1b10*/  HFMA2 R22, -RZ, RZ, 1.5341796875, 81.5625 ;  /* 0x3e235519ff167431 */ /* 0x000fe200000001ff */
[----:B------:R-:W-:Y:S01]  /*1b20*/  MOV R23, 0x3f69b4f9 ;  /* 0x3f69b4f900177802 */ /* 0x000fe20000000f00 */
[----:B--2---:R-:W-:-:S04]  /*1b30*/  FMUL.FTZ R13, R8, 0.70710676908493041992 ;  /* 0x3f3504f3080d7820 */ /* 0x004fc80000410000 */
[C---:B------:R-:W-:Y:S01]  /*1b40*/  FADD.FTZ R2, |R13|.reuse, -RZ ;  /* 0x800000ff0d027221 */ /* 0x040fe20000010200 */
[----:B------:R-:W-:-:S04]  /*1b50*/  FSETP.GE.FTZ.AND P0, PT, |R13|, 1.0029599666595458984, PT ;  /* 0x3f8060fe0d00780b */ /* 0x000fc80003f16200 */
[----:B------:R-:W-:Y:S02]  /*1b60*/  FSEL R3, R18, 8.4834944573231041431e-05, P0 ;  /* 0x38b1e96a12037808 */ /* 0x000fe40000000000 */
[----:B------:R-:W-:Y:S02]  /*1b70*/  FSEL R17, -R19, -0.00082130916416645050049, P0 ;  /* 0xba574d2013117808 */ /* 0x000fe40000000100 */
[----:B0-----:R-:W-:Y:S02]  /*1b80*/  FSEL R14, R20, 0.0052134888246655464172, P0 ;  /* 0x3baad5ea140e7808 */ /* 0x001fe40000000000 */
[----:B------:R-:W-:Y:S02]  /*1b90*/  FSEL R16, -R21, -0.026868773624300956726, P0 ;  /* 0xbcdc1be715107808 */ /* 0x000fe40000000100 */
[----:B------:R-:W-:Y:S01]  /*1ba0*/  FSEL R24, R23, -0.37612664699554443359, P0 ;  /* 0xbec093ac17187808 */ /* 0x000fe20000000000 */
[----:B------:R-:W-:-:S04]  /*1bb0*/  @!P0 FMUL.FTZ R2, R13, R13 ;  /* 0x0000000d0d028220 */ /* 0x000fc80000410000 */
[C---:B------:R-:W-:Y:S01]  /*1bc0*/  FFMA.FTZ R3, R2.reuse, R3, R17 ;  /* 0x0000000302037223 */ /* 0x040fe20000010011 */
[----:B------:R-:W-:-:S03]  /*1bd0*/  FADD.FTZ R26, -R2, -RZ ;  /* 0x800000ff021a7221 */ /* 0x000fc60000010100 */
[----:B------:R-:W-:Y:S01]  /*1be0*/  FFMA.FTZ R3, R2, R3, R14 ;  /* 0x0000000302037223 */ /* 0x000fe2000001000e */
[----:B------:R-:W-:Y:S02]  /*1bf0*/  FSEL R14, R22, 0.11284004896879196167, P0 ;  /* 0x3de718af160e7808 */ /* 0x000fe40000000000 */
[----:B------:R-:W-:Y:S01]  /*1c00*/  FSEL R26, R26, R13, P0 ;  /* 0x0000000d1a1a7208 */ /* 0x000fe20000000000 */
[----:B------:R-:W-:Y:S01]  /*1c10*/  FFMA.FTZ R3, R2, R3, R16 ;  /* 0x0000000302037223 */ /* 0x000fe20000010010 */
[----:B------:R-:W-:-:S03]  /*1c20*/  HFMA2 R16, -RZ, RZ, 1.7822265625, 0.000185489654541015625 ;  /* 0x3f210a14ff107431 */ /* 0x000fc600000001ff */
[----:B------:R-:W-:Y:S02]  /*1c30*/  FFMA.FTZ R3, R2, R3, R14 ;  /* 0x0000000302037223 */ /* 0x000fe4000001000e */
[----:B------:R-:W-:Y:S02]  /*1c40*/  FSEL R14, R16, 0.12837915122509002686, P0 ;  /* 0x3e0375d3100e7808 */ /* 0x000fe40000000000 */
[----:B------:R-:W-:-:S04]  /*1c50*/  FFMA.FTZ R3, R2, R3, R24 ;  /* 0x0000000302037223 */ /* 0x000fc80000010018 */
[----:B------:R-:W-:Y:S01]  /*1c60*/  FFMA.FTZ R3, R2, R3, R14 ;  /* 0x0000000302037223 */ /* 0x000fe2000001000e */
[----:B------:R-:W-:-:S03]  /*1c70*/  FMUL.FTZ R2, R9, 0.70710676908493041992 ;  /* 0x3f3504f309027820 */ /* 0x000fc60000410000 */
[----:B------:R-:W-:Y:S01]  /*1c80*/  FFMA.FTZ R17, R3, R26, R26 ;  /* 0x0000001a03117223 */ /* 0x000fe2000001001a */
[----:B------:R-:W-:Y:S01]  /*1c90*/  FMUL.FTZ R3, R10, 0.70710676908493041992 ;  /* 0x3f3504f30a037820 */ /* 0x000fe20000410000 */
[----:B------:R-:W-:Y:S01]  /*1ca0*/  FSETP.GE.FTZ.AND P1, PT, |R2|, 1.0029599666595458984, PT ;  /* 0x3f8060fe0200780b */ /* 0x000fe20003f36200 */
[----:B------:R-:W-:Y:S01]  /*1cb0*/  FMUL.FTZ R10, R10, 0.5 ;  /* 0x3f0000000a0a7820 */ /* 0x000fe20000410000 */
[----:B------:R-:W0:Y:S02]  /*1cc0*/  @P0 MUFU.EX2 R14, R17 ;  /* 0x00000011000e0308 */ /* 0x000e240000000800 */
[----:B------:R-:W-:Y:S02]  /*1cd0*/  FSETP.GE.FTZ.AND P2, PT, |R3|, 1.0029599666595458984, PT ;  /* 0x3f8060fe0300780b */ /* 0x000fe40003f56200 */
[----:B------:R-:W-:Y:S02]  /*1ce0*/  FSEL R15, R18, 8.4834944573231041431e-05, P1 ;  /* 0x38b1e96a120f7808 */ /* 0x000fe40000800000 */
[----:B------:R-:W-:-:S02]  /*1cf0*/  FSEL R25, -R19, -0.00082130916416645050049, P1 ;  /* 0xba574d2013197808 */ /* 0x000fc40000800100 */
[----:B------:R-:W-:Y:S01]  /*1d00*/  FSEL R26, -R19, -0.00082130916416645050049, P2 ;  /* 0xba574d20131a7808 */ /* 0x000fe20001000100 */
[----:B0-----:R-:W-:Y:S01]  /*1d10*/  @P0 FADD.FTZ R24, -R14, 1 ;  /* 0x3f8000000e180421 */ /* 0x001fe20000010100 */
[C---:B------:R-:W-:Y:S01]  /*1d20*/  FADD.FTZ R14, |R2|.reuse, -RZ ;  /* 0x800000ff020e7221 */ /* 0x040fe20000010200 */
[----:B------:R-:W-:-:S03]  /*1d30*/  @!P1 FMUL.FTZ R14, R2, R2 ;  /* 0x00000002020e9220 */ /* 0x000fc60000410000 */
[----:B------:R-:W-:Y:S01]  /*1d40*/  @P0 LOP3.LUT R17, R24, 0x80000000, R13, 0xb8, !PT ;  /* 0x8000000018110812 */ /* 0x000fe200078eb80d */
[C---:B------:R-:W-:Y:S01]  /*1d50*/  FADD.FTZ R13, |R3|.reuse, -RZ ;  /* 0x800000ff030d7221 */ /* 0x040fe20000010200 */
[----:B------:R-:W-:Y:S01]  /*1d60*/  FFMA.FTZ R15, R14, R15, R25 ;  /* 0x0000000f0e0f7223 */ /* 0x000fe20000010019 */
[----:B------:R-:W-:Y:S01]  /*1d70*/  FSEL R24, R18, 8.4834944573231041431e-05, P2 ;  /* 0x38b1e96a12187808 */ /* 0x000fe20001000000 */
[----:B------:R-:W-:Y:S01]  /*1d80*/  @!P2 FMUL.FTZ R13, R3, R3 ;  /* 0x00000003030da220 */ /* 0x000fe20000410000 */
[----:B------:R-:W-:-:S03]  /*1d90*/  FSEL R25, R20, 0.0052134888246655464172, P1 ;  /* 0x3baad5ea14197808 */ /* 0x000fc60000800000 */
[----:B------:R-:W-:Y:S01]  /*1da0*/  FFMA.FTZ R24, R13, R24, R26 ;  /* 0x000000180d187223 */ /* 0x000fe2000001001a */
[----:B------:R-:W-:Y:S01]  /*1db0*/  FSEL R26, R20, 0.0052134888246655464172, P2 ;  /* 0x3baad5ea141a7808 */ /* 0x000fe20001000000 */
[----:B------:R-:W-:Y:S01]  /*1dc0*/  FFMA.FTZ R15, R14, R15, R25 ;  /* 0x0000000f0e0f7223 */ /* 0x000fe20000010019 */
[----:B------:R-:W-:-:S03]  /*1dd0*/  FSEL R25, -R21, -0.026868773624300956726, P1 ;  /* 0xbcdc1be715197808 */ /* 0x000fc60000800100 */
[----:B------:R-:W-:Y:S01]  /*1de0*/  FFMA.FTZ R24, R13, R24, R26 ;  /* 0x000000180d187223 */ /* 0x000fe2000001001a */
[----:B------:R-:W-:Y:S01]  /*1df0*/  FSEL R26, -R21, -0.026868773624300956726, P2 ;  /* 0xbcdc1be7151a7808 */ /* 0x000fe20001000100 */
[----:B------:R-:W-:Y:S01]  /*1e00*/  FFMA.FTZ R15, R14, R15, R25 ;  /* 0x0000000f0e0f7223 */ /* 0x000fe20000010019 */
[----:B------:R-:W-:-:S03]  /*1e10*/  FSEL R25, R22, 0.11284004896879196167, P1 ;  /* 0x3de718af16197808 */ /* 0x000fc60000800000 */
[----:B------:R-:W-:Y:S01]  /*1e20*/  FFMA.FTZ R24, R13, R24, R26 ;  /* 0x000000180d187223 */ /* 0x000fe2000001001a */
[----:B------:R-:W-:Y:S01]  /*1e30*/  FSEL R26, R22, 0.11284004896879196167, P2 ;  /* 0x3de718af161a7808 */ /* 0x000fe20001000000 */
[----:B------:R-:W-:Y:S01]  /*1e40*/  FFMA.FTZ R15, R14, R15, R25 ;  /* 0x0000000f0e0f7223 */ /* 0x000fe20000010019 */
[----:B------:R-:W-:-:S03]  /*1e50*/  FSEL R25, R23, -0.37612664699554443359, P1 ;  /* 0xbec093ac17197808 */ /* 0x000fc60000800000 */
[----:B------:R-:W-:Y:S01]  /*1e60*/  FFMA.FTZ R24, R13, R24, R26 ;  /* 0x000000180d187223 */ /* 0x000fe2000001001a */
[----:B------:R-:W-:Y:S01]  /*1e70*/  FSEL R26, R23, -0.37612664699554443359, P2 ;  /* 0xbec093ac171a7808 */ /* 0x000fe20001000000 */
[----:B------:R-:W-:Y:S01]  /*1e80*/  FFMA.FTZ R15, R14, R15, R25 ;  /* 0x0000000f0e0f7223 */ /* 0x000fe20000010019 */
[----:B------:R-:W-:-:S03]  /*1e90*/  FSEL R25, R16, 0.12837915122509002686, P1 ;  /* 0x3e0375d310197808 */ /* 0x000fc60000800000 */
[----:B------:R-:W-:Y:S02]  /*1ea0*/  FFMA.FTZ R26, R13, R24, R26 ;  /* 0x000000180d1a7223 */ /* 0x000fe4000001001a */
[C---:B------:R-:W-:Y:S01]  /*1eb0*/  FFMA.FTZ R24, R14.reuse, R15, R25 ;  /* 0x0000000f0e187223 */ /* 0x040fe20000010019 */
[----:B------:R-:W-:Y:S01]  /*1ec0*/  FADD.FTZ R25, -R14, -RZ ;  /* 0x800000ff0e197221 */ /* 0x000fe20000010100 */
[----:B------:R-:W-:Y:S01]  /*1ed0*/  FSEL R14, R16, 0.12837915122509002686, P2 ;  /* 0x3e0375d3100e7808 */ /* 0x000fe20001000000 */
[C---:B------:R-:W-:Y:S01]  /*1ee0*/  FMUL.FTZ R15, R11.reuse, 0.70710676908493041992 ;  /* 0x3f3504f30b0f7820 */ /* 0x040fe20000410000 */
[----:B------:R-:W-:Y:S02]  /*1ef0*/  FMUL.FTZ R11, R11, 0.5 ;  /* 0x3f0000000b0b7820 */ /* 0x000fe40000410000 */
[----:B------:R-:W-:Y:S01]  /*1f00*/  FSEL R25, R25, R2, P1 ;  /* 0x0000000219197208 */ /* 0x000fe20000800000 */
[----:B------:R-:W-:Y:S01]  /*1f10*/  FFMA.FTZ R14, R13, R26, R14 ;  /* 0x0000001a0d0e7223 */ /* 0x000fe2000001000e */
[----:B------:R-:W-:Y:S01]  /*1f20*/  FSETP.GE.FTZ.AND P0, PT, |R15|, 1.0029599666595458984, PT ;  /* 0x3f8060fe0f00780b */ /* 0x000fe20003f16200 */
[----:B------:R-:W-:-:S02]  /*1f30*/  FADD.FTZ R26, -R13, -RZ ;  /* 0x800000ff0d1a7221 */ /* 0x000fc40000010100 */
[----:B------:R-:W-:Y:S01]  /*1f40*/  FFMA.FTZ R24, R24, R25, R25 ;  /* 0x0000001918187223 */ /* 0x000fe20000010019 */
[----:B------:R-:W-:Y:S01]  /*1f50*/  FADD.FTZ R25, |R15|, -RZ ;  /* 0x800000ff0f197221 */ /* 0x000fe20000010200 */
[----:B------:R-:W-:Y:S02]  /*1f60*/  FSEL R27, R20, 0.0052134888246655464172, P0 ;  /* 0x3baad5ea141b7808 */ /* 0x000fe40000000000 */
[----:B------:R-:W-:Y:S02]  /*1f70*/  FSEL R13, R26, R3, P2 ;  /* 0x000000031a0d7208 */ /* 0x000fe40001000000 */
[----:B------:R-:W-:-:S03]  /*1f80*/  FSEL R26, -R19, -0.00082130916416645050049, P0 ;  /* 0xba574d20131a7808 */ /* 0x000fc60000000100 */
[----:B------:R-:W-:Y:S01]  /*1f90*/  FFMA.FTZ R13, R14, R13, R13 ;  /* 0x0000000d0e0d7223 */ /* 0x000fe2000001000d */
[----:B------:R-:W-:Y:S01]  /*1fa0*/  FSEL R14, R18, 8.4834944573231041431e-05, P0 ;  /* 0x38b1e96a120e7808 */ /* 0x000fe20000000000 */
[----:B------:R-:W-:-:S04]  /*1fb0*/  @!P0 FMUL.FTZ R25, R15, R15 ;  /* 0x0000000f0f198220 */ /* 0x000fc80000410000 */
[C---:B------:R-:W-:Y:S01]  /*1fc0*/  FFMA.FTZ R14, R25.reuse, R14, R26 ;  /* 0x0000000e190e7223 */ /* 0x040fe2000001001a */
[----:B------:R-:W-:-:S03]  /*1fd0*/  FADD.FTZ R26, -R25, -RZ ;  /* 0x800000ff191a7221 */ /* 0x000fc60000010100 */
[----:B------:R-:W-:Y:S01]  /*1fe0*/  FFMA.FTZ R14, R25, R14, R27 ;  /* 0x0000000e190e7223 */ /* 0x000fe2000001001b */
[----:B------:R-:W-:Y:S02]  /*1ff0*/  FSEL R27, -R21, -0.026868773624300956726, P0 ;  /* 0xbcdc1be7151b7808 */ /* 0x000fe40000000100 */
[----:B------:R-:W-:-:S03]  /*2000*/  FSEL R26, R26, R15, P0 ;  /* 0x0000000f1a1a7208 */ /* 0x000fc60000000000 */
[----:B------:R-:W-:Y:S01]  /*2010*/  FFMA.FTZ R14, R25, R14, R27 ;  /* 0x0000000e190e7223 */ /* 0x000fe2000001001b */
[----:B------:R-:W-:-:S05]  /*2020*/  FSEL R27, R22, 0.11284004896879196167, P0 ;  /* 0x3de718af161b7808 */ /* 0x000fca0000000000 */
[----:B------:R-:W-:Y:S01]  /*2030*/  FFMA.FTZ R14, R25, R14, R27 ;  /* 0x0000000e190e7223 */ /* 0x000fe2000001001b */
[----:B------:R-:W-:-:S05]  /*2040*/  FSEL R27, R23, -0.37612664699554443359, P0 ;  /* 0xbec093ac171b7808 */ /* 0x000fca0000000000 */
[----:B------:R-:W-:Y:S01]  /*2050*/  FFMA.FTZ R14, R25, R14, R27 ;  /* 0x0000000e190e7223 */ /* 0x000fe2000001001b */
[----:B------:R-:W-:-:S05]  /*2060*/  FSEL R27, R16, 0.12837915122509002686, P0 ;  /* 0x3e0375d3101b7808 */ /* 0x000fca0000000000 */
[----:B------:R-:W-:Y:S02]  /*2070*/  FFMA.FTZ R27, R25, R14, R27 ;  /* 0x0000000e191b7223 */ /* 0x000fe4000001001b */
[----:B------:R-:W0:Y:S02]  /*2080*/  @P1 MUFU.EX2 R14, R24 ;  /* 0x00000018000e1308 */ /* 0x000e240000000800 */
[----:B0-----:R-:W-:Y:S01]  /*2090*/  @P1 FADD.FTZ R25, -R14, 1 ;  /* 0x3f8000000e191421 */ /* 0x001fe20000010100 */
[----:B------:R-:W-:Y:S01]  /*20a0*/  FFMA.FTZ R14, R27, R26, R26 ;  /* 0x0000001a1b0e7223 */ /* 0x000fe2000001001a */
[----:B------:R-:W-:Y:S01]  /*20b0*/  FMUL.FTZ R27, R8, 0.5 ;  /* 0x3f000000081b7820 */ /* 0x000fe20000410000 */
[----:B------:R-:W-:Y:S01]  /*20c0*/  FADD.FTZ R8, R17, 1 ;  /* 0x3f80000011087421 */ /* 0x000fe20000010000 */
[----:B---3--:R-:W-:Y:S01]  /*20d0*/  FMUL.FTZ R17, R7, 0.70710676908493041992 ;  /* 0x3f3504f307117820 */ /* 0x008fe20000410000 */
[----:B------:R-:W-:Y:S01]  /*20e0*/  @P1 LOP3.LUT R24, R25, 0x80000000, R2, 0xb8, !PT ;  /* 0x8000000019181812 */ /* 0x000fe200078eb802 */
[----:B------:R-:W0:Y:S01]  /*20f0*/  @P0 MUFU.EX2 R26, R14 ;  /* 0x0000000e001a0308 */ /* 0x000e220000000800 */
[----:B------:R-:W-:Y:S01]  /*2100*/  FMUL.FTZ R25, R4, 0.70710676908493041992 ;  /* 0x3f3504f304197820 */ /* 0x000fe20000410000 */
[----:B------:R-:W-:Y:S01]  /*2110*/  FMUL.FTZ R8, R8, R27 ;  /* 0x0000001b08087220 */ /* 0x000fe20000410000 */
[----:B------:R-:W-:Y:S01]  /*2120*/  FMUL.FTZ R4, R4, 0.5 ;  /* 0x3f00000004047820 */ /* 0x000fe20000410000 */
[----:B------:R-:W1:Y:S01]  /*2130*/  @P2 MUFU.EX2 R2, R13 ;  /* 0x0000000d00022308 */ /* 0x000e620000000800 */
[----:B------:R-:W-:Y:S01]  /*2140*/  FMUL.FTZ R7, R7, 0.5 ;  /* 0x3f00000007077820 */ /* 0x000fe20000410000 */
[----:B------:R-:W-:Y:S01]  /*2150*/  FSETP.GE.FTZ.AND P1, PT, |R25|, 1.0029599666595458984, PT ;  /* 0x3f8060fe1900780b */ /* 0x000fe20003f36200 */
[----:B0-----:R-:W-:Y:S01]  /*2160*/  @P0 FADD.FTZ R26, -R26, 1 ;  /* 0x3f8000001a1a0421 */ /* 0x001fe20000010100 */
[----:B-1----:R-:W-:-:S04]  /*2170*/  @P2 FADD.FTZ R2, -R2, 1 ;  /* 0x3f80000002022421 */ /* 0x002fc80000010100 */
[----:B------:R-:W-:Y:S02]  /*2180*/  @P0 LOP3.LUT R14, R26, 0x80000000, R15, 0xb8, !PT ;  /* 0x800000001a0e0812 */ /* 0x000fe400078eb80f */
[----:B------:R-:W-:Y:S02]  /*2190*/  FSEL R15, -R19, -0.00082130916416645050049, P1 ;  /* 0xba574d20130f7808 */ /* 0x000fe40000800100 */
[----:B------:R-:W-:Y:S01]  /*21a0*/  @P2 LOP3.LUT R13, R2, 0x80000000, R3, 0xb8, !PT ;  /* 0x80000000020d2812 */ /* 0x000fe200078eb803 */
[C---:B------:R-:W-:Y:S01]  /*21b0*/  FADD.FTZ R2, |R25|.reuse, -RZ ;  /* 0x800000ff19027221 */ /* 0x040fe20000010200 */
[----:B------:R-:W-:Y:S01]  /*21c0*/  FSEL R3, R18, 8.4834944573231041431e-05, P1 ;  /* 0x38b1e96a12037808 */ /* 0x000fe20000800000 */
[----:B------:R-:W-:Y:S01]  /*21d0*/  @!P1 FMUL.FTZ R2, R25, R25 ;  /* 0x0000001919029220 */ /* 0x000fe20000410000 */
[----:B------:R-:W-:Y:S01]  /*21e0*/  FSEL R26, R20, 0.0052134888246655464172, P1 ;  /* 0x3baad5ea141a7808 */ /* 0x000fe20000800000 */
[----:B------:R-:W-:Y:S01]  /*21f0*/  FADD.FTZ R13, R13, 1 ;  /* 0x3f8000000d0d7421 */ /* 0x000fe20000010000 */
[----:B------:R-:W-:Y:S01]  /*2200*/  FADD.FTZ R14, R14, 1 ;  /* 0x3f8000000e0e7421 */ /* 0x000fe20000010000 */
[C---:B------:R-:W-:Y:S01]  /*2210*/  FFMA.FTZ R3, R2.reuse, R3, R15 ;  /* 0x0000000302037223 */ /* 0x040fe2000001000f */
[----:B------:R-:W-:Y:S01]  /*2220*/  FADD.FTZ R28, -R2, -RZ ;  /* 0x800000ff021c7221 */ /* 0x000fe20000010100 */
[----:B------:R-:W-:Y:S01]  /*2230*/  FMUL.FTZ R10, R13, R10 ;  /* 0x0000000a0d0a7220 */ /* 0x000fe20000410000 */
[----:B------:R-:W-:Y:S01]  /*2240*/  FMUL.FTZ R11, R14, R11 ;  /* 0x0000000b0e0b7220 */ /* 0x000fe20000410000 */
        /* <DEDUP_REMOVED lines=9> */
[----:B------:R-:W-:Y:S01]  /*22e0*/  FSEL R3, R28, R25, P1 ;  /* 0x000000191c037208 */ /* 0x000fe20000800000 */
[C---:B------:R-:W-:Y:S01]  /*22f0*/  FMUL.FTZ R26, R5.reuse, 0.70710676908493041992 ;  /* 0x3f3504f3051a7820 */ /* 0x040fe20000410000 */
[----:B------:R-:W-:-:S03]  /*2300*/  FMUL.FTZ R5, R5, 0.5 ;  /* 0x3f00000005057820 */ /* 0x000fc60000410000 */
[----:B------:R-:W-:Y:S01]  /*2310*/  FFMA.FTZ R2, R2, R3, R3 ;  /* 0x0000000302027223 */ /* 0x000fe20000010003 */
[----:B------:R-:W-:-:S03]  /*2320*/  FSETP.GE.FTZ.AND P0, PT, |R26|, 1.0029599666595458984, PT ;  /* 0x3f8060fe1a00780b */ /* 0x000fc60003f16200 */
[----:B------:R-:W0:Y:S01]  /*2330*/  @P1 MUFU.EX2 R3, R2 ;  /* 0x0000000200031308 */ /* 0x000e220000000800 */
[----:B------:R-:W-:Y:S01]  /*2340*/  FSEL R15, -R19, -0.00082130916416645050049, P0 ;  /* 0xba574d20130f7808 */ /* 0x000fe20000000100 */
[----:B0-----:R-:W-:Y:S01]  /*2350*/  @P1 FADD.FTZ R28, -R3, 1 ;  /* 0x3f800000031c1421 */ /* 0x001fe20000010100 */
[----:B------:R-:W-:-:S07]  /*2360*/  FADD.FTZ R3, |R26|, -RZ ;  /* 0x800000ff1a037221 */ /* 0x000fce0000010200 */
[----:B------:R-:W-:Y:S01]  /*2370*/  @!P0 FMUL.FTZ R3, R26, R26 ;  /* 0x0000001a1a038220 */ /* 0x000fe20000410000 */
[----:B------:R-:W-:Y:S02]  /*2380*/  @P1 LOP3.LUT R2, R28, 0x80000000, R25, 0xb8, !PT ;  /* 0x800000001c021812 */ /* 0x000fe400078eb819 */
[----:B------:R-:W-:-:S03]  /*2390*/  FSEL R28, R18, 8.4834944573231041431e-05, P0 ;  /* 0x38b1e96a121c7808 */ /* 0x000fc60000000000 */
[----:B------:R-:W-:Y:S02]  /*23a0*/  FADD.FTZ R13, R2, 1 ;  /* 0x3f800000020d7421 */ /* 0x000fe40000010000 */
[----:B------:R-:W-:Y:S01]  /*23b0*/  FFMA.FTZ R28, R3, R28, R15 ;  /* 0x0000001c031c7223 */ /* 0x000fe2000001000f */
[----:B------:R-:W-:Y:S01]  /*23c0*/  FSEL R15, R20, 0.0052134888246655464172, P0 ;  /* 0x3baad5ea140f7808 */ /* 0x000fe20000000000 */
[----:B------:R-:W-:-:S04]  /*23d0*/  FMUL.FTZ R4, R13, R4 ;  /* 0x000000040d047220 */ /* 0x000fc80000410000 */
        /* <DEDUP_REMOVED lines=12> */
[C---:B------:R-:W-:Y:S01]  /*24a0*/  FMUL.FTZ R15, R6.reuse, 0.70710676908493041992 ;  /* 0x3f3504f3060f7820 */ /* 0x040fe20000410000 */
[----:B------:R-:W-:Y:S02]  /*24b0*/  FMUL.FTZ R6, R6, 0.5 ;  /* 0x3f00000006067820 */ /* 0x000fe40000410000 */
[----:B------:R-:W0:Y:S02]  /*24c0*/  @P0 MUFU.EX2 R25, R3 ;  /* 0x0000000300190308 */ /* 0x000e240000000800 */
[----:B------:R-:W-:-:S04]  /*24d0*/  FSETP.GE.FTZ.AND P1, PT, |R15|, 1.0029599666595458984, PT ;  /* 0x3f8060fe0f00780b */ /* 0x000fc80003f36200 */
[----:B------:R-:W-:Y:S02]  /*24e0*/  FSEL R28, -R19, -0.00082130916416645050049, P1 ;  /* 0xba574d20131c7808 */ /* 0x000fe40000800100 */
[----:B------:R-:W-:Y:S01]  /*24f0*/  FSEL R27, -R21, -0.026868773624300956726, P1 ;  /* 0xbcdc1be7151b7808 */ /* 0x000fe20000800100 */
[----:B0-----:R-:W-:-:S05]  /*2500*/  @P0 FADD.FTZ R25, -R25, 1 ;  /* 0x3f80000019190421 */ /* 0x001fca0000010100 */
[----:B------:R-:W-:Y:S01]  /*2510*/  @P0 LOP3.LUT R3, R25, 0x80000000, R26, 0xb8, !PT ;  /* 0x8000000019030812 */ /* 0x000fe200078eb81a */
[----:B------:R-:W-:Y:S01]  /*2520*/  FMUL.FTZ R26, R9, 0.5 ;  /* 0x3f000000091a7820 */ /* 0x000fe20000410000 */
[----:B------:R-:W-:Y:S01]  /*2530*/  FADD.FTZ R9, R24, 1 ;  /* 0x3f80000018097421 */ /* 0x000fe20000010000 */
[C---:B------:R-:W-:Y:S01]  /*2540*/  FADD.FTZ R25, |R15|.reuse, -RZ ;  /* 0x800000ff0f197221 */ /* 0x040fe20000010200 */
[----:B------:R-:W-:Y:S01]  /*2550*/  FSEL R24, R18, 8.4834944573231041431e-05, P1 ;  /* 0x38b1e96a12187808 */ /* 0x000fe20000800000 */
[----:B------:R-:W-:Y:S01]  /*2560*/  @!P1 FMUL.FTZ R25, R15, R15 ;  /* 0x0000000f0f199220 */ /* 0x000fe20000410000 */
[----:B------:R-:W-:Y:S01]  /*2570*/  FSETP.GE.FTZ.AND P0, PT, |R17|, 1.0029599666595458984, PT ;  /* 0x3f8060fe1100780b */ /* 0x000fe20003f16200 */
[----:B------:R-:W-:Y:S01]  /*2580*/  FMUL.FTZ R9, R9, R26 ;  /* 0x0000001a09097220 */ /* 0x000fe20000410000 */
[----:B------:R-:W-:Y:S01]  /*2590*/  FSEL R26, R20, 0.0052134888246655464172, P1 ;  /* 0x3baad5ea141a7808 */ /* 0x000fe20000800000 */
[----:B------:R-:W-:Y:S01]  /*25a0*/  FFMA.FTZ R24, R25, R24, R28 ;  /* 0x0000001819187223 */ /* 0x000fe2000001001c */
[----:B------:R-:W-:-:S02]  /*25b0*/  FSEL R19, -R19, -0.00082130916416645050049, P0 ;  /* 0xba574d2013137808 */ /* 0x000fc40000000100 */
[----:B------:R-:W-:Y:S01]  /*25c0*/  FSEL R20, R20, 0.0052134888246655464172, P0 ;  /* 0x3baad5ea14147808 */ /* 0x000fe20000000000 */
[----:B------:R-:W-:Y:S01]  /*25d0*/  FFMA.FTZ R26, R25, R24, R26 ;  /* 0x00000018191a7223 */ /* 0x000fe2000001001a */
[----:B------:R-:W-:-:S03]  /*25e0*/  FADD.FTZ R24, |R17|, -RZ ;  /* 0x800000ff11187221 */ /* 0x000fc60000010200 */
[----:B------:R-:W-:Y:S01]  /*25f0*/  FFMA.FTZ R26, R25, R26, R27 ;  /* 0x0000001a191a7223 */ /* 0x000fe2000001001b */
[----:B------:R-:W-:Y:S01]  /*2600*/  FSEL R27, R18, 8.4834944573231041431e-05, P0 ;  /* 0x38b1e96a121b7808 */ /* 0x000fe20000000000 */
[----:B------:R-:W-:Y:S01]  /*2610*/  @!P0 FMUL.FTZ R24, R17, R17 ;  /* 0x0000001111188220 */ /* 0x000fe20000410000 */
[----:B------:R-:W-:-:S03]  /*2620*/  FSEL R18, R22, 0.11284004896879196167, P1 ;  /* 0x3de718af16127808 */ /* 0x000fc60000800000 */
[C---:B------:R-:W-:Y:S02]  /*2630*/  FFMA.FTZ R19, R24.reuse, R27, R19 ;  /* 0x0000001b18137223 */ /* 0x040fe40000010013 */
[----:B------:R-:W-:Y:S01]  /*2640*/  FFMA.FTZ R18, R25, R26, R18 ;  /* 0x0000001a19127223 */ /* 0x000fe20000010012 */
[C---:B------:R-:W-:Y:S01]  /*2650*/  FADD.FTZ R26, -R24.reuse, -RZ ;  /* 0x800000ff181a7221 */ /* 0x040fe20000010100 */
[----:B------:R-:W-:Y:S01]  /*2660*/  FFMA.FTZ R19, R24, R19, R20 ;  /* 0x0000001318137223 */ /* 0x000fe20000010014 */
[----:B------:R-:W-:Y:S02]  /*2670*/  FSEL R20, -R21, -0.026868773624300956726, P0 ;  /* 0xbcdc1be715147808 */ /* 0x000fe40000000100 */
[----:B------:R-:W-:Y:S02]  /*2680*/  FSEL R21, R22, 0.11284004896879196167, P0 ;  /* 0x3de718af16157808 */ /* 0x000fe40000000000 */
[C---:B------:R-:W-:Y:S01]  /*2690*/  FSEL R22, R23.reuse, -0.37612664699554443359, P0 ;  /* 0xbec093ac17167808 */ /* 0x040fe20000000000 */
[----:B------:R-:W-:Y:S01]  /*26a0*/  FFMA.FTZ R19, R24, R19, R20 ;  /* 0x0000001318137223 */ /* 0x000fe20000010014 */
[----:B------:R-:W-:-:S02]  /*26b0*/  FSEL R20, R23, -0.37612664699554443359, P1 ;  /* 0xbec093ac17147808 */ /* 0x000fc40000800000 */
[----:B------:R-:W-:Y:S01]  /*26c0*/  FSEL R26, R26, R17, P0 ;  /* 0x000000111a1a7208 */ /* 0x000fe20000000000 */
[----:B------:R-:W-:Y:S01]  /*26d0*/  FFMA.FTZ R21, R24, R19, R21 ;  /* 0x0000001318157223 */ /* 0x000fe20000010015 */
[----:B------:R-:W-:Y:S01]  /*26e0*/  FSEL R19, R16, 0.12837915122509002686, P1 ;  /* 0x3e0375d310137808 */ /* 0x000fe20000800000 */
[C---:B------:R-:W-:Y:S02]  /*26f0*/  FFMA.FTZ R18, R25.reuse, R18, R20 ;  /* 0x0000001219127223 */ /* 0x040fe40000010014 */
[----:B------:R-:W-:Y:S01]  /*2700*/  FFMA.FTZ R21, R24, R21, R22 ;  /* 0x0000001518157223 */ /* 0x000fe20000010016 */
[C---:B------:R-:W-:Y:S01]  /*2710*/  FADD.FTZ R22, -R25.reuse, -RZ ;  /* 0x800000ff19167221 */ /* 0x040fe20000010100 */
[----:B------:R-:W-:Y:S01]  /*2720*/  FFMA.FTZ R20, R25, R18, R19 ;  /* 0x0000001219147223 */ /* 0x000fe20000010013 */
[----:B------:R-:W-:Y:S01]  /*2730*/  FSEL R25, R16, 0.12837915122509002686, P0 ;  /* 0x3e0375d310197808 */ /* 0x000fe20000000000 */
[----:B------:R-:W0:Y:S02]  /*2740*/  LDC.64 R18, c[0x0][0x388] ;  /* 0x0000e200ff127b82 */ /* 0x000e240000000a00 */
[----:B------:R-:W-:-:S02]  /*2750*/  FSEL R23, R22, R15, P1 ;  /* 0x0000000f16177208 */ /* 0x000fc40000800000 */
[----:B------:R-:W-:-:S03]  /*2760*/  FFMA.FTZ R21, R24, R21, R25 ;  /* 0x0000001518157223 */ /* 0x000fc60000010019 */
[----:B------:R-:W-:Y:S01]  /*2770*/  FFMA.FTZ R20, R20, R23, R23 ;  /* 0x0000001714147223 */ /* 0x000fe20000010017 */
[----:B------:R-:W-:-:S03]  /*2780*/  FFMA.FTZ R16, R21, R26, R26 ;  /* 0x0000001a15107223 */ /* 0x000fc6000001001a */
[----:B------:R-:W1:Y:S04]  /*2790*/  @P1 MUFU.EX2 R22, R20 ;  /* 0x0000001400161308 */ /* 0x000e680000000800 */
[----:B------:R-:W2:Y:S01]  /*27a0*/  @P0 MUFU.EX2 R21, R16 ;  /* 0x0000001000150308 */ /* 0x000ea20000000800 */
[----:B0-----:R-:W-:-:S04]  /*27b0*/  IMAD.WIDE.U32 R18, R0, 0x4, R18 ;  /* 0x0000000400127825 */ /* 0x001fc800078e0012 */
[----:B-1----:R-:W-:Y:S01]  /*27c0*/  @P1 FADD.FTZ R22, -R22, 1 ;  /* 0x3f80000016161421 */ /* 0x002fe20000010100 */
[----:B--2---:R-:W-:-:S04]  /*27d0*/  @P0 FADD.FTZ R0, -R21, 1 ;  /* 0x3f80000015000421 */ /* 0x004fc80000010100 */
[----:B------:R-:W-:Y:S01]  /*27e0*/  @P1 LOP3.LUT R20, R22, 0x80000000, R15, 0xb8, !PT ;  /* 0x8000000016141812 */ /* 0x000fe200078eb80f */
[----:B------:R-:W-:Y:S01]  /*27f0*/  IMAD.WIDE.U32 R18, R12, 0x10, R18 ;  /* 0x000000100c127825 */ /* 0x000fe200078e0012 */
[----:B------:R-:W-:-:S03]  /*2800*/  @P0 LOP3.LUT R16, R0, 0x80000000, R17, 0xb8, !PT ;  /* 0x8000000000100812 */ /* 0x000fc600078eb811 */
[----:B------:R-:W-:Y:S01]  /*2810*/  FADD.FTZ R0, R3, 1 ;  /* 0x3f80000003007421 */ /* 0x000fe20000010000 */
[----:B------:R-:W-:Y:S01]  /*2820*/  FADD.FTZ R3, R20, 1 ;  /* 0x3f80000014037421 */ /* 0x000fe20000010000 */
[----:B------:R-:W-:Y:S01]  /*2830*/  STG.E.128 desc[UR4][R18.64], R8 ;  /* 0x0000000812007986 */ /* 0x000fe2000c101d04 */
[----:B------:R-:W-:Y:S01]  /*2840*/  FADD.FTZ R16, R16, 1 ;  /* 0x3f80000010107421 */ /* 0x000fe20000010000 */
[----:B------:R-:W-:Y:S01]  /*2850*/  FMUL.FTZ R5, R0, R5 ;  /* 0x0000000500057220 */ /* 0x000fe20000410000 */
[----:B------:R-:W-:Y:S02]  /*2860*/  FMUL.FTZ R6, R3, R6 ;  /* 0x0000000603067220 */ /* 0x000fe40000410000 */
[----:B------:R-:W-:-:S05]  /*2870*/  FMUL.FTZ R7, R16, R7 ;  /* 0x0000000710077220 */ /* 0x000fca0000410000 */
[----:B------:R-:W-:Y:S01]  /*2880*/  STG.E.128 desc[UR4][R18.64+0x800], R4 ;  /* 0x0008000412007986 */ /* 0x000fe2000c101d04 */
[----:B------:R-:W-:Y:S05]  /*2890*/  EXIT ;  /* 0x000000000000794d */ /* 0x000fea0003800000 */
.L_x_9143:
        /* <DEDUP_REMOVED lines=14> */
.L_x_12433:


//--------------------- .text._ZN2at6native29vectorized_elementwise_kernelILi8EZZZNS0_18GeluCUDAKernelImplERNS_18TensorIteratorBaseENS0_8GeluTypeEENKUlvE0_clEvENKUlvE0_clEvEUlfE_St5arrayIPcLm2EEEEviT0_T1_ --------------------------
	.section	.text._ZN2at6native29vectorized_elementwise_kernelILi8EZZZNS0_18GeluCUDAKernelImplERNS_18TensorIteratorBaseENS0_8GeluTypeEENKUlvE0_clEvENKUlvE0_clEvEUlfE_St5arrayIPcLm2EEEEviT0_T1_,"ax",@progbits
	.align	128
        .global         _ZN2at6native29vectorized_elementwise_kernelILi8EZZZNS0_18GeluCUDAKernelImplERNS_18TensorIteratorBaseENS0_8GeluTypeEENKUlvE0_clEvENKUlvE0_clEvEUlfE_St5arrayIPcLm2EEEEviT0_T1_
        .type           _ZN2at6native29vectorized_elementwise_kernelILi8EZZZNS0_18GeluCUDAKernelImplERNS_18TensorIteratorBaseENS0_8GeluTypeEENKUlvE0_clEvENKUlvE0_clEvEUlfE_St5arrayIPcLm2EEEEviT0_T1_,@function
        .size           _ZN2at6native29vectorized_elementwise_kernelILi8EZZZNS0_18GeluCUDAKernelImplERNS_18TensorIteratorBaseENS0_8GeluTypeEENKUlvE0_clEvENKUlvE0_clEvEUlfE_St5arrayIPcLm2EEEEviT0_T1_,(.L_x_12434 - _ZN2at6native29vectorized_elementwise_kernelILi8EZZZNS0_18GeluCUDAKernelImplERNS_18TensorIteratorBaseENS0_8GeluTypeEENKUlvE0_clEvENKUlvE0_clEvEUlfE_St5arrayIPcLm2EEEEviT0_T1_)
        .other          _ZN2at6native29vectorized_elementwise_kernelILi8EZZZNS0_18GeluCUDAKernelImplERNS_18TensorIteratorBaseENS0_8GeluTypeEENKUlvE0_clEvENKUlvE0_clEvEUlfE_St5arrayIPcLm2EEEEviT0_T1_,@"STO_CUDA_ENTRY STV_DEFAULT"
_ZN2at6native29vectorized_elementwise_kernelILi8EZZZNS0_18GeluCUDAKernelImplERNS_18TensorIteratorBaseENS0_8GeluTypeEENKUlvE0_clEvENKUlvE0_clEvEUlfE_St5arrayIPcLm2EEEEviT0_T1_:
.text._ZN2at6native29vectorized_elementwise_kernelILi8EZZZNS0_18GeluCUDAKernelImplERNS_18TensorIteratorBaseENS0_8GeluTypeEENKUlvE0_clEvENKUlvE0_clEvEUlfE_St5arrayIPcLm2EEEEviT0_T1_:
[----:B------:R-:W-:Y:S01]  /*0000*/  LDC R1, c[0x0][0x37c] ;  /* 0x0000df00ff017b82 */ /* 0x000fe20000000800 */
[----:B------:R-:W-:Y:S05]  /*0010*/  EXIT ;  /* 0x000000000000794d */ /* 0x000fea0003800000 */
.L_x_9144:
        /* <DEDUP_REMOVED lines=14> */
.L_x_12434:


//--------------------- .text._ZN2at6native18elementwise_kernelILi128ELi4EZNS0_15gpu_kernel_implIZZZNS0_18GeluCUDAKernelImplERNS_18TensorIteratorBaseENS0_8GeluTypeEENKUlvE0_clEvENKUlvE_clEvEUldE_EEvS4_RKT_EUliE_EEviT1_ --------------------------
	.section	.text._ZN2at6native18elementwise_kernelILi128ELi4EZNS0_15gpu_kernel_implIZZZNS0_18GeluCUDAKernelImplERNS_18TensorIteratorBaseENS0_8GeluTypeEENKUlvE0_clEvENKUlvE_clEvEUldE_EEvS4_RKT_EUliE_EEviT1_,"ax",@progbits
	.align	128
        .global         _ZN2at6native18elementwise_kernelILi128ELi4EZNS0_15gpu_kernel_implIZZZNS0_18GeluCUDAKernelImplERNS_18TensorIteratorBaseENS0_8GeluTypeEENKUlvE0_clEvENKUlvE_clEvEUldE_EEvS4_RKT_EUliE_EEviT1_
        .type           _ZN2at6native18elementwise_kernelILi128ELi4EZNS0_15gpu_kernel_implIZZZNS0_18GeluCUDAKernelImplERNS_18TensorIteratorBaseENS0_8GeluTypeEENKUlvE0_clEvENKUlvE_clEvEUldE_EEvS4_RKT_EUliE_EEviT1_,@function
        .size           _ZN2at6native18elementwise_kernelILi128ELi4EZNS0_15gpu_kernel_implIZZZNS0_18GeluCUDAKernelImplERNS_18TensorIteratorBaseENS0_8GeluTypeEENKUlvE0_clEvENKUlvE_clEvEUldE_EEvS4_RKT_EUliE_EEviT1_,(.L_x_12435 - _ZN2at6native18elementwise_kernelILi128ELi4EZNS0_15gpu_kernel_implIZZZNS0_18GeluCUDAKernelImplERNS_18TensorIteratorBaseENS0_8GeluTypeEENKUlvE0_clEvENKUlvE_clEvEUldE_EEvS4_RKT_EUliE_EEviT1_)
        .other          _ZN2at6native18elementwise_kernelILi128ELi4EZNS0_15gpu_kernel_implIZZZNS0_18GeluCUDAKernelImplERNS_18TensorIteratorBaseENS0_8GeluTypeEENKUlvE0_clEvENKUlvE_clEvEUldE_EEvS4_RKT_EUliE_EEviT1_,@"STO_CUDA_ENTRY STV_DEFAULT"
_ZN2at6native18elementwise_kernelILi128ELi4EZNS0_15gpu_kernel_implIZZZNS0_18GeluCUDAKernelImplERNS_18TensorIteratorBaseENS0_8GeluTypeEENKUlvE0_clEvENKUlvE_clEvEUldE_EEvS4_RKT_EUliE_EEviT1_:
.text._ZN2at6native18elementwise_kernelILi128ELi4EZNS0_15gpu_kernel_implIZZZNS0_18GeluCUDAKernelImplERNS_18TensorIteratorBaseENS0_8GeluTypeEENKUlvE0_clEvENKUlvE_clEvEUldE_EEvS4_RKT_EUliE_EEviT1_:
        /* <DEDUP_REMOVED lines=319> */
.L_x_9147:
        /* <DEDUP_REMOVED lines=18> */
.L_x_9152:
[----:B------:R-:W2:Y:S02]  /*1510*/  LDG.E.U8 R2, desc[UR36][R2.64] ;  /* 0x0000002402027981 */ /* 0x000ea4000c1e1100 */
[----:B--2---:R4:W0:Y:S02]  /*1520*/  I2F.F64.U16 R4, R2 ;  /* 0x0000000200047312 */ /* 0x0048240000101800 */
[----:B0---4-:R-:W-:Y:S05]  /*1530*/  BRA `(.L_x_9154) ;  /* 0x0000000c00607947 */ /* 0x011fea0003800000 */
.L_x_9151:
        /* <DEDUP_REMOVED lines=9> */
.L_x_9156:
[----:B------:R-:W2:Y:S02]  /*15d0*/  LDG.E R2, desc[UR36][R2.64] ;  /* 0x0000002402027981 */ /* 0x000ea4000c1e1900 */
[----:B--2---:R4:W0:Y:S02]  /*15e0*/  I2F.F64 R4, R2 ;  /* 0x0000000200047312 */ /* 0x0048240000201c00 */
[----:B0---4-:R-:W-:Y:S05]  /*15f0*/  BRA `(.L_x_9154) ;  /* 0x0000000c00307947 */ /* 0x011fea0003800000 */
.L_x_9155:
[----:B------:R-:W2:Y:S02]  /*1600*/  LDG.E.U16 R2, desc[UR36][R2.64] ;  /* 0x0000002402027981 */ /* 0x000ea4000c1e1500 */
[----:B--2---:R4:W0:Y:S02]  /*1610*/  I2F.F64.S16 R4, R2 ;  /* 0x0000000200047312 */ /* 0x0048240000101c00 */
[----:B0---4-:R-:W-:Y:S05]  /*1620*/  BRA `(.L_x_9154) ;  /* 0x0000000c00247947 */ /* 0x011fea0003800000 */
.L_x_9150:
        /* <DEDUP_REMOVED lines=10> */
.L_x_9158:
[----:B------:R-:W2:Y:S02]  /*16d0*/  LDG.E.U16 R0, desc[UR36][R2.64] ;  /* 0x0000002402007981 */ /* 0x000ea4000c1e1500 */
[----:B--2---:R-:W-:-:S05]  /*16e0*/  HADD2.F32 R0, -RZ, R0.H0_H0 ;  /* 0x20000000ff007230 */ /* 0x004fca0000004100 */
[----:B------:R-:W-:-:S04]  /*16f0*/  FMUL.FTZ R0, R0, 1 ;  /* 0x3f80000000007820 */ /* 0x000fc80000410000 */
[----:B------:R3:W4:Y:S02]  /*1700*/  F2F.F64.F32 R4, R0 ;  /* 0x0000000000047310 */ /* 0x0007240000201800 */
[----:B---34-:R-:W-:Y:S05]  /*1710*/  BRA `(.L_x_9154) ;  /* 0x0000000800e87947 */ /* 0x018fea0003800000 */
.L_x_9157:
        /* <DEDUP_REMOVED lines=10> */
.L_x_9160:
[----:B------:R-:W2:Y:S02]  /*17c0*/  LDG.E.U16 R2, desc[UR36][R2.64] ;  /* 0x0000002402027981 */ /* 0x000ea4000c1e1500 */
[----:B--2---:R-:W-:-:S05]  /*17d0*/  HADD2.F32 R0, -RZ, R2.H0_H0 ;  /* 0x20000002ff007230 */ /* 0x004fca0000004100 */
[----:B------:R-:W-:-:S04]  /*17e0*/  FMUL.FTZ R0, R0, 1 ;  /* 0x3f80000000007820 */ /* 0x000fc80000410000 */
[----:B------:R4:W0:Y:S02]  /*17f0*/  F2F.F64.F32 R4, R0 ;  /* 0x0000000000047310 */ /* 0x0008240000201800 */
[----:B0---4-:R-:W-:Y:S05]  /*1800*/  BRA `(.L_x_9154) ;  /* 0x0000000800ac7947 */ /* 0x011fea0003800000 */
.L_x_9159:
[----:B------:R3:W5:Y:S01]  /*1810*/  LDG.E.64 R4, desc[UR36][R2.64] ;  /* 0x0000002402047981 */ /* 0x000762000c1e1b00 */
[----:B------:R-:W-:Y:S05]  /*1820*/  BRA `(.L_x_9154) ;  /* 0x0000000800a47947 */ /* 0x000fea0003800000 */
.L_x_9149:
        /* <DEDUP_REMOVED lines=13> */
.L_x_9163:
[----:B------:R2:W5:Y:S01]  /*1900*/  LDG.E.64 R4, desc[UR36][R2.64] ;  /* 0x0000002402047981 */ /* 0x000562000c1e1b00 */
[----:B------:R-:W-:Y:S05]  /*1910*/  BRA `(.L_x_9154) ;  /* 0x0000000800687947 */ /* 0x000fea0003800000 */
.L_x_9162:
        /* <DEDUP_REMOVED lines=27> */
.L_x_9165:
        /* <DEDUP_REMOVED lines=14> */
.L_x_9164:
[----:B------:R-:W2:Y:S02]  /*1bb0*/  LDG.E.U16 R0, desc[UR36][R2.64] ;  /* 0x0000002402007981 */ /* 0x000ea4000c1e1500 */
[----:B--2---:R-:W-:-:S04]  /*1bc0*/  IMAD.U32 R0, R0, 0x10000, RZ ;  /* 0x0001000000007824 */ /* 0x004fc800078e00ff */
[----:B------:R-:W-:-:S04]  /*1bd0*/  FMUL.FTZ R0, R0, 1 ;  /* 0x3f80000000007820 */ /* 0x000fc80000410000 */
[----:B------:R2:W3:Y:S02]  /*1be0*/  F2F.F64.F32 R4, R0 ;  /* 0x0000000000047310 */ /* 0x0004e40000201800 */
[----:B--23--:R-:W-:Y:S05]  /*1bf0*/  BRA `(.L_x_9154) ;  /* 0x0000000400b07947 */ /* 0x00cfea0003800000 */
.L_x_9161:
        /* <DEDUP_REMOVED lines=11> */
.L_x_9168:
        /* <DEDUP_REMOVED lines=21> */
.L_x_9170:
[----:B------:R-:W-:Y:S05]  /*1e00*/  BSYNC.RECONVERGENT B0 ;  /* 0x0000000000007941 */ /* 0x000fea0003800200 */
.L_x_9169:
[----:B------:R-:W-:Y:S02]  /*1e10*/  SHF.L.U32 R0, R0, 0x14, RZ ;  /* 0x0000001400007819 */ /* 0x000fe400000006ff */
[----:B------:R-:W-:-:S04]  /*1e20*/  LEA R2, R2, 0x3b800000, 0x17 ;  /* 0x3b80000002027811 */ /* 0x000fc800078eb8ff */
[----:B------:R-:W-:-:S05]  /*1e30*/  LOP3.LUT R0, R2, R0, R7, 0xfe, !PT ;  /* 0x0000000002007212 */ /* 0x000fca00078efe07 */
[----:B------:R-:W-:-:S04]  /*1e40*/  FMUL.FTZ R0, R0, 1 ;  /* 0x3f80000000007820 */ /* 0x000fc80000410000 */
[----:B------:R2:W3:Y:S02]  /*1e50*/  F2F.F64.F32 R4, R0 ;  /* 0x0000000000047310 */ /* 0x0004e40000201800 */
[----:B--23--:R-:W-:Y:S05]  /*1e60*/  BRA `(.L_x_9154) ;  /* 0x0000000400147947 */ /* 0x00cfea0003800000 */
.L_x_9167:
        /* <DEDUP_REMOVED lines=21> */
.L_x_9172:
[----:B------:R-:W-:Y:S05]  /*1fc0*/  BSYNC.RECONVERGENT B0 ;  /* 0x0000000000007941 */ /* 0x000fea0003800200 */
.L_x_9171:
[----:B------:R-:W-:Y:S01]  /*1fd0*/  IMAD.SHL.U32 R0, R0, 0x200000, RZ ;  /* 0x0020000000007824 */ /* 0x000fe200078e00ff */
[----:B------:R-:W-:-:S04]  /*1fe0*/  LEA R2, R2, 0x37800000, 0x17 ;  /* 0x3780000002027811 */ /* 0x000fc800078eb8ff */
[----:B------:R-:W-:-:S05]  /*1ff0*/  LOP3.LUT R0, R2, R0, R7, 0xfe, !PT ;  /* 0x0000000002007212 */ /* 0x000fca00078efe07 */
[----:B------:R-:W-:-:S04]  /*2000*/  FMUL.FTZ R0, R0, 1 ;  /* 0x3f80000000007820 */ /* 0x000fc80000410000 */
[----:B------:R2:W3:Y:S02]  /*2010*/  F2F.F64.F32 R4, R0 ;  /* 0x0000000000047310 */ /* 0x0004e40000201800 */
[----:B--23--:R-:W-:Y:S05]  /*2020*/  BRA `(.L_x_9154) ;  /* 0x0000000000a47947 */ /* 0x00cfea0003800000 */
.L_x_9166:
[----:B------:R-:W-:-:S09]  /*2030*/  UISETP.NE.AND UP0, UPT, UR4, 0x1c, UPT ;  /* 0x0000001c0400788c */ /* 0x000fd2000bf05270 */
[----:B------:R-:W-:Y:S05]  /*2040*/  BRA.U !UP0, `(.L_x_9173) ;  /* 0x0000000108947547 */ /* 0x000fea000b800000 */
[----:B------:R-:W-:-:S09]  /*2050*/  UISETP.NE.AND UP0, UPT, UR4, 0x1d, UPT ;  /* 0x0000001d0400788c */ /* 0x000fd2000bf05270 */
[----:B------:R-:W-:Y:S05]  /*2060*/  BRA.U !UP0, `(.L_x_9174) ;  /* 0x0000000108807547 */ /* 0x000fea000b800000 */
[----:B------:R-:W-:-:S09]  /*2070*/  UISETP.NE.AND UP0, UPT, UR4, 0x2c, UPT ;  /* 0x0000002c0400788c */ /* 0x000fd2000bf05270 */
[----:B------:R-:W-:Y:S05]  /*2080*/  BRA.U !UP0, `(.L_x_9175) ;  /* 0x0000000108487547 */ /* 0x000fea000b800000 */
.L_x_9153:
        /* <DEDUP_REMOVED lines=16> */
.L_x_9176:
[----:B------:R-:W-:Y:S01]  /*2190*/  CS2R R4, SRZ ;  /* 0x0000000000047805 */ /* 0x000fe2000001ff00 */
[----:B------:R-:W-:Y:S06]  /*21a0*/  BRA `(.L_x_9154) ;  /* 0x0000000000447947 */ /* 0x000fec0003800000 */
.L_x_9175:
[----:B------:R-:W2:Y:S01]  /*21b0*/  LDG.E.U8 R0, desc[UR36][R2.64] ;  /* 0x0000002402007981 */ /* 0x000ea2000c1e1100 */
[----:B------:R-:W-:Y:S01]  /*21c0*/  MOV R4, 0x0 ;  /* 0x0000000000047802 */ /* 0x000fe20000000f00 */
        /* <DEDUP_REMOVED lines=10> */
.L_x_9174:
[----:B------:R-:W2:Y:S02]  /*2270*/  LDG.E.64 R4, desc[UR36][R2.64] ;  /* 0x0000002402047981 */ /* 0x000ea4000c1e1b00 */
[----:B--2---:R-:W2:Y:S02]  /*2280*/  I2F.F64.U64 R4, R4 ;  /* 0x0000000400047312 */ /* 0x004ea40000301800 */
[----:B--2---:R-:W-:Y:S05]  /*2290*/  BRA `(.L_x_9154) ;  /* 0x0000000000087947 */ /* 0x004fea0003800000 */
.L_x_9173:
[----:B------:R-:W2:Y:S02]  /*22a0*/  LDG.E R2, desc[UR36][R2.64] ;  /* 0x0000002402027981 */ /* 0x000ea4000c1e1900 */
[----:B--2---:R0:W1:Y:S02]  /*22b0*/  I2F.F64.U32 R4, R2 ;  /* 0x0000000200047312 */ /* 0x0040640000201800 */
.L_x_9154:
[----:B------:R-:W-:Y:S05]  /*22c0*/  BSYNC.RECONVERGENT B6 ;  /* 0x0000000000067941 */ /* 0x000fea0003800200 */
.L_x_9148:
[----:B------:R-:W-:Y:S01]  /*22d0*/  IMAD.MOV.U32 R6, RZ, RZ, -0x24b905a1 ;  /* 0xdb46fa5fff067424 */ /* 0x000fe200078e00ff */
[----:B------:R-:W-:Y:S01]  /*22e0*/  MOV R7, 0x3d47088f ;  /* 0x3d47088f00077802 */ /* 0x000fe20000000f00 */
[----:B------:R-:W-:Y:S01]  /*22f0*/  UMOV UR4, 0x667f3bcd ;  /* 0x667f3bcd00047882 */ /* 0x000fe20000000000 */
[----:B------:R-:W-:Y:S01]  /*2300*/  UMOV UR5, 0x3fe6a09e ;  /* 0x3fe6a09e00057882 */ /* 0x000fe20000000000 */
[----:B0123-5:R-:W-:Y:S01]  /*2310*/  DMUL R2, R4, 0.5 ;  /* 0x3fe0000004027828 */ /* 0x02ffe20000000000 */
[----:B------:R-:W-:Y:S01]  /*2320*/  UMOV UR8, 0xf0000000 ;  /* 0xf000000000087882 */ /* 0x000fe20000000000 */
[----:B------:R-:W-:Y:S01]  /*2330*/  UMOV UR9, 0x380fffff ;  /* 0x380fffff00097882 */ /* 0x000fe20000000000 */
[----:B------:R-:W-:Y:S01]  /*2340*/  IMAD.MOV.U32 R12, RZ, RZ, -0x7649667 ;  /* 0xf89b6999ff0c7424 */ /* 0x000fe200078e00ff */
[----:B------:R-:W0:Y:S01]  /*2350*/  LDCU.64 UR6, c[0x0][0x580] ;  /* 0x0000b000ff0677ac */ /* 0x000e220008000a00 */
[----:B------:R-:W-:-:S15]  /*2360*/  IMAD.MOV.U32 R13, RZ, RZ, 0x3e928a27 ;  /* 0x3e928a27ff0d7424 */ /* 0x000fde00078e00ff */
[----:B------:R-:W-:-:S15]  /*2370*/  NOP ;  /* 0x0000000000007918 */ /* 0x000fde0000000000 */
[----:B------:R-:W-:-:S15]  /*2380*/  NOP ;  /* 0x0000000000007918 */ /* 0x000fde0000000000 */
[----:B------:R-:W-:-:S14]  /*2390*/  NOP ;  /* 0x0000000000007918 */ /* 0x000fdc0000000000 */
        /* <DEDUP_REMOVED lines=201> */
[----:B--2---:R-:W2:Y:S01]  /*3030*/  DFMA R8, R8, -UR4, -R10 ;  /* 0x8000000408087c2b */ /* 0x004ea2000800080a */
[----:B------:R-:W-:Y:S01]  /*3040*/  UMOV UR4, 0xa4741b81 ;  /* 0xa4741b8100047882 */ /* 0x000fe20000000000 */
[----:B------:R-:W-:-:S15]  /*3050*/  UMOV UR5, 0x3e5ae904 ;  /* 0x3e5ae90400057882 */ /* 0x000fde0000000000 */
[----:B------:R-:W-:-:S15]  /*3060*/  NOP ;  /* 0x0000000000007918 */ /* 0x000fde0000000000 */
[----:B------:R-:W-:-:S15]  /*3070*/  NOP ;  /* 0x0000000000007918 */ /* 0x000fde0000000000 */
[----:B------:R-:W-:-:S15]  /*3080*/  NOP ;  /* 0x0000000000007918 */ /* 0x000fde0000000000 */
[----:B------:R-:W-:-:S02]  /*3090*/  NOP ;  /* 0x0000000000007918 */ /* 0x000fc40000000000 */
        /* <DEDUP_REMOVED lines=74> */
[----:B-1----:R-:W-:-:S15]  /*3540*/  FMUL.FTZ R8, R0, 1 ;  /* 0x3f80000000087820 */ /* 0x002fde0000410000 */
        /* <DEDUP_REMOVED lines=15> */
[----:B-1----:R-:W1:-:S15]  /*3640*/  DADD R10, -R8, 1 ;  /* 0x3ff00000080a7429 */ /* 0x002e5e0000000100 */
[----:B------:R-:W-:-:S15]  /*3650*/  NOP ;  /* 0x0000000000007918 */ /* 0x000fde0000000000 */
[----:B------:R-:W-:-:S15]  /*3660*/  NOP ;  /* 0x0000000000007918 */ /* 0x000fde0000000000 */
[----:B------:R-:W-:-:S15]  /*3670*/  NOP ;  /* 0x0000000000007918 */ /* 0x000fde0000000000 */
[----:B------:R-:W-:-:S04]  /*3680*/  NOP ;  /* 0x0000000000007918 */ /* 0x000fc80000000000 */
[----:B-1----:R-:W1:Y:S02]  /*3690*/  DFMA R6, -R6, R8, R10 ;  /* 0x000000080606722b */ /* 0x002e64000000010a */
[----:B-1----:R-:W-:Y:S02]  /*36a0*/  FSEL R4, R7, 1.875, !P0 ;  /* 0x3ff0000007047808 */ /* 0x002fe40004000000 */
        /* <DEDUP_REMOVED lines=12> */
[----:B0-----:R0:W1:Y:S02]  /*3770*/  DMUL R8, R2, R6 ;  /* 0x0000000602087228 */ /* 0x0010640000000000 */
        /* <DEDUP_REMOVED lines=12> */
.L_x_9180:
[----:B------:R-:W0:Y:S02]  /*3840*/  F2I.S64.F64.TRUNC R2, R8 ;  /* 0x0000000800027311 */ /* 0x000e24000030d900 */
[----:B0-----:R0:W-:Y:S01]  /*3850*/  STG.E.U8 desc[UR36][R4.64], R2 ;  /* 0x0000000204007986 */ /* 0x0011e2000c101124 */
[----:B------:R-:W-:Y:S05]  /*3860*/  BRA `(.L_x_9182) ;  /* 0x0000001000347947 */ /* 0x000fea0003800000 */
.L_x_9179:
        /* <DEDUP_REMOVED lines=9> */
.L_x_9184:
[----:B------:R-:W0:Y:S02]  /*3900*/  F2I.F64.TRUNC R9, R8 ;  /* 0x0000000800097311 */ /* 0x000e24000030d100 */
[----:B0-----:R0:W-:Y:S01]  /*3910*/  STG.E desc[UR36][R4.64], R9 ;  /* 0x0000000904007986 */ /* 0x0011e2000c101924 */
[----:B------:R-:W-:Y:S05]  /*3920*/  BRA `(.L_x_9182) ;  /* 0x0000001000047947 */ /* 0x000fea0003800000 */
.L_x_9183:
[----:B------:R-:W0:Y:S02]  /*3930*/  F2I.F64.TRUNC R9, R8 ;  /* 0x0000000800097311 */ /* 0x000e24000030d100 */
[----:B0-----:R0:W-:Y:S01]  /*3940*/  STG.E.U16 desc[UR36][R4.64], R9 ;  /* 0x0000000904007986 */ /* 0x0011e2000c101524 */
[----:B------:R-:W-:Y:S05]  /*3950*/  BRA `(.L_x_9182) ;  /* 0x0000000c00f87947 */ /* 0x000fea0003800000 */
.L_x_9178:
        /* <DEDUP_REMOVED lines=15> */
.L_x_9186:
        /* <DEDUP_REMOVED lines=10> */
.L_x_9185:
        /* <DEDUP_REMOVED lines=14> */
[----:B------:R0:W-:Y:S01]  /*3bd0*/  STG.E.64 desc[UR36][R4.64], R2 ;  /* 0x0000000204007986 */ /* 0x0001e2000c101b24 */
[----:B------:R-:W-:Y:S05]  /*3be0*/  BRA `(.L_x_9182) ;  /* 0x0000000c00547947 */ /* 0x000fea0003800000 */
.L_x_9188:
        /* <DEDUP_REMOVED lines=11> */
.L_x_9187:
[----:B------:R0:W-:Y:S01]  /*3ca0*/  STG.E.64 desc[UR36][R4.64], R8 ;  /* 0x0000000804007986 */ /* 0x0001e2000c101b24 */
[----:B------:R-:W-:Y:S05]  /*3cb0*/  BRA `(.L_x_9182) ;  /* 0x0000000c00207947 */ /* 0x000fea0003800000 */
.L_x_9177:
        /* <DEDUP_REMOVED lines=12> */
.L_x_9191:
[----:B------:R-:W-:-:S05]  /*3d80*/  CS2R R10, SRZ ;  /* 0x00000000000a7805 */ /* 0x000fca000001ff00 */
[----:B------:R0:W-:Y:S01]  /*3d90*/  STG.E.128 desc[UR36][R4.64], R8 ;  /* 0x0000000804007986 */ /* 0x0001e2000c101d24 */
[----:B------:R-:W-:Y:S05]  /*3da0*/  BRA `(.L_x_9182) ;  /* 0x0000000800e47947 */ /* 0x000fea0003800000 */
.L_x_9190:
        /* <DEDUP_REMOVED lines=25> */
.L_x_9195:
[----:B------:R-:W-:Y:S05]  /*3f40*/  BSYNC.RECONVERGENT B0 ;  /* 0x0000000000007941 */ /* 0x000fea0003800200 */
.L_x_9194:
[----:B------:R-:W-:-:S05]  /*3f50*/  LOP3.LUT R3, R0, 0x80, R3, 0xf8, !PT ;  /* 0x0000008000037812 */ /* 0x000fca00078ef803 */
[----:B------:R0:W-:Y:S01]  /*3f60*/  STG.E.U8 desc[UR36][R4.64], R3 ;  /* 0x0000000304007986 */ /* 0x0001e2000c101124 */
[----:B------:R-:W-:Y:S05]  /*3f70*/  BRA `(.L_x_9182) ;  /* 0x0000000800707947 */ /* 0x000fea0003800000 */
.L_x_9193:
        /* <DEDUP_REMOVED lines=21> */
.L_x_9197:
[----:B------:R-:W-:Y:S05]  /*40d0*/  BSYNC.RECONVERGENT B0 ;  /* 0x0000000000007941 */ /* 0x000fea0003800200 */
.L_x_9196:
[----:B------:R-:W-:-:S05]  /*40e0*/  LOP3.LUT R3, R0, 0x80, R3, 0xf8, !PT ;  /* 0x0000008000037812 */ /* 0x000fca00078ef803 */
[----:B------:R0:W-:Y:S01]  /*40f0*/  STG.E.U8 desc[UR36][R4.64], R3 ;  /* 0x0000000304007986 */ /* 0x0001e2000c101124 */
[----:B------:R-:W-:Y:S05]  /*4100*/  BRA `(.L_x_9182) ;  /* 0x00000008000c7947 */ /* 0x000fea0003800000 */
.L_x_9192:
        /* <DEDUP_REMOVED lines=10> */
.L_x_9189:
        /* <DEDUP_REMOVED lines=11> */
.L_x_9200:
        /* <DEDUP_REMOVED lines=19> */
.L_x_9203:
[----:B------:R-:W-:-:S04]  /*4390*/  SHF.R.U32.HI R0, RZ, 0x14, R3 ;  /* 0x00000014ff007819 */ /* 0x000fc80000011603 */
[----:B------:R-:W-:-:S04]  /*43a0*/  LOP3.LUT R0, R0, 0x1, RZ, 0xc0, !PT ;  /* 0x0000000100007812 */ /* 0x000fc800078ec0ff */
[----:B------:R-:W-:-:S04]  /*43b0*/  IADD3 R0, PT, PT, R3, 0x487ffff, R0 ;  /* 0x0487ffff03007810 */ /* 0x000fc80007ffe000 */
[----:B------:R-:W-:-:S04]  /*43c0*/  SHF.R.U32.HI R0, RZ, 0x14, R0 ;  /* 0x00000014ff007819 */ /* 0x000fc80000011600 */
[----:B------:R-:W-:-:S07]  /*43d0*/  LOP3.LUT R0, R0, 0xff, RZ, 0xc0, !PT ;  /* 0x000000ff00007812 */ /* 0x000fce00078ec0ff */
.L_x_9204:
[----:B------:R-:W-:-:S04]  /*43e0*/  SHF.R.U32.HI R3, RZ, 0x18, R3 ;  /* 0x00000018ff037819 */ /* 0x000fc80000011603 */
[----:B------:R-:W-:-:S04]  /*43f0*/  LOP3.LUT R0, R0, 0x80, R3, 0xf8, !PT ;  /* 0x0000008000007812 */ /* 0x000fc800078ef803 */
[----:B------:R-:W-:-:S07]  /*4400*/  PRMT R2, R0, 0x7610, R2 ;  /* 0x0000761000027816 */ /* 0x000fce0000000002 */
.L_x_9202:
[----:B------:R-:W-:Y:S05]  /*4410*/  BSYNC.RECONVERGENT B0 ;  /* 0x0000000000007941 */ /* 0x000fea0003800200 */
.L_x_9201:
[----:B------:R4:W-:Y:S01]  /*4420*/  STG.E.U8 desc[UR36][R4.64], R2 ;  /* 0x0000000204007986 */ /* 0x0009e2000c101124 */
[----:B------:R-:W-:Y:S05]  /*4430*/  BRA `(.L_x_9182) ;  /* 0x0000000400407947 */ /* 0x000fea0003800000 */
.L_x_9199:
        /* <DEDUP_REMOVED lines=19> */
.L_x_9207:
[----:B------:R-:W-:-:S04]  /*4570*/  SHF.R.U32.HI R0, RZ, 0x15, R3 ;  /* 0x00000015ff007819 */ /* 0x000fc80000011603 */
[----:B------:R-:W-:-:S04]  /*4580*/  LOP3.LUT R0, R0, 0x1, RZ, 0xc0, !PT ;  /* 0x0000000100007812 */ /* 0x000fc800078ec0ff */
[----:B------:R-:W-:-:S04]  /*4590*/  IADD3 R0, PT, PT, R3, 0x88fffff, R0 ;  /* 0x088fffff03007810 */ /* 0x000fc80007ffe000 */
[----:B------:R-:W-:-:S04]  /*45a0*/  SHF.R.U32.HI R0, RZ, 0x15, R0 ;  /* 0x00000015ff007819 */ /* 0x000fc80000011600 */
[----:B------:R-:W-:-:S07]  /*45b0*/  LOP3.LUT R0, R0, 0xff, RZ, 0xc0, !PT ;  /* 0x000000ff00007812 */ /* 0x000fce00078ec0ff */
.L_x_9208:
[----:B------:R-:W-:-:S04]  /*45c0*/  SHF.R.U32.HI R3, RZ, 0x18, R3 ;  /* 0x00000018ff037819 */ /* 0x000fc80000011603 */
[----:B------:R-:W-:-:S04]  /*45d0*/  LOP3.LUT R0, R0, 0x80, R3, 0xf8, !PT ;  /* 0x0000008000007812 */ /* 0x000fc800078ef803 */
[----:B------:R-:W-:-:S07]  /*45e0*/  PRMT R2, R0, 0x7610, R2 ;  /* 0x0000761000027816 */ /* 0x000fce0000000002 */
.L_x_9206:
[----:B------:R-:W-:Y:S05]  /*45f0*/  BSYNC.RECONVERGENT B0 ;  /* 0x0000000000007941 */ /* 0x000fea0003800200 */
.L_x_9205:
[----:B------:R3:W-:Y:S01]  /*4600*/  STG.E.U8 desc[UR36][R4.64], R2 ;  /* 0x0000000204007986 */ /* 0x0007e2000c101124 */
[----:B------:R-:W-:Y:S05]  /*4610*/  BRA `(.L_x_9182) ;  /* 0x0000000000c87947 */ /* 0x000fea0003800000 */
.L_x_9198:
[----:B------:R-:W-:-:S09]  /*4620*/  UISETP.NE.AND UP0, UPT, UR4, 0x1c, UPT ;  /* 0x0000001c0400788c */ /* 0x000fd2000bf05270 */
[----:B------:R-:W-:Y:S05]  /*4630*/  BRA.U !UP0, `(.L_x_9209) ;  /* 0x0000000108b87547 */ /* 0x000fea000b800000 */
[----:B------:R-:W-:-:S09]  /*4640*/  UISETP.NE.AND UP0, UPT, UR4, 0x1d, UPT ;  /* 0x0000001d0400788c */ /* 0x000fd2000bf05270 */
[----:B------:R-:W-:Y:S05]  /*4650*/  BRA.U !UP0, `(.L_x_9210) ;  /* 0x0000000108a47547 */ /* 0x000fea000b800000 */
[----:B------:R-:W-:-:S09]  /*4660*/  UISETP.NE.AND UP0, UPT, UR4, 0x2c, UPT ;  /* 0x0000002c0400788c */ /* 0x000fd2000bf05270 */
[----:B------:R-:W-:Y:S05]  /*4670*/  BRA.U !UP0, `(.L_x_9211) ;  /* 0x0000000108447547 */ /* 0x000fea000b800000 */
.L_x_9181:
        /* <DEDUP_REMOVED lines=16> */
.L_x_9212:
[----:B------:R-:W-:Y:S05]  /*4780*/  BRA `(.L_x_9182) ;  /* 0x00000000006c7947 */ /* 0x000fea0003800000 */
.L_x_9211:
        /* <DEDUP_REMOVED lines=22> */
.L_x_9210:
[----:B------:R-:W0:Y:S02]  /*48f0*/  F2I.U64.F64.TRUNC R2, R8 ;  /* 0x0000000800027311 */ /* 0x000e24000030d800 */
[----:B0-----:R1:W-:Y:S01]  /*4900*/  STG.E.64 desc[UR36][R4.64], R2 ;  /* 0x0000000204007986 */ /* 0x0013e2000c101b24 */
[----:B------:R-:W-:Y:S05]  /*4910*/  BRA `(.L_x_9182) ;  /* 0x0000000000087947 */ /* 0x000fea0003800000 */
.L_x_9209:
[----:B------:R-:W0:Y:S02]  /*4920*/  F2I.U32.F64.TRUNC R9, R8 ;  /* 0x0000000800097311 */ /* 0x000e24000030d000 */
[----:B0-----:R0:W-:Y:S02]  /*4930*/  STG.E desc[UR36][R4.64], R9 ;  /* 0x0000000904007986 */ /* 0x0011e4000c101924 */
.L_x_9182:
[----:B------:R-:W-:-:S07]  /*4940*/  VIADD R17, R17, 0x80 ;  /* 0x0000008011117836 */ /* 0x000fce0000000000 */
.L_x_9146:
[----:B------:R-:W-:Y:S05]  /*4950*/  BSYNC.RECONVERGENT B7 ;  /* 0x0000000000077941 */ /* 0x000fea0003800200 */
.L_x_9145:
        /* <DEDUP_REMOVED lines=14> */
[----:B-1-34-:R-:W-:-:S05]  /*4a40*/  IMAD.HI.U32 R2, R17, UR4, R16 ;  /* 0x0000000411027c27 */ /* 0x01afca000f8e0010 */
[----:B--2---:R-:W-:-:S05]  /*4a50*/  SHF.R.U32.HI R3, RZ, UR5, R2 ;  /* 0x00000005ff037c19 */ /* 0x004fca0008011602 */
        /* <DEDUP_REMOVED lines=291> */
.L_x_9215:
[----:B------:R-:W1:Y:S01]  /*5c90*/  LDCU.64 UR6, c[0x0][0x588] ;  /* 0x0000b100ff0677ac */ /* 0x000e620008000a00 */
[----:B------:R-:W-:Y:S01]  /*5ca0*/  BSSY.RECONVERGENT B6, `(.L_x_9216) ;  /* 0x00000ec000067945 */ /* 0x000fe20003800200 */
[----:B------:R-:W-:-:S04]  /*5cb0*/  UPRMT UR4, UR41, 0x9910, URZ ;  /* 0x0000991029047896 */ /* 0x000fc800080000ff */
[----:B------:R-:W-:Y:S01]  /*5cc0*/  UISETP.GT.AND UP0, UPT, UR4, 0x9, UPT ;  /* 0x000000090400788c */ /* 0x000fe2000bf04270 */
[----:B-1-34-:R-:W-:-:S04]  /*5cd0*/  IADD3 R2, P0, PT, R0, UR6, RZ ;  /* 0x0000000600027c10 */ /* 0x01afc8000ff1e0ff */
[----:B--2---:R-:W-:-:S04]  /*5ce0*/  IADD3.X R3, PT, PT, RZ, UR7, RZ, P0, !PT ;  /* 0x00000007ff037c10 */ /* 0x004fc800087fe4ff */
        /* <DEDUP_REMOVED lines=12> */
.L_x_9220:
[----:B------:R-:W2:Y:S02]  /*5db0*/  LDG.E.U8 R2, desc[UR36][R2.64] ;  /* 0x0000002402027981 */ /* 0x000ea4000c1e1100 */
[----:B--2---:R4:W0:Y:S02]  /*5dc0*/  I2F.F64.U16 R4, R2 ;  /* 0x0000000200047312 */ /* 0x0048240000101800 */
[----:B0---4-:R-:W-:Y:S05]  /*5dd0*/  BRA `(.L_x_9222) ;  /* 0x0000000c00607947 */ /* 0x011fea0003800000 */
.L_x_9219:
        /* <DEDUP_REMOVED lines=9> */
.L_x_9224:
[----:B------:R-:W2:Y:S02]  /*5e70*/  LDG.E R2, desc[UR36][R2.64] ;  /* 0x0000002402027981 */ /* 0x000ea4000c1e1900 */
[----:B--2---:R4:W0:Y:S02]  /*5e80*/  I2F.F64 R4, R2 ;  /* 0x0000000200047312 */ /* 0x0048240000201c00 */
[----:B0---4-:R-:W-:Y:S05]  /*5e90*/  BRA `(.L_x_9222) ;  /* 0x0000000c00307947 */ /* 0x011fea0003800000 */
.L_x_9223:
[----:B------:R-:W2:Y:S02]  /*5ea0*/  LDG.E.U16 R2, desc[UR36][R2.64] ;  /* 0x0000002402027981 */ /* 0x000ea4000c1e1500 */
[----:B--2---:R4:W0:Y:S02]  /*5eb0*/  I2F.F64.S16 R4, R2 ;  /* 0x0000000200047312 */ /* 0x0048240000101c00 */
[----:B0---4-:R-:W-:Y:S05]  /*5ec0*/  BRA `(.L_x_9222) ;  /* 0x0000000c00247947 */ /* 0x011fea0003800000 */
.L_x_9218:
        /* <DEDUP_REMOVED lines=10> */
.L_x_9226:
[----:B------:R-:W2:Y:S02]  /*5f70*/  LDG.E.U16 R0, desc[UR36][R2.64] ;  /* 0x0000002402007981 */ /* 0x000ea4000c1e1500 */
[----:B--2---:R-:W-:-:S05]  /*5f80*/  HADD2.F32 R0, -RZ, R0.H0_H0 ;  /* 0x20000000ff007230 */ /* 0x004fca0000004100 */
[----:B------:R-:W-:-:S04]  /*5f90*/  FMUL.FTZ R0, R0, 1 ;  /* 0x3f80000000007820 */ /* 0x000fc80000410000 */
[----:B------:R3:W4:Y:S02]  /*5fa0*/  F2F.F64.F32 R4, R0 ;  /* 0x0000000000047310 */ /* 0x0007240000201800 */
[----:B---34-:R-:W-:Y:S05]  /*5fb0*/  BRA `(.L_x_9222) ;  /* 0x0000000800e87947 */ /* 0x018fea0003800000 */
.L_x_9225:
        /* <DEDUP_REMOVED lines=10> */
.L_x_9228:
[----:B------:R-:W2:Y:S02]  /*6060*/  LDG.E.U16 R2, desc[UR36][R2.64] ;  /* 0x0000002402027981 */ /* 0x000ea4000c1e1500 */
[----:B--2---:R-:W-:-:S05]  /*6070*/  HADD2.F32 R0, -RZ, R2.H0_H0 ;  /* 0x20000002ff007230 */ /* 0x004fca0000004100 */
[----:B------:R-:W-:-:S04]  /*6080*/  FMUL.FTZ R0, R0, 1 ;  /* 0x3f80000000007820 */ /* 0x000fc80000410000 */
[----:B------:R4:W0:Y:S02]  /*6090*/  F2F.F64.F32 R4, R0 ;  /* 0x0000000000047310 */ /* 0x0008240000201800 */
[----:B0---4-:R-:W-:Y:S05]  /*60a0*/  BRA `(.L_x_9222) ;  /* 0x0000000800ac7947 */ /* 0x011fea0003800000 */
.L_x_9227:
[----:B------:R3:W5:Y:S01]  /*60b0*/  LDG.E.64 R4, desc[UR36][R2.64] ;  /* 0x0000002402047981 */ /* 0x000762000c1e1b00 */
[----:B------:R-:W-:Y:S05]  /*60c0*/  BRA `(.L_x_9222) ;  /* 0x0000000800a47947 */ /* 0x000fea0003800000 */
.L_x_9217:
        /* <DEDUP_REMOVED lines=13> */
.L_x_9231:
[----:B------:R0:W5:Y:S01]  /*61a0*/  LDG.E.64 R4, desc[UR36][R2.64] ;  /* 0x0000002402047981 */ /* 0x000162000c1e1b00 */
[----:B------:R-:W-:Y:S05]  /*61b0*/  BRA `(.L_x_9222) ;  /* 0x0000000800687947 */ /* 0x000fea0003800000 */
.L_x_9230:
        /* <DEDUP_REMOVED lines=25> */
[----:B------:R-:W0:Y:S02]  /*6350*/  F2F.F64.F32 R4, R5 ;  /* 0x0000000500047310 */ /* 0x000e240000201800 */
[----:B0-----:R-:W-:Y:S05]  /*6360*/  BRA `(.L_x_9222) ;  /* 0x0000000400fc7947 */ /* 0x001fea0003800000 */
.L_x_9233:
        /* <DEDUP_REMOVED lines=14> */
.L_x_9232:
[----:B------:R-:W2:Y:S02]  /*6450*/  LDG.E.U16 R0, desc[UR36][R2.64] ;  /* 0x0000002402007981 */ /* 0x000ea4000c1e1500 */
[----:B--2---:R-:W-:-:S04]  /*6460*/  IMAD.U32 R0, R0, 0x10000, RZ ;  /* 0x0001000000007824 */ /* 0x004fc800078e00ff */
[----:B------:R-:W-:-:S04]  /*6470*/  FMUL.FTZ R0, R0, 1 ;  /* 0x3f80000000007820 */ /* 0x000fc80000410000 */
[----:B------:R0:W1:Y:S02]  /*6480*/  F2F.F64.F32 R4, R0 ;  /* 0x0000000000047310 */ /* 0x0000640000201800 */
[----:B01----:R-:W-:Y:S05]  /*6490*/  BRA `(.L_x_9222) ;  /* 0x0000000400b07947 */ /* 0x003fea0003800000 */
.L_x_9229:
        /* <DEDUP_REMOVED lines=11> */
.L_x_9236:
        /* <DEDUP_REMOVED lines=21> */
.L_x_9238:
[----:B------:R-:W-:Y:S05]  /*66a0*/  BSYNC.RECONVERGENT B0 ;  /* 0x0000000000007941 */ /* 0x000fea0003800200 */
.L_x_9237:
[----:B------:R-:W-:Y:S02]  /*66b0*/  SHF.L.U32 R0, R0, 0x14, RZ ;  /* 0x0000001400007819 */ /* 0x000fe400000006ff */
[----:B------:R-:W-:-:S04]  /*66c0*/  LEA R2, R2, 0x3b800000, 0x17 ;  /* 0x3b80000002027811 */ /* 0x000fc800078eb8ff */
[----:B------:R-:W-:-:S05]  /*66d0*/  LOP3.LUT R0, R2, R0, R7, 0xfe, !PT ;  /* 0x0000000002007212 */ /* 0x000fca00078efe07 */
[----:B------:R-:W-:-:S04]  /*66e0*/  FMUL.FTZ R0, R0, 1 ;  /* 0x3f80000000007820 */ /* 0x000fc80000410000 */
[----:B------:R3:W4:Y:S02]  /*66f0*/  F2F.F64.F32 R4, R0 ;  /* 0x0000000000047310 */ /* 0x0007240000201800 */
[----:B---34-:R-:W-:Y:S05]  /*6700*/  BRA `(.L_x_9222) ;  /* 0x0000000400147947 */ /* 0x018fea0003800000 */
.L_x_9235:
        /* <DEDUP_REMOVED lines=21> */
.L_x_9240:
[----:B------:R-:W-:Y:S05]  /*6860*/  BSYNC.RECONVERGENT B0 ;  /* 0x0000000000007941 */ /* 0x000fea0003800200 */
.L_x_9239:
[----:B------:R-:W-:Y:S01]  /*6870*/  IMAD.SHL.U32 R0, R0, 0x200000, RZ ;  /* 0x0020000000007824 */ /* 0x000fe200078e00ff */
[----:B------:R-:W-:-:S04]  /*6880*/  LEA R2, R2, 0x37800000, 0x17 ;  /* 0x3780000002027811 */ /* 0x000fc800078eb8ff */
[----:B------:R-:W-:-:S05]  /*6890*/  LOP3.LUT R0, R2, R0, R7, 0xfe, !PT ;  /* 0x0000000002007212 */ /* 0x000fca00078efe07 */
[----:B------:R-:W-:-:S04]  /*68a0*/  FMUL.FTZ R0, R0, 1 ;  /* 0x3f80000000007820 */ /* 0x000fc80000410000 */
[----:B------:R3:W4:Y:S02]  /*68b0*/  F2F.F64.F32 R4, R0 ;  /* 0x0000000000047310 */ /* 0x0007240000201800 */
[----:B---34-:R-:W-:Y:S05]  /*68c0*/  BRA `(.L_x_9222) ;  /* 0x0000000000a47947 */ /* 0x018fea0003800000 */
.L_x_9234:
        /* <DEDUP_REMOVED lines=16> */
[----:B------:R3:W4:Y:S02]  /*69d0*/  @P0 F2F.F64.F32 R4, R0 ;  /* 0x0000000000040310 */ /* 0x0007240000201800 */
[----:B---34-:R-:W-:Y:S05]  /*69e0*/  BRA `(.L_x_9222) ;  /* 0x00000000005c7947 */ /* 0x018fea0003800000 */
.L_x_9221:
        /* <DEDUP_REMOVED lines=16> */
.L_x_9243:
[----:B------:R-:W-:Y:S01]  /*6af0*/  CS2R R4, SRZ ;  /* 0x0000000000047805 */ /* 0x000fe2000001ff00 */
[----:B------:R-:W-:Y:S06]  /*6b00*/  BRA `(.L_x_9222) ;  /* 0x0000000000147947 */ /* 0x000fec0003800000 */
.L_x_9242:
[----:B------:R-:W2:Y:S02]  /*6b10*/  LDG.E.64 R4, desc[UR36][R2.64] ;  /* 0x0000002402047981 */ /* 0x000ea4000c1e1b00 */
[----:B--2---:R-:W3:Y:S02]  /*6b20*/  I2F.F64.U64 R4, R4 ;  /* 0x0000000400047312 */ /* 0x004ee40000301800 */
[----:B---3--:R-:W-:Y:S05]  /*6b30*/  BRA `(.L_x_9222) ;  /* 0x0000000000087947 */ /* 0x008fea0003800000 */
.L_x_9241:
[----:B------:R-:W2:Y:S02]  /*6b40*/  LDG.E R2, desc[UR36][R2.64] ;  /* 0x0000002402027981 */ /* 0x000ea4000c1e1900 */
[----:B--2---:R1:W2:Y:S02]  /*6b50*/  I2F.F64.U32 R4, R2 ;  /* 0x0000000200047312 */ /* 0x0042a40000201800 */
.L_x_9222:
[----:B------:R-:W-:Y:S05]  /*6b60*/  BSYNC.RECONVERGENT B6 ;  /* 0x0000000000067941 */ /* 0x000fea0003800200 */
.L_x_9216:
[----:B------:R-:W-:Y:S01]  /*6b70*/  MOV R6, 0xdb46fa5f ;  /* 0xdb46fa5f00067802 */ /* 0x000fe20000000f00 */
[----:B------:R-:W-:Y:S01]  /*6b80*/  IMAD.MOV.U32 R7, RZ, RZ, 0x3d47088f ;  /* 0x3d47088fff077424 */ /* 0x000fe200078e00ff */
[----:B------:R-:W-:Y:S01]  /*6b90*/  UMOV UR4, 0x667f3bcd ;  /* 0x667f3bcd00047882 */ /* 0x000fe20000000000 */
[----:B------:R-:W-:Y:S01]  /*6ba0*/  UMOV UR5, 0x3fe6a09e ;  /* 0x3fe6a09e00057882 */ /* 0x000fe20000000000 */
[----:B0123-5:R-:W-:Y:S01]  /*6bb0*/  DMUL R2, R4, 0.5 ;  /* 0x3fe0000004027828 */ /* 0x02ffe20000000000 */
[----:B------:R-:W-:Y:S01]  /*6bc0*/  UMOV UR8, 0xf0000000 ;  /* 0xf000000000087882 */ /* 0x000fe20000000000 */
[----:B------:R-:W-:Y:S01]  /*6bd0*/  UMOV UR9, 0x380fffff ;  /* 0x380fffff00097882 */ /* 0x000fe20000000000 */
[----:B------:R-:W-:Y:S01]  /*6be0*/  MOV R12, 0xf89b6999 ;  /* 0xf89b6999000c7802 */ /* 0x000fe20000000f00 */
[----:B------:R-:W-:Y:S01]  /*6bf0*/  IMAD.MOV.U32 R13, RZ, RZ, 0x3e928a27 ;  /* 0x3e928a27ff0d7424 */ /* 0x000fe200078e00ff */
[----:B------:R-:W0:-:S15]  /*6c00*/  LDCU.64 UR6, c[0x0][0x580] ;  /* 0x0000b000ff0677ac */ /* 0x000e1e0008000a00 */
        /* <DEDUP_REMOVED lines=333> */
.L_x_9247:
[----:B------:R-:W0:Y:S02]  /*80e0*/  F2I.S64.F64.TRUNC R2, R8 ;  /* 0x0000000800027311 */ /* 0x000e24000030d900 */
[----:B0-----:R3:W-:Y:S01]  /*80f0*/  STG.E.U8 desc[UR36][R4.64], R2 ;  /* 0x0000000204007986 */ /* 0x0017e2000c101124 */
[----:B------:R-:W-:Y:S05]  /*8100*/  BRA `(.L_x_9249) ;  /* 0x0000001000307947 */ /* 0x000fea0003800000 */
.L_x_9246:
        /* <DEDUP_REMOVED lines=9> */
.L_x_9251:
[----:B------:R-:W0:Y:S02]  /*81a0*/  F2I.F64.TRUNC R9, R8 ;  /* 0x0000000800097311 */ /* 0x000e24000030d100 */
[----:B0-----:R2:W-:Y:S01]  /*81b0*/  STG.E desc[UR36][R4.64], R9 ;  /* 0x0000000904007986 */ /* 0x0015e2000c101924 */
[----:B------:R-:W-:Y:S05]  /*81c0*/  BRA `(.L_x_9249) ;  /* 0x0000001000007947 */ /* 0x000fea0003800000 */
.L_x_9250:
[----:B------:R-:W0:Y:S02]  /*81d0*/  F2I.F64.TRUNC R9, R8 ;  /* 0x0000000800097311 */ /* 0x000e24000030d100 */
[----:B0-----:R0:W-:Y:S01]  /*81e0*/  STG.E.U16 desc[UR36][R4.64], R9 ;  /* 0x0000000904007986 */ /* 0x0011e2000c101524 */
[----:B------:R-:W-:Y:S05]  /*81f0*/  BRA `(.L_x_9249) ;  /* 0x0000000c00f47947 */ /* 0x000fea0003800000 */
.L_x_9245:
        /* <DEDUP_REMOVED lines=15> */
.L_x_9253:
        /* <DEDUP_REMOVED lines=10> */
.L_x_9252:
        /* <DEDUP_REMOVED lines=16> */
.L_x_9255:
        /* <DEDUP_REMOVED lines=11> */
.L_x_9254:
[----:B------:R0:W-:Y:S01]  /*8540*/  STG.E.64 desc[UR36][R4.64], R8 ;  /* 0x0000000804007986 */ /* 0x0001e2000c101b24 */
[----:B------:R-:W-:Y:S05]  /*8550*/  BRA `(.L_x_9249) ;  /* 0x0000000c001c7947 */ /* 0x000fea0003800000 */
.L_x_9244:
        /* <DEDUP_REMOVED lines=13> */
.L_x_9259:
        /* <DEDUP_REMOVED lines=23> */
.L_x_9262:
[----:B------:R-:W-:-:S04]  /*87a0*/  SHF.R.U32.HI R3, RZ, 0x18, R7 ;  /* 0x00000018ff037819 */ /* 0x000fc80000011607 */
[----:B------:R-:W-:-:S04]  /*87b0*/  LOP3.LUT R0, R0, 0x80, R3, 0xf8, !PT ;  /* 0x0000008000007812 */ /* 0x000fc800078ef803 */
[----:B------:R-:W-:-:S07]  /*87c0*/  PRMT R2, R0, 0x7610, R2 ;  /* 0x0000761000027816 */ /* 0x000fce0000000002 */
.L_x_9261:
[----:B------:R-:W-:Y:S05]  /*87d0*/  BSYNC.RECONVERGENT B0 ;  /* 0x0000000000007941 */ /* 0x000fea0003800200 */
.L_x_9260:
[----:B------:R0:W-:Y:S01]  /*87e0*/  STG.E.U8 desc[UR36][R4.64], R2 ;  /* 0x0000000204007986 */ /* 0x0001e2000c101124 */
[----:B------:R-:W-:Y:S05]  /*87f0*/  BRA `(.L_x_9249) ;  /* 0x0000000800747947 */ /* 0x000fea0003800000 */
.L_x_9258:
        /* <DEDUP_REMOVED lines=23> */
.L_x_9265:
[----:B------:R-:W-:-:S04]  /*8970*/  SHF.R.U32.HI R3, RZ, 0x18, R7 ;  /* 0x00000018ff037819 */ /* 0x000fc80000011607 */
[----:B------:R-:W-:-:S04]  /*8980*/  LOP3.LUT R0, R0, 0x80, R3, 0xf8, !PT ;  /* 0x0000008000007812 */ /* 0x000fc800078ef803 */
[----:B------:R-:W-:-:S07]  /*8990*/  PRMT R2, R0, 0x7610, R2 ;  /* 0x0000761000027816 */ /* 0x000fce0000000002 */
.L_x_9264:
[----:B------:R-:W-:Y:S05]  /*89a0*/  BSYNC.RECONVERGENT B0 ;  /* 0x0000000000007941 */ /* 0x000fea0003800200 */
.L_x_9263:
[----:B------:R0:W-:Y:S01]  /*89b0*/  STG.E.U8 desc[UR36][R4.64], R2 ;  /* 0x0000000204007986 */ /* 0x0001e2000c101124 */
[----:B------:R-:W-:Y:S05]  /*89c0*/  BRA `(.L_x_9249) ;  /* 0x0000000800007947 */ /* 0x000fea0003800000 */
.L_x_9257:
        /* <DEDUP_REMOVED lines=28> */
.L_x_9267:
[----:B------:R-:W0:Y:S02]  /*8b90*/  F2I.U64.F64.TRUNC R2, R8 ;  /* 0x0000000800027311 */ /* 0x000e24000030d800 */
[----:B0-----:R0:W-:Y:S01]  /*8ba0*/  STG.E.64 desc[UR36][R4.64], R2 ;  /* 0x0000000204007986 */ /* 0x0011e2000c101b24 */
[----:B------:R-:W-:Y:S05]  /*8bb0*/  BRA `(.L_x_9249) ;  /* 0x0000000400847947 */ /* 0x000fea0003800000 */
.L_x_9266:
[----:B------:R-:W0:Y:S02]  /*8bc0*/  F2I.U32.F64.TRUNC R9, R8 ;  /* 0x0000000800097311 */ /* 0x000e24000030d000 */
[----:B0-----:R0:W-:Y:S01]  /*8bd0*/  STG.E desc[UR36][R4.64], R9 ;  /* 0x0000000904007986 */ /* 0x0011e2000c101924 */
[----:B------:R-:W-:Y:S05]  /*8be0*/  BRA `(.L_x_9249) ;  /* 0x0000000400787947 */ /* 0x000fea0003800000 */
.L_x_9256:
        /* <DEDUP_REMOVED lines=10> */
.L_x_9269:
[----:B------:R-:W-:-:S05]  /*8c90*/  CS2R R10, SRZ ;  /* 0x00000000000a7805 */ /* 0x000fca000001ff00 */
[----:B------:R0:W-:Y:S01]  /*8ca0*/  STG.E.128 desc[UR36][R4.64], R8 ;  /* 0x0000000804007986 */ /* 0x0001e2000c101d24 */
[----:B------:R-:W-:Y:S05]  /*8cb0*/  BRA `(.L_x_9249) ;  /* 0x0000000400447947 */ /* 0x000fea0003800000 */
.L_x_9268:
[----:B------:R-:W-:-:S09]  /*8cc0*/  UISETP.NE.AND UP0, UPT, UR4, 0xf, UPT ;  /* 0x0000000f0400788c */ /* 0x000fd2000bf05270 */
[----:B------:R-:W-:Y:S05]  /*8cd0*/  BRA.U !UP0, `(.L_x_9270) ;  /* 0x0000000508187547 */ /* 0x000fea000b800000 */
[----:B------:R-:W-:-:S09]  /*8ce0*/  UISETP.NE.AND UP0, UPT, UR4, 0x17, UPT ;  /* 0x000000170400788c */ /* 0x000fd2000bf05270 */
[----:B------:R-:W-:Y:S05]  /*8cf0*/  BRA.U !UP0, `(.L_x_9271) ;  /* 0x0000000108a87547 */ /* 0x000fea000b800000 */
[----:B------:R-:W-:-:S09]  /*8d00*/  UISETP.NE.AND UP0, UPT, UR4, 0x18, UPT ;  /* 0x000000180400788c */ /* 0x000fd2000bf05270 */
[----:B------:R-:W-:Y:S05]  /*8d10*/  BRA.U !UP0, `(.L_x_9272) ;  /* 0x0000000108447547 */ /* 0x000fea000b800000 */
.L_x_9248:
        /* <DEDUP_REMOVED lines=16> */
.L_x_9273:
[----:B------:R-:W-:Y:S05]  /*8e20*/  BRA `(.L_x_9249) ;  /* 0x0000000000e87947 */ /* 0x000fea0003800000 */
.L_x_9272:
        /* <DEDUP_REMOVED lines=19> */
.L_x_9275:
[----:B------:R-:W-:Y:S05]  /*8f60*/  BSYNC.RECONVERGENT B0 ;  /* 0x0000000000007941 */ /* 0x000fea0003800200 */
.L_x_9274:
[----:B------:R-:W-:-:S05]  /*8f70*/  LOP3.LUT R3, R0, 0x80, R3, 0xf8, !PT ;  /* 0x0000008000037812 */ /* 0x000fca00078ef803 */
[----:B------:R0:W-:Y:S01]  /*8f80*/  STG.E.U8 desc[UR36][R4.64], R3 ;  /* 0x0000000304007986 */ /* 0x0001e2000c101124 */
[----:B------:R-:W-:Y:S05]  /*8f90*/  BRA `(.L_x_9249) ;  /* 0x00000000008c7947 */ /* 0x000fea0003800000 */
.L_x_9271:
        /* <DEDUP_REMOVED lines=18> */
.L_x_9277:
[----:B------:R-:W-:Y:S02]  /*90c0*/  ISETP.GT.U32.AND P0, PT, R2, 0x7f800000, PT ;  /* 0x7f8000000200780c */ /* 0x000fe40003f04070 */
[----:B------:R-:W-:-:S04]  /*90d0*/  MOV R0, 0x7f ;  /* 0x0000007f00007802 */ /* 0x000fc80000000f00 */
[----:B------:R-:W-:-:S07]  /*90e0*/  SEL R0, R0, 0x7c, P0 ;  /* 0x0000007c00007807 */ /* 0x000fce0000000000 */
.L_x_9278:
[----:B------:R-:W-:Y:S05]  /*90f0*/  BSYNC.RECONVERGENT B0 ;  /* 0x0000000000007941 */ /* 0x000fea0003800200 */
.L_x_9276:
[----:B------:R-:W-:-:S04]  /*9100*/  SHF.R.U32.HI R3, RZ, 0x18, R3 ;  /* 0x00000018ff037819 */ /* 0x000fc80000011603 */
[----:B------:R-:W-:-:S05]  /*9110*/  LOP3.LUT R3, R0, 0x80, R3, 0xf8, !PT ;  /* 0x0000008000037812 */ /* 0x000fca00078ef803 */
[----:B------:R0:W-:Y:S01]  /*9120*/  STG.E.U8 desc[UR36][R4.64], R3 ;  /* 0x0000000304007986 */ /* 0x0001e2000c101124 */
[----:B------:R-:W-:Y:S05]  /*9130*/  BRA `(.L_x_9249) ;  /* 0x0000000000247947 */ /* 0x000fea0003800000 */
.L_x_9270:
        /* <DEDUP_REMOVED lines=9> */
.L_x_9249:
[----:B------:R-:W-:-:S07]  /*91d0*/  VIADD R17, R17, 0x80 ;  /* 0x0000008011117836 */ /* 0x000fce0000000000 */
.L_x_9214:
[----:B------:R-:W-:Y:S05]  /*91e0*/  BSYNC.RECONVERGENT B7 ;  /* 0x0000000000077941 */ /* 0x000fea0003800200 */
.L_x_9213:
        /* <DEDUP_REMOVED lines=307> */
.L_x_9281:
        /* <DEDUP_REMOVED lines=18> */
.L_x_9286:
[----:B------:R-:W2:Y:S02]  /*a640*/  LDG.E.U8 R2, desc[UR36][R2.64] ;  /* 0x0000002402027981 */ /* 0x000ea4000c1e1100 */
[----:B--2---:R0:W1:Y:S02]  /*a650*/  I2F.F64.U16 R4, R2 ;  /* 0x0000000200047312 */ /* 0x0040640000101800 */
[----:B01----:R-:W-:Y:S05]  /*a660*/  BRA `(.L_x_9288) ;  /* 0x0000000c00607947 */ /* 0x003fea0003800000 */
.L_x_9285:
        /* <DEDUP_REMOVED lines=9> */
.L_x_9290:
[----:B------:R-:W2:Y:S02]  /*a700*/  LDG.E R2, desc[UR36][R2.64] ;  /* 0x0000002402027981 */ /* 0x000ea4000c1e1900 */
[----:B--2---:R0:W1:Y:S02]  /*a710*/  I2F.F64 R4, R2 ;  /* 0x0000000200047312 */ /* 0x0040640000201c00 */
[----:B01----:R-:W-:Y:S05]  /*a720*/  BRA `(.L_x_9288) ;  /* 0x0000000c00307947 */ /* 0x003fea0003800000 */
.L_x_9289:
[----:B------:R-:W2:Y:S02]  /*a730*/  LDG.E.U16 R2, desc[UR36][R2.64] ;  /* 0x0000002402027981 */ /* 0x000ea4000c1e1500 */
[----:B--2---:R0:W1:Y:S02]  /*a740*/  I2F.F64.S16 R4, R2 ;  /* 0x0000000200047312 */ /* 0x0040640000101c00 */
[----:B01----:R-:W-:Y:S05]  /*a750*/  BRA `(.L_x_9288) ;  /* 0x0000000c00247947 */ /* 0x003fea0003800000 */
.L_x_9284:
        /* <DEDUP_REMOVED lines=10> */
.L_x_9292:
[----:B------:R-:W2:Y:S02]  /*a800*/  LDG.E.U16 R0, desc[UR36][R2.64] ;  /* 0x0000002402007981 */ /* 0x000ea4000c1e1500 */
[----:B--2---:R-:W-:-:S05]  /*a810*/  HADD2.F32 R0, -RZ, R0.H0_H0 ;  /* 0x20000000ff007230 */ /* 0x004fca0000004100 */
[----:B------:R-:W-:-:S04]  /*a820*/  FMUL.FTZ R0, R0, 1 ;  /* 0x3f80000000007820 */ /* 0x000fc80000410000 */
[----:B------:R0:W1:Y:S02]  /*a830*/  F2F.F64.F32 R4, R0 ;  /* 0x0000000000047310 */ /* 0x0000640000201800 */
[----:B01----:R-:W-:Y:S05]  /*a840*/  BRA `(.L_x_9288) ;  /* 0x0000000800e87947 */ /* 0x003fea0003800000 */
.L_x_9291:
        /* <DEDUP_REMOVED lines=10> */
.L_x_9294:
[----:B------:R-:W2:Y:S02]  /*a8f0*/  LDG.E.U16 R2, desc[UR36][R2.64] ;  /* 0x0000002402027981 */ /* 0x000ea4000c1e1500 */
[----:B--2---:R-:W-:-:S05]  /*a900*/  HADD2.F32 R0, -RZ, R2.H0_H0 ;  /* 0x20000002ff007230 */ /* 0x004fca0000004100 */
[----:B------:R-:W-:-:S04]  /*a910*/  FMUL.FTZ R0, R0, 1 ;  /* 0x3f80000000007820 */ /* 0x000fc80000410000 */
[----:B------:R0:W1:Y:S02]  /*a920*/  F2F.F64.F32 R4, R0 ;  /* 0x0000000000047310 */ /* 0x0000640000201800 */
[----:B01----:R-:W-:Y:S05]  /*a930*/  BRA `(.L_x_9288) ;  /* 0x0000000800ac7947 */ /* 0x003fea0003800000 */
.L_x_9293:
[----:B------:R0:W5:Y:S01]  /*a940*/  LDG.E.64 R4, desc[UR36][R2.64] ;  /* 0x0000002402047981 */ /* 0x000162000c1e1b00 */
[----:B------:R-:W-:Y:S05]  /*a950*/  BRA `(.L_x_9288) ;  /* 0x0000000800a47947 */ /* 0x000fea0003800000 */
.L_x_9283:
        /* <DEDUP_REMOVED lines=13> */
.L_x_9297:
[----:B------:R1:W5:Y:S01]  /*aa30*/  LDG.E.64 R4, desc[UR36][R2.64] ;  /* 0x0000002402047981 */ /* 0x000362000c1e1b00 */
[----:B------:R-:W-:Y:S05]  /*aa40*/  BRA `(.L_x_9288) ;  /* 0x0000000800687947 */ /* 0x000fea0003800000 */
.L_x_9296:
        /* <DEDUP_REMOVED lines=25> */
[----:B------:R-:W1:Y:S02]  /*abe0*/  F2F.F64.F32 R4, R5 ;  /* 0x0000000500047310 */ /* 0x000e640000201800 */
[----:B-1----:R-:W-:Y:S05]  /*abf0*/  BRA `(.L_x_9288) ;  /* 0x0000000400fc7947 */ /* 0x002fea0003800000 */
.L_x_9299:
        /* <DEDUP_REMOVED lines=14> */
.L_x_9298:
[----:B------:R-:W2:Y:S02]  /*ace0*/  LDG.E.U16 R0, desc[UR36][R2.64] ;  /* 0x0000002402007981 */ /* 0x000ea4000c1e1500 */
[----:B--2---:R-:W-:-:S04]  /*acf0*/  IMAD.U32 R0, R0, 0x10000, RZ ;  /* 0x0001000000007824 */ /* 0x004fc800078e00ff */
[----:B------:R-:W-:-:S04]  /*ad00*/  FMUL.FTZ R0, R0, 1 ;  /* 0x3f80000000007820 */ /* 0x000fc80000410000 */
[----:B------:R1:W2:Y:S02]  /*ad10*/  F2F.F64.F32 R4, R0 ;  /* 0x0000000000047310 */ /* 0x0002a40000201800 */
[----:B-12---:R-:W-:Y:S05]  /*ad20*/  BRA `(.L_x_9288) ;  /* 0x0000000400b07947 */ /* 0x006fea0003800000 */
.L_x_9295:
        /* <DEDUP_REMOVED lines=11> */
.L_x_9302:
        /* <DEDUP_REMOVED lines=21> */
.L_x_9304:
[----:B------:R-:W-:Y:S05]  /*af30*/  BSYNC.RECONVERGENT B0 ;  /* 0x0000000000007941 */ /* 0x000fea0003800200 */
.L_x_9303:
[----:B------:R-:W-:Y:S02]  /*af40*/  SHF.L.U32 R0, R0, 0x14, RZ ;  /* 0x0000001400007819 */ /* 0x000fe400000006ff */
[----:B------:R-:W-:-:S04]  /*af50*/  LEA R2, R2, 0x3b800000, 0x17 ;  /* 0x3b80000002027811 */ /* 0x000fc800078eb8ff */
[----:B------:R-:W-:-:S05]  /*af60*/  LOP3.LUT R0, R2, R0, R7, 0xfe, !PT ;  /* 0x0000000002007212 */ /* 0x000fca00078efe07 */
[----:B------:R-:W-:-:S04]  /*af70*/  FMUL.FTZ R0, R0, 1 ;  /* 0x3f80000000007820 */ /* 0x000fc80000410000 */
[----:B------:R4:W0:Y:S02]  /*af80*/  F2F.F64.F32 R4, R0 ;  /* 0x0000000000047310 */ /* 0x0008240000201800 */
[----:B0---4-:R-:W-:Y:S05]  /*af90*/  BRA `(.L_x_9288) ;  /* 0x0000000400147947 */ /* 0x011fea0003800000 */
.L_x_9301:
        /* <DEDUP_REMOVED lines=21> */
.L_x_9306:
[----:B------:R-:W-:Y:S05]  /*b0f0*/  BSYNC.RECONVERGENT B0 ;  /* 0x0000000000007941 */ /* 0x000fea0003800200 */
.L_x_9305:
[----:B------:R-:W-:Y:S01]  /*b100*/  IMAD.SHL.U32 R0, R0, 0x200000, RZ ;  /* 0x0020000000007824 */ /* 0x000fe200078e00ff */
[----:B------:R-:W-:-:S04]  /*b110*/  LEA R2, R2, 0x37800000, 0x17 ;  /* 0x3780000002027811 */ /* 0x000fc800078eb8ff */
[----:B------:R-:W-:-:S05]  /*b120*/  LOP3.LUT R0, R2, R0, R7, 0xfe, !PT ;  /* 0x0000000002007212 */ /* 0x000fca00078efe07 */
[----:B------:R-:W-:-:S04]  /*b130*/  FMUL.FTZ R0, R0, 1 ;  /* 0x3f80000000007820 */ /* 0x000fc80000410000 */
[----:B------:R4:W0:Y:S02]  /*b140*/  F2F.F64.F32 R4, R0 ;  /* 0x0000000000047310 */ /* 0x0008240000201800 */
[----:B0---4-:R-:W-:Y:S05]  /*b150*/  BRA `(.L_x_9288) ;  /* 0x0000000000a47947 */ /* 0x011fea0003800000 */
.L_x_9300:
        /* <DEDUP_REMOVED lines=18> */
.L_x_9287:
        /* <DEDUP_REMOVED lines=16> */
.L_x_9309:
[----:B------:R-:W-:Y:S01]  /*b380*/  CS2R R4, SRZ ;  /* 0x0000000000047805 */ /* 0x000fe2000001ff00 */
[----:B------:R-:W-:Y:S06]  /*b390*/  BRA `(.L_x_9288) ;  /* 0x0000000000147947 */ /* 0x000fec0003800000 */
.L_x_9308:
[----:B------:R-:W2:Y:S02]  /*b3a0*/  LDG.E.64 R4, desc[UR36][R2.64] ;  /* 0x0000002402047981 */ /* 0x000ea4000c1e1b00 */
[----:B--2---:R-:W2:Y:S02]  /*b3b0*/  I2F.F64.U64 R4, R4 ;  /* 0x0000000400047312 */ /* 0x004ea40000301800 */
[----:B--2---:R-:W-:Y:S05]  /*b3c0*/  BRA `(.L_x_9288) ;  /* 0x0000000000087947 */ /* 0x004fea0003800000 */
.L_x_9307:
[----:B------:R-:W2:Y:S02]  /*b3d0*/  LDG.E R2, desc[UR36][R2.64] ;  /* 0x0000002402027981 */ /* 0x000ea4000c1e1900 */
[----:B--2---:R2:W3:Y:S02]  /*b3e0*/  I2F.F64.U32 R4, R2 ;  /* 0x0000000200047312 */ /* 0x0044e40000201800 */
.L_x_9288:
[----:B------:R-:W-:Y:S05]  /*b3f0*/  BSYNC.RECONVERGENT B6 ;  /* 0x0000000000067941 */ /* 0x000fea0003800200 */
.L_x_9282:
        /* <DEDUP_REMOVED lines=343> */
.L_x_9313:
[----:B------:R-:W0:Y:S02]  /*c970*/  F2I.S64.F64.TRUNC R2, R8 ;  /* 0x0000000800027311 */ /* 0x000e24000030d900 */
[----:B0-----:R0:W-:Y:S01]  /*c980*/  STG.E.U8 desc[UR36][R4.64], R2 ;  /* 0x0000000204007986 */ /* 0x0011e2000c101124 */
[----:B------:R-:W-:Y:S05]  /*c990*/  BRA `(.L_x_9315) ;  /* 0x0000001000307947 */ /* 0x000fea0003800000 */
.L_x_9312:
        /* <DEDUP_REMOVED lines=9> */
.L_x_9317:
[----:B------:R-:W0:Y:S02]  /*ca30*/  F2I.F64.TRUNC R9, R8 ;  /* 0x0000000800097311 */ /* 0x000e24000030d100 */
[----:B0-----:R0:W-:Y:S01]  /*ca40*/  STG.E desc[UR36][R4.64], R9 ;  /* 0x0000000904007986 */ /* 0x0011e2000c101924 */
[----:B------:R-:W-:Y:S05]  /*ca50*/  BRA `(.L_x_9315) ;  /* 0x0000001000007947 */ /* 0x000fea0003800000 */
.L_x_9316:
[----:B------:R-:W0:Y:S02]  /*ca60*/  F2I.F64.TRUNC R9, R8 ;  /* 0x0000000800097311 */ /* 0x000e24000030d100 */
[----:B0-----:R0:W-:Y:S01]  /*ca70*/  STG.E.U16 desc[UR36][R4.64], R9 ;  /* 0x0000000904007986 */ /* 0x0011e2000c101524 */
[----:B------:R-:W-:Y:S05]  /*ca80*/  BRA `(.L_x_9315) ;  /* 0x0000000c00f47947 */ /* 0x000fea0003800000 */
.L_x_9311:
        /* <DEDUP_REMOVED lines=15> */
.L_x_9319:
        /* <DEDUP_REMOVED lines=10> */
.L_x_9318:
        /* <DEDUP_REMOVED lines=16> */
.L_x_9321:
        /* <DEDUP_REMOVED lines=11> */
.L_x_9320:
[----:B------:R0:W-:Y:S01]  /*cdd0*/  STG.E.64 desc[UR36][R4.64], R8 ;  /* 0x0000000804007986 */ /* 0x0001e2000c101b24 */
[----:B------:R-:W-:Y:S05]  /*cde0*/  BRA `(.L_x_9315) ;  /* 0x0000000c001c7947 */ /* 0x000fea0003800000 */
.L_x_9310:
        /* <DEDUP_REMOVED lines=13> */
.L_x_9325:
        /* <DEDUP_REMOVED lines=23> */
.L_x_9328:
[----:B------:R-:W-:-:S04]  /*d030*/  SHF.R.U32.HI R3, RZ, 0x18, R7 ;  /* 0x00000018ff037819 */ /* 0x000fc80000011607 */
[----:B------:R-:W-:-:S04]  /*d040*/  LOP3.LUT R0, R0, 0x80, R3, 0xf8, !PT ;  /* 0x0000008000007812 */ /* 0x000fc800078ef803 */
[----:B------:R-:W-:-:S07]  /*d050*/  PRMT R2, R0, 0x7610, R2 ;  /* 0x0000761000027816 */ /* 0x000fce0000000002 */
.L_x_9327:
[----:B------:R-:W-:Y:S05]  /*d060*/  BSYNC.RECONVERGENT B0 ;  /* 0x0000000000007941 */ /* 0x000fea0003800200 */
.L_x_9326:
[----:B------:R0:W-:Y:S01]  /*d070*/  STG.E.U8 desc[UR36][R4.64], R2 ;  /* 0x0000000204007986 */ /* 0x0001e2000c101124 */
[----:B------:R-:W-:Y:S05]  /*d080*/  BRA `(.L_x_9315) ;  /* 0x0000000800747947 */ /* 0x000fea0003800000 */
.L_x_9324:
        /* <DEDUP_REMOVED lines=23> */
.L_x_9331:
[----:B------:R-:W-:-:S04]  /*d200*/  SHF.R.U32.HI R3, RZ, 0x18, R7 ;  /* 0x00000018ff037819 */ /* 0x000fc80000011607 */
[----:B------:R-:W-:-:S04]  /*d210*/  LOP3.LUT R0, R0, 0x80, R3, 0xf8, !PT ;  /* 0x0000008000007812 */ /* 0x000fc800078ef803 */
[----:B------:R-:W-:-:S07]  /*d220*/  PRMT R2, R0, 0x7610, R2 ;  /* 0x0000761000027816 */ /* 0x000fce0000000002 */
.L_x_9330:
[----:B------:R-:W-:Y:S05]  /*d230*/  BSYNC.RECONVERGENT B0 ;  /* 0x0000000000007941 */ /* 0x000fea0003800200 */
.L_x_9329:
[----:B------:R0:W-:Y:S01]  /*d240*/  STG.E.U8 desc[UR36][R4.64], R2 ;  /* 0x0000000204007986 */ /* 0x0001e2000c101124 */
[----:B------:R-:W-:Y:S05]  /*d250*/  BRA `(.L_x_9315) ;  /* 0x0000000800007947 */ /* 0x000fea0003800000 */
.L_x_9323:
        /* <DEDUP_REMOVED lines=28> */
.L_x_9333:
[----:B------:R-:W0:Y:S02]  /*d420*/  F2I.U64.F64.TRUNC R2, R8 ;  /* 0x0000000800027311 */ /* 0x000e24000030d800 */
[----:B0-----:R0:W-:Y:S01]  /*d430*/  STG.E.64 desc[UR36][R4.64], R2 ;  /* 0x0000000204007986 */ /* 0x0011e2000c101b24 */
[----:B------:R-:W-:Y:S05]  /*d440*/  BRA `(.L_x_9315) ;  /* 0x0000000400847947 */ /* 0x000fea0003800000 */
.L_x_9332:
[----:B------:R-:W0:Y:S02]  /*d450*/  F2I.U32.F64.TRUNC R9, R8 ;  /* 0x0000000800097311 */ /* 0x000e24000030d000 */
[----:B0-----:R0:W-:Y:S01]  /*d460*/  STG.E desc[UR36][R4.64], R9 ;  /* 0x0000000904007986 */ /* 0x0011e2000c101924 */
[----:B------:R-:W-:Y:S05]  /*d470*/  BRA `(.L_x_9315) ;  /* 0x0000000400787947 */ /* 0x000fea0003800000 */
.L_x_9322:
        /* <DEDUP_REMOVED lines=10> */
.L_x_9335:
[----:B------:R-:W-:-:S05]  /*d520*/  CS2R R10, SRZ ;  /* 0x00000000000a7805 */ /* 0x000fca000001ff00 */
[----:B------:R4:W-:Y:S01]  /*d530*/  STG.E.128 desc[UR36][R4.64], R8 ;  /* 0x0000000804007986 */ /* 0x0009e2000c101d24 */
[----:B------:R-:W-:Y:S05]  /*d540*/  BRA `(.L_x_9315) ;  /* 0x0000000400447947 */ /* 0x000fea0003800000 */
.L_x_9334:
[----:B------:R-:W-:-:S09]  /*d550*/  UISETP.NE.AND UP0, UPT, UR4, 0xf, UPT ;  /* 0x0000000f0400788c */ /* 0x000fd2000bf05270 */
[----:B------:R-:W-:Y:S05]  /*d560*/  BRA.U !UP0, `(.L_x_9336) ;  /* 0x0000000508187547 */ /* 0x000fea000b800000 */
[----:B------:R-:W-:-:S09]  /*d570*/  UISETP.NE.AND UP0, UPT, UR4, 0x17, UPT ;  /* 0x000000170400788c */ /* 0x000fd2000bf05270 */
[----:B------:R-:W-:Y:S05]  /*d580*/  BRA.U !UP0, `(.L_x_9337) ;  /* 0x0000000108a87547 */ /* 0x000fea000b800000 */
[----:B------:R-:W-:-:S09]  /*d590*/  UISETP.NE.AND UP0, UPT, UR4, 0x18, UPT ;  /* 0x000000180400788c */ /* 0x000fd2000bf05270 */
[----:B------:R-:W-:Y:S05]  /*d5a0*/  BRA.U !UP0, `(.L_x_9338) ;  /* 0x0000000108447547 */ /* 0x000fea000b800000 */
.L_x_9314:
        /* <DEDUP_REMOVED lines=16> */
.L_x_9339:
[----:B------:R-:W-:Y:S05]  /*d6b0*/  BRA `(.L_x_9315) ;  /* 0x0000000000e87947 */ /* 0x000fea0003800000 */
.L_x_9338:
        /* <DEDUP_REMOVED lines=19> */
.L_x_9341:
[----:B------:R-:W-:Y:S05]  /*d7f0*/  BSYNC.RECONVERGENT B0 ;  /* 0x0000000000007941 */ /* 0x000fea0003800200 */
.L_x_9340:
[----:B------:R-:W-:-:S05]  /*d800*/  LOP3.LUT R3, R0, 0x80, R3, 0xf8, !PT ;  /* 0x0000008000037812 */ /* 0x000fca00078ef803 */
[----:B------:R2:W-:Y:S01]  /*d810*/  STG.E.U8 desc[UR36][R4.64], R3 ;  /* 0x0000000304007986 */ /* 0x0005e2000c101124 */
[----:B------:R-:W-:Y:S05]  /*d820*/  BRA `(.L_x_9315) ;  /* 0x00000000008c7947 */ /* 0x000fea0003800000 */
.L_x_9337:
        /* <DEDUP_REMOVED lines=18> */
.L_x_9343:
[----:B------:R-:W-:Y:S02]  /*d950*/  ISETP.GT.U32.AND P0, PT, R2, 0x7f800000, PT ;  /* 0x7f8000000200780c */ /* 0x000fe40003f04070 */
[----:B------:R-:W-:-:S04]  /*d960*/  MOV R0, 0x7f ;  /* 0x0000007f00007802 */ /* 0x000fc80000000f00 */
[----:B------:R-:W-:-:S07]  /*d970*/  SEL R0, R0, 0x7c, P0 ;  /* 0x0000007c00007807 */ /* 0x000fce0000000000 */
.L_x_9344:
[----:B------:R-:W-:Y:S05]  /*d980*/  BSYNC.RECONVERGENT B0 ;  /* 0x0000000000007941 */ /* 0x000fea0003800200 */
.L_x_9342:
[----:B------:R-:W-:-:S04]  /*d990*/  SHF.R.U32.HI R3, RZ, 0x18, R3 ;  /* 0x00000018ff037819 */ /* 0x000fc80000011603 */
[----:B------:R-:W-:-:S05]  /*d9a0*/  LOP3.LUT R3, R0, 0x80, R3, 0xf8, !PT ;  /* 0x0000008000037812 */ /* 0x000fca00078ef803 */
[----:B------:R1:W-:Y:S01]  /*d9b0*/  STG.E.U8 desc[UR36][R4.64], R3 ;  /* 0x0000000304007986 */ /* 0x0003e2000c101124 */
[----:B------:R-:W-:Y:S05]  /*d9c0*/  BRA `(.L_x_9315) ;  /* 0x0000000000247947 */ /* 0x000fea0003800000 */
.L_x_9336:
        /* <DEDUP_REMOVED lines=9> */
.L_x_9315:
[----:B------:R-:W-:-:S07]  /*da60*/  VIADD R17, R17, 0x80 ;  /* 0x0000008011117836 */ /* 0x000fce0000000000 */
.L_x_9280:
[----:B------:R-:W-:Y:S05]  /*da70*/  BSYNC.RECONVERGENT B7 ;  /* 0x0000000000077941 */ /* 0x000fea0003800200 */
.L_x_9279:
        /* <DEDUP_REMOVED lines=306> */
.L_x_9345:
[----:B------:R-:W1:Y:S01]  /*eda0*/  LDCU.128 UR8, c[0x0][0x580] ;  /* 0x0000b000ff0877ac */ /* 0x000e620008000c00 */
[----:B------:R-:W-:Y:S01]  /*edb0*/  BSSY.RECONVERGENT B6, `(.L_x_9346) ;  /* 0x00000ee000067945 */ /* 0x000fe20003800200 */
[----:B------:R-:W-:-:S04]  /*edc0*/  UPRMT UR4, UR41, 0x9910, URZ ;  /* 0x0000991029047896 */ /* 0x000fc800080000ff */
[----:B------:R-:W-:Y:S01]  /*edd0*/  UISETP.GT.AND UP0, UPT, UR4, 0x9, UPT ;  /* 0x000000090400788c */ /* 0x000fe2000bf04270 */
[----:B-1-34-:R-:W-:Y:S02]  /*ede0*/  IADD3 R2, P1, PT, R0, UR10, RZ ;  /* 0x0000000a00027c10 */ /* 0x01afe4000ff3e0ff */
[----:B------:R-:W-:-:S03]  /*edf0*/  IADD3 R16, P0, PT, R16, UR8, RZ ;  /* 0x0000000810107c10 */ /* 0x000fc6000ff1e0ff */
[----:B--2---:R-:W-:Y:S01]  /*ee00*/  IMAD.X R3, RZ, RZ, UR11, P1 ;  /* 0x0000000bff037e24 */ /* 0x004fe200088e06ff */
        /* <DEDUP_REMOVED lines=13> */
.L_x_9350:
[----:B------:R-:W2:Y:S02]  /*eee0*/  LDG.E.U8 R2, desc[UR36][R2.64] ;  /* 0x0000002402027981 */ /* 0x000ea4000c1e1100 */
[----:B--2---:R4:W0:Y:S02]  /*eef0*/  I2F.F64.U16 R4, R2 ;  /* 0x0000000200047312 */ /* 0x0048240000101800 */
[----:B0---4-:R-:W-:Y:S05]  /*ef00*/  BRA `(.L_x_9352) ;  /* 0x0000000c00607947 */ /* 0x011fea0003800000 */
.L_x_9349:
        /* <DEDUP_REMOVED lines=9> */
.L_x_9354:
[----:B------:R-:W2:Y:S02]  /*efa0*/  LDG.E R2, desc[UR36][R2.64] ;  /* 0x0000002402027981 */ /* 0x000ea4000c1e1900 */
[----:B--2---:R4:W0:Y:S02]  /*efb0*/  I2F.F64 R4, R2 ;  /* 0x0000000200047312 */ /* 0x0048240000201c00 */
[----:B0---4-:R-:W-:Y:S05]  /*efc0*/  BRA `(.L_x_9352) ;  /* 0x0000000c00307947 */ /* 0x011fea0003800000 */
.L_x_9353:
[----:B------:R-:W2:Y:S02]  /*efd0*/  LDG.E.U16 R2, desc[UR36][R2.64] ;  /* 0x0000002402027981 */ /* 0x000ea4000c1e1500 */
[----:B--2---:R4:W0:Y:S02]  /*efe0*/  I2F.F64.S16 R4, R2 ;  /* 0x0000000200047312 */ /* 0x0048240000101c00 */
[----:B0---4-:R-:W-:Y:S05]  /*eff0*/  BRA `(.L_x_9352) ;  /* 0x0000000c00247947 */ /* 0x011fea0003800000 */
.L_x_9348:
        /* <DEDUP_REMOVED lines=10> */
.L_x_9356:
[----:B------:R-:W2:Y:S02]  /*f0a0*/  LDG.E.U16 R0, desc[UR36][R2.64] ;  /* 0x0000002402007981 */ /* 0x000ea4000c1e1500 */
[----:B--2---:R-:W-:-:S05]  /*f0b0*/  HADD2.F32 R0, -RZ, R0.H0_H0 ;  /* 0x20000000ff007230 */ /* 0x004fca0000004100 */
[----:B------:R-:W-:-:S04]  /*f0c0*/  FMUL.FTZ R0, R0, 1 ;  /* 0x3f80000000007820 */ /* 0x000fc80000410000 */
[----:B------:R3:W4:Y:S02]  /*f0d0*/  F2F.F64.F32 R4, R0 ;  /* 0x0000000000047310 */ /* 0x0007240000201800 */
[----:B---34-:R-:W-:Y:S05]  /*f0e0*/  BRA `(.L_x_9352) ;  /* 0x0000000800e87947 */ /* 0x018fea0003800000 */
.L_x_9355:
        /* <DEDUP_REMOVED lines=10> */
.L_x_9358:
[----:B------:R-:W2:Y:S02]  /*f190*/  LDG.E.U16 R2, desc[UR36][R2.64] ;  /* 0x0000002402027981 */ /* 0x000ea4000c1e1500 */
[----:B--2---:R-:W-:-:S05]  /*f1a0*/  HADD2.F32 R0, -RZ, R2.H0_H0 ;  /* 0x20000002ff007230 */ /* 0x004fca0000004100 */
[----:B------:R-:W-:-:S04]  /*f1b0*/  FMUL.FTZ R0, R0, 1 ;  /* 0x3f80000000007820 */ /* 0x000fc80000410000 */
[----:B------:R3:W4:Y:S02]  /*f1c0*/  F2F.F64.F32 R4, R0 ;  /* 0x0000000000047310 */ /* 0x0007240000201800 */
[----:B---34-:R-:W-:Y:S05]  /*f1d0*/  BRA `(.L_x_9352) ;  /* 0x0000000800ac7947 */ /* 0x018fea0003800000 */
.L_x_9357:
[----:B------:R3:W5:Y:S01]  /*f1e0*/  LDG.E.64 R4, desc[UR36][R2.64] ;  /* 0x0000002402047981 */ /* 0x000762000c1e1b00 */
[----:B------:R-:W-:Y:S05]  /*f1f0*/  BRA `(.L_x_9352) ;  /* 0x0000000800a47947 */ /* 0x000fea0003800000 */
.L_x_9347:
        /* <DEDUP_REMOVED lines=13> */
.L_x_9361:
[----:B------:R2:W5:Y:S01]  /*f2d0*/  LDG.E.64 R4, desc[UR36][R2.64] ;  /* 0x0000002402047981 */ /* 0x000562000c1e1b00 */
[----:B------:R-:W-:Y:S05]  /*f2e0*/  BRA `(.L_x_9352) ;  /* 0x0000000800687947 */ /* 0x000fea0003800000 */
.L_x_9360:
        /* <DEDUP_REMOVED lines=27> */
.L_x_9363:
        /* <DEDUP_REMOVED lines=14> */
.L_x_9362:
[----:B------:R-:W2:Y:S02]  /*f580*/  LDG.E.U16 R0, desc[UR36][R2.64] ;  /* 0x0000002402007981 */ /* 0x000ea4000c1e1500 */
[----:B--2---:R-:W-:-:S05]  /*f590*/  SHF.L.U32 R0, R0, 0x10, RZ ;  /* 0x0000001000007819 */ /* 0x004fca00000006ff */
[----:B------:R-:W-:-:S04]  /*f5a0*/  FMUL.FTZ R0, R0, 1 ;  /* 0x3f80000000007820 */ /* 0x000fc80000410000 */
[----:B------:R2:W3:Y:S02]  /*f5b0*/  F2F.F64.F32 R4, R0 ;  /* 0x0000000000047310 */ /* 0x0004e40000201800 */
[----:B--23--:R-:W-:Y:S05]  /*f5c0*/  BRA `(.L_x_9352) ;  /* 0x0000000400b07947 */ /* 0x00cfea0003800000 */
.L_x_9359:
        /* <DEDUP_REMOVED lines=11> */
.L_x_9366:
        /* <DEDUP_REMOVED lines=21> */
.L_x_9368:
[----:B------:R-:W-:Y:S05]  /*f7d0*/  BSYNC.RECONVERGENT B0 ;  /* 0x0000000000007941 */ /* 0x000fea0003800200 */
.L_x_9367:
[----:B------:R-:W-:Y:S01]  /*f7e0*/  IMAD.SHL.U32 R0, R0, 0x100000, RZ ;  /* 0x0010000000007824 */ /* 0x000fe200078e00ff */
[----:B------:R-:W-:-:S04]  /*f7f0*/  LEA R2, R2, 0x3b800000, 0x17 ;  /* 0x3b80000002027811 */ /* 0x000fc800078eb8ff */
[----:B------:R-:W-:-:S05]  /*f800*/  LOP3.LUT R0, R2, R0, R7, 0xfe, !PT ;  /* 0x0000000002007212 */ /* 0x000fca00078efe07 */
[----:B------:R-:W-:-:S04]  /*f810*/  FMUL.FTZ R0, R0, 1 ;  /* 0x3f80000000007820 */ /* 0x000fc80000410000 */
[----:B------:R2:W3:Y:S02]  /*f820*/  F2F.F64.F32 R4, R0 ;  /* 0x0000000000047310 */ /* 0x0004e40000201800 */
[----:B--23--:R-:W-:Y:S05]  /*f830*/  BRA `(.L_x_9352) ;  /* 0x0000000400147947 */ /* 0x00cfea0003800000 */
.L_x_9365:
        /* <DEDUP_REMOVED lines=21> */
.L_x_9370:
[----:B------:R-:W-:Y:S05]  /*f990*/  BSYNC.RECONVERGENT B0 ;  /* 0x0000000000007941 */ /* 0x000fea0003800200 */
.L_x_9369:
[----:B------:R-:W-:Y:S02]  /*f9a0*/  SHF.L.U32 R0, R0, 0x15, RZ ;  /* 0x0000001500007819 */ /* 0x000fe400000006ff */
[----:B------:R-:W-:-:S04]  /*f9b0*/  LEA R2, R2, 0x37800000, 0x17 ;  /* 0x3780000002027811 */ /* 0x000fc800078eb8ff */
[----:B------:R-:W-:-:S05]  /*f9c0*/  LOP3.LUT R0, R2, R0, R7, 0xfe, !PT ;  /* 0x0000000002007212 */ /* 0x000fca00078efe07 */
[----:B------:R-:W-:-:S04]  /*f9d0*/  FMUL.FTZ R0, R0, 1 ;  /* 0x3f80000000007820 */ /* 0x000fc80000410000 */
[----:B------:R2:W3:Y:S02]  /*f9e0*/  F2F.F64.F32 R4, R0 ;  /* 0x0000000000047310 */ /* 0x0004e40000201800 */
[----:B--23--:R-:W-:Y:S05]  /*f9f0*/  BRA `(.L_x_9352) ;  /* 0x0000000000a47947 */ /* 0x00cfea0003800000 */
.L_x_9364:
        /* <DEDUP_REMOVED lines=18> */
.L_x_9351:
[----:B------:R-:W-:Y:S01]  /*fb20*/  MOV R0, 0x0 ;  /* 0x0000000000007802 */ /* 0x000fe20000000f00 */
[----:B------:R-:W0:Y:S01]  /*fb30*/  LDCU.64 UR4, c[0x4][0x128] ;  /* 0x01002500ff0477ac */ /* 0x000e220008000a00 */
[----:B------:R-:W-:Y:S02]  /*fb40*/  HFMA2 R8, -RZ, RZ, 0, 4.64916229248046875e-06 ;  /* 0x0000004eff087431 */ /* 0x000fe400000001ff */
        /* <DEDUP_REMOVED lines=13> */
.L_x_9373:
[----:B------:R-:W-:Y:S01]  /*fc20*/  CS2R R4, SRZ ;  /* 0x0000000000047805 */ /* 0x000fe2000001ff00 */
[----:B------:R-:W-:Y:S06]  /*fc30*/  BRA `(.L_x_9352) ;  /* 0x0000000000147947 */ /* 0x000fec0003800000 */
.L_x_9372:
[----:B------:R-:W2:Y:S02]  /*fc40*/  LDG.E.64 R4, desc[UR36][R2.64] ;  /* 0x0000002402047981 */ /* 0x000ea4000c1e1b00 */
[----:B--2---:R-:W0:Y:S02]  /*fc50*/  I2F.F64.U64 R4, R4 ;  /* 0x0000000400047312 */ /* 0x004e240000301800 */
[----:B0-----:R-:W-:Y:S05]  /*fc60*/  BRA `(.L_x_9352) ;  /* 0x0000000000087947 */ /* 0x001fea0003800000 */
.L_x_9371:
[----:B------:R-:W2:Y:S02]  /*fc70*/  LDG.E R2, desc[UR36][R2.64] ;  /* 0x0000002402027981 */ /* 0x000ea4000c1e1900 */
[----:B--2---:R0:W1:Y:S02]  /*fc80*/  I2F.F64.U32 R4, R2 ;  /* 0x0000000200047312 */ /* 0x0040640000201800 */
.L_x_9352:
[----:B------:R-:W-:Y:S05]  /*fc90*/  BSYNC.RECONVERGENT B6 ;  /* 0x0000000000067941 */ /* 0x000fea0003800200 */
.L_x_9346:
        /* <DEDUP_REMOVED lines=310> */
[----:B0-----:R-:W0:-:S15]  /*11000*/  DADD R10, -R8, 1 ;  /* 0x3ff00000080a7429 */ /* 0x001e1e0000000100 */
[----:B------:R-:W-:-:S15]  /*11010*/  NOP ;  /* 0x0000000000007918 */ /* 0x000fde0000000000 */
[----:B------:R-:W-:-:S15]  /*11020*/  NOP ;  /* 0x0000000000007918 */ /* 0x000fde0000000000 */
[----:B------:R-:W-:-:S15]  /*11030*/  NOP ;  /* 0x0000000000007918 */ /* 0x000fde0000000000 */
[----:B------:R-:W-:-:S04]  /*11040*/  NOP ;  /* 0x0000000000007918 */ /* 0x000fc80000000000 */
[----:B0-----:R-:W0:Y:S02]  /*11050*/  DFMA R6, -R6, R8, R10 ;  /* 0x000000080606722b */ /* 0x001e24000000010a */
        /* <DEDUP_REMOVED lines=24> */
.L_x_9377:
[----:B------:R-:W0:Y:S02]  /*111e0*/  F2I.S64.F64.TRUNC R2, R4 ;  /* 0x0000000400027311 */ /* 0x000e24000030d900 */
[----:B0-----:R-:W-:Y:S01]  /*111f0*/  STG.E.U8 desc[UR36][R16.64], R2 ;  /* 0x0000000210007986 */ /* 0x001fe2000c101124 */
[----:B------:R-:W-:Y:S05]  /*11200*/  EXIT ;  /* 0x000000000000794d */ /* 0x000fea0003800000 */
.L_x_9376:
        /* <DEDUP_REMOVED lines=9> */
.L_x_9380:
[----:B------:R-:W0:Y:S02]  /*112a0*/  F2I.F64.TRUNC R5, R4 ;  /* 0x0000000400057311 */ /* 0x000e24000030d100 */
[----:B0-----:R-:W-:Y:S01]  /*112b0*/  STG.E desc[UR36][R16.64], R5 ;  /* 0x0000000510007986 */ /* 0x001fe2000c101924 */
[----:B------:R-:W-:Y:S05]  /*112c0*/  EXIT ;  /* 0x000000000000794d */ /* 0x000fea0003800000 */
.L_x_9379:
[----:B------:R-:W0:Y:S02]  /*112d0*/  F2I.F64.TRUNC R5, R4 ;  /* 0x0000000400057311 */ /* 0x000e24000030d100 */
[----:B0-----:R-:W-:Y:S01]  /*112e0*/  STG.E.U16 desc[UR36][R16.64], R5 ;  /* 0x0000000510007986 */ /* 0x001fe2000c101524 */
[----:B------:R-:W-:Y:S05]  /*112f0*/  EXIT ;  /* 0x000000000000794d */ /* 0x000fea0003800000 */
.L_x_9375:
        /* <DEDUP_REMOVED lines=15> */
.L_x_9382:
        /* <DEDUP_REMOVED lines=10> */
.L_x_9381:
        /* <DEDUP_REMOVED lines=16> */
.L_x_9384:
        /* <DEDUP_REMOVED lines=11> */
.L_x_9383:
[----:B------:R-:W-:Y:S01]  /*11640*/  STG.E.64 desc[UR36][R16.64], R4 ;  /* 0x0000000410007986 */ /* 0x000fe2000c101b24 */
[----:B------:R-:W-:Y:S05]  /*11650*/  EXIT ;  /* 0x000000000000794d */ /* 0x000fea0003800000 */
.L_x_9374:
        /* <DEDUP_REMOVED lines=13> */
.L_x_9388:
        /* <DEDUP_REMOVED lines=23> */
.L_x_9391:
[----:B------:R-:W-:-:S04]  /*118a0*/  SHF.R.U32.HI R3, RZ, 0x18, R3 ;  /* 0x00000018ff037819 */ /* 0x000fc80000011603 */
[----:B------:R-:W-:-:S04]  /*118b0*/  LOP3.LUT R0, R0, 0x80, R3, 0xf8, !PT ;  /* 0x0000008000007812 */ /* 0x000fc800078ef803 */
[----:B------:R-:W-:-:S07]  /*118c0*/  PRMT R8, R0, 0x7610, R8 ;  /* 0x0000761000087816 */ /* 0x000fce0000000008 */
.L_x_9390:
[----:B------:R-:W-:Y:S05]  /*118d0*/  BSYNC.RECONVERGENT B0 ;  /* 0x0000000000007941 */ /* 0x000fea0003800200 */
.L_x_9389:
[----:B------:R-:W-:Y:S01]  /*118e0*/  STG.E.U8 desc[UR36][R16.64], R8 ;  /* 0x0000000810007986 */ /* 0x000fe2000c101124 */
[----:B------:R-:W-:Y:S05]  /*118f0*/  EXIT ;  /* 0x000000000000794d */ /* 0x000fea0003800000 */
.L_x_9387:
        /* <DEDUP_REMOVED lines=23> */
.L_x_9394:
[----:B------:R-:W-:-:S04]  /*11a70*/  SHF.R.U32.HI R3, RZ, 0x18, R3 ;  /* 0x00000018ff037819 */ /* 0x000fc80000011603 */
[----:B------:R-:W-:-:S04]  /*11a80*/  LOP3.LUT R0, R0, 0x80, R3, 0xf8, !PT ;  /* 0x0000008000007812 */ /* 0x000fc800078ef803 */
[----:B------:R-:W-:-:S07]  /*11a90*/  PRMT R8, R0, 0x7610, R8 ;  /* 0x0000761000087816 */ /* 0x000fce0000000008 */
.L_x_9393:
[----:B------:R-:W-:Y:S05]  /*11aa0*/  BSYNC.RECONVERGENT B0 ;  /* 0x0000000000007941 */ /* 0x000fea0003800200 */
.L_x_9392:
[----:B------:R-:W-:Y:S01]  /*11ab0*/  STG.E.U8 desc[UR36][R16.64], R8 ;  /* 0x0000000810007986 */ /* 0x000fe2000c101124 */
[----:B------:R-:W-:Y:S05]  /*11ac0*/  EXIT ;  /* 0x000000000000794d */ /* 0x000fea0003800000 */
.L_x_9386:
        /* <DEDUP_REMOVED lines=28> */
.L_x_9396:
[----:B------:R-:W0:Y:S02]  /*11c90*/  F2I.U64.F64.TRUNC R2, R4 ;  /* 0x0000000400027311 */ /* 0x000e24000030d800 */
[----:B0-----:R-:W-:Y:S01]  /*11ca0*/  STG.E.64 desc[UR36][R16.64], R2 ;  /* 0x0000000210007986 */ /* 0x001fe2000c101b24 */
[----:B------:R-:W-:Y:S05]  /*11cb0*/  EXIT ;  /* 0x000000000000794d */ /* 0x000fea0003800000 */
.L_x_9395:
[----:B------:R-:W0:Y:S02]  /*11cc0*/  F2I.U32.F64.TRUNC R5, R4 ;  /* 0x0000000400057311 */ /* 0x000e24000030d000 */
[----:B0-----:R-:W-:Y:S01]  /*11cd0*/  STG.E desc[UR36][R16.64], R5 ;  /* 0x0000000510007986 */ /* 0x001fe2000c101924 */
[----:B------:R-:W-:Y:S05]  /*11ce0*/  EXIT ;  /* 0x000000000000794d */ /* 0x000fea0003800000 */
.L_x_9385:
        /* <DEDUP_REMOVED lines=10> */
.L_x_9398:
[----:B------:R-:W-:-:S05]  /*11d90*/  CS2R R6, SRZ ;  /* 0x0000000000067805 */ /* 0x000fca000001ff00 */
[----:B------:R-:W-:Y:S01]  /*11da0*/  STG.E.128 desc[UR36][R16.64], R4 ;  /* 0x0000000410007986 */ /* 0x000fe2000c101d24 */
[----:B------:R-:W-:Y:S05]  /*11db0*/  EXIT ;  /* 0x000000000000794d */ /* 0x000fea0003800000 */
.L_x_9397:
[----:B------:R-:W-:-:S09]  /*11dc0*/  UISETP.NE.AND UP0, UPT, UR4, 0xf, UPT ;  /* 0x0000000f0400788c */ /* 0x000fd2000bf05270 */
[----:B------:R-:W-:Y:S05]  /*11dd0*/  BRA.U !UP0, `(.L_x_9399) ;  /* 0x0000000508187547 */ /* 0x000fea000b800000 */
[----:B------:R-:W-:-:S09]  /*11de0*/  UISETP.NE.AND UP0, UPT, UR4, 0x17, UPT ;  /* 0x000000170400788c */ /* 0x000fd2000bf05270 */
[----:B------:R-:W-:Y:S05]  /*11df0*/  BRA.U !UP0, `(.L_x_9400) ;  /* 0x0000000108a87547 */ /* 0x000fea000b800000 */
[----:B------:R-:W-:-:S09]  /*11e00*/  UISETP.NE.AND UP0, UPT, UR4, 0x18, UPT ;  /* 0x000000180400788c */ /* 0x000fd2000bf05270 */
[----:B------:R-:W-:Y:S05]  /*11e10*/  BRA.U !UP0, `(.L_x_9401) ;  /* 0x0000000108447547 */ /* 0x000fea000b800000 */
.L_x_9378:
        /* <DEDUP_REMOVED lines=16> */
.L_x_9402:
[----:B------:R-:W-:Y:S05]  /*11f20*/  EXIT ;  /* 0x000000000000794d */ /* 0x000fea0003800000 */
.L_x_9401:
        /* <DEDUP_REMOVED lines=19> */
.L_x_9404:
[----:B------:R-:W-:Y:S05]  /*12060*/  BSYNC.RECONVERGENT B0 ;  /* 0x0000000000007941 */ /* 0x000fea0003800200 */
.L_x_9403:
[----:B------:R-:W-:-:S05]  /*12070*/  LOP3.LUT R3, R0, 0x80, R3, 0xf8, !PT ;  /* 0x0000008000037812 */ /* 0x000fca00078ef803 */
[----:B------:R-:W-:Y:S01]  /*12080*/  STG.E.U8 desc[UR36][R16.64], R3 ;  /* 0x0000000310007986 */ /* 0x000fe2000c101124 */
[----:B------:R-:W-:Y:S05]  /*12090*/  EXIT ;  /* 0x000000000000794d */ /* 0x000fea0003800000 */
.L_x_9400:
        /* <DEDUP_REMOVED lines=18> */
.L_x_9406:
[----:B------:R-:W-:Y:S02]  /*121c0*/  ISETP.GT.U32.AND P0, PT, R2, 0x7f800000, PT ;  /* 0x7f8000000200780c */ /* 0x000fe40003f04070 */
[----:B------:R-:W-:-:S04]  /*121d0*/  MOV R0, 0x7f ;  /* 0x0000007f00007802 */ /* 0x000fc80000000f00 */
[----:B------:R-:W-:-:S07]  /*121e0*/  SEL R0, R0, 0x7c, P0 ;  /* 0x0000007c00007807 */ /* 0x000fce0000000000 */
.L_x_9407:
[----:B------:R-:W-:Y:S05]  /*121f0*/  BSYNC.RECONVERGENT B0 ;  /* 0x0000000000007941 */ /* 0x000fea0003800200 */
.L_x_9405:
[----:B------:R-:W-:-:S04]  /*12200*/  SHF.R.U32.HI R3, RZ, 0x18, R3 ;  /* 0x00000018ff037819 */ /* 0x000fc80000011603 */
[----:B------:R-:W-:-:S05]  /*12210*/  LOP3.LUT R3, R0, 0x80, R3, 0xf8, !PT ;  /* 0x0000008000037812 */ /* 0x000fca00078ef803 */
[----:B------:R-:W-:Y:S01]  /*12220*/  STG.E.U8 desc[UR36][R16.64], R3 ;  /* 0x0000000310007986 */ /* 0x000fe2000c101124 */
[----:B------:R-:W-:Y:S05]  /*12230*/  EXIT ;  /* 0x000000000000794d */ /* 0x000fea0003800000 */
.L_x_9399:
        /* <DEDUP_REMOVED lines=10> */
.L_x_9408:
        /* <DEDUP_REMOVED lines=10> */
.L_x_12435:


//--------------------- .text._ZN2at6native27unrolled_elementwise_kernelIZZZNS0_18GeluCUDAKernelImplERNS_18TensorIteratorBaseENS0_8GeluTypeEENKUlvE0_clEvENKUlvE_clEvEUldE_St5arrayIPcLm2EELi4E23TrivialOffsetCalculatorILi1EjESC_NS0_6memory12LoadWithCastILi1EEENSD_13StoreWithCastILi1EEEEEviT_T0_T2_T3_T4_T5_ --------------------------
	.section	.text._ZN2at6native27unrolled_elementwise_kernelIZZZNS0_18GeluCUDAKernelImplERNS_18TensorIteratorBaseENS0_8GeluTypeEENKUlvE0_clEvENKUlvE_clEvEUldE_St5arrayIPcLm2EELi4E23TrivialOffsetCalculatorILi1EjESC_NS0_6memory12LoadWithCastILi1EEENSD_13StoreWithCastILi1EEEEEviT_T0_T2_T3_T4_T5_,"ax",@progbits
	.align	128
        .global         _ZN2at6native27unrolled_elementwise_kernelIZZZNS0_18GeluCUDAKernelImplERNS_18TensorIteratorBaseENS0_8GeluTypeEENKUlvE0_clEvENKUlvE_clEvEUldE_St5arrayIPcLm2EELi4E23TrivialOffsetCalculatorILi1EjESC_NS0_6memory12LoadWithCastILi1EEENSD_13StoreWithCastILi1EEEEEviT_T0_T2_T3_T4_T5_
        .type           _ZN2at6native27unrolled_elementwise_kernelIZZZNS0_18GeluCUDAKernelImplERNS_18TensorIteratorBaseENS0_8GeluTypeEENKUlvE0_clEvENKUlvE_clEvEUldE_St5arrayIPcLm2EELi4E23TrivialOffsetCalculatorILi1EjESC_NS0_6memory12LoadWithCastILi1EEENSD_13StoreWithCastILi1EEEEEviT_T0_T2_T3_T4_T5_,@function
        .size           _ZN2at6native27unrolled_elementwise_kernelIZZZNS0_18GeluCUDAKernelImplERNS_18TensorIteratorBaseENS0_8GeluTypeEENKUlvE0_clEvENKUlvE_clEvEUldE_St5arrayIPcLm2EELi4E23TrivialOffsetCalculatorILi1EjESC_NS0_6memory12LoadWithCastILi1EEENSD_13StoreWithCastILi1EEEEEviT_T0_T2_T3_T4_T5_,(.L_x_12436 - _ZN2at6native27unrolled_elementwise_kernelIZZZNS0_18GeluCUDAKernelImplERNS_18TensorIteratorBaseENS0_8GeluTypeEENKUlvE0_clEvENKUlvE_clEvEUldE_St5arrayIPcLm2EELi4E23TrivialOffsetCalculatorILi1EjESC_NS0_6memory12LoadWithCastILi1EEENSD_13StoreWithCastILi1EEEEEviT_T0_T2_T3_T4_T5_)
        .other          _ZN2at6native27unrolled_elementwise_kernelIZZZNS0_18GeluCUDAKernelImplERNS_18TensorIteratorBaseENS0_8GeluTypeEENKUlvE0_clEvENKUlvE_clEvEUldE_St5arrayIPcLm2EELi4E23TrivialOffsetCalculatorILi1EjESC_NS0_6memory12LoadWithCastILi1EEENSD_13StoreWithCastILi1EEEEEviT_T0_T2_T3_T4_T5_,@"STO_CUDA_ENTRY STV_DEFAULT"
_ZN2at6native27unrolled_elementwise_kernelIZZZNS0_18GeluCUDAKernelImplERNS_18TensorIteratorBaseENS0_8GeluTypeEENKUlvE0_clEvENKUlvE_clEvEUldE_St5arrayIPcLm2EELi4E23TrivialOffsetCalculatorILi1EjESC_NS0_6memory12LoadWithCastILi1EEENSD_13StoreWithCastILi1EEEEEviT_T0_T2_T3_T4_T5_:
.text._ZN2at6native27unrolled_elementwise_kernelIZZZNS0_18GeluCUDAKernelImplERNS_18TensorIteratorBaseENS0_8GeluTypeEENKUlvE0_clEvENKUlvE_clEvEUldE_St5arrayIPcLm2EELi4E23TrivialOffsetCalculatorILi1EjESC_NS0_6memory12LoadWithCastILi1EEENSD_13StoreWithCastILi1EEEEEviT_T0_T2_T3_T4_T5_:
        /* <DEDUP_REMOVED lines=33> */
.L_x_9415:
[----:B------:R-:W2:Y:S02]  /*0210*/  LDG.E.U8 R2, desc[UR36][R2.64] ;  /* 0x0000002402027981 */ /* 0x000ea4000c1e1100 */
[----:B--2---:R0:W1:Y:S02]  /*0220*/  I2F.F64.U16 R28, R2 ;  /* 0x00000002001c7312 */ /* 0x0040640000101800 */
[----:B01----:R-:W-:Y:S05]  /*0230*/  BRA `(.L_x_9417) ;  /* 0x0000000c00607947 */ /* 0x003fea0003800000 */
.L_x_9414:
        /* <DEDUP_REMOVED lines=9> */
.L_x_9419:
[----:B------:R-:W2:Y:S02]  /*02d0*/  LDG.E R2, desc[UR36][R2.64] ;  /* 0x0000002402027981 */ /* 0x000ea4000c1e1900 */
[----:B--2---:R0:W1:Y:S02]  /*02e0*/  I2F.F64 R28, R2 ;  /* 0x00000002001c7312 */ /* 0x0040640000201c00 */
[----:B01----:R-:W-:Y:S05]  /*02f0*/  BRA `(.L_x_9417) ;  /* 0x0000000c00307947 */ /* 0x003fea0003800000 */
.L_x_9418:
[----:B------:R-:W2:Y:S02]  /*0300*/  LDG.E.U16 R2, desc[UR36][R2.64] ;  /* 0x0000002402027981 */ /* 0x000ea4000c1e1500 */
[----:B--2---:R0:W1:Y:S02]  /*0310*/  I2F.F64.S16 R28, R2 ;  /* 0x00000002001c7312 */ /* 0x0040640000101c00 */
[----:B01----:R-:W-:Y:S05]  /*0320*/  BRA `(.L_x_9417) ;  /* 0x0000000c00247947 */ /* 0x003fea0003800000 */
.L_x_9413:
        /* <DEDUP_REMOVED lines=10> */
.L_x_9421:
[----:B------:R-:W2:Y:S02]  /*03d0*/  LDG.E.U16 R0, desc[UR36][R2.64] ;  /* 0x0000002402007981 */ /* 0x000ea4000c1e1500 */
[----:B--2---:R-:W-:-:S05]  /*03e0*/  HADD2.F32 R0, -RZ, R0.H0_H0 ;  /* 0x20000000ff007230 */ /* 0x004fca0000004100 */
[----:B------:R-:W-:-:S04]  /*03f0*/  FMUL.FTZ R0, R0, 1 ;  /* 0x3f80000000007820 */ /* 0x000fc80000410000 */
[----:B------:R1:W2:Y:S02]  /*0400*/  F2F.F64.F32 R28, R0 ;  /* 0x00000000001c7310 */ /* 0x0002a40000201800 */
[----:B-12---:R-:W-:Y:S05]  /*0410*/  BRA `(.L_x_9417) ;  /* 0x0000000800e87947 */ /* 0x006fea0003800000 */
.L_x_9420:
        /* <DEDUP_REMOVED lines=10> */
.L_x_9423:
[----:B------:R-:W2:Y:S02]  /*04c0*/  LDG.E.U16 R2, desc[UR36][R2.64] ;  /* 0x0000002402027981 */ /* 0x000ea4000c1e1500 */
[----:B--2---:R-:W-:-:S05]  /*04d0*/  HADD2.F32 R0, -RZ, R2.H0_H0 ;  /* 0x20000002ff007230 */ /* 0x004fca0000004100 */
[----:B------:R-:W-:-:S04]  /*04e0*/  FMUL.FTZ R0, R0, 1 ;  /* 0x3f80000000007820 */ /* 0x000fc80000410000 */
[----:B------:R1:W2:Y:S02]  /*04f0*/  F2F.F64.F32 R28, R0 ;  /* 0x00000000001c7310 */ /* 0x0002a40000201800 */
[----:B-12---:R-:W-:Y:S05]  /*0500*/  BRA `(.L_x_9417) ;  /* 0x0000000800ac7947 */ /* 0x006fea0003800000 */
.L_x_9422:
[----:B------:R0:W5:Y:S01]  /*0510*/  LDG.E.64 R28, desc[UR36][R2.64] ;  /* 0x00000024021c7981 */ /* 0x000162000c1e1b00 */
[----:B------:R-:W-:Y:S05]  /*0520*/  BRA `(.L_x_9417) ;  /* 0x0000000800a47947 */ /* 0x000fea0003800000 */
.L_x_9412:
        /* <DEDUP_REMOVED lines=13> */
.L_x_9426:
[----:B------:R1:W5:Y:S01]  /*0600*/  LDG.E.64 R28, desc[UR36][R2.64] ;  /* 0x00000024021c7981 */ /* 0x000362000c1e1b00 */
[----:B------:R-:W-:Y:S05]  /*0610*/  BRA `(.L_x_9417) ;  /* 0x0000000800687947 */ /* 0x000fea0003800000 */
.L_x_9425:
        /* <DEDUP_REMOVED lines=27> */
.L_x_9428:
        /* <DEDUP_REMOVED lines=14> */
.L_x_9427:
[----:B------:R-:W2:Y:S02]  /*08b0*/  LDG.E.U16 R0, desc[UR36][R2.64] ;  /* 0x0000002402007981 */ /* 0x000ea4000c1e1500 */
[----:B--2---:R-:W-:-:S04]  /*08c0*/  IMAD.U32 R0, R0, 0x10000, RZ ;  /* 0x0001000000007824 */ /* 0x004fc800078e00ff */
[----:B------:R-:W-:-:S04]  /*08d0*/  FMUL.FTZ R0, R0, 1 ;  /* 0x3f80000000007820 */ /* 0x000fc80000410000 */
[----:B------:R2:W3:Y:S02]  /*08e0*/  F2F.F64.F32 R28, R0 ;  /* 0x00000000001c7310 */ /* 0x0004e40000201800 */
[----:B--23--:R-:W-:Y:S05]  /*08f0*/  BRA `(.L_x_9417) ;  /* 0x0000000400b07947 */ /* 0x00cfea0003800000 */
.L_x_9424:
        /* <DEDUP_REMOVED lines=11> */
.L_x_9431:
        /* <DEDUP_REMOVED lines=21> */
.L_x_9433:
[----:B------:R-:W-:Y:S05]  /*0b00*/  BSYNC.RECONVERGENT B0 ;  /* 0x0000000000007941 */ /* 0x000fea0003800200 */
.L_x_9432:
[----:B------:R-:W-:Y:S01]  /*0b10*/  IMAD.SHL.U32 R0, R0, 0x100000, RZ ;  /* 0x0010000000007824 */ /* 0x000fe200078e00ff */
[----:B------:R-:W-:-:S04]  /*0b20*/  LEA R2, R2, 0x3b800000, 0x17 ;  /* 0x3b80000002027811 */ /* 0x000fc800078eb8ff */
[----:B------:R-:W-:-:S05]  /*0b30*/  LOP3.LUT R0, R2, R0, R7, 0xfe, !PT ;  /* 0x0000000002007212 */ /* 0x000fca00078efe07 */
[----:B------:R-:W-:-:S04]  /*0b40*/  FMUL.FTZ R0, R0, 1 ;  /* 0x3f80000000007820 */ /* 0x000fc80000410000 */
[----:B------:R4:W0:Y:S02]  /*0b50*/  F2F.F64.F32 R28, R0 ;  /* 0x00000000001c7310 */ /* 0x0008240000201800 */
[----:B0---4-:R-:W-:Y:S05]  /*0b60*/  BRA `(.L_x_9417) ;  /* 0x0000000400147947 */ /* 0x011fea0003800000 */
.L_x_9430:
        /* <DEDUP_REMOVED lines=21> */
.L_x_9435:
[----:B------:R-:W-:Y:S05]  /*0cc0*/  BSYNC.RECONVERGENT B0 ;  /* 0x0000000000007941 */ /* 0x000fea0003800200 */
.L_x_9434:
[----:B------:R-:W-:Y:S01]  /*0cd0*/  IMAD.SHL.U32 R0, R0, 0x200000, RZ ;  /* 0x0020000000007824 */ /* 0x000fe200078e00ff */
[----:B------:R-:W-:-:S04]  /*0ce0*/  LEA R2, R2, 0x37800000, 0x17 ;  /* 0x3780000002027811 */ /* 0x000fc800078eb8ff */
[----:B------:R-:W-:-:S05]  /*0cf0*/  LOP3.LUT R0, R2, R0, R7, 0xfe, !PT ;  /* 0x0000000002007212 */ /* 0x000fca00078efe07 */
[----:B------:R-:W-:-:S04]  /*0d00*/  FMUL.FTZ R0, R0, 1 ;  /* 0x3f80000000007820 */ /* 0x000fc80000410000 */
[----:B------:R4:W0:Y:S02]  /*0d10*/  F2F.F64.F32 R28, R0 ;  /* 0x00000000001c7310 */ /* 0x0008240000201800 */
[----:B0---4-:R-:W-:Y:S05]  /*0d20*/  BRA `(.L_x_9417) ;  /* 0x0000000000a47947 */ /* 0x011fea0003800000 */
.L_x_9429:
[----:B------:R-:W-:-:S09]  /*0d30*/  UISETP.NE.AND UP0, UPT, UR4, 0x1c, UPT ;  /* 0x0000001c0400788c */ /* 0x000fd2000bf05270 */
[----:B------:R-:W-:Y:S05]  /*0d40*/  BRA.U !UP0, `(.L_x_9436) ;  /* 0x0000000108947547 */ /* 0x000fea000b800000 */
[----:B------:R-:W-:-:S09]  /*0d50*/  UISETP.NE.AND UP0, UPT, UR4, 0x1d, UPT ;  /* 0x0000001d0400788c */ /* 0x000fd2000bf05270 */
[----:B------:R-:W-:Y:S05]  /*0d60*/  BRA.U !UP0, `(.L_x_9437) ;  /* 0x0000000108807547 */ /* 0x000fea000b800000 */
[----:B------:R-:W-:-:S09]  /*0d70*/  UISETP.NE.AND UP0, UPT, UR4, 0x2c, UPT ;  /* 0x0000002c0400788c */ /* 0x000fd2000bf05270 */
[----:B------:R-:W-:Y:S05]  /*0d80*/  BRA.U !UP0, `(.L_x_9438) ;  /* 0x0000000108487547 */ /* 0x000fea000b800000 */
.L_x_9416:
        /* <DEDUP_REMOVED lines=16> */
.L_x_9439:
[----:B------:R-:W-:Y:S01]  /*0e90*/  CS2R R28, SRZ ;  /* 0x00000000001c7805 */ /* 0x000fe2000001ff00 */
[----:B------:R-:W-:Y:S06]  /*0ea0*/  BRA `(.L_x_9417) ;  /* 0x0000000000447947 */ /* 0x000fec0003800000 */
.L_x_9438:
        /* <DEDUP_REMOVED lines=12> */
.L_x_9437:
[----:B------:R-:W2:Y:S02]  /*0f70*/  LDG.E.64 R28, desc[UR36][R2.64] ;  /* 0x00000024021c7981 */ /* 0x000ea4000c1e1b00 */
[----:B--2---:R-:W4:Y:S02]  /*0f80*/  I2F.F64.U64 R28, R28 ;  /* 0x0000001c001c7312 */ /* 0x004f240000301800 */
[----:B----4-:R-:W-:Y:S05]  /*0f90*/  BRA `(.L_x_9417) ;  /* 0x0000000000087947 */ /* 0x010fea0003800000 */
.L_x_9436:
[----:B------:R-:W2:Y:S02]  /*0fa0*/  LDG.E R2, desc[UR36][R2.64] ;  /* 0x0000002402027981 */ /* 0x000ea4000c1e1900 */
[----:B--2---:R2:W3:Y:S02]  /*0fb0*/  I2F.F64.U32 R28, R2 ;  /* 0x00000002001c7312 */ /* 0x0044e40000201800 */
.L_x_9417:
[----:B------:R-:W-:Y:S05]  /*0fc0*/  BSYNC.RECONVERGENT B6 ;  /* 0x0000000000067941 */ /* 0x000fea0003800200 */
.L_x_9411:
[----:B012---:R-:W-:-:S07]  /*0fd0*/  VIADD R2, R23, 0x80 ;  /* 0x0000008017027836 */ /* 0x007fce0000000000 */
.L_x_9410:
[----:B------:R-:W-:Y:S05]  /*0fe0*/  BSYNC.RECONVERGENT B7 ;  /* 0x0000000000077941 */ /* 0x000fea0003800200 */
.L_x_9409:
[----:B------:R-:W-:Y:S01]  /*0ff0*/  ISETP.GE.AND P0, PT, R2, R19, PT ;  /* 0x000000130200720c */ /* 0x000fe20003f06270 */
[----:B------:R-:W-:Y:S01]  /*1000*/  BSSY.RECONVERGENT B7, `(.L_x_9440) ;  /* 0x00000f6000077945 */ /* 0x000fe20003800200 */
[----:B------:R-:W-:-:S11]  /*1010*/  CS2R R26, SRZ ;  /* 0x00000000001a7805 */ /* 0x000fd6000001ff00 */
[----:B------:R-:W-:Y:S05]  /*1020*/  @P0 BRA `(.L_x_9441) ;  /* 0x0000000c00cc0947 */ /* 0x000fea0003800000 */
        /* <DEDUP_REMOVED lines=19> */
[----:B--2---:R1:W2:Y:S02]  /*1160*/  I2F.F64.S16 R26, R4 ;  /* 0x00000004001a7312 */ /* 0x0042a40000101c00 */
[----:B-12---:R-:W-:Y:S05]  /*1170*/  BRA `(.L_x_9448) ;  /* 0x0000000c00707947 */ /* 0x006fea0003800000 */
.L_x_9446:
[----:B------:R-:W2:Y:S02]  /*1180*/  LDG.E.U8 R4, desc[UR36][R4.64] ;  /* 0x0000002404047981 */ /* 0x000ea4000c1e1100 */
[----:B--2---:R1:W2:Y:S02]  /*1190*/  I2F.F64.U16 R26, R4 ;  /* 0x00000004001a7312 */ /* 0x0042a40000101800 */
[----:B-12---:R-:W-:Y:S05]  /*11a0*/  BRA `(.L_x_9448) ;  /* 0x0000000c00647947 */ /* 0x006fea0003800000 */
.L_x_9445:
[----:B------:R-:W-:-:S09]  /*11b0*/  UISETP.NE.AND UP0, UPT, UR4, 0x2, UPT ;  /* 0x000000020400788c */ /* 0x000fd2000bf05270 */
[----:B------:R-:W-:Y:S05]  /*11c0*/  BRA.U !UP0, `(.L_x_9449) ;  /* 0x0000000108287547 */ /* 0x000fea000b800000 */
[----:B------:R-:W-:-:S09]  /*11d0*/  UISETP.NE.AND UP0, UPT, UR4, 0x3, UPT ;  /* 0x000000030400788c */ /* 0x000fd2000bf05270 */
[----:B------:R-:W-:Y:S05]  /*11e0*/  BRA.U !UP0, `(.L_x_9450) ;  /* 0x0000000108147547 */ /* 0x000fea000b800000 */
[----:B------:R-:W-:-:S09]  /*11f0*/  UISETP.NE.AND UP0, UPT, UR4, 0x4, UPT ;  /* 0x000000040400788c */ /* 0x000fd2000bf05270 */
[----:B------:R-:W-:Y:S05]  /*1200*/  BRA.U UP0, `(.L_x_9447) ;  /* 0x0000000900f07547 */ /* 0x000fea000b800000 */
[----:B------:R-:W2:Y:S02]  /*1210*/  LDG.E.64 R26, desc[UR36][R4.64] ;  /* 0x00000024041a7981 */ /* 0x000ea4000c1e1b00 */
[----:B--2---:R-:W1:Y:S02]  /*1220*/  I2F.F64.S64 R26, R26 ;  /* 0x0000001a001a7312 */ /* 0x004e640000301c00 */
[----:B-1----:R-:W-:Y:S05]  /*1230*/  BRA `(.L_x_9448) ;  /* 0x0000000c00407947 */ /* 0x002fea0003800000 */
.L_x_9450:
[----:B------:R-:W2:Y:S02]  /*1240*/  LDG.E R4, desc[UR36][R4.64] ;  /* 0x0000002404047981 */ /* 0x000ea4000c1e1900 */
[----:B--2---:R1:W2:Y:S02]  /*1250*/  I2F.F64 R26, R4 ;  /* 0x00000004001a7312 */ /* 0x0042a40000201c00 */
[----:B-12---:R-:W-:Y:S05]  /*1260*/  BRA `(.L_x_9448) ;  /* 0x0000000c00347947 */ /* 0x006fea0003800000 */
.L_x_9449:
[----:B------:R-:W2:Y:S02]  /*1270*/  LDG.E.U16 R4, desc[UR36][R4.64] ;  /* 0x0000002404047981 */ /* 0x000ea4000c1e1500 */
[----:B--2---:R1:W2:Y:S02]  /*1280*/  I2F.F64.S16 R26, R4 ;  /* 0x00000004001a7312 */ /* 0x0042a40000101c00 */
[----:B-12---:R-:W-:Y:S05]  /*1290*/  BRA `(.L_x_9448) ;  /* 0x0000000c00287947 */ /* 0x006fea0003800000 */
.L_x_9444:
        /* <DEDUP_REMOVED lines=10> */
.L_x_9452:
[----:B------:R-:W2:Y:S02]  /*1340*/  LDG.E.U16 R0, desc[UR36][R4.64] ;  /* 0x0000002404007981 */ /* 0x000ea4000c1e1500 */
[----:B--2---:R-:W-:-:S05]  /*1350*/  HADD2.F32 R0, -RZ, R0.H0_H0 ;  /* 0x20000000ff007230 */ /* 0x004fca0000004100 */
[----:B------:R-:W-:-:S04]  /*1360*/  FMUL.FTZ R0, R0, 1 ;  /* 0x3f80000000007820 */ /* 0x000fc80000410000 */
[----:B------:R0:W1:Y:S02]  /*1370*/  F2F.F64.F32 R26, R0 ;  /* 0x00000000001a7310 */ /* 0x0000640000201800 */
[----:B01----:R-:W-:Y:S05]  /*1380*/  BRA `(.L_x_9448) ;  /* 0x0000000800ec7947 */ /* 0x003fea0003800000 */
.L_x_9451:
        /* <DEDUP_REMOVED lines=10> */
.L_x_9454:
[----:B------:R-:W2:Y:S02]  /*1430*/  LDG.E.U16 R4, desc[UR36][R4.64] ;  /* 0x0000002404047981 */ /* 0x000ea4000c1e1500 */
[----:B--2---:R-:W-:-:S05]  /*1440*/  HADD2.F32 R0, -RZ, R4.H0_H0 ;  /* 0x20000004ff007230 */ /* 0x004fca0000004100 */
[----:B------:R-:W-:-:S04]  /*1450*/  FMUL.FTZ R0, R0, 1 ;  /* 0x3f80000000007820 */ /* 0x000fc80000410000 */
[----:B------:R0:W1:Y:S02]  /*1460*/  F2F.F64.F32 R26, R0 ;  /* 0x00000000001a7310 */ /* 0x0000640000201800 */
[----:B01----:R-:W-:Y:S05]  /*1470*/  BRA `(.L_x_9448) ;  /* 0x0000000800b07947 */ /* 0x003fea0003800000 */
.L_x_9453:
[----:B------:R0:W5:Y:S01]  /*1480*/  LDG.E.64 R26, desc[UR36][R4.64] ;  /* 0x00000024041a7981 */ /* 0x000162000c1e1b00 */
[----:B------:R-:W-:Y:S05]  /*1490*/  BRA `(.L_x_9448) ;  /* 0x0000000800a87947 */ /* 0x000fea0003800000 */
.L_x_9443:
        /* <DEDUP_REMOVED lines=13> */
.L_x_9457:
[----:B------:R4:W5:Y:S01]  /*1570*/  LDG.E.64 R26, desc[UR36][R4.64] ;  /* 0x00000024041a7981 */ /* 0x000962000c1e1b00 */
[----:B------:R-:W-:Y:S05]  /*1580*/  BRA `(.L_x_9448) ;  /* 0x00000008006c7947 */ /* 0x000fea0003800000 */
.L_x_9456:
        /* <DEDUP_REMOVED lines=27> */
.L_x_9459:
        /* <DEDUP_REMOVED lines=15> */
.L_x_9458:
[----:B------:R-:W2:Y:S02]  /*1830*/  LDG.E.U16 R0, desc[UR36][R4.64] ;  /* 0x0000002404007981 */ /* 0x000ea4000c1e1500 */
[----:B--2---:R-:W-:-:S04]  /*1840*/  IMAD.U32 R0, R0, 0x10000, RZ ;  /* 0x0001000000007824 */ /* 0x004fc800078e00ff */
[----:B------:R-:W-:-:S04]  /*1850*/  FMUL.FTZ R0, R0, 1 ;  /* 0x3f80000000007820 */ /* 0x000fc80000410000 */
[----:B------:R4:W0:Y:S02]  /*1860*/  F2F.F64.F32 R26, R0 ;  /* 0x00000000001a7310 */ /* 0x0008240000201800 */
[----:B0---4-:R-:W-:Y:S05]  /*1870*/  BRA `(.L_x_9448) ;  /* 0x0000000400b07947 */ /* 0x011fea0003800000 */
.L_x_9455:
        /* <DEDUP_REMOVED lines=11> */
.L_x_9462:
        /* <DEDUP_REMOVED lines=21> */
.L_x_9464:
[----:B------:R-:W-:Y:S05]  /*1a80*/  BSYNC.RECONVERGENT B0 ;  /* 0x0000000000007941 */ /* 0x000fea0003800200 */
.L_x_9463:
[----:B------:R-:W-:Y:S01]  /*1a90*/  IMAD.SHL.U32 R0, R0, 0x100000, RZ ;  /* 0x0010000000007824 */ /* 0x000fe200078e00ff */
[----:B------:R-:W-:-:S04]  /*1aa0*/  LEA R3, R3, 0x3b800000, 0x17 ;  /* 0x3b80000003037811 */ /* 0x000fc800078eb8ff */
[----:B------:R-:W-:-:S05]  /*1ab0*/  LOP3.LUT R0, R3, R0, R7, 0xfe, !PT ;  /* 0x0000000003007212 */ /* 0x000fca00078efe07 */
[----:B------:R-:W-:-:S04]  /*1ac0*/  FMUL.FTZ R0, R0, 1 ;  /* 0x3f80000000007820 */ /* 0x000fc80000410000 */
[----:B------:R4:W0:Y:S02]  /*1ad0*/  F2F.F64.F32 R26, R0 ;  /* 0x00000000001a7310 */ /* 0x0008240000201800 */
[----:B0---4-:R-:W-:Y:S05]  /*1ae0*/  BRA `(.L_x_9448) ;  /* 0x0000000400147947 */ /* 0x011fea0003800000 */
.L_x_9461:
        /* <DEDUP_REMOVED lines=21> */
.L_x_9466:
[----:B------:R-:W-:Y:S05]  /*1c40*/  BSYNC.RECONVERGENT B0 ;  /* 0x0000000000007941 */ /* 0x000fea0003800200 */
.L_x_9465:
[----:B------:R-:W-:Y:S01]  /*1c50*/  IMAD.SHL.U32 R0, R0, 0x200000, RZ ;  /* 0x0020000000007824 */ /* 0x000fe200078e00ff */
[----:B------:R-:W-:-:S04]  /*1c60*/  LEA R3, R3, 0x37800000, 0x17 ;  /* 0x3780000003037811 */ /* 0x000fc800078eb8ff */
[----:B------:R-:W-:-:S05]  /*1c70*/  LOP3.LUT R0, R3, R0, R7, 0xfe, !PT ;  /* 0x0000000003007212 */ /* 0x000fca00078efe07 */
[----:B------:R-:W-:-:S04]  /*1c80*/  FMUL.FTZ R0, R0, 1 ;  /* 0x3f80000000007820 */ /* 0x000fc80000410000 */
[----:B------:R4:W0:Y:S02]  /*1c90*/  F2F.F64.F32 R26, R0 ;  /* 0x00000000001a7310 */ /* 0x0008240000201800 */
[----:B0---4-:R-:W-:Y:S05]  /*1ca0*/  BRA `(.L_x_9448) ;  /* 0x0000000000a47947 */ /* 0x011fea0003800000 */
.L_x_9460:
        /* <DEDUP_REMOVED lines=18> */
.L_x_9447:
        /* <DEDUP_REMOVED lines=16> */
.L_x_9469:
[----:B------:R-:W-:Y:S01]  /*1ed0*/  CS2R R26, SRZ ;  /* 0x00000000001a7805 */ /* 0x000fe2000001ff00 */
[----:B------:R-:W-:Y:S06]  /*1ee0*/  BRA `(.L_x_9448) ;  /* 0x0000000000147947 */ /* 0x000fec0003800000 */
.L_x_9468:
[----:B------:R-:W2:Y:S02]  /*1ef0*/  LDG.E.64 R26, desc[UR36][R4.64] ;  /* 0x00000024041a7981 */ /* 0x000ea4000c1e1b00 */
[----:B--2---:R-:W1:Y:S02]  /*1f00*/  I2F.F64.U64 R26, R26 ;  /* 0x0000001a001a7312 */ /* 0x004e640000301800 */
[----:B-1----:R-:W-:Y:S05]  /*1f10*/  BRA `(.L_x_9448) ;  /* 0x0000000000087947 */ /* 0x002fea0003800000 */
.L_x_9467:
[----:B------:R-:W2:Y:S02]  /*1f20*/  LDG.E R4, desc[UR36][R4.64] ;  /* 0x0000002404047981 */ /* 0x000ea4000c1e1900 */
[----:B--2---:R1:W2:Y:S02]  /*1f30*/  I2F.F64.U32 R26, R4 ;  /* 0x00000004001a7312 */ /* 0x0042a40000201800 */
.L_x_9448:
[----:B------:R-:W-:Y:S05]  /*1f40*/  BSYNC.RECONVERGENT B6 ;  /* 0x0000000000067941 */ /* 0x000fea0003800200 */
.L_x_9442:
[----:B------:R-:W-:-:S07]  /*1f50*/  VIADD R2, R2, 0x80 ;  /* 0x0000008002027836 */ /* 0x000fce0000000000 */
.L_x_9441:
[----:B------:R-:W-:Y:S05]  /*1f60*/  BSYNC.RECONVERGENT B7 ;  /* 0x0000000000077941 */ /* 0x000fea0003800200 */
.L_x_9440:
[----:B------:R-:W-:Y:S01]  /*1f70*/  ISETP.GE.AND P0, PT, R2, R19, PT ;  /* 0x000000130200720c */ /* 0x000fe20003f06270 */
[----:B------:R-:W-:Y:S01]  /*1f80*/  BSSY.RECONVERGENT B7, `(.L_x_9470) ;  /* 0x00000f6000077945 */ /* 0x000fe20003800200 */
[----:B------:R-:W-:-:S11]  /*1f90*/  CS2R R24, SRZ ;  /* 0x0000000000187805 */ /* 0x000fd6000001ff00 */
        /* <DEDUP_REMOVED lines=22> */
.L_x_9476:
[----:B------:R-:W4:Y:S02]  /*2100*/  LDG.E.U8 R4, desc[UR36][R4.64] ;  /* 0x0000002404047981 */ /* 0x000f24000c1e1100 */
[----:B----4-:R0:W1:Y:S02]  /*2110*/  I2F.F64.U16 R24, R4 ;  /* 0x0000000400187312 */ /* 0x0100640000101800 */
[----:B01----:R-:W-:Y:S05]  /*2120*/  BRA `(.L_x_9478) ;  /* 0x0000000c00647947 */ /* 0x003fea0003800000 */
.L_x_9475:
        /* <DEDUP_REMOVED lines=9> */
.L_x_9480:
[----:B------:R-:W4:Y:S02]  /*21c0*/  LDG.E R4, desc[UR36][R4.64] ;  /* 0x0000002404047981 */ /* 0x000f24000c1e1900 */
[----:B----4-:R0:W1:Y:S02]  /*21d0*/  I2F.F64 R24, R4 ;  /* 0x0000000400187312 */ /* 0x0100640000201c00 */
[----:B01----:R-:W-:Y:S05]  /*21e0*/  BRA `(.L_x_9478) ;  /* 0x0000000c00347947 */ /* 0x003fea0003800000 */
.L_x_9479:
[----:B------:R-:W4:Y:S02]  /*21f0*/  LDG.E.U16 R4, desc[UR36][R4.64] ;  /* 0x0000002404047981 */ /* 0x000f24000c1e1500 */
[----:B----4-:R0:W1:Y:S02]  /*2200*/  I2F.F64.S16 R24, R4 ;  /* 0x0000000400187312 */ /* 0x0100640000101c00 */
[----:B01----:R-:W-:Y:S05]  /*2210*/  BRA `(.L_x_9478) ;  /* 0x0000000c00287947 */ /* 0x003fea0003800000 */
.L_x_9474:
        /* <DEDUP_REMOVED lines=10> */
.L_x_9482:
[----:B------:R-:W4:Y:S02]  /*22c0*/  LDG.E.U16 R0, desc[UR36][R4.64] ;  /* 0x0000002404007981 */ /* 0x000f24000c1e1500 */
[----:B----4-:R-:W-:-:S05]  /*22d0*/  HADD2.F32 R0, -RZ, R0.H0_H0 ;  /* 0x20000000ff007230 */ /* 0x010fca0000004100 */
[----:B------:R-:W-:-:S04]  /*22e0*/  FMUL.FTZ R0, R0, 1 ;  /* 0x3f80000000007820 */ /* 0x000fc80000410000 */
[----:B------:R1:W4:Y:S02]  /*22f0*/  F2F.F64.F32 R24, R0 ;  /* 0x0000000000187310 */ /* 0x0003240000201800 */
[----:B-1--4-:R-:W-:Y:S05]  /*2300*/  BRA `(.L_x_9478) ;  /* 0x0000000800ec7947 */ /* 0x012fea0003800000 */
.L_x_9481:
        /* <DEDUP_REMOVED lines=10> */
.L_x_9484:
[----:B------:R-:W4:Y:S02]  /*23b0*/  LDG.E.U16 R4, desc[UR36][R4.64] ;  /* 0x0000002404047981 */ /* 0x000f24000c1e1500 */
[----:B----4-:R-:W-:-:S05]  /*23c0*/  HADD2.F32 R0, -RZ, R4.H0_H0 ;  /* 0x20000004ff007230 */ /* 0x010fca0000004100 */
[----:B------:R-:W-:-:S04]  /*23d0*/  FMUL.FTZ R0, R0, 1 ;  /* 0x3f80000000007820 */ /* 0x000fc80000410000 */
[----:B------:R1:W4:Y:S02]  /*23e0*/  F2F.F64.F32 R24, R0 ;  /* 0x0000000000187310 */ /* 0x0003240000201800 */
[----:B-1--4-:R-:W-:Y:S05]  /*23f0*/  BRA `(.L_x_9478) ;  /* 0x0000000800b07947 */ /* 0x012fea0003800000 */
.L_x_9483:
[----:B------:R0:W5:Y:S01]  /*2400*/  LDG.E.64 R24, desc[UR36][R4.64] ;  /* 0x0000002404187981 */ /* 0x000162000c1e1b00 */
[----:B------:R-:W-:Y:S05]  /*2410*/  BRA `(.L_x_9478) ;  /* 0x0000000800a87947 */ /* 0x000fea0003800000 */
.L_x_9473:
        /* <DEDUP_REMOVED lines=13> */
.L_x_9487:
[----:B------:R1:W5:Y:S01]  /*24f0*/  LDG.E.64 R24, desc[UR36][R4.64] ;  /* 0x0000002404187981 */ /* 0x000362000c1e1b00 */
[----:B------:R-:W-:Y:S05]  /*2500*/  BRA `(.L_x_9478) ;  /* 0x00000008006c7947 */ /* 0x000fea0003800000 */
.L_x_9486:
        /* <DEDUP_REMOVED lines=27> */
.L_x_9489:
        /* <DEDUP_REMOVED lines=15> */
.L_x_9488:
[----:B------:R-:W4:Y:S02]  /*27b0*/  LDG.E.U16 R0, desc[UR36][R4.64] ;  /* 0x0000002404007981 */ /* 0x000f24000c1e1500 */
[----:B----4-:R-:W-:-:S04]  /*27c0*/  IMAD.U32 R0, R0, 0x10000, RZ ;  /* 0x0001000000007824 */ /* 0x010fc800078e00ff */
[----:B------:R-:W-:-:S04]  /*27d0*/  FMUL.FTZ R0, R0, 1 ;  /* 0x3f80000000007820 */ /* 0x000fc80000410000 */
[----:B------:R4:W0:Y:S02]  /*27e0*/  F2F.F64.F32 R24, R0 ;  /* 0x0000000000187310 */ /* 0x0008240000201800 */
[----:B0---4-:R-:W-:Y:S05]  /*27f0*/  BRA `(.L_x_9478) ;  /* 0x0000000400b07947 */ /* 0x011fea0003800000 */
.L_x_9485:
        /* <DEDUP_REMOVED lines=11> */
.L_x_9492:
        /* <DEDUP_REMOVED lines=21> */
.L_x_9494:
[----:B------:R-:W-:Y:S05]  /*2a00*/  BSYNC.RECONVERGENT B0 ;  /* 0x0000000000007941 */ /* 0x000fea0003800200 */
.L_x_9493:
[----:B------:R-:W-:Y:S01]  /*2a10*/  IMAD.SHL.U32 R0, R0, 0x100000, RZ ;  /* 0x0010000000007824 */ /* 0x000fe200078e00ff */
[----:B------:R-:W-:-:S04]  /*2a20*/  LEA R3, R3, 0x3b800000, 0x17 ;  /* 0x3b80000003037811 */ /* 0x000fc800078eb8ff */
[----:B------:R-:W-:-:S05]  /*2a30*/  LOP3.LUT R0, R3, R0, R7, 0xfe, !PT ;  /* 0x0000000003007212 */ /* 0x000fca00078efe07 */
[----:B------:R-:W-:-:S04]  /*2a40*/  FMUL.FTZ R0, R0, 1 ;  /* 0x3f80000000007820 */ /* 0x000fc80000410000 */
[----:B------:R0:W1:Y:S02]  /*2a50*/  F2F.F64.F32 R24, R0 ;  /* 0x0000000000187310 */ /* 0x0000640000201800 */
[----:B01----:R-:W-:Y:S05]  /*2a60*/  BRA `(.L_x_9478) ;  /* 0x0000000400147947 */ /* 0x003fea0003800000 */
.L_x_9491:
        /* <DEDUP_REMOVED lines=21> */
.L_x_9496:
[----:B------:R-:W-:Y:S05]  /*2bc0*/  BSYNC.RECONVERGENT B0 ;  /* 0x0000000000007941 */ /* 0x000fea0003800200 */
.L_x_9495:
[----:B------:R-:W-:Y:S01]  /*2bd0*/  IMAD.SHL.U32 R0, R0, 0x200000, RZ ;  /* 0x0020000000007824 */ /* 0x000fe200078e00ff */
[----:B------:R-:W-:-:S04]  /*2be0*/  LEA R3, R3, 0x37800000, 0x17 ;  /* 0x3780000003037811 */ /* 0x000fc800078eb8ff */
[----:B------:R-:W-:-:S05]  /*2bf0*/  LOP3.LUT R0, R3, R0, R7, 0xfe, !PT ;  /* 0x0000000003007212 */ /* 0x000fca00078efe07 */
[----:B------:R-:W-:-:S04]  /*2c00*/  FMUL.FTZ R0, R0, 1 ;  /* 0x3f80000000007820 */ /* 0x000fc80000410000 */
[----:B------:R0:W1:Y:S02]  /*2c10*/  F2F.F64.F32 R24, R0 ;  /* 0x0000000000187310 */ /* 0x0000640000201800 */
[----:B01----:R-:W-:Y:S05]  /*2c20*/  BRA `(.L_x_9478) ;  /* 0x0000000000a47947 */ /* 0x003fea0003800000 */
.L_x_9490:
        /* <DEDUP_REMOVED lines=18> */
.L_x_9477:
        /* <DEDUP_REMOVED lines=16> */
.L_x_9499:
[----:B------:R-:W-:Y:S01]  /*2e50*/  CS2R R24, SRZ ;  /* 0x0000000000187805 */ /* 0x000fe2000001ff00 */
[----:B------:R-:W-:Y:S06]  /*2e60*/  BRA `(.L_x_9478) ;  /* 0x0000000000147947 */ /* 0x000fec0003800000 */
.L_x_9498:
[----:B------:R-:W4:Y:S02]  /*2e70*/  LDG.E.64 R24, desc[UR36][R4.64] ;  /* 0x0000002404187981 */ /* 0x000f24000c1e1b00 */
[----:B----4-:R-:W0:Y:S02]  /*2e80*/  I2F.F64.U64 R24, R24 ;  /* 0x0000001800187312 */ /* 0x010e240000301800 */
[----:B0-----:R-:W-:Y:S05]  /*2e90*/  BRA `(.L_x_9478) ;  /* 0x0000000000087947 */ /* 0x001fea0003800000 */
.L_x_9497:
[----:B------:R-:W4:Y:S02]  /*2ea0*/  LDG.E R4, desc[UR36][R4.64] ;  /* 0x0000002404047981 */ /* 0x000f24000c1e1900 */
[----:B----4-:R4:W0:Y:S02]  /*2eb0*/  I2F.F64.U32 R24, R4 ;  /* 0x0000000400187312 */ /* 0x0108240000201800 */
.L_x_9478:
[----:B------:R-:W-:Y:S05]  /*2ec0*/  BSYNC.RECONVERGENT B6 ;  /* 0x0000000000067941 */ /* 0x000fea0003800200 */
.L_x_9472:
[----:B------:R-:W-:-:S07]  /*2ed0*/  VIADD R2, R2, 0x80 ;  /* 0x0000008002027836 */ /* 0x000fce0000000000 */
.L_x_9471:
[----:B------:R-:W-:Y:S05]  /*2ee0*/  BSYNC.RECONVERGENT B7 ;  /* 0x0000000000077941 */ /* 0x000fea0003800200 */
.L_x_9470:
[----:B------:R-:W-:Y:S01]  /*2ef0*/  ISETP.GE.AND P0, PT, R2, R19, PT ;  /* 0x000000130200720c */ /* 0x000fe20003f06270 */
[----:B------:R-:W-:Y:S01]  /*2f00*/  BSSY.RECONVERGENT B6, `(.L_x_9500) ;  /* 0x00000ef000067945 */ /* 0x000fe20003800200 */
[----:B------:R-:W-:-:S11]  /*2f10*/  CS2R R16, SRZ ;  /* 0x0000000000107805 */ /* 0x000fd6000001ff00 */
[----:B------:R-:W-:Y:S05]  /*2f20*/  @P0 BRA `(.L_x_9501) ;  /* 0x0000000c00b00947 */ /* 0x000fea0003800000 */
[----:B01--4-:R-:W0:Y:S01]  /*2f30*/  LDC.64 R4, c[0x0][0x390] ;  /* 0x0000e400ff047b82 */ /* 0x013e220000000a00 */
        /* <DEDUP_REMOVED lines=19> */
.L_x_9505:
[----:B------:R-:W4:Y:S02]  /*3070*/  LDG.E.U8 R2, desc[UR36][R2.64] ;  /* 0x0000002402027981 */ /* 0x000f24000c1e1100 */
[----:B----4-:R0:W1:Y:S02]  /*3080*/  I2F.F64.U16 R16, R2 ;  /* 0x0000000200107312 */ /* 0x0100640000101800 */
[----:B01----:R-:W-:Y:S05]  /*3090*/  BRA `(.L_x_9501) ;  /* 0x0000000c00547947 */ /* 0x003fea0003800000 */
.L_x_9504:
        /* <DEDUP_REMOVED lines=9> */
.L_x_9508:
[----:B------:R-:W4:Y:S02]  /*3130*/  LDG.E R2, desc[UR36][R2.64] ;  /* 0x0000002402027981 */ /* 0x000f24000c1e1900 */
[----:B----4-:R0:W1:Y:S02]  /*3140*/  I2F.F64 R16, R2 ;  /* 0x0000000200107312 */ /* 0x0100640000201c00 */
[----:B01----:R-:W-:Y:S05]  /*3150*/  BRA `(.L_x_9501) ;  /* 0x0000000c00247947 */ /* 0x003fea0003800000 */
.L_x_9507:
[----:B------:R-:W4:Y:S02]  /*3160*/  LDG.E.U16 R2, desc[UR36][R2.64] ;  /* 0x0000002402027981 */ /* 0x000f24000c1e1500 */
[----:B----4-:R0:W1:Y:S02]  /*3170*/  I2F.F64.S16 R16, R2 ;  /* 0x0000000200107312 */ /* 0x0100640000101c00 */
[----:B01----:R-:W-:Y:S05]  /*3180*/  BRA `(.L_x_9501) ;  /* 0x0000000c00187947 */ /* 0x003fea0003800000 */
.L_x_9503:
        /* <DEDUP_REMOVED lines=10> */
.L_x_9510:
[----:B------:R-:W4:Y:S02]  /*3230*/  LDG.E.U16 R0, desc[UR36][R2.64] ;  /* 0x0000002402007981 */ /* 0x000f24000c1e1500 */
[----:B----4-:R-:W-:-:S05]  /*3240*/  HADD2.F32 R0, -RZ, R0.H0_H0 ;  /* 0x20000000ff007230 */ /* 0x010fca0000004100 */
[----:B------:R-:W-:-:S04]  /*3250*/  FMUL.FTZ R0, R0, 1 ;  /* 0x3f80000000007820 */ /* 0x000fc80000410000 */
[----:B------:R0:W1:Y:S02]  /*3260*/  F2F.F64.F32 R16, R0 ;  /* 0x0000000000107310 */ /* 0x0000640000201800 */
[----:B01----:R-:W-:Y:S05]  /*3270*/  BRA `(.L_x_9501) ;  /* 0x0000000800dc7947 */ /* 0x003fea0003800000 */
.L_x_9509:
        /* <DEDUP_REMOVED lines=10> */
.L_x_9512:
[----:B------:R-:W4:Y:S02]  /*3320*/  LDG.E.U16 R2, desc[UR36][R2.64] ;  /* 0x0000002402027981 */ /* 0x000f24000c1e1500 */
[----:B----4-:R-:W-:-:S05]  /*3330*/  HADD2.F32 R0, -RZ, R2.H0_H0 ;  /* 0x20000002ff007230 */ /* 0x010fca0000004100 */
[----:B------:R-:W-:-:S04]  /*3340*/  FMUL.FTZ R0, R0, 1 ;  /* 0x3f80000000007820 */ /* 0x000fc80000410000 */
[----:B------:R0:W1:Y:S02]  /*3350*/  F2F.F64.F32 R16, R0 ;  /* 0x0000000000107310 */ /* 0x0000640000201800 */
[----:B01----:R-:W-:Y:S05]  /*3360*/  BRA `(.L_x_9501) ;  /* 0x0000000800a07947 */ /* 0x003fea0003800000 */
.L_x_9511:
[----:B------:R0:W5:Y:S01]  /*3370*/  LDG.E.64 R16, desc[UR36][R2.64] ;  /* 0x0000002402107981 */ /* 0x000162000c1e1b00 */
[----:B------:R-:W-:Y:S05]  /*3380*/  BRA `(.L_x_9501) ;  /* 0x0000000800987947 */ /* 0x000fea0003800000 */
.L_x_9502:
        /* <DEDUP_REMOVED lines=13> */
.L_x_9515:
[----:B------:R0:W5:Y:S01]  /*3460*/  LDG.E.64 R16, desc[UR36][R2.64] ;  /* 0x0000002402107981 */ /* 0x000162000c1e1b00 */
[----:B------:R-:W-:Y:S05]  /*3470*/  BRA `(.L_x_9501) ;  /* 0x00000008005c7947 */ /* 0x000fea0003800000 */
.L_x_9514:
        /* <DEDUP_REMOVED lines=27> */
.L_x_9517:
[----:B------:R-:W4:Y:S02]  /*3630*/  LDG.E.U8 R2, desc[UR36][R2.64] ;  /* 0x0000002402027981 */ /* 0x000f24000c1e1100 */
[C---:B----4-:R-:W-:Y:S02]  /*3640*/  IMAD.SHL.U32 R0, R2.reuse, 0x2000000, RZ ;  /* 0x0200000002007824 */ /* 0x050fe400078e00ff */
        /* <DEDUP_REMOVED lines=12> */
.L_x_9516:
[----:B------:R-:W4:Y:S02]  /*3710*/  LDG.E.U16 R0, desc[UR36][R2.64] ;  /* 0x0000002402007981 */ /* 0x000f24000c1e1500 */
[----:B----4-:R-:W-:-:S04]  /*3720*/  IMAD.U32 R0, R0, 0x10000, RZ ;  /* 0x0001000000007824 */ /* 0x010fc800078e00ff */
[----:B------:R-:W-:-:S04]  /*3730*/  FMUL.FTZ R0, R0, 1 ;  /* 0x3f80000000007820 */ /* 0x000fc80000410000 */
[----:B------:R0:W1:Y:S02]  /*3740*/  F2F.F64.F32 R16, R0 ;  /* 0x0000000000107310 */ /* 0x0000640000201800 */
[----:B01----:R-:W-:Y:S05]  /*3750*/  BRA `(.L_x_9501) ;  /* 0x0000000400a47947 */ /* 0x003fea0003800000 */
.L_x_9513:
        /* <DEDUP_REMOVED lines=11> */
.L_x_9520:
        /* <DEDUP_REMOVED lines=20> */
.L_x_9522:
[----:B------:R-:W-:Y:S05]  /*3950*/  BSYNC.RECONVERGENT B0 ;  /* 0x0000000000007941 */ /* 0x000fea0003800200 */
.L_x_9521:
[----:B------:R-:W-:Y:S01]  /*3960*/  IMAD.SHL.U32 R0, R0, 0x100000, RZ ;  /* 0x0010000000007824 */ /* 0x000fe200078e00ff */
[----:B------:R-:W-:-:S04]  /*3970*/  LEA R2, R2, 0x3b800000, 0x17 ;  /* 0x3b80000002027811 */ /* 0x000fc800078eb8ff */
[----:B------:R-:W-:-:S05]  /*3980*/  LOP3.LUT R0, R2, R0, R7, 0xfe, !PT ;  /* 0x0000000002007212 */ /* 0x000fca00078efe07 */
[----:B------:R-:W-:-:S04]  /*3990*/  FMUL.FTZ R0, R0, 1 ;  /* 0x3f80000000007820 */ /* 0x000fc80000410000 */
[----:B------:R0:W1:Y:S02]  /*39a0*/  F2F.F64.F32 R16, R0 ;  /* 0x0000000000107310 */ /* 0x0000640000201800 */
[----:B01----:R-:W-:Y:S05]  /*39b0*/  BRA `(.L_x_9501) ;  /* 0x00000004000c7947 */ /* 0x003fea0003800000 */
.L_x_9519:
        /* <DEDUP_REMOVED lines=20> */
.L_x_9524:
[----:B------:R-:W-:Y:S05]  /*3b00*/  BSYNC.RECONVERGENT B0 ;  /* 0x0000000000007941 */ /* 0x000fea0003800200 */
.L_x_9523:
[----:B------:R-:W-:Y:S01]  /*3b10*/  IMAD.SHL.U32 R0, R0, 0x200000, RZ ;  /* 0x0020000000007824 */ /* 0x000fe200078e00ff */
[----:B------:R-:W-:-:S04]  /*3b20*/  LEA R2, R2, 0x37800000, 0x17 ;  /* 0x3780000002027811 */ /* 0x000fc800078eb8ff */
[----:B------:R-:W-:-:S05]  /*3b30*/  LOP3.LUT R0, R2, R0, R7, 0xfe, !PT ;  /* 0x0000000002007212 */ /* 0x000fca00078efe07 */
[----:B------:R-:W-:-:S04]  /*3b40*/  FMUL.FTZ R0, R0, 1 ;  /* 0x3f80000000007820 */ /* 0x000fc80000410000 */
[----:B------:R0:W1:Y:S02]  /*3b50*/  F2F.F64.F32 R16, R0 ;  /* 0x0000000000107310 */ /* 0x0000640000201800 */
[----:B01----:R-:W-:Y:S05]  /*3b60*/  BRA `(.L_x_9501) ;  /* 0x0000000000a07947 */ /* 0x003fea0003800000 */
.L_x_9518:
        /* <DEDUP_REMOVED lines=18> */
.L_x_9506:
        /* <DEDUP_REMOVED lines=16> */
.L_x_9527:
[----:B------:R-:W-:Y:S05]  /*3d90*/  BRA `(.L_x_9501) ;  /* 0x0000000000147947 */ /* 0x000fea0003800000 */
.L_x_9526:
[----:B------:R-:W4:Y:S02]  /*3da0*/  LDG.E.64 R16, desc[UR36][R2.64] ;  /* 0x0000002402107981 */ /* 0x000f24000c1e1b00 */
[----:B----4-:R-:W0:Y:S02]  /*3db0*/  I2F.F64.U64 R16, R16 ;  /* 0x0000001000107312 */ /* 0x010e240000301800 */
[----:B0-----:R-:W-:Y:S05]  /*3dc0*/  BRA `(.L_x_9501) ;  /* 0x0000000000087947 */ /* 0x001fea0003800000 */
.L_x_9525:
[----:B------:R-:W4:Y:S02]  /*3dd0*/  LDG.E R2, desc[UR36][R2.64] ;  /* 0x0000002402027981 */ /* 0x000f24000c1e1900 */
[----:B----4-:R0:W1:Y:S02]  /*3de0*/  I2F.F64.U32 R16, R2 ;  /* 0x0000000200107312 */ /* 0x0100640000201800 */
.L_x_9501:
[----:B------:R-:W-:Y:S05]  /*3df0*/  BSYNC.RECONVERGENT B6 ;  /* 0x0000000000067941 */ /* 0x000fea0003800200 */
.L_x_9500:
[----:B------:R-:W-:Y:S01]  /*3e00*/  ISETP.GE.AND P0, PT, R23, R19, PT ;  /* 0x000000131700720c */ /* 0x000fe20003f06270 */
[----:B------:R-:W-:-:S12]  /*3e10*/  BSSY.RECONVERGENT B0, `(.L_x_9528) ;  /* 0x000014a000007945 */ /* 0x000fd80003800200 */
[----:B------:R-:W-:Y:S05]  /*3e20*/  @P0 BRA `(.L_x_9529) ;  /* 0x0000001400200947 */ /* 0x000fea0003800000 */
[----:B0-----:R-:W-:Y:S01]  /*3e30*/  IMAD.MOV.U32 R2, RZ, RZ, -0x24b905a1 ;  /* 0xdb46fa5fff027424 */ /* 0x001fe200078e00ff */
[----:B------:R-:W-:Y:S01]  /*3e40*/  UMOV UR4, 0x667f3bcd ;  /* 0x667f3bcd00047882 */ /* 0x000fe20000000000 */
[----:B------:R-:W-:Y:S01]  /*3e50*/  IMAD.MOV.U32 R3, RZ, RZ, 0x3d47088f ;  /* 0x3d47088fff037424 */ /* 0x000fe200078e00ff */
[----:B------:R-:W-:Y:S01]  /*3e60*/  UMOV UR5, 0x3fe6a09e ;  /* 0x3fe6a09e00057882 */ /* 0x000fe20000000000 */
[----:B-1-345:R-:W-:Y:S01]  /*3e70*/  DMUL R4, R28, 0.5 ;  /* 0x3fe000001c047828 */ /* 0x03afe20000000000 */
[----:B------:R-:W-:Y:S02]  /*3e80*/  IMAD.MOV.U32 R10, RZ, RZ, -0x7649667 ;  /* 0xf89b6999ff0a7424 */ /* 0x000fe400078e00ff */
[----:B------:R-:W-:-:S15]  /*3e90*/  IMAD.MOV.U32 R11, RZ, RZ, 0x3e928a27 ;  /* 0x3e928a27ff0b7424 */ /* 0x000fde00078e00ff */
        /* <DEDUP_REMOVED lines=321> */
.L_x_9529:
[----:B------:R-:W-:Y:S05]  /*52b0*/  BSYNC.RECONVERGENT B0 ;  /* 0x0000000000007941 */ /* 0x000fea0003800200 */
.L_x_9528:
[----:B0-----:R-:W0:Y:S01]  /*52c0*/  LDC.U8 R2, c[0x0][0x3a4] ;  /* 0x0000e900ff027b82 */ /* 0x001e220000000000 */
[C---:B------:R-:W-:Y:S01]  /*52d0*/  VIADD R22, R23.reuse, 0x80 ;  /* 0x0000008017167836 */ /* 0x040fe20000000000 */
[----:B------:R-:W-:Y:S01]  /*52e0*/  BSSY.RECONVERGENT B0, `(.L_x_9530) ;  /* 0x000014f000007945 */ /* 0x000fe20003800200 */
[C---:B------:R-:W-:Y:S02]  /*52f0*/  VIADD R0, R23.reuse, 0x100 ;  /* 0x0000010017007836 */ /* 0x040fe40000000000 */
[----:B------:R-:W-:Y:S01]  /*5300*/  VIADD R6, R23, 0x180 ;  /* 0x0000018017067836 */ /* 0x000fe20000000000 */
[-C--:B------:R-:W-:Y:S02]  /*5310*/  ISETP.GE.AND P3, PT, R22, R19.reuse, PT ;  /* 0x000000131600720c */ /* 0x080fe40003f66270 */
[-C--:B------:R-:W-:Y:S02]  /*5320*/  ISETP.GE.AND P2, PT, R0, R19.reuse, PT ;  /* 0x000000130000720c */ /* 0x080fe40003f46270 */
[----:B------:R-:W-:-:S09]  /*5330*/  ISETP.GE.AND P1, PT, R6, R19, PT ;  /* 0x000000130600720c */ /* 0x000fd20003f26270 */
[----:B------:R-:W-:Y:S05]  /*5340*/  @P3 BRA `(.L_x_9531) ;  /* 0x0000001400203947 */ /* 0x000fea0003800000 */
[----:B------:R-:W-:Y:S01]  /*5350*/  IMAD.MOV.U32 R8, RZ, RZ, -0x24b905a1 ;  /* 0xdb46fa5fff087424 */ /* 0x000fe200078e00ff */
[----:B------:R-:W-:Y:S01]  /*5360*/  UMOV UR4, 0x667f3bcd ;  /* 0x667f3bcd00047882 */ /* 0x000fe20000000000 */
[----:B------:R-:W-:Y:S01]  /*5370*/  IMAD.MOV.U32 R9, RZ, RZ, 0x3d47088f ;  /* 0x3d47088fff097424 */ /* 0x000fe200078e00ff */
[----:B------:R-:W-:Y:S01]  /*5380*/  UMOV UR5, 0x3fe6a09e ;  /* 0x3fe6a09e00057882 */ /* 0x000fe20000000000 */
[----:B------:R-:W-:Y:S01]  /*5390*/  IMAD.MOV.U32 R14, RZ, RZ, -0x7649667 ;  /* 0xf89b6999ff0e7424 */ /* 0x000fe200078e00ff */
[----:B--2--5:R-:W2:Y:S01]  /*53a0*/  DMUL R6, R26, UR4 ;  /* 0x000000041a067c28 */ /* 0x024ea20008000000 */
[----:B------:R-:W-:Y:S01]  /*53b0*/  UMOV UR4, 0xfba6f279 ;  /* 0xfba6f27900047882 */ /* 0x000fe20000000000 */
[----:B------:R-:W-:Y:S01]  /*53c0*/  UMOV UR5, 0x3cf0679a ;  /* 0x3cf0679a00057882 */ /* 0x000fe20000000000 */
[----:B------:R-:W-:-:S15]  /*53d0*/  IMAD.MOV.U32 R15, RZ, RZ, 0x3e928a27 ;  /* 0x3e928a27ff0f7424 */ /* 0x000fde00078e00ff */
[----:B------:R-:W-:-:S15]  /*53e0*/  NOP ;  /* 0x0000000000007918 */ /* 0x000fde0000000000 */
[----:B------:R-:W-:-:S15]  /*53f0*/  NOP ;  /* 0x0000000000007918 */ /* 0x000fde0000000000 */
[----:B------:R-:W-:-:S15]  /*5400*/  NOP ;  /* 0x0000000000007918 */ /* 0x000fde0000000000 */
[----:B------:R-:W-:-:S01]  /*5410*/  NOP ;  /* 0x0000000000007918 */ /* 0x000fc20000000000 */
        /* <DEDUP_REMOVED lines=171> */
[----:B------:R-:W2:Y:S01]  /*5ed0*/  DSETP.GEU.AND P3, PT, |R8|, UR4, PT ;  /* 0x0000000408007e2a */ /* 0x000ea2000bf6e200 */
[----:B------:R-:W-:Y:S01]  /*5ee0*/  UMOV UR4, 0xfefa39ef ;  /* 0xfefa39ef00047882 */ /* 0x000fe20000000000 */
[----:B--2---:R-:W-:Y:S01]  /*5ef0*/  @!P3 FMUL R0, R0, 1.175494350822287508e-38 ;  /* 0x008000000000b820 */ /* 0x004fe20000400000 */
[----:B------:R-:W-:-:S03]  /*5f00*/  UMOV UR5, 0x3fe62e42 ;  /* 0x3fe62e4200057882 */ /* 0x000fc60000000000 */
[----:B------:R-:W-:-:S06]  /*5f10*/  FMUL.FTZ R0, R0, -1.4426950216293334961 ;  /* 0xbfb8aa3b00007820 */ /* 0x000fcc0000410000 */
[----:B------:R-:W2:Y:S02]  /*5f20*/  FRND R0, R0 ;  /* 0x0000000000007307 */ /* 0x000ea40000201000 */
[----:B--2---:R-:W-:-:S06]  /*5f30*/  FMUL.FTZ R3, R0, 1 ;  /* 0x3f80000000037820 */ /* 0x004fcc0000410000 */
[----:B------:R-:W2:-:S15]  /*5f40*/  MUFU.EX2 R0, R0 ;  /* 0x0000000000007308 */ /* 0x000e9e0000000800 */
        /* <DEDUP_REMOVED lines=20> */
[----:B--2---:R-:W-:-:S15]  /*6090*/  FMUL.FTZ R8, R0, 1 ;  /* 0x3f80000000087820 */ /* 0x004fde0000410000 */
[----:B------:R-:W-:-:S15]  /*60a0*/  NOP ;  /* 0x0000000000007918 */ /* 0x000fde0000000000 */
[----:B------:R-:W-:-:S15]  /*60b0*/  NOP ;  /* 0x0000000000007918 */ /* 0x000fde0000000000 */
[----:B------:R-:W-:-:S15]  /*60c0*/  NOP ;  /* 0x0000000000007918 */ /* 0x000fde0000000000 */
[----:B------:R-:W-:-:S01]  /*60d0*/  NOP ;  /* 0x0000000000007918 */ /* 0x000fc20000000000 */
        /* <DEDUP_REMOVED lines=83> */
[----:B--2---:R-:W1:-:S15]  /*6610*/  DADD R10, -R8, 1 ;  /* 0x3ff00000080a7429 */ /* 0x004e5e0000000100 */
[----:B------:R-:W-:-:S15]  /*6620*/  NOP ;  /* 0x0000000000007918 */ /* 0x000fde0000000000 */
[----:B------:R-:W-:-:S15]  /*6630*/  NOP ;  /* 0x0000000000007918 */ /* 0x000fde0000000000 */
[----:B------:R-:W-:-:S15]  /*6640*/  NOP ;  /* 0x0000000000007918 */ /* 0x000fde0000000000 */
[----:B------:R-:W-:-:S04]  /*6650*/  NOP ;  /* 0x0000000000007918 */ /* 0x000fc80000000000 */
[----:B-1----:R-:W-:-:S15]  /*6660*/  DFMA R10, -R12, R8, R10 ;  /* 0x000000080c0a722b */ /* 0x002fde000000010a */
[----:B------:R-:W-:-:S15]  /*6670*/  NOP ;  /* 0x0000000000007918 */ /* 0x000fde0000000000 */
[----:B------:R-:W-:-:S15]  /*6680*/  NOP ;  /* 0x0000000000007918 */ /* 0x000fde0000000000 */
[----:B------:R-:W-:-:S15]  /*6690*/  NOP ;  /* 0x0000000000007918 */ /* 0x000fde0000000000 */
[----:B------:R-:W-:-:S04]  /*66a0*/  NOP ;  /* 0x0000000000007918 */ /* 0x000fc80000000000 */
[----:B------:R-:W1:Y:S02]  /*66b0*/  DSETP.GE.AND P3, PT, |R6|, UR4, PT ;  /* 0x0000000406007e2a */ /* 0x000e64000bf66200 */
[----:B-1----:R-:W-:Y:S02]  /*66c0*/  FSEL R3, R11, 1.875, !P3 ;  /* 0x3ff000000b037808 */ /* 0x002fe40005800000 */
[----:B------:R-:W-:Y:S02]  /*66d0*/  FSEL R10, R10, RZ, !P3 ;  /* 0x000000ff0a0a7208 */ /* 0x000fe40005800000 */
[----:B------:R-:W-:-:S15]  /*66e0*/  LOP3.LUT R11, R3, 0x80000000, R7, 0xb8, !PT ;  /* 0x80000000030b7812 */ /* 0x000fde00078eb807 */
[----:B------:R-:W-:-:S15]  /*66f0*/  NOP ;  /* 0x0000000000007918 */ /* 0x000fde0000000000 */
[----:B------:R-:W-:-:S15]  /*6700*/  NOP ;  /* 0x0000000000007918 */ /* 0x000fde0000000000 */
[----:B------:R-:W-:-:S13]  /*6710*/  NOP ;  /* 0x0000000000007918 */ /* 0x000fda0000000000 */
[----:B---3--:R-:W-:-:S15]  /*6720*/  DMUL R28, R26, 0.5 ;  /* 0x3fe000001a1c7828 */ /* 0x008fde0000000000 */
        /* <DEDUP_REMOVED lines=9> */
[----:B-1----:R1:W2:Y:S02]  /*67c0*/  DMUL R28, R28, R10 ;  /* 0x0000000a1c1c7228 */ /* 0x0022a40000000000 */
.L_x_9531:
[----:B------:R-:W-:Y:S05]  /*67d0*/  BSYNC.RECONVERGENT B0 ;  /* 0x0000000000007941 */ /* 0x000fea0003800200 */
.L_x_9530:
[----:B------:R-:W-:Y:S04]  /*67e0*/  BSSY.RECONVERGENT B0, `(.L_x_9532) ;  /* 0x000014a000007945 */ /* 0x000fe80003800200 */
[----:B------:R-:W-:Y:S05]  /*67f0*/  @P2 BRA `(.L_x_9533) ;  /* 0x0000001400202947 */ /* 0x000fea0003800000 */
[----:B------:R-:W-:Y:S01]  /*6800*/  IMAD.MOV.U32 R8, RZ, RZ, -0x24b905a1 ;  /* 0xdb46fa5fff087424 */ /* 0x000fe200078e00ff */
[----:B------:R-:W-:Y:S01]  /*6810*/  UMOV UR4, 0x667f3bcd ;  /* 0x667f3bcd00047882 */ /* 0x000fe20000000000 */
[----:B------:R-:W-:Y:S01]  /*6820*/  IMAD.MOV.U32 R9, RZ, RZ, 0x3d47088f ;  /* 0x3d47088fff097424 */ /* 0x000fe200078e00ff */
[----:B------:R-:W-:Y:S01]  /*6830*/  UMOV UR5, 0x3fe6a09e ;  /* 0x3fe6a09e00057882 */ /* 0x000fe20000000000 */
[----:B-----5:R-:W-:Y:S01]  /*6840*/  DMUL R6, R24, 0.5 ;  /* 0x3fe0000018067828 */ /* 0x020fe20000000000 */
[----:B------:R-:W-:Y:S02]  /*6850*/  IMAD.MOV.U32 R14, RZ, RZ, -0x7649667 ;  /* 0xf89b6999ff0e7424 */ /* 0x000fe400078e00ff */
[----:B------:R-:W-:-:S15]  /*6860*/  IMAD.MOV.U32 R15, RZ, RZ, 0x3e928a27 ;  /* 0x3e928a27ff0f7424 */ /* 0x000fde00078e00ff */
[----:B------:R-:W-:-:S15]  /*6870*/  NOP ;  /* 0x0000000000007918 */ /* 0x000fde0000000000 */
[----:B------:R-:W-:-:S15]  /*6880*/  NOP ;  /* 0x0000000000007918 */ /* 0x000fde0000000000 */
[----:B------:R-:W-:-:S15]  /*6890*/  NOP ;  /* 0x0000000000007918 */ /* 0x000fde0000000000 */
[----:B------:R-:W-:-:S01]  /*68a0*/  NOP ;  /* 0x0000000000007918 */ /* 0x000fc20000000000 */
        /* <DEDUP_REMOVED lines=178> */
[----:B------:R-:W1:Y:S01]  /*73d0*/  DSETP.GEU.AND P2, PT, |R8|, UR4, PT ;  /* 0x0000000408007e2a */ /* 0x000e62000bf4e200 */
[----:B------:R-:W-:Y:S01]  /*73e0*/  UMOV UR4, 0xfefa39ef ;  /* 0xfefa39ef00047882 */ /* 0x000fe20000000000 */
[----:B-1----:R-:W-:Y:S01]  /*73f0*/  @!P2 FMUL R0, R0, 1.175494350822287508e-38 ;  /* 0x008000000000a820 */ /* 0x002fe20000400000 */
[----:B------:R-:W-:-:S03]  /*7400*/  UMOV UR5, 0x3fe62e42 ;  /* 0x3fe62e4200057882 */ /* 0x000fc60000000000 */
        /* <DEDUP_REMOVED lines=122> */
[----:B-1----:R-:W1:Y:S02]  /*7bb0*/  DFMA R10, -R12, R8, R10 ;  /* 0x000000080c0a722b */ /* 0x002e64000000010a */
[----:B-1----:R-:W-:Y:S02]  /*7bc0*/  FSEL R3, R11, 1.875, !P2 ;  /* 0x3ff000000b037808 */ /* 0x002fe40005000000 */
[----:B------:R-:W-:Y:S02]  /*7bd0*/  FSEL R10, R10, RZ, !P2 ;  /* 0x000000ff0a0a7208 */ /* 0x000fe40005000000 */
[----:B------:R-:W-:-:S15]  /*7be0*/  LOP3.LUT R11, R3, 0x80000000, R25, 0xb8, !PT ;  /* 0x80000000030b7812 */ /* 0x000fde00078eb819 */
[----:B------:R-:W-:-:S15]  /*7bf0*/  NOP ;  /* 0x0000000000007918 */ /* 0x000fde0000000000 */
[----:B------:R-:W-:-:S15]  /*7c00*/  NOP ;  /* 0x0000000000007918 */ /* 0x000fde0000000000 */
[----:B------:R-:W-:-:S13]  /*7c10*/  NOP ;  /* 0x0000000000007918 */ /* 0x000fda0000000000 */
[----:B------:R-:W1:-:S15]  /*7c20*/  DADD R10, R10, 1 ;  /* 0x3ff000000a0a7429 */ /* 0x000e5e0000000000 */
[----:B------:R-:W-:-:S15]  /*7c30*/  NOP ;  /* 0x0000000000007918 */ /* 0x000fde0000000000 */
[----:B------:R-:W-:-:S15]  /*7c40*/  NOP ;  /* 0x0000000000007918 */ /* 0x000fde0000000000 */
[----:B------:R-:W-:-:S15]  /*7c50*/  NOP ;  /* 0x0000000000007918 */ /* 0x000fde0000000000 */
[----:B------:R-:W-:-:S04]  /*7c60*/  NOP ;  /* 0x0000000000007918 */ /* 0x000fc80000000000 */
[----:B-1----:R1:W2:Y:S02]  /*7c70*/  DMUL R24, R6, R10 ;  /* 0x0000000a06187228 */ /* 0x0022a40000000000 */
.L_x_9533:
[----:B------:R-:W-:Y:S05]  /*7c80*/  BSYNC.RECONVERGENT B0 ;  /* 0x0000000000007941 */ /* 0x000fea0003800200 */
.L_x_9532:
[----:B------:R-:W-:Y:S04]  /*7c90*/  BSSY.RECONVERGENT B0, `(.L_x_9534) ;  /* 0x000014a000007945 */ /* 0x000fe80003800200 */
[----:B------:R-:W-:Y:S05]  /*7ca0*/  @P1 BRA `(.L_x_9535) ;  /* 0x0000001400201947 */ /* 0x000fea0003800000 */
[----:B------:R-:W-:Y:S01]  /*7cb0*/  IMAD.MOV.U32 R8, RZ, RZ, -0x24b905a1 ;  /* 0xdb46fa5fff087424 */ /* 0x000fe200078e00ff */
[----:B------:R-:W-:Y:S01]  /*7cc0*/  UMOV UR4, 0x667f3bcd ;  /* 0x667f3bcd00047882 */ /* 0x000fe20000000000 */
[----:B------:R-:W-:Y:S01]  /*7cd0*/  IMAD.MOV.U32 R9, RZ, RZ, 0x3d47088f ;  /* 0x3d47088fff097424 */ /* 0x000fe200078e00ff */
[----:B------:R-:W-:Y:S01]  /*7ce0*/  UMOV UR5, 0x3fe6a09e ;  /* 0x3fe6a09e00057882 */ /* 0x000fe20000000000 */
[----:B-1---5:R-:W-:Y:S01]  /*7cf0*/  DMUL R6, R16, 0.5 ;  /* 0x3fe0000010067828 */ /* 0x022fe20000000000 */
        /* <DEDUP_REMOVED lines=209> */
[----:B0-----:R-:W0:Y:S01]  /*8a10*/  DFMA R12, R12, -UR4, -R8 ;  /* 0x800000040c0c7c2b */ /* 0x001e220008000808 */
        /* <DEDUP_REMOVED lines=79> */
[----:B0-----:R1:W-:Y:S02]  /*8f10*/  DADD R12, R12, R8 ;  /* 0x000000000c0c7229 */ /* 0x0013e40000000008 */
[----:B-1----:R-:W-:-:S15]  /*8f20*/  FMUL.FTZ R8, R0, 1 ;  /* 0x3f80000000087820 */ /* 0x002fde0000410000 */
        /* <DEDUP_REMOVED lines=32> */
.L_x_9535:
[----:B------:R-:W-:Y:S05]  /*9130*/  BSYNC.RECONVERGENT B0 ;  /* 0x0000000000007941 */ /* 0x000fea0003800200 */
.L_x_9534:
[----:B------:R-:W-:Y:S04]  /*9140*/  BSSY.RECONVERGENT B6, `(.L_x_9536) ;  /* 0x0000150000067945 */ /* 0x000fe80003800200 */
[----:B------:R-:W-:Y:S05]  /*9150*/  @P0 BRA `(.L_x_9537) ;  /* 0x0000001400380947 */ /* 0x000fea0003800000 */
[----:B------:R-:W2:Y:S01]  /*9160*/  LDCU UR4, c[0x0][0x3a8] ;  /* 0x00007500ff0477ac */ /* 0x000ea20008000800 */
[----:B------:R-:W3:Y:S01]  /*9170*/  LDC.64 R8, c[0x0][0x388] ;  /* 0x0000e200ff087b82 */ /* 0x000ee20000000a00 */
[----:B------:R-:W-:Y:S01]  /*9180*/  IMAD R0, R18, 0x200, R23 ;  /* 0x0000020012007824 */ /* 0x000fe200078e0217 */
[----:B01----:R-:W-:-:S03]  /*9190*/  PRMT R6, R2, 0x9910, RZ ;  /* 0x0000991002067816 */ /* 0x003fc600000000ff */
[----:B--2---:R-:W-:Y:S02]  /*91a0*/  IMAD R3, R0, UR4, RZ ;  /* 0x0000000400037c24 */ /* 0x004fe4000f8e02ff */
        /* <DEDUP_REMOVED lines=17> */
.L_x_9541:
[----:B----4-:R-:W0:Y:S01]  /*92c0*/  F2I.S64.F64.TRUNC R4, R4 ;  /* 0x0000000400047311 */ /* 0x010e22000030d900 */
[----:B------:R-:W-:Y:S02]  /*92d0*/  IMAD.MOV.U32 R23, RZ, RZ, R22 ;  /* 0x000000ffff177224 */ /* 0x000fe400078e0016 */
[----:B0-----:R-:W-:-:S05]  /*92e0*/  IMAD.MOV.U32 R3, RZ, RZ, R4 ;  /* 0x000000ffff037224 */ /* 0x001fca00078e0004 */
[----:B------:R0:W-:Y:S01]  /*92f0*/  STG.E.U8 desc[UR36][R8.64], R3 ;  /* 0x0000000308007986 */ /* 0x0001e2000c101124 */
[----:B------:R-:W-:Y:S05]  /*9300*/  BRA `(.L_x_9537) ;  /* 0x0000001000cc7947 */ /* 0x000fea0003800000 */
.L_x_9540:
        /* <DEDUP_REMOVED lines=10> */
.L_x_9544:
[----:B----4-:R-:W0:Y:S01]  /*93b0*/  F2I.F64.TRUNC R5, R4 ;  /* 0x0000000400057311 */ /* 0x010e22000030d100 */
[----:B------:R-:W-:Y:S01]  /*93c0*/  IMAD.MOV.U32 R23, RZ, RZ, R22 ;  /* 0x000000ffff177224 */ /* 0x000fe200078e0016 */
[----:B0-----:R0:W-:Y:S01]  /*93d0*/  STG.E desc[UR36][R8.64], R5 ;  /* 0x0000000508007986 */ /* 0x0011e2000c101924 */
[----:B------:R-:W-:Y:S05]  /*93e0*/  BRA `(.L_x_9537) ;  /* 0x0000001000947947 */ /* 0x000fea0003800000 */
.L_x_9543:
[----:B----4-:R-:W0:Y:S01]  /*93f0*/  F2I.F64.TRUNC R5, R4 ;  /* 0x0000000400057311 */ /* 0x010e22000030d100 */
[----:B------:R-:W-:Y:S01]  /*9400*/  IMAD.MOV.U32 R23, RZ, RZ, R22 ;  /* 0x000000ffff177224 */ /* 0x000fe200078e0016 */
[----:B0-----:R0:W-:Y:S01]  /*9410*/  STG.E.U16 desc[UR36][R8.64], R5 ;  /* 0x0000000508007986 */ /* 0x0011e2000c101524 */
[----:B------:R-:W-:Y:S05]  /*9420*/  BRA `(.L_x_9537) ;  /* 0x0000001000847947 */ /* 0x000fea0003800000 */
.L_x_9539:
        /* <DEDUP_REMOVED lines=18> */
.L_x_9546:
        /* <DEDUP_REMOVED lines=13> */
.L_x_9545:
        /* <DEDUP_REMOVED lines=19> */
.L_x_9548:
        /* <DEDUP_REMOVED lines=14> */
.L_x_9547:
[----:B------:R0:W-:Y:S01]  /*9830*/  STG.E.64 desc[UR36][R8.64], R4 ;  /* 0x0000000408007986 */ /* 0x0001e2000c101b24 */
[----:B------:R-:W-:Y:S01]  /*9840*/  IMAD.MOV.U32 R23, RZ, RZ, R22 ;  /* 0x000000ffff177224 */ /* 0x000fe200078e0016 */
[----:B------:R-:W-:Y:S06]  /*9850*/  BRA `(.L_x_9537) ;  /* 0x0000000c00787947 */ /* 0x000fec0003800000 */
.L_x_9538:
        /* <DEDUP_REMOVED lines=13> */
.L_x_9551:
[----:B------:R-:W-:Y:S01]  /*9930*/  CS2R R6, SRZ ;  /* 0x0000000000067805 */ /* 0x000fe2000001ff00 */
[----:B------:R-:W-:-:S04]  /*9940*/  IMAD.MOV.U32 R23, RZ, RZ, R22 ;  /* 0x000000ffff177224 */ /* 0x000fc800078e0016 */
[----:B------:R0:W-:Y:S01]  /*9950*/  STG.E.128 desc[UR36][R8.64], R4 ;  /* 0x0000000408007986 */ /* 0x0001e2000c101d24 */
[----:B------:R-:W-:Y:S05]  /*9960*/  BRA `(.L_x_9537) ;  /* 0x0000000c00347947 */ /* 0x000fea0003800000 */
.L_x_9550:
        /* <DEDUP_REMOVED lines=27> */
.L_x_9555:
[----:B------:R-:W-:Y:S05]  /*9b20*/  BSYNC.RECONVERGENT B0 ;  /* 0x0000000000007941 */ /* 0x000fea0003800200 */
.L_x_9554:
[----:B------:R-:W-:Y:S01]  /*9b30*/  LOP3.LUT R7, R0, 0x80, R7, 0xf8, !PT ;  /* 0x0000008000077812 */ /* 0x000fe200078ef807 */
[----:B------:R-:W-:-:S04]  /*9b40*/  IMAD.MOV.U32 R23, RZ, RZ, R22 ;  /* 0x000000ffff177224 */ /* 0x000fc800078e0016 */
[----:B------:R0:W-:Y:S01]  /*9b50*/  STG.E.U8 desc[UR36][R8.64], R7 ;  /* 0x0000000708007986 */ /* 0x0001e2000c101124 */
[----:B------:R-:W-:Y:S05]  /*9b60*/  BRA `(.L_x_9537) ;  /* 0x0000000800b47947 */ /* 0x000fea0003800000 */
.L_x_9553:
        /* <DEDUP_REMOVED lines=23> */
.L_x_9557:
[----:B------:R-:W-:Y:S05]  /*9ce0*/  BSYNC.RECONVERGENT B0 ;  /* 0x0000000000007941 */ /* 0x000fea0003800200 */
.L_x_9556:
[----:B------:R-:W-:Y:S01]  /*9cf0*/  LOP3.LUT R7, R0, 0x80, R7, 0xf8, !PT ;  /* 0x0000008000077812 */ /* 0x000fe200078ef807 */
[----:B------:R-:W-:-:S04]  /*9d00*/  IMAD.MOV.U32 R23, RZ, RZ, R22 ;  /* 0x000000ffff177224 */ /* 0x000fc800078e0016 */
[----:B------:R0:W-:Y:S01]  /*9d10*/  STG.E.U8 desc[UR36][R8.64], R7 ;  /* 0x0000000708007986 */ /* 0x0001e2000c101124 */
[----:B------:R-:W-:Y:S05]  /*9d20*/  BRA `(.L_x_9537) ;  /* 0x0000000800447947 */ /* 0x000fea0003800000 */
.L_x_9552:
        /* <DEDUP_REMOVED lines=13> */
.L_x_9549:
        /* <DEDUP_REMOVED lines=12> */
.L_x_9560:
        /* <DEDUP_REMOVED lines=21> */
.L_x_9563:
[----:B------:R-:W-:-:S04]  /*a010*/  SHF.R.U32.HI R0, RZ, 0x14, R7 ;  /* 0x00000014ff007819 */ /* 0x000fc80000011607 */
[----:B------:R-:W-:-:S04]  /*a020*/  LOP3.LUT R0, R0, 0x1, RZ, 0xc0, !PT ;  /* 0x0000000100007812 */ /* 0x000fc800078ec0ff */
[----:B------:R-:W-:-:S04]  /*a030*/  IADD3 R0, PT, PT, R7, 0x487ffff, R0 ;  /* 0x0487ffff07007810 */ /* 0x000fc80007ffe000 */
[----:B------:R-:W-:-:S04]  /*a040*/  SHF.R.U32.HI R0, RZ, 0x14, R0 ;  /* 0x00000014ff007819 */ /* 0x000fc80000011600 */
[----:B------:R-:W-:-:S07]  /*a050*/  LOP3.LUT R3, R0, 0xff, RZ, 0xc0, !PT ;  /* 0x000000ff00037812 */ /* 0x000fce00078ec0ff */
.L_x_9564:
[----:B------:R-:W-:-:S04]  /*a060*/  SHF.R.U32.HI R0, RZ, 0x18, R7 ;  /* 0x00000018ff007819 */ /* 0x000fc80000011607 */
[----:B------:R-:W-:-:S07]  /*a070*/  LOP3.LUT R0, R3, 0x80, R0, 0xf8, !PT ;  /* 0x0000008003007812 */ /* 0x000fce00078ef800 */
.L_x_9562:
[----:B------:R-:W-:Y:S05]  /*a080*/  BSYNC.RECONVERGENT B0 ;  /* 0x0000000000007941 */ /* 0x000fea0003800200 */
.L_x_9561:
[----:B------:R0:W-:Y:S01]  /*a090*/  STG.E.U8 desc[UR36][R8.64], R0 ;  /* 0x0000000008007986 */ /* 0x0001e2000c101124 */
[----:B------:R-:W-:Y:S01]  /*a0a0*/  IMAD.MOV.U32 R23, RZ, RZ, R22 ;  /* 0x000000ffff177224 */ /* 0x000fe200078e0016 */
[----:B------:R-:W-:Y:S06]  /*a0b0*/  BRA `(.L_x_9537) ;  /* 0x0000000400607947 */ /* 0x000fec0003800000 */
.L_x_9559:
        /* <DEDUP_REMOVED lines=21> */
.L_x_9567:
[----:B------:R-:W-:-:S04]  /*a210*/  SHF.R.U32.HI R0, RZ, 0x15, R7 ;  /* 0x00000015ff007819 */ /* 0x000fc80000011607 */
[----:B------:R-:W-:-:S04]  /*a220*/  LOP3.LUT R0, R0, 0x1, RZ, 0xc0, !PT ;  /* 0x0000000100007812 */ /* 0x000fc800078ec0ff */
[----:B------:R-:W-:-:S04]  /*a230*/  IADD3 R0, PT, PT, R7, 0x88fffff, R0 ;  /* 0x088fffff07007810 */ /* 0x000fc80007ffe000 */
[----:B------:R-:W-:-:S04]  /*a240*/  SHF.R.U32.HI R0, RZ, 0x15, R0 ;  /* 0x00000015ff007819 */ /* 0x000fc80000011600 */
[----:B------:R-:W-:-:S07]  /*a250*/  LOP3.LUT R3, R0, 0xff, RZ, 0xc0, !PT ;  /* 0x000000ff00037812 */ /* 0x000fce00078ec0ff */
.L_x_9568:
[----:B------:R-:W-:-:S04]  /*a260*/  SHF.R.U32.HI R0, RZ, 0x18, R7 ;  /* 0x00000018ff007819 */ /* 0x000fc80000011607 */
[----:B------:R-:W-:-:S07]  /*a270*/  LOP3.LUT R0, R3, 0x80, R0, 0xf8, !PT ;  /* 0x0000008003007812 */ /* 0x000fce00078ef800 */
.L_x_9566:
[----:B------:R-:W-:Y:S05]  /*a280*/  BSYNC.RECONVERGENT B0 ;  /* 0x0000000000007941 */ /* 0x000fea0003800200 */
.L_x_9565:
[----:B------:R0:W-:Y:S01]  /*a290*/  STG.E.U8 desc[UR36][R8.64], R0 ;  /* 0x0000000008007986 */ /* 0x0001e2000c101124 */
[----:B------:R-:W-:Y:S01]  /*a2a0*/  IMAD.MOV.U32 R23, RZ, RZ, R22 ;  /* 0x000000ffff177224 */ /* 0x000fe200078e0016 */
[----:B------:R-:W-:Y:S06]  /*a2b0*/  BRA `(.L_x_9537) ;  /* 0x0000000000e07947 */ /* 0x000fec0003800000 */
.L_x_9558:
[----:B------:R-:W-:-:S13]  /*a2c0*/  ISETP.NE.AND P0, PT, R0, 0x1c, PT ;  /* 0x0000001c0000780c */ /* 0x000fda0003f05270 */
[----:B------:R-:W-:Y:S05]  /*a2d0*/  @!P0 BRA `(.L_x_9569) ;  /* 0x0000000000cc8947 */ /* 0x000fea0003800000 */
[----:B------:R-:W-:-:S13]  /*a2e0*/  ISETP.NE.AND P0, PT, R0, 0x1d, PT ;  /* 0x0000001d0000780c */ /* 0x000fda0003f05270 */
[----:B------:R-:W-:Y:S05]  /*a2f0*/  @!P0 BRA `(.L_x_9570) ;  /* 0x0000000000b48947 */ /* 0x000fea0003800000 */
[----:B------:R-:W-:-:S13]  /*a300*/  ISETP.NE.AND P0, PT, R0, 0x2c, PT ;  /* 0x0000002c0000780c */ /* 0x000fda0003f05270 */
[----:B------:R-:W-:Y:S05]  /*a310*/  @!P0 BRA `(.L_x_9571) ;  /* 0x0000000000488947 */ /* 0x000fea0003800000 */
.L_x_9542:
        /* <DEDUP_REMOVED lines=15> */
[----:B-1---5:R-:W-:Y:S05]  /*a410*/  CALL.ABS.NOINC R14 ;  /* 0x000000000e007343 */ /* 0x022fea0003c00000 */
.L_x_9572:
[----:B------:R-:W-:Y:S01]  /*a420*/  IMAD.MOV.U32 R23, RZ, RZ, R22 ;  /* 0x000000ffff177224 */ /* 0x000fe200078e0016 */
[----:B------:R-:W-:Y:S06]  /*a430*/  BRA `(.L_x_9537) ;  /* 0x0000000000807947 */ /* 0x000fec0003800000 */
.L_x_9571:
        /* <DEDUP_REMOVED lines=25> */
.L_x_9570:
[----:B----4-:R-:W0:Y:S01]  /*a5d0*/  F2I.U64.F64.TRUNC R4, R4 ;  /* 0x0000000400047311 */ /* 0x010e22000030d800 */
[----:B------:R-:W-:Y:S01]  /*a5e0*/  IMAD.MOV.U32 R23, RZ, RZ, R22 ;  /* 0x000000ffff177224 */ /* 0x000fe200078e0016 */
[----:B0-----:R0:W-:Y:S01]  /*a5f0*/  STG.E.64 desc[UR36][R8.64], R4 ;  /* 0x0000000408007986 */ /* 0x0011e2000c101b24 */
[----:B------:R-:W-:Y:S05]  /*a600*/  BRA `(.L_x_9537) ;  /* 0x00000000000c7947 */ /* 0x000fea0003800000 */
.L_x_9569:
[----:B----4-:R-:W0:Y:S01]  /*a610*/  F2I.U32.F64.TRUNC R5, R4 ;  /* 0x0000000400057311 */ /* 0x010e22000030d000 */
[----:B------:R-:W-:Y:S01]  /*a620*/  IMAD.MOV.U32 R23, RZ, RZ, R22 ;  /* 0x000000ffff177224 */ /* 0x000fe200078e0016 */
[----:B0-----:R0:W-:Y:S06]  /*a630*/  STG.E desc[UR36][R8.64], R5 ;  /* 0x0000000508007986 */ /* 0x0011ec000c101924 */
.L_x_9537:
[----:B------:R-:W-:Y:S05]  /*a640*/  BSYNC.RECONVERGENT B6 ;  /* 0x0000000000067941 */ /* 0x000fea0003800200 */
.L_x_9536:
[----:B------:R-:W-:Y:S01]  /*a650*/  ISETP.GE.AND P0, PT, R23, R19, PT ;  /* 0x000000131700720c */ /* 0x000fe20003f06270 */
[----:B------:R-:W-:-:S12]  /*a660*/  BSSY.RECONVERGENT B6, `(.L_x_9573) ;  /* 0x0000278000067945 */ /* 0x000fd80003800200 */
[----:B------:R-:W-:Y:S05]  /*a670*/  @P0 BRA `(.L_x_9574) ;  /* 0x0000002400d80947 */ /* 0x000fea0003800000 */
[----:B------:R-:W2:Y:S01]  /*a680*/  LDCU UR4, c[0x0][0x3a8] ;  /* 0x00007500ff0477ac */ /* 0x000ea20008000800 */
[----:B01--4-:R-:W0:Y:S01]  /*a690*/  LDC.64 R4, c[0x0][0x388] ;  /* 0x0000e200ff047b82 */ /* 0x013e220000000a00 */
[----:B------:R-:W-:Y:S01]  /*a6a0*/  IMAD R0, R18, 0x200, R23 ;  /* 0x0000020012007824 */ /* 0x000fe200078e0217 */
[----:B------:R-:W-:-:S03]  /*a6b0*/  PRMT R6, R2, 0x9910, RZ ;  /* 0x0000991002067816 */ /* 0x000fc600000000ff */
[----:B--2---:R-:W-:Y:S02]  /*a6c0*/  IMAD R3, R0, UR4, RZ ;  /* 0x0000000400037c24 */ /* 0x004fe4000f8e02ff */
        /* <DEDUP_REMOVED lines=13> */
[----:B---3-5:R-:W0:Y:S02]  /*a7a0*/  F2I.F64.TRUNC R29, R28 ;  /* 0x0000001c001d7311 */ /* 0x028e24000030d100 */
[----:B0-----:R1:W-:Y:S01]  /*a7b0*/  STG.E.U8 desc[UR36][R4.64], R29 ;  /* 0x0000001d04007986 */ /* 0x0013e2000c101124 */
[----:B------:R-:W-:Y:S05]  /*a7c0*/  BRA `(.L_x_9580) ;  /* 0x0000001000907947 */ /* 0x000fea0003800000 */
.L_x_9578:
[----:B---3-5:R-:W0:Y:S02]  /*a7d0*/  F2I.S64.F64.TRUNC R28, R28 ;  /* 0x0000001c001c7311 */ /* 0x028e24000030d900 */
[----:B0-----:R-:W-:-:S05]  /*a7e0*/  IMAD.MOV.U32 R3, RZ, RZ, R28 ;  /* 0x000000ffff037224 */ /* 0x001fca00078e001c */
[----:B------:R0:W-:Y:S01]  /*a7f0*/  STG.E.U8 desc[UR36][R4.64], R3 ;  /* 0x0000000304007986 */ /* 0x0001e2000c101124 */
[----:B------:R-:W-:Y:S05]  /*a800*/  BRA `(.L_x_9580) ;  /* 0x0000001000807947 */ /* 0x000fea0003800000 */
.L_x_9577:
[----:B------:R-:W-:-:S13]  /*a810*/  ISETP.NE.AND P0, PT, R0, 0x2, PT ;  /* 0x000000020000780c */ /* 0x000fda0003f05270 */
[----:B------:R-:W-:Y:S05]  /*a820*/  @!P0 BRA `(.L_x_9581) ;  /* 0x0000000000288947 */ /* 0x000fea0003800000 */
[----:B------:R-:W-:-:S13]  /*a830*/  ISETP.NE.AND P0, PT, R0, 0x3, PT ;  /* 0x000000030000780c */ /* 0x000fda0003f05270 */
[----:B------:R-:W-:Y:S05]  /*a840*/  @!P0 BRA `(.L_x_9582) ;  /* 0x0000000000148947 */ /* 0x000fea0003800000 */
[----:B------:R-:W-:-:S13]  /*a850*/  ISETP.NE.AND P0, PT, R0, 0x4, PT ;  /* 0x000000040000780c */ /* 0x000fda0003f05270 */
[----:B------:R-:W-:Y:S05]  /*a860*/  @P0 BRA `(.L_x_9579) ;  /* 0x0000000c00240947 */ /* 0x000fea0003800000 */
[----:B---3-5:R-:W0:Y:S02]  /*a870*/  F2I.S64.F64.TRUNC R28, R28 ;  /* 0x0000001c001c7311 */ /* 0x028e24000030d900 */
[----:B0-----:R4:W-:Y:S01]  /*a880*/  STG.E.64 desc[UR36][R4.64], R28 ;  /* 0x0000001c04007986 */ /* 0x0019e2000c101b24 */
[----:B------:R-:W-:Y:S05]  /*a890*/  BRA `(.L_x_9580) ;  /* 0x00000010005c7947 */ /* 0x000fea0003800000 */
.L_x_9582:
[----:B---3-5:R-:W0:Y:S02]  /*a8a0*/  F2I.F64.TRUNC R29, R28 ;  /* 0x0000001c001d7311 */ /* 0x028e24000030d100 */
[----:B0-----:R3:W-:Y:S01]  /*a8b0*/  STG.E desc[UR36][R4.64], R29 ;  /* 0x0000001d04007986 */ /* 0x0017e2000c101924 */
[----:B------:R-:W-:Y:S05]  /*a8c0*/  BRA `(.L_x_9580) ;  /* 0x0000001000507947 */ /* 0x000fea0003800000 */
.L_x_9581:
[----:B---3-5:R-:W0:Y:S02]  /*a8d0*/  F2I.F64.TRUNC R29, R28 ;  /* 0x0000001c001d7311 */ /* 0x028e24000030d100 */
[----:B0-----:R2:W-:Y:S01]  /*a8e0*/  STG.E.U16 desc[UR36][R4.64], R29 ;  /* 0x0000001d04007986 */ /* 0x0015e2000c101524 */
[----:B------:R-:W-:Y:S05]  /*a8f0*/  BRA `(.L_x_9580) ;  /* 0x0000001000447947 */ /* 0x000fea0003800000 */
.L_x_9576:
        /* <DEDUP_REMOVED lines=8> */
[----:B---3-5:R-:W0:-:S15]  /*a980*/  F2F.F32.F64 R3, R28 ;  /* 0x0000001c00037310 */ /* 0x028e1e0000301000 */
        /* <DEDUP_REMOVED lines=8> */
.L_x_9584:
        /* <DEDUP_REMOVED lines=12> */
.L_x_9583:
        /* <DEDUP_REMOVED lines=18> */
.L_x_9586:
        /* <DEDUP_REMOVED lines=13> */
.L_x_9585:
[----:B---3-5:R0:W-:Y:S01]  /*acc0*/  STG.E.64 desc[UR36][R4.64], R28 ;  /* 0x0000001c04007986 */ /* 0x0281e2000c101b24 */
[----:B------:R-:W-:Y:S05]  /*acd0*/  BRA `(.L_x_9580) ;  /* 0x0000000c004c7947 */ /* 0x000fea0003800000 */
.L_x_9575:
        /* <DEDUP_REMOVED lines=10> */
[----:B---3-5:R-:W0:Y:S02]  /*ad80*/  F2I.U32.F64.TRUNC R29, R28 ;  /* 0x0000001c001d7311 */ /* 0x028e24000030d000 */
[----:B0-----:R0:W-:Y:S01]  /*ad90*/  STG.E.U16 desc[UR36][R4.64], R29 ;  /* 0x0000001d04007986 */ /* 0x0011e2000c101524 */
[----:B------:R-:W-:Y:S05]  /*ada0*/  BRA `(.L_x_9580) ;  /* 0x0000000c00187947 */ /* 0x000fea0003800000 */
.L_x_9590:
        /* <DEDUP_REMOVED lines=26> */
.L_x_9593:
[----:B------:R-:W-:-:S04]  /*af50*/  SHF.R.U32.HI R3, RZ, 0x18, R7 ;  /* 0x00000018ff037819 */ /* 0x000fc80000011607 */
[----:B------:R-:W-:-:S07]  /*af60*/  LOP3.LUT R0, R0, 0x80, R3, 0xf8, !PT ;  /* 0x0000008000007812 */ /* 0x000fce00078ef803 */
.L_x_9592:
[----:B------:R-:W-:Y:S05]  /*af70*/  BSYNC.RECONVERGENT B0 ;  /* 0x0000000000007941 */ /* 0x000fea0003800200 */
.L_x_9591:
[----:B------:R0:W-:Y:S01]  /*af80*/  STG.E.U8 desc[UR36][R4.64], R0 ;  /* 0x0000000004007986 */ /* 0x0001e2000c101124 */
[----:B------:R-:W-:Y:S05]  /*af90*/  BRA `(.L_x_9580) ;  /* 0x00000008009c7947 */ /* 0x000fea0003800000 */
.L_x_9589:
        /* <DEDUP_REMOVED lines=26> */
.L_x_9596:
[----:B------:R-:W-:-:S04]  /*b140*/  SHF.R.U32.HI R3, RZ, 0x18, R7 ;  /* 0x00000018ff037819 */ /* 0x000fc80000011607 */
[----:B------:R-:W-:-:S07]  /*b150*/  LOP3.LUT R0, R0, 0x80, R3, 0xf8, !PT ;  /* 0x0000008000007812 */ /* 0x000fce00078ef803 */
.L_x_9595:
[----:B------:R-:W-:Y:S05]  /*b160*/  BSYNC.RECONVERGENT B0 ;  /* 0x0000000000007941 */ /* 0x000fea0003800200 */
.L_x_9594:
[----:B------:R0:W-:Y:S01]  /*b170*/  STG.E.U8 desc[UR36][R4.64], R0 ;  /* 0x0000000004007986 */ /* 0x0001e2000c101124 */
[----:B------:R-:W-:Y:S05]  /*b180*/  BRA `(.L_x_9580) ;  /* 0x0000000800207947 */ /* 0x000fea0003800000 */
.L_x_9588:
        /* <DEDUP_REMOVED lines=30> */
.L_x_9598:
[----:B---3-5:R-:W0:Y:S02]  /*b370*/  F2I.U64.F64.TRUNC R28, R28 ;  /* 0x0000001c001c7311 */ /* 0x028e24000030d800 */
[----:B0-----:R0:W-:Y:S01]  /*b380*/  STG.E.64 desc[UR36][R4.64], R28 ;  /* 0x0000001c04007986 */ /* 0x0011e2000c101b24 */
[----:B------:R-:W-:Y:S05]  /*b390*/  BRA `(.L_x_9580) ;  /* 0x00000004009c7947 */ /* 0x000fea0003800000 */
.L_x_9597:
[----:B---3-5:R-:W0:Y:S02]  /*b3a0*/  F2I.U32.F64.TRUNC R29, R28 ;  /* 0x0000001c001d7311 */ /* 0x028e24000030d000 */
[----:B0-----:R0:W-:Y:S01]  /*b3b0*/  STG.E desc[UR36][R4.64], R29 ;  /* 0x0000001d04007986 */ /* 0x0011e2000c101924 */
[----:B------:R-:W-:Y:S05]  /*b3c0*/  BRA `(.L_x_9580) ;  /* 0x0000000400907947 */ /* 0x000fea0003800000 */
.L_x_9587:
[----:B------:R-:W-:-:S13]  /*b3d0*/  ISETP.GT.AND P0, PT, R0, 0xe, PT ;  /* 0x0000000e0000780c */ /* 0x000fda0003f04270 */
[----:B------:R-:W-:Y:S05]  /*b3e0*/  @P0 BRA `(.L_x_9599) ;  /* 0x00000000002c0947 */ /* 0x000fea0003800000 */
[----:B------:R-:W-:-:S13]  /*b3f0*/  ISETP.NE.AND P0, PT, R0, 0xa, PT ;  /* 0x0000000a0000780c */ /* 0x000fda0003f05270 */
[----:B------:R-:W-:Y:S05]  /*b400*/  @!P0 BRA `(.L_x_9600) ;  /* 0x0000000000188947 */ /* 0x000fea0003800000 */
[----:B------:R-:W-:-:S13]  /*b410*/  ISETP.NE.AND P0, PT, R0, 0xb, PT ;  /* 0x0000000b0000780c */ /* 0x000fda0003f05270 */
[----:B------:R-:W-:Y:S05]  /*b420*/  @P0 BRA `(.L_x_9579) ;  /* 0x0000000000340947 */ /* 0x000fea0003800000 */
[----:B---3-5:R-:W0:Y:S02]  /*b430*/  DSETP.NEU.AND P0, PT, R28, RZ, PT ;  /* 0x000000ff1c00722a */ /* 0x028e240003f0d000 */
[----:B0-----:R-:W-:-:S05]  /*b440*/  SEL R3, RZ, 0x1, !P0 ;  /* 0x00000001ff037807 */ /* 0x001fca0004000000 */
[----:B------:R0:W-:Y:S01]  /*b450*/  STG.E.U8 desc[UR36][R4.64], R3 ;  /* 0x0000000304007986 */ /* 0x0001e2000c101124 */
[----:B------:R-:W-:Y:S05]  /*b460*/  BRA `(.L_x_9580) ;  /* 0x0000000400687947 */ /* 0x000fea0003800000 */
.L_x_9600:
[----:B------:R-:W-:-:S05]  /*b470*/  CS2R R30, SRZ ;  /* 0x00000000001e7805 */ /* 0x000fca000001ff00 */
[----:B---3-5:R0:W-:Y:S01]  /*b480*/  STG.E.128 desc[UR36][R4.64], R28 ;  /* 0x0000001c04007986 */ /* 0x0281e2000c101d24 */
[----:B------:R-:W-:Y:S05]  /*b490*/  BRA `(.L_x_9580) ;  /* 0x00000004005c7947 */ /* 0x000fea0003800000 */
.L_x_9599:
[----:B------:R-:W-:-:S13]  /*b4a0*/  ISETP.NE.AND P0, PT, R0, 0xf, PT ;  /* 0x0000000f0000780c */ /* 0x000fda0003f05270 */
[----:B------:R-:W-:Y:S05]  /*b4b0*/  @!P0 BRA `(.L_x_9601) ;  /* 0x0000000400288947 */ /* 0x000fea0003800000 */
[----:B------:R-:W-:-:S13]  /*b4c0*/  ISETP.NE.AND P0, PT, R0, 0x17, PT ;  /* 0x000000170000780c */ /* 0x000fda0003f05270 */
[----:B------:R-:W-:Y:S05]  /*b4d0*/  @!P0 BRA `(.L_x_9602) ;  /* 0x0000000000b08947 */ /* 0x000fea0003800000 */
[----:B------:R-:W-:-:S13]  /*b4e0*/  ISETP.NE.AND P0, PT, R0, 0x18, PT ;  /* 0x000000180000780c */ /* 0x000fda0003f05270 */
[----:B------:R-:W-:Y:S05]  /*b4f0*/  @!P0 BRA `(.L_x_9603) ;  /* 0x0000000000448947 */ /* 0x000fea0003800000 */
.L_x_9579:
        /* <DEDUP_REMOVED lines=16> */
.L_x_9604:
[----:B------:R-:W-:Y:S05]  /*b600*/  BRA `(.L_x_9580) ;  /* 0x0000000400007947 */ /* 0x000fea0003800000 */
.L_x_9603:
        /* <DEDUP_REMOVED lines=21> */
.L_x_9606:
[----:B------:R-:W-:Y:S05]  /*b760*/  BSYNC.RECONVERGENT B0 ;  /* 0x0000000000007941 */ /* 0x000fea0003800200 */
.L_x_9605:
[----:B------:R-:W-:-:S05]  /*b770*/  LOP3.LUT R3, R0, 0x80, R3, 0xf8, !PT ;  /* 0x0000008000037812 */ /* 0x000fca00078ef803 */
[----:B------:R0:W-:Y:S01]  /*b780*/  STG.E.U8 desc[UR36][R4.64], R3 ;  /* 0x0000000304007986 */ /* 0x0001e2000c101124 */
[----:B------:R-:W-:Y:S05]  /*b790*/  BRA `(.L_x_9580) ;  /* 0x00000000009c7947 */ /* 0x000fea0003800000 */
.L_x_9602:
        /* <DEDUP_REMOVED lines=20> */
.L_x_9608:
[----:B------:R-:W-:Y:S01]  /*b8e0*/  IMAD.MOV.U32 R0, RZ, RZ, 0x7f ;  /* 0x0000007fff007424 */ /* 0x000fe200078e00ff */
[----:B------:R-:W-:-:S04]  /*b8f0*/  ISETP.GT.U32.AND P0, PT, R3, 0x7f800000, PT ;  /* 0x7f8000000300780c */ /* 0x000fc80003f04070 */
[----:B------:R-:W-:-:S09]  /*b900*/  SEL R0, R0, 0x7c, P0 ;  /* 0x0000007c00007807 */ /* 0x000fd20000000000 */
.L_x_9609:
[----:B------:R-:W-:Y:S05]  /*b910*/  BSYNC.RECONVERGENT B0 ;  /* 0x0000000000007941 */ /* 0x000fea0003800200 */
.L_x_9607:
[----:B------:R-:W-:-:S04]  /*b920*/  SHF.R.U32.HI R3, RZ, 0x18, R7 ;  /* 0x00000018ff037819 */ /* 0x000fc80000011607 */
[----:B------:R-:W-:-:S05]  /*b930*/  LOP3.LUT R3, R0, 0x80, R3, 0xf8, !PT ;  /* 0x0000008000037812 */ /* 0x000fca00078ef803 */
[----:B------:R0:W-:Y:S01]  /*b940*/  STG.E.U8 desc[UR36][R4.64], R3 ;  /* 0x0000000304007986 */ /* 0x0001e2000c101124 */
[----:B------:R-:W-:Y:S05]  /*b950*/  BRA `(.L_x_9580) ;  /* 0x00000000002c7947 */ /* 0x000fea0003800000 */
.L_x_9601:
        /* <DEDUP_REMOVED lines=11> */
.L_x_9580:
        /* <DEDUP_REMOVED lines=24> */
.L_x_9613:
[----:B------:R-:W0:Y:S02]  /*bb90*/  F2I.S64.F64.TRUNC R24, R24 ;  /* 0x0000001800187311 */ /* 0x000e24000030d900 */
[----:B0-----:R-:W-:-:S05]  /*bba0*/  IMAD.MOV.U32 R3, RZ, RZ, R24 ;  /* 0x000000ffff037224 */ /* 0x001fca00078e0018 */
[----:B------:R0:W-:Y:S01]  /*bbb0*/  STG.E.U8 desc[UR36][R4.64], R3 ;  /* 0x0000000304007986 */ /* 0x0001e2000c101124 */
[----:B------:R-:W-:Y:S05]  /*bbc0*/  BRA `(.L_x_9615) ;  /* 0x0000001000807947 */ /* 0x000fea0003800000 */
.L_x_9612:
        /* <DEDUP_REMOVED lines=9> */
.L_x_9617:
[----:B------:R-:W0:Y:S02]  /*bc60*/  F2I.F64.TRUNC R25, R24 ;  /* 0x0000001800197311 */ /* 0x000e24000030d100 */
[----:B0-----:R0:W-:Y:S01]  /*bc70*/  STG.E desc[UR36][R4.64], R25 ;  /* 0x0000001904007986 */ /* 0x0011e2000c101924 */
[----:B------:R-:W-:Y:S05]  /*bc80*/  BRA `(.L_x_9615) ;  /* 0x0000001000507947 */ /* 0x000fea0003800000 */
.L_x_9616:
[----:B------:R-:W0:Y:S02]  /*bc90*/  F2I.F64.TRUNC R25, R24 ;  /* 0x0000001800197311 */ /* 0x000e24000030d100 */
[----:B0-----:R0:W-:Y:S01]  /*bca0*/  STG.E.U16 desc[UR36][R4.64], R25 ;  /* 0x0000001904007986 */ /* 0x0011e2000c101524 */
[----:B------:R-:W-:Y:S05]  /*bcb0*/  BRA `(.L_x_9615) ;  /* 0x0000001000447947 */ /* 0x000fea0003800000 */
.L_x_9611:
        /* <DEDUP_REMOVED lines=17> */
.L_x_9619:
        /* <DEDUP_REMOVED lines=12> */
.L_x_9618:
        /* <DEDUP_REMOVED lines=18> */
.L_x_9621:
        /* <DEDUP_REMOVED lines=13> */
.L_x_9620:
[----:B------:R0:W-:Y:S01]  /*c080*/  STG.E.64 desc[UR36][R4.64], R24 ;  /* 0x0000001804007986 */ /* 0x0001e2000c101b24 */
[----:B------:R-:W-:Y:S05]  /*c090*/  BRA `(.L_x_9615) ;  /* 0x0000000c004c7947 */ /* 0x000fea0003800000 */
.L_x_9610:
        /* <DEDUP_REMOVED lines=13> */
.L_x_9625:
        /* <DEDUP_REMOVED lines=26> */
.L_x_9628:
[----:B------:R-:W-:-:S04]  /*c310*/  SHF.R.U32.HI R3, RZ, 0x18, R7 ;  /* 0x00000018ff037819 */ /* 0x000fc80000011607 */
[----:B------:R-:W-:-:S07]  /*c320*/  LOP3.LUT R0, R0, 0x80, R3, 0xf8, !PT ;  /* 0x0000008000007812 */ /* 0x000fce00078ef803 */
.L_x_9627:
[----:B------:R-:W-:Y:S05]  /*c330*/  BSYNC.RECONVERGENT B0 ;  /* 0x0000000000007941 */ /* 0x000fea0003800200 */
.L_x_9626:
[----:B------:R0:W-:Y:S01]  /*c340*/  STG.E.U8 desc[UR36][R4.64], R0 ;  /* 0x0000000004007986 */ /* 0x0001e2000c101124 */
[----:B------:R-:W-:Y:S05]  /*c350*/  BRA `(.L_x_9615) ;  /* 0x00000008009c7947 */ /* 0x000fea0003800000 */
.L_x_9624:
        /* <DEDUP_REMOVED lines=26> */
.L_x_9631:
[----:B------:R-:W-:-:S04]  /*c500*/  SHF.R.U32.HI R3, RZ, 0x18, R7 ;  /* 0x00000018ff037819 */ /* 0x000fc80000011607 */
[----:B------:R-:W-:-:S07]  /*c510*/  LOP3.LUT R0, R0, 0x80, R3, 0xf8, !PT ;  /* 0x0000008000007812 */ /* 0x000fce00078ef803 */
.L_x_9630:
[----:B------:R-:W-:Y:S05]  /*c520*/  BSYNC.RECONVERGENT B0 ;  /* 0x0000000000007941 */ /* 0x000fea0003800200 */
.L_x_9629:
[----:B------:R0:W-:Y:S01]  /*c530*/  STG.E.U8 desc[UR36][R4.64], R0 ;  /* 0x0000000004007986 */ /* 0x0001e2000c101124 */
[----:B------:R-:W-:Y:S05]  /*c540*/  BRA `(.L_x_9615) ;  /* 0x0000000800207947 */ /* 0x000fea0003800000 */
.L_x_9623:
        /* <DEDUP_REMOVED lines=30> */
.L_x_9633:
[----:B------:R-:W0:Y:S02]  /*c730*/  F2I.U64.F64.TRUNC R24, R24 ;  /* 0x0000001800187311 */ /* 0x000e24000030d800 */
[----:B0-----:R0:W-:Y:S01]  /*c740*/  STG.E.64 desc[UR36][R4.64], R24 ;  /* 0x0000001804007986 */ /* 0x0011e2000c101b24 */
[----:B------:R-:W-:Y:S05]  /*c750*/  BRA `(.L_x_9615) ;  /* 0x00000004009c7947 */ /* 0x000fea0003800000 */
.L_x_9632:
[----:B------:R-:W0:Y:S02]  /*c760*/  F2I.U32.F64.TRUNC R25, R24 ;  /* 0x0000001800197311 */ /* 0x000e24000030d000 */
[----:B0-----:R0:W-:Y:S01]  /*c770*/  STG.E desc[UR36][R4.64], R25 ;  /* 0x0000001904007986 */ /* 0x0011e2000c101924 */
[----:B------:R-:W-:Y:S05]  /*c780*/  BRA `(.L_x_9615) ;  /* 0x0000000400907947 */ /* 0x000fea0003800000 */
.L_x_9622:
        /* <DEDUP_REMOVED lines=10> */
.L_x_9635:
[----:B------:R-:W-:-:S05]  /*c830*/  CS2R R26, SRZ ;  /* 0x00000000001a7805 */ /* 0x000fca000001ff00 */
[----:B------:R0:W-:Y:S01]  /*c840*/  STG.E.128 desc[UR36][R4.64], R24 ;  /* 0x0000001804007986 */ /* 0x0001e2000c101d24 */
[----:B------:R-:W-:Y:S05]  /*c850*/  BRA `(.L_x_9615) ;  /* 0x00000004005c7947 */ /* 0x000fea0003800000 */
.L_x_9634:
[----:B------:R-:W-:-:S13]  /*c860*/  ISETP.NE.AND P0, PT, R0, 0xf, PT ;  /* 0x0000000f0000780c */ /* 0x000fda0003f05270 */
[----:B------:R-:W-:Y:S05]  /*c870*/  @!P0 BRA `(.L_x_9636) ;  /* 0x0000000400288947 */ /* 0x000fea0003800000 */
[----:B------:R-:W-:-:S13]  /*c880*/  ISETP.NE.AND P0, PT, R0, 0x17, PT ;  /* 0x000000170000780c */ /* 0x000fda0003f05270 */
[----:B------:R-:W-:Y:S05]  /*c890*/  @!P0 BRA `(.L_x_9637) ;  /* 0x0000000000b08947 */ /* 0x000fea0003800000 */
[----:B------:R-:W-:-:S13]  /*c8a0*/  ISETP.NE.AND P0, PT, R0, 0x18, PT ;  /* 0x000000180000780c */ /* 0x000fda0003f05270 */
[----:B------:R-:W-:Y:S05]  /*c8b0*/  @!P0 BRA `(.L_x_9638) ;  /* 0x0000000000448947 */ /* 0x000fea0003800000 */
.L_x_9614:
        /* <DEDUP_REMOVED lines=16> */
.L_x_9639:
[----:B------:R-:W-:Y:S05]  /*c9c0*/  BRA `(.L_x_9615) ;  /* 0x0000000400007947 */ /* 0x000fea0003800000 */
.L_x_9638:
        /* <DEDUP_REMOVED lines=21> */
.L_x_9641:
[----:B------:R-:W-:Y:S05]  /*cb20*/  BSYNC.RECONVERGENT B0 ;  /* 0x0000000000007941 */ /* 0x000fea0003800200 */
.L_x_9640:
[----:B------:R-:W-:-:S05]  /*cb30*/  LOP3.LUT R3, R0, 0x80, R3, 0xf8, !PT ;  /* 0x0000008000037812 */ /* 0x000fca00078ef803 */
[----:B------:R3:W-:Y:S01]  /*cb40*/  STG.E.U8 desc[UR36][R4.64], R3 ;  /* 0x0000000304007986 */ /* 0x0007e2000c101124 */
[----:B------:R-:W-:Y:S05]  /*cb50*/  BRA `(.L_x_9615) ;  /* 0x00000000009c7947 */ /* 0x000fea0003800000 */
.L_x_9637:
        /* <DEDUP_REMOVED lines=20> */
.L_x_9643:
[----:B------:R-:W-:Y:S01]  /*cca0*/  IMAD.MOV.U32 R0, RZ, RZ, 0x7f ;  /* 0x0000007fff007424 */ /* 0x000fe200078e00ff */
[----:B------:R-:W-:-:S04]  /*ccb0*/  ISETP.GT.U32.AND P0, PT, R3, 0x7f800000, PT ;  /* 0x7f8000000300780c */ /* 0x000fc80003f04070 */
[----:B------:R-:W-:-:S09]  /*ccc0*/  SEL R0, R0, 0x7c, P0 ;  /* 0x0000007c00007807 */ /* 0x000fd20000000000 */
.L_x_9644:
[----:B------:R-:W-:Y:S05]  /*ccd0*/  BSYNC.RECONVERGENT B0 ;  /* 0x0000000000007941 */ /* 0x000fea0003800200 */
.L_x_9642:
[----:B------:R-:W-:-:S04]  /*cce0*/  SHF.R.U32.HI R3, RZ, 0x18, R7 ;  /* 0x00000018ff037819 */ /* 0x000fc80000011607 */
[----:B------:R-:W-:-:S05]  /*ccf0*/  LOP3.LUT R3, R0, 0x80, R3, 0xf8, !PT ;  /* 0x0000008000037812 */ /* 0x000fca00078ef803 */
[----:B------:R2:W-:Y:S01]  /*cd00*/  STG.E.U8 desc[UR36][R4.64], R3 ;  /* 0x0000000304007986 */ /* 0x0005e2000c101124 */
[----:B------:R-:W-:Y:S05]  /*cd10*/  BRA `(.L_x_9615) ;  /* 0x00000000002c7947 */ /* 0x000fea0003800000 */
.L_x_9636:
        /* <DEDUP_REMOVED lines=11> */
.L_x_9615:
[----:B------:R-:W-:-:S07]  /*cdd0*/  VIADD R23, R23, 0x80 ;  /* 0x0000008017177836 */ /* 0x000fce0000000000 */
.L_x_9574:
[----:B------:R-:W-:Y:S05]  /*cde0*/  BSYNC.RECONVERGENT B6 ;  /* 0x0000000000067941 */ /* 0x000fea0003800200 */
.L_x_9573:
[----:B------:R-:W-:-:S13]  /*cdf0*/  ISETP.GE.AND P0, PT, R23, R19, PT ;  /* 0x000000131700720c */ /* 0x000fda0003f06270 */
[----:B------:R-:W-:Y:S05]  /*ce00*/  @P0 EXIT ;  /* 0x000000000000094d */ /* 0x000fea0003800000 */
[----:B01234-:R-:W0:Y:S01]  /*ce10*/  LDC.64 R4, c[0x0][0x388] ;  /* 0x0000e200ff047b82 */ /* 0x01fe220000000a00 */
        /* <DEDUP_REMOVED lines=16> */
[----:B-----5:R-:W0:Y:S02]  /*cf20*/  F2I.F64.TRUNC R17, R16 ;  /* 0x0000001000117311 */ /* 0x020e24000030d100 */
[----:B0-----:R-:W-:Y:S01]  /*cf30*/  STG.E.U8 desc[UR36][R4.64], R17 ;  /* 0x0000001104007986 */ /* 0x001fe2000c101124 */
[----:B------:R-:W-:Y:S05]  /*cf40*/  EXIT ;  /* 0x000000000000794d */ /* 0x000fea0003800000 */
.L_x_9648:
[----:B-----5:R-:W0:Y:S02]  /*cf50*/  F2I.S64.F64.TRUNC R16, R16 ;  /* 0x0000001000107311 */ /* 0x020e24000030d900 */
[----:B0-----:R-:W-:-:S05]  /*cf60*/  IMAD.MOV.U32 R3, RZ, RZ, R16 ;  /* 0x000000ffff037224 */ /* 0x001fca00078e0010 */
[----:B------:R-:W-:Y:S01]  /*cf70*/  STG.E.U8 desc[UR36][R4.64], R3 ;  /* 0x0000000304007986 */ /* 0x000fe2000c101124 */
[----:B------:R-:W-:Y:S05]  /*cf80*/  EXIT ;  /* 0x000000000000794d */ /* 0x000fea0003800000 */
.L_x_9647:
[----:B------:R-:W-:-:S13]  /*cf90*/  ISETP.NE.AND P0, PT, R0, 0x2, PT ;  /* 0x000000020000780c */ /* 0x000fda0003f05270 */
[----:B------:R-:W-:Y:S05]  /*cfa0*/  @!P0 BRA `(.L_x_9650) ;  /* 0x0000000000288947 */ /* 0x000fea0003800000 */
[----:B------:R-:W-:-:S13]  /*cfb0*/  ISETP.NE.AND P0, PT, R0, 0x3, PT ;  /* 0x000000030000780c */ /* 0x000fda0003f05270 */
[----:B------:R-:W-:Y:S05]  /*cfc0*/  @!P0 BRA `(.L_x_9651) ;  /* 0x0000000000148947 */ /* 0x000fea0003800000 */
[----:B------:R-:W-:-:S13]  /*cfd0*/  ISETP.NE.AND P0, PT, R0, 0x4, PT ;  /* 0x000000040000780c */ /* 0x000fda0003f05270 */
[----:B------:R-:W-:Y:S05]  /*cfe0*/  @P0 BRA `(.L_x_9649) ;  /* 0x0000000c00240947 */ /* 0x000fea0003800000 */
[----:B-----5:R-:W0:Y:S02]  /*cff0*/  F2I.S64.F64.TRUNC R16, R16 ;  /* 0x0000001000107311 */ /* 0x020e24000030d900 */
[----:B0-----:R-:W-:Y:S01]  /*d000*/  STG.E.64 desc[UR36][R4.64], R16 ;  /* 0x0000001004007986 */ /* 0x001fe2000c101b24 */
[----:B------:R-:W-:Y:S05]  /*d010*/  EXIT ;  /* 0x000000000000794d */ /* 0x000fea0003800000 */
.L_x_9651:
[----:B-----5:R-:W0:Y:S02]  /*d020*/  F2I.F64.TRUNC R17, R16 ;  /* 0x0000001000117311 */ /* 0x020e24000030d100 */
[----:B0-----:R-:W-:Y:S01]  /*d030*/  STG.E desc[UR36][R4.64], R17 ;  /* 0x0000001104007986 */ /* 0x001fe2000c101924 */
[----:B------:R-:W-:Y:S05]  /*d040*/  EXIT ;  /* 0x000000000000794d */ /* 0x000fea0003800000 */
.L_x_9650:
[----:B-----5:R-:W0:Y:S02]  /*d050*/  F2I.F64.TRUNC R17, R16 ;  /* 0x0000001000117311 */ /* 0x020e24000030d100 */
[----:B0-----:R-:W-:Y:S01]  /*d060*/  STG.E.U16 desc[UR36][R4.64], R17 ;  /* 0x0000001104007986 */ /* 0x001fe2000c101524 */
[----:B------:R-:W-:Y:S05]  /*d070*/  EXIT ;  /* 0x000000000000794d */ /* 0x000fea0003800000 */
.L_x_9646:
        /* <DEDUP_REMOVED lines=8> */
[----:B-----5:R-:W0:-:S15]  /*d100*/  F2F.F32.F64 R3, R16 ;  /* 0x0000001000037310 */ /* 0x020e1e0000301000 */
        /* <DEDUP_REMOVED lines=8> */
.L_x_9653:
        /* <DEDUP_REMOVED lines=12> */
.L_x_9652:
        /* <DEDUP_REMOVED lines=18> */
.L_x_9655:
        /* <DEDUP_REMOVED lines=13> */
.L_x_9654:
[----:B-----5:R-:W-:Y:S01]  /*d440*/  STG.E.64 desc[UR36][R4.64], R16 ;  /* 0x0000001004007986 */ /* 0x020fe2000c101b24 */
[----:B------:R-:W-:Y:S05]  /*d450*/  EXIT ;  /* 0x000000000000794d */ /* 0x000fea0003800000 */
.L_x_9645:
        /* <DEDUP_REMOVED lines=10> */
[----:B-----5:R-:W0:Y:S02]  /*d500*/  F2I.U32.F64.TRUNC R17, R16 ;  /* 0x0000001000117311 */ /* 0x020e24000030d000 */
[----:B0-----:R-:W-:Y:S01]  /*d510*/  STG.E.U16 desc[UR36][R4.64], R17 ;  /* 0x0000001104007986 */ /* 0x001fe2000c101524 */
[----:B------:R-:W-:Y:S05]  /*d520*/  EXIT ;  /* 0x000000000000794d */ /* 0x000fea0003800000 */
.L_x_9659:
        /* <DEDUP_REMOVED lines=25> */
.L_x_9662:
[----:B------:R-:W-:-:S04]  /*d6c0*/  SHF.R.U32.HI R3, RZ, 0x18, R7 ;  /* 0x00000018ff037819 */ /* 0x000fc80000011607 */
[----:B------:R-:W-:-:S04]  /*d6d0*/  LOP3.LUT R0, R0, 0x80, R3, 0xf8, !PT ;  /* 0x0000008000007812 */ /* 0x000fc800078ef803 */
[----:B------:R-:W-:-:S07]  /*d6e0*/  PRMT R2, R0, 0x7610, R2 ;  /* 0x0000761000027816 */ /* 0x000fce0000000002 */
.L_x_9661:
[----:B------:R-:W-:Y:S05]  /*d6f0*/  BSYNC.RECONVERGENT B0 ;  /* 0x0000000000007941 */ /* 0x000fea0003800200 */
.L_x_9660:
[----:B------:R-:W-:Y:S01]  /*d700*/  STG.E.U8 desc[UR36][R4.64], R2 ;  /* 0x0000000204007986 */ /* 0x000fe2000c101124 */
[----:B------:R-:W-:Y:S05]  /*d710*/  EXIT ;  /* 0x000000000000794d */ /* 0x000fea0003800000 */
.L_x_9658:
        /* <DEDUP_REMOVED lines=25> */
.L_x_9665:
[----:B------:R-:W-:-:S04]  /*d8b0*/  SHF.R.U32.HI R3, RZ, 0x18, R7 ;  /* 0x00000018ff037819 */ /* 0x000fc80000011607 */
[----:B------:R-:W-:-:S04]  /*d8c0*/  LOP3.LUT R0, R0, 0x80, R3, 0xf8, !PT ;  /* 0x0000008000007812 */ /* 0x000fc800078ef803 */
[----:B------:R-:W-:-:S07]  /*d8d0*/  PRMT R2, R0, 0x7610, R2 ;  /* 0x0000761000027816 */ /* 0x000fce0000000002 */
.L_x_9664:
[----:B------:R-:W-:Y:S05]  /*d8e0*/  BSYNC.RECONVERGENT B0 ;  /* 0x0000000000007941 */ /* 0x000fea0003800200 */
.L_x_9663:
[----:B------:R-:W-:Y:S01]  /*d8f0*/  STG.E.U8 desc[UR36][R4.64], R2 ;  /* 0x0000000204007986 */ /* 0x000fe2000c101124 */
[----:B------:R-:W-:Y:S05]  /*d900*/  EXIT ;  /* 0x000000000000794d */ /* 0x000fea0003800000 */
.L_x_9657:
        /* <DEDUP_REMOVED lines=30> */
.L_x_9667:
[----:B-----5:R-:W0:Y:S02]  /*daf0*/  F2I.U64.F64.TRUNC R16, R16 ;  /* 0x0000001000107311 */ /* 0x020e24000030d800 */
[----:B0-----:R-:W-:Y:S01]  /*db00*/  STG.E.64 desc[UR36][R4.64], R16 ;  /* 0x0000001004007986 */ /* 0x001fe2000c101b24 */
[----:B------:R-:W-:Y:S05]  /*db10*/  EXIT ;  /* 0x000000000000794d */ /* 0x000fea0003800000 */
.L_x_9666:
[----:B-----5:R-:W0:Y:S02]  /*db20*/  F2I.U32.F64.TRUNC R17, R16 ;  /* 0x0000001000117311 */ /* 0x020e24000030d000 */
[----:B0-----:R-:W-:Y:S01]  /*db30*/  STG.E desc[UR36][R4.64], R17 ;  /* 0x0000001104007986 */ /* 0x001fe2000c101924 */
[----:B------:R-:W-:Y:S05]  /*db40*/  EXIT ;  /* 0x000000000000794d */ /* 0x000fea0003800000 */
.L_x_9656:
[----:B------:R-:W-:-:S13]  /*db50*/  ISETP.GT.AND P0, PT, R0, 0xe, PT ;  /* 0x0000000e0000780c */ /* 0x000fda0003f04270 */
[----:B------:R-:W-:Y:S05]  /*db60*/  @P0 BRA `(.L_x_9668) ;  /* 0x00000000002c0947 */ /* 0x000fea0003800000 */
[----:B------:R-:W-:-:S13]  /*db70*/  ISETP.NE.AND P0, PT, R0, 0xa, PT ;  /* 0x0000000a0000780c */ /* 0x000fda0003f05270 */
[----:B------:R-:W-:Y:S05]  /*db80*/  @!P0 BRA `(.L_x_9669) ;  /* 0x0000000000188947 */ /* 0x000fea0003800000 */
[----:B------:R-:W-:-:S13]  /*db90*/  ISETP.NE.AND P0, PT, R0, 0xb, PT ;  /* 0x0000000b0000780c */ /* 0x000fda0003f05270 */
[----:B------:R-:W-:Y:S05]  /*dba0*/  @P0 BRA `(.L_x_9649) ;  /* 0x0000000000340947 */ /* 0x000fea0003800000 */
[----:B-----5:R-:W0:Y:S02]  /*dbb0*/  DSETP.NEU.AND P0, PT, R16, RZ, PT ;  /* 0x000000ff1000722a */ /* 0x020e240003f0d000 */
[----:B0-----:R-:W-:-:S05]  /*dbc0*/  SEL R3, RZ, 0x1, !P0 ;  /* 0x00000001ff037807 */ /* 0x001fca0004000000 */
[----:B------:R-:W-:Y:S01]  /*dbd0*/  STG.E.U8 desc[UR36][R4.64], R3 ;  /* 0x0000000304007986 */ /* 0x000fe2000c101124 */
[----:B------:R-:W-:Y:S05]  /*dbe0*/  EXIT ;  /* 0x000000000000794d */ /* 0x000fea0003800000 */
.L_x_9669:
[----:B------:R-:W-:-:S05]  /*dbf0*/  CS2R R18, SRZ ;  /* 0x0000000000127805 */ /* 0x000fca000001ff00 */
[----:B-----5:R-:W-:Y:S01]  /*dc00*/  STG.E.128 desc[UR36][R4.64], R16 ;  /* 0x0000001004007986 */ /* 0x020fe2000c101d24 */
[----:B------:R-:W-:Y:S05]  /*dc10*/  EXIT ;  /* 0x000000000000794d */ /* 0x000fea0003800000 */
.L_x_9668:
[----:B------:R-:W-:-:S13]  /*dc20*/  ISETP.NE.AND P0, PT, R0, 0xf, PT ;  /* 0x0000000f0000780c */ /* 0x000fda0003f05270 */
[----:B------:R-:W-:Y:S05]  /*dc30*/  @!P0 BRA `(.L_x_9670) ;  /* 0x0000000400288947 */ /* 0x000fea0003800000 */
[----:B------:R-:W-:-:S13]  /*dc40*/  ISETP.NE.AND P0, PT, R0, 0x17, PT ;  /* 0x000000170000780c */ /* 0x000fda0003f05270 */
[----:B------:R-:W-:Y:S05]  /*dc50*/  @!P0 BRA `(.L_x_9671) ;  /* 0x0000000000b08947 */ /* 0x000fea0003800000 */
[----:B------:R-:W-:-:S13]  /*dc60*/  ISETP.NE.AND P0, PT, R0, 0x18, PT ;  /* 0x000000180000780c */ /* 0x000fda0003f05270 */
[----:B------:R-:W-:Y:S05]  /*dc70*/  @!P0 BRA `(.L_x_9672) ;  /* 0x0000000000448947 */ /* 0x000fea0003800000 */
.L_x_9649:
        /* <DEDUP_REMOVED lines=16> */
.L_x_9673:
[----:B------:R-:W-:Y:S05]  /*dd80*/  EXIT ;  /* 0x000000000000794d */ /* 0x000fea0003800000 */
.L_x_9672:
        /* <DEDUP_REMOVED lines=21> */
.L_x_9675:
[----:B------:R-:W-:Y:S05]  /*dee0*/  BSYNC.RECONVERGENT B0 ;  /* 0x0000000000007941 */ /* 0x000fea0003800200 */
.L_x_9674:
[----:B------:R-:W-:-:S05]  /*def0*/  LOP3.LUT R3, R0, 0x80, R3, 0xf8, !PT ;  /* 0x0000008000037812 */ /* 0x000fca00078ef803 */
[----:B------:R-:W-:Y:S01]  /*df00*/  STG.E.U8 desc[UR36][R4.64], R3 ;  /* 0x0000000304007986 */ /* 0x000fe2000c101124 */
[----:B------:R-:W-:Y:S05]  /*df10*/  EXIT ;  /* 0x000000000000794d */ /* 0x000fea0003800000 */
.L_x_9671:
        /* <DEDUP_REMOVED lines=20> */
.L_x_9677:
[----:B------:R-:W-:Y:S01]  /*e060*/  IMAD.MOV.U32 R0, RZ, RZ, 0x7f ;  /* 0x0000007fff007424 */ /* 0x000fe200078e00ff */
[----:B------:R-:W-:-:S04]  /*e070*/  ISETP.GT.U32.AND P0, PT, R2, 0x7f800000, PT ;  /* 0x7f8000000200780c */ /* 0x000fc80003f04070 */
[----:B------:R-:W-:-:S09]  /*e080*/  SEL R0, R0, 0x7c, P0 ;  /* 0x0000007c00007807 */ /* 0x000fd20000000000 */
.L_x_9678:
[----:B------:R-:W-:Y:S05]  /*e090*/  BSYNC.RECONVERGENT B0 ;  /* 0x0000000000007941 */ /* 0x000fea0003800200 */
.L_x_9676:
[----:B------:R-:W-:-:S04]  /*e0a0*/  SHF.R.U32.HI R3, RZ, 0x18, R3 ;  /* 0x00000018ff037819 */ /* 0x000fc80000011603 */
[----:B------:R-:W-:-:S05]  /*e0b0*/  LOP3.LUT R3, R0, 0x80, R3, 0xf8, !PT ;  /* 0x0000008000037812 */ /* 0x000fca00078ef803 */
[----:B------:R-:W-:Y:S01]  /*e0c0*/  STG.E.U8 desc[UR36][R4.64], R3 ;  /* 0x0000000304007986 */ /* 0x000fe2000c101124 */
[----:B------:R-:W-:Y:S05]  /*e0d0*/  EXIT ;  /* 0x000000000000794d */ /* 0x000fea0003800000 */
.L_x_9670:
        /* <DEDUP_REMOVED lines=12> */
.L_x_9679:
        /* <DEDUP_REMOVED lines=14> */
.L_x_12436:


//--------------------- .text._ZN2at6native18elementwise_kernelILi128ELi2EZNS0_22gpu_kernel_impl_nocastIZZZNS0_18GeluCUDAKernelImplERNS_18TensorIteratorBaseENS0_8GeluTypeEENKUlvE0_clEvENKUlvE_clEvEUldE_EEvS4_RKT_EUliE_EEviT1_ --------------------------
	.section	.text._ZN2at6native18elementwise_kernelILi128ELi2EZNS0_22gpu_kernel_impl_nocastIZZZNS0_18GeluCUDAKernelImplERNS_18TensorIteratorBaseENS0_8GeluTypeEENKUlvE0_clEvENKUlvE_clEvEUldE_EEvS4_RKT_EUliE_EEviT1_,"ax",@progbits
	.align	128
        .global         _ZN2at6native18elementwise_kernelILi128ELi2EZNS0_22gpu_kernel_impl_nocastIZZZNS0_18GeluCUDAKernelImplERNS_18TensorIteratorBaseENS0_8GeluTypeEENKUlvE0_clEvENKUlvE_clEvEUldE_EEvS4_RKT_EUliE_EEviT1_
        .type           _ZN2at6native18elementwise_kernelILi128ELi2EZNS0_22gpu_kernel_impl_nocastIZZZNS0_18GeluCUDAKernelImplERNS_18TensorIteratorBaseENS0_8GeluTypeEENKUlvE0_clEvENKUlvE_clEvEUldE_EEvS4_RKT_EUliE_EEviT1_,@function
        .size           _ZN2at6native18elementwise_kernelILi128ELi2EZNS0_22gpu_kernel_impl_nocastIZZZNS0_18GeluCUDAKernelImplERNS_18TensorIteratorBaseENS0_8GeluTypeEENKUlvE0_clEvENKUlvE_clEvEUldE_EEvS4_RKT_EUliE_EEviT1_,(.L_x_12437 - _ZN2at6native18elementwise_kernelILi128ELi2EZNS0_22gpu_kernel_impl_nocastIZZZNS0_18GeluCUDAKernelImplERNS_18TensorIteratorBaseENS0_8GeluTypeEENKUlvE0_clEvENKUlvE_clEvEUldE_EEvS4_RKT_EUliE_EEviT1_)
        .other          _ZN2at6native18elementwise_kernelILi128ELi2EZNS0_22gpu_kernel_impl_nocastIZZZNS0_18GeluCUDAKernelImplERNS_18TensorIteratorBaseENS0_8GeluTypeEENKUlvE0_clEvENKUlvE_clEvEUldE_EEvS4_RKT_EUliE_EEviT1_,@"STO_CUDA_ENTRY STV_DEFAULT"
_ZN2at6native18elementwise_kernelILi128ELi2EZNS0_22gpu_kernel_impl_nocastIZZZNS0_18GeluCUDAKernelImplERNS_18TensorIteratorBaseENS0_8GeluTypeEENKUlvE0_clEvENKUlvE_clEvEUldE_EEvS4_RKT_EUliE_EEviT1_:
.text._ZN2at6native18elementwise_kernelILi128ELi2EZNS0_22gpu_kernel_impl_nocastIZZZNS0_18GeluCUDAKernelImplERNS_18TensorIteratorBaseENS0_8GeluTypeEENKUlvE0_clEvENKUlvE_clEvEUldE_EEvS4_RKT_EUliE_EEviT1_:
        /* <DEDUP_REMOVED lines=14> */
[----:B0-----:R-:W2:Y:S01]  /*00e0*/  LDG.E.64 R8, desc[UR6][R8.64] ;  /* 0x0000000608087981 */ /* 0x001ea2000c1e1b00 */
[----:B------:R-:W-:Y:S01]  /*00f0*/  HFMA2 R11, -RZ, RZ, 1.3193359375, 0.00013911724090576171875 ;  /* 0x3d47088fff0b7431 */ /* 0x000fe200000001ff */
[----:B------:R-:W-:Y:S01]  /*0100*/  MOV R10, 0xdb46fa5f ;  /* 0xdb46fa5f000a7802 */ /* 0x000fe20000000f00 */
[----:B------:R-:W-:Y:S01]  /*0110*/  UMOV UR8, 0x667f3bcd ;  /* 0x667f3bcd00087882 */ /* 0x000fe20000000000 */
[----:B------:R-:W-:Y:S01]  /*0120*/  UMOV UR9, 0x3fe6a09e ;  /* 0x3fe6a09e00097882 */ /* 0x000fe20000000000 */
[----:B------:R-:W-:Y:S01]  /*0130*/  MOV R14, 0xf89b6999 ;  /* 0xf89b6999000e7802 */ /* 0x000fe20000000f00 */
[----:B------:R-:W-:Y:S01]  /*0140*/  HFMA2 R15, -RZ, RZ, 1.642578125, -0.00018775463104248046875 ;  /* 0x3e928a27ff0f7431 */ /* 0x000fe200000001ff */
[----:B------:R-:W-:Y:S01]  /*0150*/  IADD3 R3, PT, PT, R3, 0x80, RZ ;  /* 0x0000008003037810 */ /* 0x000fe20007ffe0ff */
        /* <DEDUP_REMOVED lines=188> */
[----:B------:R-:W-:-:S15]  /*0d20*/  DMUL R4, R8, 0.5 ;  /* 0x3fe0000008047828 */ /* 0x000fde0000000000 */
        /* <DEDUP_REMOVED lines=133> */
[----:B-1----:R-:W0:Y:S02]  /*1580*/  DMUL R4, R4, R8 ;  /* 0x0000000804047228 */ /* 0x002e240000000000 */
[----:B0-----:R0:W-:Y:S02]  /*1590*/  STG.E.64 desc[UR6][R6.64], R4 ;  /* 0x0000000406007986 */ /* 0x0011e4000c101b06 */
.L_x_9682:
[----:B------:R-:W-:Y:S05]  /*15a0*/  BSYNC.RECONVERGENT B0 ;  /* 0x0000000000007941 */ /* 0x000fea0003800200 */
.L_x_9681:
[----:B------:R-:W-:-:S13]  /*15b0*/  ISETP.GE.AND P0, PT, R3, UR4, PT ;  /* 0x0000000403007c0c */ /* 0x000fda000bf06270 */
[----:B------:R-:W-:Y:S05]  /*15c0*/  @P0 EXIT ;  /* 0x000000000000094d */ /* 0x000fea0003800000 */
[----:B------:R-:W0:Y:S02]  /*15d0*/  LDC.64 R8, c[0x0][0x588] ;  /* 0x00016200ff087b82 */ /* 0x000e240000000a00 */
[----:B0-----:R-:W2:Y:S01]  /*15e0*/  LDG.E.64 R4, desc[UR6][R8.64] ;  /* 0x0000000608047981 */ /* 0x001ea2000c1e1b00 */
[----:B------:R-:W-:Y:S01]  /*15f0*/  HFMA2 R7, -RZ, RZ, 1.3193359375, 0.00013911724090576171875 ;  /* 0x3d47088fff077431 */ /* 0x000fe200000001ff */
[----:B------:R-:W-:Y:S01]  /*1600*/  MOV R6, 0xdb46fa5f ;  /* 0xdb46fa5f00067802 */ /* 0x000fe20000000f00 */
[----:B------:R-:W-:Y:S01]  /*1610*/  UMOV UR4, 0x667f3bcd ;  /* 0x667f3bcd00047882 */ /* 0x000fe20000000000 */
[----:B------:R-:W-:Y:S01]  /*1620*/  UMOV UR5, 0x3fe6a09e ;  /* 0x3fe6a09e00057882 */ /* 0x000fe20000000000 */
[----:B------:R-:W-:Y:S01]  /*1630*/  IMAD.MOV.U32 R12, RZ, RZ, -0x7649667 ;  /* 0xf89b6999ff0c7424 */ /* 0x000fe200078e00ff */
[----:B------:R-:W-:Y:S01]  /*1640*/  MOV R13, 0x3e928a27 ;  /* 0x3e928a27000d7802 */ /* 0x000fe20000000f00 */
[----:B--2---:R-:W-:-:S15]  /*1650*/  DMUL R2, R4, 0.5 ;  /* 0x3fe0000004027828 */ /* 0x004fde0000000000 */
[----:B------:R-:W-:-:S15]  /*1660*/  NOP ;  /* 0x0000000000007918 */ /* 0x000fde0000000000 */
[----:B------:R-:W-:-:S15]  /*1670*/  NOP ;  /* 0x0000000000007918 */ /* 0x000fde0000000000 */
[----:B------:R-:W-:-:S15]  /*1680*/  NOP ;  /* 0x0000000000007918 */ /* 0x000fde0000000000 */
[----:B------:R-:W-:-:S04]  /*1690*/  NOP ;  /* 0x0000000000007918 */ /* 0x000fc80000000000 */
        /* <DEDUP_REMOVED lines=318> */
[----:B0-----:R-:W-:Y:S01]  /*2a80*/  STG.E.64 desc[UR6][R4.64], R2 ;  /* 0x0000000204007986 */ /* 0x001fe2000c101b06 */
[----:B------:R-:W-:Y:S05]  /*2a90*/  EXIT ;  /* 0x000000000000794d */ /* 0x000fea0003800000 */
.L_x_9680:
        /* <DEDUP_REMOVED lines=305> */
.L_x_9685:
[----:B------:R-:W0:Y:S02]  /*3db0*/  LDCU.128 UR8, c[0x0][0x580] ;  /* 0x0000b000ff0877ac */ /* 0x000e240008000c00 */
[----:B0-----:R-:W-:-:S05]  /*3dc0*/  IADD3 R12, P0, PT, R4, UR10, RZ ;  /* 0x0000000a040c7c10 */ /* 0x001fca000ff1e0ff */
[----:B------:R-:W-:-:S05]  /*3dd0*/  IMAD.X R13, RZ, RZ, UR11, P0 ;  /* 0x0000000bff0d7e24 */ /* 0x000fca00080e06ff */
[----:B------:R-:W2:Y:S01]  /*3de0*/  LDG.E.64 R8, desc[UR6][R12.64] ;  /* 0x000000060c087981 */ /* 0x000ea2000c1e1b00 */
[----:B------:R-:W-:Y:S01]  /*3df0*/  MOV R10, 0xdb46fa5f ;  /* 0xdb46fa5f000a7802 */ /* 0x000fe20000000f00 */
[----:B------:R-:W-:Y:S01]  /*3e00*/  UMOV UR10, 0x667f3bcd ;  /* 0x667f3bcd000a7882 */ /* 0x000fe20000000000 */
[----:B------:R-:W-:Y:S01]  /*3e10*/  MOV R11, 0x3d47088f ;  /* 0x3d47088f000b7802 */ /* 0x000fe20000000f00 */
[----:B------:R-:W-:Y:S01]  /*3e20*/  UMOV UR11, 0x3fe6a09e ;  /* 0x3fe6a09e000b7882 */ /* 0x000fe20000000000 */
[----:B------:R-:W-:Y:S02]  /*3e30*/  MOV R16, 0xf89b6999 ;  /* 0xf89b699900107802 */ /* 0x000fe40000000f00 */
[----:B------:R-:W-:Y:S02]  /*3e40*/  MOV R17, 0x3e928a27 ;  /* 0x3e928a2700117802 */ /* 0x000fe40000000f00 */
[----:B------:R-:W-:Y:S01]  /*3e50*/  IADD3 R3, PT, PT, R3, 0x80, RZ ;  /* 0x0000008003037810 */ /* 0x000fe20007ffe0ff */
        /* <DEDUP_REMOVED lines=313> */
[----:B------:R-:W-:-:S04]  /*51f0*/  IADD3 R4, P0, PT, R5, UR8, RZ ;  /* 0x0000000805047c10 */ /* 0x000fc8000ff1e0ff */
        /* <DEDUP_REMOVED lines=9> */
[----:B0-----:R-:W0:Y:S02]  /*5290*/  DMUL R6, R6, R10 ;  /* 0x0000000a06067228 */ /* 0x001e240000000000 */
[----:B0-----:R0:W-:Y:S02]  /*52a0*/  STG.E.64 desc[UR6][R4.64], R6 ;  /* 0x0000000604007986 */ /* 0x0011e4000c101b06 */
.L_x_9684:
[----:B------:R-:W-:Y:S05]  /*52b0*/  BSYNC.RECONVERGENT B0 ;  /* 0x0000000000007941 */ /* 0x000fea0003800200 */
.L_x_9683:
        /* <DEDUP_REMOVED lines=300> */
.L_x_9686:
[----:B------:R-:W0:Y:S02]  /*6580*/  LDCU.128 UR8, c[0x0][0x580] ;  /* 0x0000b000ff0877ac */ /* 0x000e240008000c00 */
[----:B0-----:R-:W-:-:S04]  /*6590*/  IADD3 R10, P0, PT, R2, UR10, RZ ;  /* 0x0000000a020a7c10 */ /* 0x001fc8000ff1e0ff */
[----:B------:R-:W-:-:S05]  /*65a0*/  IADD3.X R11, PT, PT, RZ, UR11, RZ, P0, !PT ;  /* 0x0000000bff0b7c10 */ /* 0x000fca00087fe4ff */
[----:B------:R-:W2:Y:S01]  /*65b0*/  LDG.E.64 R6, desc[UR6][R10.64] ;  /* 0x000000060a067981 */ /* 0x000ea2000c1e1b00 */
[----:B------:R-:W-:Y:S01]  /*65c0*/  MOV R8, 0xdb46fa5f ;  /* 0xdb46fa5f00087802 */ /* 0x000fe20000000f00 */
[----:B------:R-:W-:Y:S01]  /*65d0*/  UMOV UR4, 0x667f3bcd ;  /* 0x667f3bcd00047882 */ /* 0x000fe20000000000 */
[----:B------:R-:W-:Y:S01]  /*65e0*/  MOV R9, 0x3d47088f ;  /* 0x3d47088f00097802 */ /* 0x000fe20000000f00 */
[----:B------:R-:W-:Y:S01]  /*65f0*/  UMOV UR5, 0x3fe6a09e ;  /* 0x3fe6a09e00057882 */ /* 0x000fe20000000000 */
[----:B------:R-:W-:Y:S02]  /*6600*/  MOV R14, 0xf89b6999 ;  /* 0xf89b6999000e7802 */ /* 0x000fe40000000f00 */
        /* <DEDUP_REMOVED lines=325> */
[----:B0-----:R-:W-:Y:S01]  /*7a60*/  STG.E.64 desc[UR6][R2.64], R4 ;  /* 0x0000000402007986 */ /* 0x001fe2000c101b06 */
[----:B------:R-:W-:Y:S05]  /*7a70*/  EXIT ;  /* 0x000000000000794d */ /* 0x000fea0003800000 */
.L_x_9687:
        /* <DEDUP_REMOVED lines=16> */
.L_x_12437:


//--------------------- .text._ZN2at6native27unrolled_elementwise_kernelIZZZNS0_18GeluCUDAKernelImplERNS_18TensorIteratorBaseENS0_8GeluTypeEENKUlvE0_clEvENKUlvE_clEvEUldE_St5arrayIPcLm2EELi4E23TrivialOffsetCalculatorILi1EjESC_NS0_6memory15LoadWithoutCastENSD_16StoreWithoutCastEEEviT_T0_T2_T3_T4_T5_ --------------------------
	.section	.text._ZN2at6native27unrolled_elementwise_kernelIZZZNS0_18GeluCUDAKernelImplERNS_18TensorIteratorBaseENS0_8GeluTypeEENKUlvE0_clEvENKUlvE_clEvEUldE_St5arrayIPcLm2EELi4E23TrivialOffsetCalculatorILi1EjESC_NS0_6memory15LoadWithoutCastENSD_16StoreWithoutCastEEEviT_T0_T2_T3_T4_T5_,"ax",@progbits
	.align	128
        .global         _ZN2at6native27unrolled_elementwise_kernelIZZZNS0_18GeluCUDAKernelImplERNS_18TensorIteratorBaseENS0_8GeluTypeEENKUlvE0_clEvENKUlvE_clEvEUldE_St5arrayIPcLm2EELi4E23TrivialOffsetCalculatorILi1EjESC_NS0_6memory15LoadWithoutCastENSD_16StoreWithoutCastEEEviT_T0_T2_T3_T4_T5_
        .type           _ZN2at6native27unrolled_elementwise_kernelIZZZNS0_18GeluCUDAKernelImplERNS_18TensorIteratorBaseENS0_8GeluTypeEENKUlvE0_clEvENKUlvE_clEvEUldE_St5arrayIPcLm2EELi4E23TrivialOffsetCalculatorILi1EjESC_NS0_6memory15LoadWithoutCastENSD_16StoreWithoutCastEEEviT_T0_T2_T3_T4_T5_,@function
        .size           _ZN2at6native27unrolled_elementwise_kernelIZZZNS0_18GeluCUDAKernelImplERNS_18TensorIteratorBaseENS0_8GeluTypeEENKUlvE0_clEvENKUlvE_clEvEUldE_St5arrayIPcLm2EELi4E23TrivialOffsetCalculatorILi1EjESC_NS0_6memory15LoadWithoutCastENSD_16StoreWithoutCastEEEviT_T0_T2_T3_T4_T5_,(.L_x_12438 - _ZN2at6native27unrolled_elementwise_kernelIZZZNS0_18GeluCUDAKernelImplERNS_18TensorIteratorBaseENS0_8GeluTypeEENKUlvE0_clEvENKUlvE_clEvEUldE_St5arrayIPcLm2EELi4E23TrivialOffsetCalculatorILi1EjESC_NS0_6memory15LoadWithoutCastENSD_16StoreWithoutCastEEEviT_T0_T2_T3_T4_T5_)
        .other          _ZN2at6native27unrolled_elementwise_kernelIZZZNS0_18GeluCUDAKernelImplERNS_18TensorIteratorBaseENS0_8GeluTypeEENKUlvE0_clEvENKUlvE_clEvEUldE_St5arrayIPcLm2EELi4E23TrivialOffsetCalculatorILi1EjESC_NS0_6memory15LoadWithoutCastENSD_16StoreWithoutCastEEEviT_T0_T2_T3_T4_T5_,@"STO_CUDA_ENTRY STV_DEFAULT"
_ZN2at6native27unrolled_elementwise_kernelIZZZNS0_18GeluCUDAKernelImplERNS_18TensorIteratorBaseENS0_8GeluTypeEENKUlvE0_clEvENKUlvE_clEvEUldE_St5arrayIPcLm2EELi4E23TrivialOffsetCalculatorILi1EjESC_NS0_6memory15LoadWithoutCastENSD_16StoreWithoutCastEEEviT_T0_T2_T3_T4_T5_:
.text._ZN2at6native27unrolled_elementwise_kernelIZZZNS0_18GeluCUDAKernelImplERNS_18TensorIteratorBaseENS0_8GeluTypeEENKUlvE0_clEvENKUlvE_clEvEUldE_St5arrayIPcLm2EELi4E23TrivialOffsetCalculatorILi1EjESC_NS0_6memory15LoadWithoutCastENSD_16StoreWithoutCastEEEviT_T0_T2_T3_T4_T5_:
[----:B------:R-:W-:Y:S01]  /*0000*/  LDC R1, c[0x0][0x37c] ;  /* 0x0000df00ff017b82 */ /* 0x000fe20000000800 */
[----:B------:R-:W0:Y:S07]  /*0010*/  S2R R0, SR_CTAID.X ;  /* 0x0000000000007919 */ /* 0x000e2e0000002500 */
[----:B------:R-:W0:Y:S01]  /*0020*/  LDC R3, c[0x0][0x380] ;  /* 0x0000e000ff037b82 */ /* 0x000e220000000800 */
[----:B------:R-:W1:Y:S01]  /*0030*/  LDCU.64 UR4, c[0x0][0x358] ;  /* 0x00006b00ff0477ac */ /* 0x000e620008000a00 */
[----:B------:R-:W-:Y:S01]  /*0040*/  CS2R R12, SRZ ;  /* 0x00000000000c7805 */ /* 0x000fe2000001ff00 */
[----:B------:R-:W2:Y:S01]  /*0050*/  S2R R7, SR_TID.X ;  /* 0x0000000000077919 */ /* 0x000ea20000002100 */
[----:B0-----:R-:W-:-:S02]  /*0060*/  IMAD R4, R0, -0x200, R3 ;  /* 0xfffffe0000047824 */ /* 0x001fc400078e0203 */
[----:B--2---:R-:W-:-:S03]  /*0070*/  IMAD.MOV.U32 R5, RZ, RZ, R7 ;  /* 0x000000ffff057224 */ /* 0x004fc600078e0007 */
[----:B------:R-:W-:-:S13]  /*0080*/  ISETP.GE.AND P0, PT, R7, R4, PT ;  /* 0x000000040700720c */ /* 0x000fda0003f06270 */
[----:B------:R-:W-:-:S05]  /*0090*/  @!P0 VIADD R7, R5, 0x80 ;  /* 0x0000008005078836 */ /* 0x000fca0000000000 */
[----:B------:R-:W-:-:S13]  /*00a0*/  ISETP.GE.AND P1, PT, R7, R4, PT ;  /* 0x000000040700720c */ /* 0x000fda0003f26270 */
[----:B------:R-:W-:Y:S01]  /*00b0*/  @!P1 LEA R9, R0, R7, 0x9 ;  /* 0x0000000700099211 */ /* 0x000fe200078e48ff */
[----:B------:R-:W-:Y:S01]  /*00c0*/  @!P1 VIADD R7, R7, 0x80 ;  /* 0x0000008007079836 */ /* 0x000fe20000000000 */
[----:B------:R-:W0:Y:S04]  /*00d0*/  @!P1 LDC.64 R14, c[0x0][0x390] ;  /* 0x0000e400ff0e9b82 */ /* 0x000e280000000a00 */
[----:B------:R-:W-:-:S13]  /*00e0*/  ISETP.GE.AND P3, PT, R7, R4, PT ;  /* 0x000000040700720c */ /* 0x000fda0003f66270 */
[----:B------:R-:W-:Y:S01]  /*00f0*/  @!P3 LEA R19, R0, R7, 0x9 ;  /* 0x000000070013b211 */ /* 0x000fe200078e48ff */
[----:B------:R-:W-:Y:S01]  /*0100*/  @!P3 VIADD R7, R7, 0x80 ;  /* 0x000000800707b836 */ /* 0x000fe20000000000 */
[----:B------:R-:W2:Y:S04]  /*0110*/  @!P3 LDC.64 R2, c[0x0][0x390] ;  /* 0x0000e400ff02bb82 */ /* 0x000ea80000000a00 */
[----:B------:R-:W-:Y:S01]  /*0120*/  ISETP.GE.AND P2, PT, R7, R4, PT ;  /* 0x000000040700720c */ /* 0x000fe20003f46270 */
[----:B0-----:R-:W-:-:S03]  /*0130*/  @!P1 IMAD.WIDE.U32 R14, R9, 0x8, R14 ;  /* 0x00000008090e9825 */ /* 0x001fc600078e000e */
[----:B------:R-:W0:Y:S02]  /*0140*/  @!P0 LDC.64 R8, c[0x0][0x390] ;  /* 0x0000e400ff088b82 */ /* 0x000e240000000a00 */
[----:B-1----:R1:W5:Y:S07]  /*0150*/  @!P1 LDG.E.64 R12, desc[UR4][R14.64] ;  /* 0x000000040e0c9981 */ /* 0x00236e000c1e1b00 */
[----:B------:R-:W3:Y:S01]  /*0160*/  @!P2 LDC.64 R16, c[0x0][0x390] ;  /* 0x0000e400ff10ab82 */ /* 0x000ee20000000a00 */
[----:B------:R-:W-:Y:S01]  /*0170*/  @!P2 LEA R7, R0, R7, 0x9 ;  /* 0x000000070007a211 */ /* 0x000fe200078e48ff */
[----:B--2---:R-:W-:Y:S01]  /*0180*/  @!P3 IMAD.WIDE.U32 R18, R19, 0x8, R2 ;  /* 0x000000081312b825 */ /* 0x004fe200078e0002 */
[----:B------:R-:W-:-:S03]  /*0190*/  CS2R R2, SRZ ;  /* 0x0000000000027805 */ /* 0x000fc6000001ff00 */
[----:B---3--:R-:W-:Y:S01]  /*01a0*/  @!P2 IMAD.WIDE.U32 R16, R7, 0x8, R16 ;  /* 0x000000080710a825 */ /* 0x008fe200078e0010 */
[----:B------:R-:W-:-:S04]  /*01b0*/  CS2R R6, SRZ ;  /* 0x0000000000067805 */ /* 0x000fc8000001ff00 */
[----:B------:R1:W5:Y:S04]  /*01c0*/  @!P2 LDG.E.64 R2, desc[UR4][R16.64] ;  /* 0x000000041002a981 */ /* 0x000368000c1e1b00 */
[----:B------:R1:W5:Y:S01]  /*01d0*/  @!P3 LDG.E.64 R6, desc[UR4][R18.64] ;  /* 0x000000041206b981 */ /* 0x000362000c1e1b00 */
[----:B------:R-:W-:-:S04]  /*01e0*/  @!P0 IMAD R11, R0, 0x200, R5 ;  /* 0x00000200000b8824 */ /* 0x000fc800078e0205 */
[----:B0-----:R-:W-:Y:S01]  /*01f0*/  @!P0 IMAD.WIDE.U32 R8, R11, 0x8, R8 ;  /* 0x000000080b088825 */ /* 0x001fe200078e0008 */
[----:B------:R-:W-:-:S06]  /*0200*/  CS2R R10, SRZ ;  /* 0x00000000000a7805 */ /* 0x000fcc000001ff00 */
[----:B------:R1:W5:Y:S01]  /*0210*/  @!P0 LDG.E.64 R10, desc[UR4][R8.64] ;  /* 0x00000004080a8981 */ /* 0x000362000c1e1b00 */
[----:B------:R-:W-:Y:S01]  /*0220*/  ISETP.GE.AND P0, PT, R5, R4, PT ;  /* 0x000000040500720c */ /* 0x000fe20003f06270 */
[----:B------:R-:W-:-:S12]  /*0230*/  BSSY.RECONVERGENT B0, `(.L_x_9688) ;  /* 0x000014a000007945 */ /* 0x000fd80003800200 */
[----:B-1----:R-:W-:Y:S05]  /*0240*/  @P0 BRA `(.L_x_9689) ;  /* 0x0000001400200947 */ /* 0x002fea0003800000 */
[----:B------:R-:W-:Y:S01]  /*0250*/  MOV R14, 0xdb46fa5f ;  /* 0xdb46fa5f000e7802 */ /* 0x000fe20000000f00 */
[----:B------:R-:W-:Y:S01]  /*0260*/  IMAD.MOV.U32 R15, RZ, RZ, 0x3d47088f ;  /* 0x3d47088fff0f7424 */ /* 0x000fe200078e00ff */
[----:B------:R-:W-:Y:S01]  /*0270*/  UMOV UR6, 0x667f3bcd ;  /* 0x667f3bcd00067882 */ /* 0x000fe20000000000 */
[----:B------:R-:W-:Y:S01]  /*0280*/  UMOV UR7, 0x3fe6a09e ;  /* 0x3fe6a09e00077882 */ /* 0x000fe20000000000 */
[----:B-----5:R-:W-:Y:S01]  /*0290*/  DMUL R8, R10, 0.5 ;  /* 0x3fe000000a087828 */ /* 0x020fe20000000000 */
[----:B------:R-:W-:Y:S01]  /*02a0*/  MOV R22, 0xf89b6999 ;  /* 0xf89b699900167802 */ /* 0x000fe20000000f00 */
[----:B------:R-:W-:-:S15]  /*02b0*/  IMAD.MOV.U32 R23, RZ, RZ, 0x3e928a27 ;  /* 0x3e928a27ff177424 */ /* 0x000fde00078e00ff */
[----:B------:R-:W-:-:S15]  /*02c0*/  NOP ;  /* 0x0000000000007918 */ /* 0x000fde0000000000 */
[----:B------:R-:W-:-:S15]  /*02d0*/  NOP ;  /* 0x0000000000007918 */ /* 0x000fde0000000000 */
[----:B------:R-:W-:-:S15]  /*02e0*/  NOP ;  /* 0x0000000000007918 */ /* 0x000fde0000000000 */
[----:B------:R-:W-:-:S02]  /*02f0*/  NOP ;  /* 0x0000000000007918 */ /* 0x000fc40000000000 */
        /* <DEDUP_REMOVED lines=317> */
.L_x_9689:
[----:B------:R-:W-:Y:S05]  /*16d0*/  BSYNC.RECONVERGENT B0 ;  /* 0x0000000000007941 */ /* 0x000fea0003800200 */
.L_x_9688:
[----:B-----5:R-:W2:Y:S01]  /*16e0*/  @!P0 LDC.64 R10, c[0x0][0x388] ;  /* 0x0000e200ff0a8b82 */ /* 0x020ea20000000a00 */
[C---:B------:R-:W-:Y:S01]  /*16f0*/  IADD3 R19, PT, PT, R5.reuse, 0x80, RZ ;  /* 0x0000008005137810 */ /* 0x040fe20007ffe0ff */
[C---:B------:R-:W-:Y:S01]  /*1700*/  VIADD R15, R5.reuse, 0x100 ;  /* 0x00000100050f7836 */ /* 0x040fe20000000000 */
[----:B0-----:R-:W-:Y:S01]  /*1710*/  IADD3 R17, PT, PT, R5, 0x180, RZ ;  /* 0x0000018005117810 */ /* 0x001fe20007ffe0ff */
[----:B------:R-:W-:Y:S01]  /*1720*/  @!P0 IMAD R21, R0, 0x200, R5 ;  /* 0x0000020000158824 */ /* 0x000fe200078e0205 */
[-C--:B------:R-:W-:Y:S01]  /*1730*/  ISETP.GE.AND P4, PT, R19, R4.reuse, PT ;  /* 0x000000041300720c */ /* 0x080fe20003f86270 */
[----:B------:R-:W-:Y:S01]  /*1740*/  BSSY.RECONVERGENT B0, `(.L_x_9690) ;  /* 0x000014f000007945 */ /* 0x000fe20003800200 */
[----:B------:R-:W-:Y:S02]  /*1750*/  @!P0 MOV R5, R19 ;  /* 0x0000001300058202 */ /* 0x000fe40000000f00 */
[-C--:B------:R-:W-:Y:S02]  /*1760*/  ISETP.GE.AND P3, PT, R15, R4.reuse, PT ;  /* 0x000000040f00720c */ /* 0x080fe40003f66270 */
[----:B------:R-:W-:-:S02]  /*1770*/  ISETP.GE.AND P1, PT, R17, R4, PT ;  /* 0x000000041100720c */ /* 0x000fc40003f26270 */
[----:B------:R-:W-:Y:S01]  /*1780*/  ISETP.GE.AND P2, PT, R5, R4, PT ;  /* 0x000000040500720c */ /* 0x000fe20003f46270 */
[----:B--2---:R-:W-:-:S04]  /*1790*/  @!P0 IMAD.WIDE.U32 R10, R21, 0x8, R10 ;  /* 0x00000008150a8825 */ /* 0x004fc800078e000a */
[----:B------:R-:W-:Y:S08]  /*17a0*/  @P4 BRA `(.L_x_9691) ;  /* 0x0000001400204947 */ /* 0x000ff00003800000 */
[----:B------:R-:W-:Y:S01]  /*17b0*/  IMAD.MOV.U32 R16, RZ, RZ, -0x24b905a1 ;  /* 0xdb46fa5fff107424 */ /* 0x000fe200078e00ff */
[----:B------:R-:W-:Y:S01]  /*17c0*/  MOV R17, 0x3d47088f ;  /* 0x3d47088f00117802 */ /* 0x000fe20000000f00 */
[----:B------:R-:W-:Y:S01]  /*17d0*/  UMOV UR6, 0x667f3bcd ;  /* 0x667f3bcd00067882 */ /* 0x000fe20000000000 */
[----:B------:R-:W-:Y:S01]  /*17e0*/  UMOV UR7, 0x3fe6a09e ;  /* 0x3fe6a09e00077882 */ /* 0x000fe20000000000 */
[----:B------:R-:W-:Y:S01]  /*17f0*/  IMAD.MOV.U32 R24, RZ, RZ, -0x7649667 ;  /* 0xf89b6999ff187424 */ /* 0x000fe200078e00ff */
[----:B------:R-:W0:Y:S01]  /*1800*/  DMUL R14, R12, UR6 ;  /* 0x000000060c0e7c28 */ /* 0x000e220008000000 */
[----:B------:R-:W-:Y:S01]  /*1810*/  UMOV UR6, 0xfba6f279 ;  /* 0xfba6f27900067882 */ /* 0x000fe20000000000 */
[----:B------:R-:W-:Y:S01]  /*1820*/  UMOV UR7, 0x3cf0679a ;  /* 0x3cf0679a00077882 */ /* 0x000fe20000000000 */
[----:B------:R-:W-:-:S15]  /*1830*/  MOV R25, 0x3e928a27 ;  /* 0x3e928a2700197802 */ /* 0x000fde0000000f00 */
[----:B------:R-:W-:-:S15]  /*1840*/  NOP ;  /* 0x0000000000007918 */ /* 0x000fde0000000000 */
[----:B------:R-:W-:-:S15]  /*1850*/  NOP ;  /* 0x0000000000007918 */ /* 0x000fde0000000000 */
[----:B------:R-:W-:-:S15]  /*1860*/  NOP ;  /* 0x0000000000007918 */ /* 0x000fde0000000000 */
[----:B------:R-:W-:-:S01]  /*1870*/  NOP ;  /* 0x0000000000007918 */ /* 0x000fc20000000000 */
        /* <DEDUP_REMOVED lines=166> */
[----:B0-----:R-:W0:-:S15]  /*22e0*/  DADD R20, |R14|, -R16 ;  /* 0x000000000e147229 */ /* 0x001e1e0000000a10 */
        /* <DEDUP_REMOVED lines=24> */
[----:B------:R-:W2:-:S15]  /*2470*/  F2F.F64.F32 R22, R21 ;  /* 0x0000001500167310 */ /* 0x000e9e0000201800 */
[----:B------:R-:W-:-:S15]  /*2480*/  NOP ;  /* 0x0000000000007918 */ /* 0x000fde0000000000 */
[----:B------:R-:W-:-:S15]  /*2490*/  NOP ;  /* 0x0000000000007918 */ /* 0x000fde0000000000 */
[----:B------:R-:W-:-:S15]  /*24a0*/  NOP ;  /* 0x0000000000007918 */ /* 0x000fde0000000000 */
[----:B------:R-:W-:-:S04]  /*24b0*/  NOP ;  /* 0x0000000000007918 */ /* 0x000fc80000000000 */
[----:B--2---:R0:W2:Y:S01]  /*24c0*/  DFMA R22, R22, -UR6, -R16 ;  /* 0x8000000616167c2b */ /* 0x0040a20008000810 */
[----:B------:R-:W-:Y:S01]  /*24d0*/  UMOV UR6, 0xa4741b81 ;  /* 0xa4741b8100067882 */ /* 0x000fe20000000000 */
[----:B------:R-:W-:Y:S01]  /*24e0*/  UMOV UR7, 0x3e5ae904 ;  /* 0x3e5ae90400077882 */ /* 0x000fe20000000000 */
[----:B0-----:R-:W-:-:S15]  /*24f0*/  FMUL.FTZ R16, R20, 1 ;  /* 0x3f80000014107820 */ /* 0x001fde0000410000 */
[----:B------:R-:W-:-:S15]  /*2500*/  NOP ;  /* 0x0000000000007918 */ /* 0x000fde0000000000 */
[----:B------:R-:W-:-:S15]  /*2510*/  NOP ;  /* 0x0000000000007918 */ /* 0x000fde0000000000 */
[----:B------:R-:W-:-:S15]  /*2520*/  NOP ;  /* 0x0000000000007918 */ /* 0x000fde0000000000 */
[----:B------:R-:W-:-:S01]  /*2530*/  NOP ;  /* 0x0000000000007918 */ /* 0x000fc20000000000 */
[----:B------:R-:W0:-:S15]  /*2540*/  F2F.F64.F32 R16, R16 ;  /* 0x0000001000107310 */ /* 0x000e1e0000201800 */
        /* <DEDUP_REMOVED lines=87> */
[----:B0-----:R-:W-:-:S15]  /*2ac0*/  DFMA R18, -R18, R16, R22 ;  /* 0x000000101212722b */ /* 0x001fde0000000116 */
        /* <DEDUP_REMOVED lines=21> */
[----:B0-----:R0:W2:Y:S02]  /*2c20*/  DMUL R12, R12, R18 ;  /* 0x000000120c0c7228 */ /* 0x0010a40000000000 */
.L_x_9691:
[----:B------:R-:W-:Y:S05]  /*2c30*/  BSYNC.RECONVERGENT B0 ;  /* 0x0000000000007941 */ /* 0x000fea0003800200 */
.L_x_9690:
[----:B------:R-:W-:Y:S04]  /*2c40*/  BSSY.RECONVERGENT B0, `(.L_x_9692) ;  /* 0x000014a000007945 */ /* 0x000fe80003800200 */
[----:B------:R-:W-:Y:S05]  /*2c50*/  @P3 BRA `(.L_x_9693) ;  /* 0x0000001400203947 */ /* 0x000fea0003800000 */
[----:B------:R-:W-:Y:S01]  /*2c60*/  IMAD.MOV.U32 R16, RZ, RZ, -0x24b905a1 ;  /* 0xdb46fa5fff107424 */ /* 0x000fe200078e00ff */
[----:B------:R-:W-:Y:S01]  /*2c70*/  MOV R17, 0x3d47088f ;  /* 0x3d47088f00117802 */ /* 0x000fe20000000f00 */
[----:B------:R-:W-:Y:S01]  /*2c80*/  UMOV UR6, 0x667f3bcd ;  /* 0x667f3bcd00067882 */ /* 0x000fe20000000000 */
[----:B------:R-:W-:Y:S01]  /*2c90*/  UMOV UR7, 0x3fe6a09e ;  /* 0x3fe6a09e00077882 */ /* 0x000fe20000000000 */
[----:B------:R-:W-:Y:S01]  /*2ca0*/  DMUL R14, R6, 0.5 ;  /* 0x3fe00000060e7828 */ /* 0x000fe20000000000 */
[----:B------:R-:W-:Y:S01]  /*2cb0*/  IMAD.MOV.U32 R24, RZ, RZ, -0x7649667 ;  /* 0xf89b6999ff187424 */ /* 0x000fe200078e00ff */
[----:B------:R-:W-:-:S15]  /*2cc0*/  MOV R25, 0x3e928a27 ;  /* 0x3e928a2700197802 */ /* 0x000fde0000000f00 */
[----:B------:R-:W-:-:S15]  /*2cd0*/  NOP ;  /* 0x0000000000007918 */ /* 0x000fde0000000000 */
[----:B------:R-:W-:-:S15]  /*2ce0*/  NOP ;  /* 0x0000000000007918 */ /* 0x000fde0000000000 */
[----:B------:R-:W-:-:S15]  /*2cf0*/  NOP ;  /* 0x0000000000007918 */ /* 0x000fde0000000000 */
[----:B------:R-:W-:-:S02]  /*2d00*/  NOP ;  /* 0x0000000000007918 */ /* 0x000fc40000000000 */
[----:B------:R-:W3:Y:S01]  /*2d10*/  DMUL R6, R6, UR6 ;  /* 0x0000000606067c28 */ /* 0x000ee20008000000 */
[----:B------:R-:W-:Y:S01]  /*2d20*/  UMOV UR6, 0xfba6f279 ;  /* 0xfba6f27900067882 */ /* 0x000fe20000000000 */
[----:B------:R-:W-:-:S15]  /*2d30*/  UMOV UR7, 0x3cf0679a ;  /* 0x3cf0679a00077882 */ /* 0x000fde0000000000 */
[----:B------:R-:W-:-:S15]  /*2d40*/  NOP ;  /* 0x0000000000007918 */ /* 0x000fde0000000000 */
[----:B------:R-:W-:-:S15]  /*2d50*/  NOP ;  /* 0x0000000000007918 */ /* 0x000fde0000000000 */
[----:B------:R-:W-:-:S15]  /*2d60*/  NOP ;  /* 0x0000000000007918 */ /* 0x000fde0000000000 */
[----:B------:R-:W-:-:S02]  /*2d70*/  NOP ;  /* 0x0000000000007918 */ /* 0x000fc40000000000 */
[----:B---3--:R-:W3:Y:S01]  /*2d80*/  DFMA R16, |R6|, -UR6, R16 ;  /* 0x8000000606107c2b */ /* 0x008ee20008000210 */
[----:B------:R-:W-:Y:S01]  /*2d90*/  UMOV UR6, 0xb976a9b2 ;  /* 0xb976a9b200067882 */ /* 0x000fe20000000000 */
[----:B------:R-:W-:-:S15]  /*2da0*/  UMOV UR7, 0x3d8df9f9 ;  /* 0x3d8df9f900077882 */ /* 0x000fde0000000000 */
[----:B------:R-:W-:-:S15]  /*2db0*/  NOP ;  /* 0x0000000000007918 */ /* 0x000fde0000000000 */
[----:B------:R-:W-:-:S15]  /*2dc0*/  NOP ;  /* 0x0000000000007918 */ /* 0x000fde0000000000 */
[----:B------:R-:W-:-:S15]  /*2dd0*/  NOP ;  /* 0x0000000000007918 */ /* 0x000fde0000000000 */
[----:B------:R-:W-:-:S02]  /*2de0*/  NOP ;  /* 0x0000000000007918 */ /* 0x000fc40000000000 */
[----:B---3--:R-:W3:Y:S01]  /*2df0*/  DFMA R16, |R6|, R16, -UR6 ;  /* 0x8000000606107e2b */ /* 0x008ee20008000210 */
[----:B------:R-:W-:Y:S01]  /*2e00*/  UMOV UR6, 0x590cc332 ;  /* 0x590cc33200067882 */ /* 0x000fe20000000000 */
[----:B------:R-:W-:-:S15]  /*2e10*/  UMOV UR7, 0x3dc7f1f5 ;  /* 0x3dc7f1f500077882 */ /* 0x000fde0000000000 */
[----:B------:R-:W-:-:S15]  /*2e20*/  NOP ;  /* 0x0000000000007918 */ /* 0x000fde0000000000 */
[----:B------:R-:W-:-:S15]  /*2e30*/  NOP ;  /* 0x0000000000007918 */ /* 0x000fde0000000000 */
[----:B------:R-:W-:-:S15]  /*2e40*/  NOP ;  /* 0x0000000000007918 */ /* 0x000fde0000000000 */
[----:B------:R-:W-:-:S02]  /*2e50*/  NOP ;  /* 0x0000000000007918 */ /* 0x000fc40000000000 */
[----:B---3--:R-:W3:Y:S01]  /*2e60*/  DFMA R16, |R6|, R16, UR6 ;  /* 0x0000000606107e2b */ /* 0x008ee20008000210 */
        /* <DEDUP_REMOVED lines=139> */
[----:B---3--:R-:W0:Y:S01]  /*3720*/  DFMA R22, |R6|, R16, UR6 ;  /* 0x0000000606167e2b */ /* 0x008e220008000210 */
        /* <DEDUP_REMOVED lines=41> */
[----:B---3--:R-:W3:Y:S01]  /*39c0*/  DFMA R22, R22, -UR6, -R18 ;  /* 0x8000000616167c2b */ /* 0x008ee20008000812 */
[----:B------:R-:W-:Y:S01]  /*39d0*/  UMOV UR6, 0xa4741b81 ;  /* 0xa4741b8100067882 */ /* 0x000fe20000000000 */
[----:B------:R-:W-:-:S15]  /*39e0*/  UMOV UR7, 0x3e5ae904 ;  /* 0x3e5ae90400077882 */ /* 0x000fde0000000000 */
[----:B------:R-:W-:-:S15]  /*39f0*/  NOP ;  /* 0x0000000000007918 */ /* 0x000fde0000000000 */
[----:B------:R-:W-:-:S15]  /*3a00*/  NOP ;  /* 0x0000000000007918 */ /* 0x000fde0000000000 */
[----:B------:R-:W-:-:S15]  /*3a10*/  NOP ;  /* 0x0000000000007918 */ /* 0x000fde0000000000 */
[----:B------:R-:W-:-:S02]  /*3a20*/  NOP ;  /* 0x0000000000007918 */ /* 0x000fc40000000000 */
[----:B---3--:R-:W3:Y:S01]  /*3a30*/  DFMA R18, R22, UR6, R24 ;  /* 0x0000000616127c2b */ /* 0x008ee20008000018 */
        /* <DEDUP_REMOVED lines=105> */
[----:B0-----:R3:W4:Y:S02]  /*40d0*/  DMUL R14, R14, R20 ;  /* 0x000000140e0e7228 */ /* 0x0017240000000000 */
.L_x_9693:
[----:B------:R-:W-:Y:S05]  /*40e0*/  BSYNC.RECONVERGENT B0 ;  /* 0x0000000000007941 */ /* 0x000fea0003800200 */
.L_x_9692:
        /* <DEDUP_REMOVED lines=13> */
[----:B------:R-:W5:Y:S01]  /*41c0*/  DMUL R2, R2, UR6 ;  /* 0x0000000602027c28 */ /* 0x000f620008000000 */
[----:B------:R-:W-:Y:S01]  /*41d0*/  UMOV UR6, 0xfba6f279 ;  /* 0xfba6f27900067882 */ /* 0x000fe20000000000 */
[----:B------:R-:W-:-:S15]  /*41e0*/  UMOV UR7, 0x3cf0679a ;  /* 0x3cf0679a00077882 */ /* 0x000fde0000000000 */
[----:B------:R-:W-:-:S15]  /*41f0*/  NOP ;  /* 0x0000000000007918 */ /* 0x000fde0000000000 */
[----:B------:R-:W-:-:S15]  /*4200*/  NOP ;  /* 0x0000000000007918 */ /* 0x000fde0000000000 */
[----:B------:R-:W-:-:S15]  /*4210*/  NOP ;  /* 0x0000000000007918 */ /* 0x000fde0000000000 */
[----:B------:R-:W-:-:S02]  /*4220*/  NOP ;  /* 0x0000000000007918 */ /* 0x000fc40000000000 */
[----:B-----5:R-:W5:Y:S01]  /*4230*/  DFMA R16, |R2|, -UR6, R16 ;  /* 0x8000000602107c2b */ /* 0x020f620008000210 */
[----:B------:R-:W-:Y:S01]  /*4240*/  UMOV UR6, 0xb976a9b2 ;  /* 0xb976a9b200067882 */ /* 0x000fe20000000000 */
[----:B------:R-:W-:-:S15]  /*4250*/  UMOV UR7, 0x3d8df9f9 ;  /* 0x3d8df9f900077882 */ /* 0x000fde0000000000 */
[----:B------:R-:W-:-:S15]  /*4260*/  NOP ;  /* 0x0000000000007918 */ /* 0x000fde0000000000 */
[----:B------:R-:W-:-:S15]  /*4270*/  NOP ;  /* 0x0000000000007918 */ /* 0x000fde0000000000 */
[----:B------:R-:W-:-:S15]  /*4280*/  NOP ;  /* 0x0000000000007918 */ /* 0x000fde0000000000 */
[----:B------:R-:W-:-:S02]  /*4290*/  NOP ;  /* 0x0000000000007918 */ /* 0x000fc40000000000 */
[----:B-----5:R-:W5:Y:S01]  /*42a0*/  DFMA R16, |R2|, R16, -UR6 ;  /* 0x8000000602107e2b */ /* 0x020f620008000210 */
[----:B------:R-:W-:Y:S01]  /*42b0*/  UMOV UR6, 0x590cc332 ;  /* 0x590cc33200067882 */ /* 0x000fe20000000000 */
[----:B------:R-:W-:-:S15]  /*42c0*/  UMOV UR7, 0x3dc7f1f5 ;  /* 0x3dc7f1f500077882 */ /* 0x000fde0000000000 */
[----:B------:R-:W-:-:S15]  /*42d0*/  NOP ;  /* 0x0000000000007918 */ /* 0x000fde0000000000 */
[----:B------:R-:W-:-:S15]  /*42e0*/  NOP ;  /* 0x0000000000007918 */ /* 0x000fde0000000000 */
[----:B------:R-:W-:-:S15]  /*42f0*/  NOP ;  /* 0x0000000000007918 */ /* 0x000fde0000000000 */
[----:B------:R-:W-:-:S02]  /*4300*/  NOP ;  /* 0x0000000000007918 */ /* 0x000fc40000000000 */
[----:B-----5:R-:W5:Y:S01]  /*4310*/  DFMA R16, |R2|, R16, UR6 ;  /* 0x0000000602107e2b */ /* 0x020f620008000210 */
        /* <DEDUP_REMOVED lines=139> */
[----:B-----5:R-:W0:Y:S01]  /*4bd0*/  DFMA R22, |R2|, R16, UR6 ;  /* 0x0000000602167e2b */ /* 0x020e220008000210 */
        /* <DEDUP_REMOVED lines=26> */
[----:B---3--:R-:W3:-:S15]  /*4d80*/  DADD R20, |R2|, -R18 ;  /* 0x0000000002147229 */ /* 0x008ede0000000a12 */
        /* <DEDUP_REMOVED lines=127> */
[----:B0-----:R0:W3:Y:S02]  /*5580*/  DMUL R6, R6, R20 ;  /* 0x0000001406067228 */ /* 0x0010e40000000000 */
.L_x_9695:
[----:B------:R-:W-:Y:S05]  /*5590*/  BSYNC.RECONVERGENT B0 ;  /* 0x0000000000007941 */ /* 0x000fea0003800200 */
.L_x_9694:
[----:B-1----:R1:W-:Y:S01]  /*55a0*/  @!P0 STG.E.64 desc[UR4][R10.64], R8 ;  /* 0x000000080a008986 */ /* 0x0023e2000c101b04 */
[----:B------:R-:W-:Y:S04]  /*55b0*/  BSSY.RECONVERGENT B0, `(.L_x_9696) ;  /* 0x000000c000007945 */ /* 0x000fe80003800200 */
[----:B------:R-:W-:Y:S05]  /*55c0*/  @P2 BRA `(.L_x_9697) ;  /* 0x0000000000282947 */ /* 0x000fea0003800000 */
[----:B------:R-:W5:Y:S01]  /*55d0*/  LDC.64 R2, c[0x0][0x388] ;  /* 0x0000e200ff027b82 */ /* 0x000f620000000a00 */
[----:B-1----:R-:W-:Y:S01]  /*55e0*/  IMAD R9, R0, 0x200, R5 ;  /* 0x0000020000097824 */ /* 0x002fe200078e0205 */
[----:B------:R-:W-:-:S04]  /*55f0*/  IADD3 R5, PT, PT, R5, 0x80, RZ ;  /* 0x0000008005057810 */ /* 0x000fc80007ffe0ff */
[----:B------:R-:W-:-:S13]  /*5600*/  ISETP.GE.AND P0, PT, R5, R4, PT ;  /* 0x000000040500720c */ /* 0x000fda0003f06270 */
[----:B------:R-:W-:Y:S01]  /*5610*/  @!P0 IMAD R11, R0, 0x200, R5 ;  /* 0x00000200000b8824 */ /* 0x000fe200078e0205 */
[----:B------:R-:W-:Y:S01]  /*5620*/  @!P0 IADD3 R5, PT, PT, R5, 0x80, RZ ;  /* 0x0000008005058810 */ /* 0x000fe20007ffe0ff */
[----:B-----5:R-:W-:-:S04]  /*5630*/  IMAD.WIDE.U32 R8, R9, 0x8, R2 ;  /* 0x0000000809087825 */ /* 0x020fc800078e0002 */
[----:B------:R-:W-:Y:S01]  /*5640*/  @!P0 IMAD.WIDE.U32 R2, R11, 0x8, R2 ;  /* 0x000000080b028825 */ /* 0x000fe200078e0002 */
[----:B--2---:R1:W-:Y:S04]  /*5650*/  STG.E.64 desc[UR4][R8.64], R12 ;  /* 0x0000000c08007986 */ /* 0x0043e8000c101b04 */
[----:B----4-:R1:W-:Y:S02]  /*5660*/  @!P0 STG.E.64 desc[UR4][R2.64], R14 ;  /* 0x0000000e02008986 */ /* 0x0103e4000c101b04 */
.L_x_9697:
[----:B------:R-:W-:Y:S05]  /*5670*/  BSYNC.RECONVERGENT B0 ;  /* 0x0000000000007941 */ /* 0x000fea0003800200 */
.L_x_9696:
[----:B------:R-:W-:-:S13]  /*5680*/  ISETP.GE.AND P0, PT, R5, R4, PT ;  /* 0x000000040500720c */ /* 0x000fda0003f06270 */
[----:B------:R-:W-:Y:S05]  /*5690*/  @P0 EXIT ;  /* 0x000000000000094d */ /* 0x000fea0003800000 */
[----:B-1----:R-:W1:Y:S01]  /*56a0*/  LDC.64 R2, c[0x0][0x388] ;  /* 0x0000e200ff027b82 */ /* 0x002e620000000a00 */
[----:B------:R-:W-:-:S04]  /*56b0*/  IMAD R5, R0, 0x200, R5 ;  /* 0x0000020000057824 */ /* 0x000fc800078e0205 */
[----:B-1----:R-:W-:-:S05]  /*56c0*/  IMAD.WIDE.U32 R2, R5, 0x8, R2 ;  /* 0x0000000805027825 */ /* 0x002fca00078e0002 */
[----:B---3--:R-:W-:Y:S01]  /*56d0*/  STG.E.64 desc[UR4][R2.64], R6 ;  /* 0x0000000602007986 */ /* 0x008fe2000c101b04 */
[----:B------:R-:W-:Y:S05]  /*56e0*/  EXIT ;  /* 0x000000000000794d */ /* 0x000fea0003800000 */
.L_x_9698:
        /* <DEDUP_REMOVED lines=9> */
.L_x_12438:


//--------------------- .text._ZN2at6native29vectorized_elementwise_kernelILi2EZZZNS0_18GeluCUDAKernelImplERNS_18TensorIteratorBaseENS0_8GeluTypeEENKUlvE0_clEvENKUlvE_clEvEUldE_St5arrayIPcLm2EEEEviT0_T1_ --------------------------
	.section	.text._ZN2at6native29vectorized_elementwise_kernelILi2EZZZNS0_18GeluCUDAKernelImplERNS_18TensorIteratorBaseENS0_8GeluTypeEENKUlvE0_clEvENKUlvE_clEvEUldE_St5arrayIPcLm2EEEEviT0_T1_,"ax",@progbits
	.align	128
        .global         _ZN2at6native29vectorized_elementwise_kernelILi2EZZZNS0_18GeluCUDAKernelImplERNS_18TensorIteratorBaseENS0_8GeluTypeEENKUlvE0_clEvENKUlvE_clEvEUldE_St5arrayIPcLm2EEEEviT0_T1_
        .type           _ZN2at6native29vectorized_elementwise_kernelILi2EZZZNS0_18GeluCUDAKernelImplERNS_18TensorIteratorBaseENS0_8GeluTypeEENKUlvE0_clEvENKUlvE_clEvEUldE_St5arrayIPcLm2EEEEviT0_T1_,@function
        .size           _ZN2at6native29vectorized_elementwise_kernelILi2EZZZNS0_18GeluCUDAKernelImplERNS_18TensorIteratorBaseENS0_8GeluTypeEENKUlvE0_clEvENKUlvE_clEvEUldE_St5arrayIPcLm2EEEEviT0_T1_,(.L_x_12439 - _ZN2at6native29vectorized_elementwise_kernelILi2EZZZNS0_18GeluCUDAKernelImplERNS_18TensorIteratorBaseENS0_8GeluTypeEENKUlvE0_clEvENKUlvE_clEvEUldE_St5arrayIPcLm2EEEEviT0_T1_)
        .other          _ZN2at6native29vectorized_elementwise_kernelILi2EZZZNS0_18GeluCUDAKernelImplERNS_18TensorIteratorBaseENS0_8GeluTypeEENKUlvE0_clEvENKUlvE_clEvEUldE_St5arrayIPcLm2EEEEviT0_T1_,@"STO_CUDA_ENTRY STV_DEFAULT"
_ZN2at6native29vectorized_elementwise_kernelILi2EZZZNS0_18GeluCUDAKernelImplERNS_18TensorIteratorBaseENS0_8GeluTypeEENKUlvE0_clEvENKUlvE_clEvEUldE_St5arrayIPcLm2EEEEviT0_T1_:
.text._ZN2at6native29vectorized_elementwise_kernelILi2EZZZNS0_18GeluCUDAKernelImplERNS_18TensorIteratorBaseENS0_8GeluTypeEENKUlvE0_clEvENKUlvE_clEvEUldE_St5arrayIPcLm2EEEEviT0_T1_:
[----:B------:R-:W-:Y:S08]  /*0000*/  LDC R1, c[0x0][0x37c] ;  /* 0x0000df00ff017b82 */ /* 0x000ff00000000800 */
[----:B------:R-:W0:Y:S01]  /*0010*/  S2UR UR4, SR_CTAID.X ;  /* 0x00000000000479c3 */ /* 0x000e220000002500 */
[----:B------:R-:W1:Y:S01]  /*0020*/  LDCU UR5, c[0x0][0x380] ;  /* 0x00007000ff0577ac */ /* 0x000e620008000800 */
[----:B------:R-:W2:Y:S01]  /*0030*/  LDCU.64 UR6, c[0x0][0x358] ;  /* 0x00006b00ff0677ac */ /* 0x000ea20008000a00 */
[----:B0-----:R-:W-:-:S04]  /*0040*/  USHF.L.U32 UR4, UR4, 0xa, URZ ;  /* 0x0000000a04047899 */ /* 0x001fc800080006ff */
[----:B-1----:R-:W-:-:S04]  /*0050*/  UIADD3 UR5, UPT, UPT, -UR4, UR5, URZ ;  /* 0x0000000504057290 */ /* 0x002fc8000fffe1ff */
[----:B------:R-:W-:-:S09]  /*0060*/  UISETP.GT.U32.AND UP0, UPT, UR5, 0x3ff, UPT ;  /* 0x000003ff0500788c */ /* 0x000fd2000bf04070 */
[----:B--2---:R-:W-:Y:S05]  /*0070*/  BRA.U UP0, `(.L_x_9699) ;  /* 0x000000ad006c7547 */ /* 0x004fea000b800000 */
[----:B------:R-:W0:Y:S01]  /*0080*/  S2R R4, SR_TID.X ;  /* 0x0000000000047919 */ /* 0x000e220000002100 */
[----:B------:R-:W-:Y:S02]  /*0090*/  CS2R R14, SRZ ;  /* 0x00000000000e7805 */ /* 0x000fe4000001ff00 */
[----:B0-----:R-:W-:Y:S01]  /*00a0*/  ISETP.GE.U32.AND P1, PT, R4, UR5, PT ;  /* 0x0000000504007c0c */ /* 0x001fe2000bf26070 */
[----:B------:R-:W-:-:S12]  /*00b0*/  IMAD.MOV.U32 R0, RZ, RZ, R4 ;  /* 0x000000ffff007224 */ /* 0x000fd800078e0004 */
[C---:B------:R-:W-:Y:S01]  /*00c0*/  @!P1 VIADD R4, R0.reuse, 0x80 ;  /* 0x0000008000049836 */ /* 0x040fe20000000000 */
[----:B------:R-:W0:Y:S01]  /*00d0*/  @!P1 LDC.64 R2, c[0x0][0x390] ;  /* 0x0000e400ff029b82 */ /* 0x000e220000000a00 */
[----:B------:R-:W-:-:S03]  /*00e0*/  @!P1 VIADD R5, R0, UR4 ;  /* 0x0000000400059c36 */ /* 0x000fc60008000000 */
[----:B------:R-:W-:-:S13]  /*00f0*/  ISETP.GE.U32.AND P2, PT, R4, UR5, PT ;  /* 0x0000000504007c0c */ /* 0x000fda000bf46070 */
[C---:B------:R-:W-:Y:S01]  /*0100*/  @!P2 IADD3 R11, PT, PT, R4.reuse, UR4, RZ ;  /* 0x00000004040bac10 */ /* 0x040fe2000fffe0ff */
[----:B------:R-:W-:Y:S01]  /*0110*/  @!P2 VIADD R4, R4, 0x80 ;  /* 0x000000800404a836 */ /* 0x000fe20000000000 */
[----:B------:R-:W1:Y:S04]  /*0120*/  @!P2 LDC.64 R6, c[0x0][0x390] ;  /* 0x0000e400ff06ab82 */ /* 0x000e680000000a00 */
[----:B------:R-:W-:Y:S01]  /*0130*/  ISETP.GE.U32.AND P0, PT, R4, UR5, PT ;  /* 0x0000000504007c0c */ /* 0x000fe2000bf06070 */
[----:B0-----:R-:W-:-:S05]  /*0140*/  @!P1 IMAD.WIDE.U32 R2, R5, 0x8, R2 ;  /* 0x0000000805029825 */ /* 0x001fca00078e0002 */
[----:B------:R0:W5:Y:S01]  /*0150*/  @!P1 LDG.E.64 R14, desc[UR6][R2.64] ;  /* 0x00000006020e9981 */ /* 0x000162000c1e1b00 */
[----:B------:R-:W-:-:S06]  /*0160*/  CS2R R16, SRZ ;  /* 0x0000000000107805 */ /* 0x000fcc000001ff00 */
[----:B------:R-:W2:Y:S01]  /*0170*/  @!P0 LDC.64 R8, c[0x0][0x390] ;  /* 0x0000e400ff088b82 */ /* 0x000ea20000000a00 */
[C---:B------:R-:W-:Y:S01]  /*0180*/  @!P0 IADD3 R5, PT, PT, R4.reuse, UR4, RZ ;  /* 0x0000000404058c10 */ /* 0x040fe2000fffe0ff */
[----:B------:R-:W-:-:S05]  /*0190*/  @!P0 VIADD R4, R4, 0x80 ;  /* 0x0000008004048836 */ /* 0x000fca0000000000 */
[----:B------:R-:W-:Y:S02]  /*01a0*/  ISETP.GE.U32.AND P1, PT, R4, UR5, PT ;  /* 0x0000000504007c0c */ /* 0x000fe4000bf26070 */
[----:B------:R-:W-:Y:S01]  /*01b0*/  CS2R R12, SRZ ;  /* 0x00000000000c7805 */ /* 0x000fe2000001ff00 */
[----:B-1----:R-:W-:-:S05]  /*01c0*/  @!P2 IMAD.WIDE.U32 R6, R11, 0x8, R6 ;  /* 0x000000080b06a825 */ /* 0x002fca00078e0006 */
[----:B------:R1:W5:Y:S05]  /*01d0*/  @!P2 LDG.E.64 R16, desc[UR6][R6.64] ;  /* 0x000000060610a981 */ /* 0x00036a000c1e1b00 */
[----:B0-----:R-:W0:Y:S01]  /*01e0*/  @!P1 LDC.64 R2, c[0x0][0x390] ;  /* 0x0000e400ff029b82 */ /* 0x001e220000000a00 */
[----:B--2---:R-:W-:Y:S01]  /*01f0*/  @!P0 IMAD.WIDE.U32 R8, R5, 0x8, R8 ;  /* 0x0000000805088825 */ /* 0x004fe200078e0008 */
[----:B------:R-:W-:-:S03]  /*0200*/  @!P1 IADD3 R5, PT, PT, R4, UR4, RZ ;  /* 0x0000000404059c10 */ /* 0x000fc6000fffe0ff */
[----:B------:R-:W-:Y:S01]  /*0210*/  @!P1 VIADD R4, R4, 0x80 ;  /* 0x0000008004049836 */ /* 0x000fe20000000000 */
[----:B------:R2:W5:Y:S01]  /*0220*/  @!P0 LDG.E.64 R12, desc[UR6][R8.64] ;  /* 0x00000006080c8981 */ /* 0x000562000c1e1b00 */
[----:B------:R-:W-:-:S03]  /*0230*/  CS2R R10, SRZ ;  /* 0x00000000000a7805 */ /* 0x000fc6000001ff00 */
[----:B------:R-:W-:Y:S01]  /*0240*/  ISETP.GE.U32.AND P0, PT, R4, UR5, PT ;  /* 0x0000000504007c0c */ /* 0x000fe2000bf06070 */
[----:B0-----:R-:W-:-:S12]  /*0250*/  @!P1 IMAD.WIDE.U32 R2, R5, 0x8, R2 ;  /* 0x0000000805029825 */ /* 0x001fd800078e0002 */
[----:B-1----:R-:W0:Y:S01]  /*0260*/  @!P0 LDC.64 R6, c[0x0][0x390] ;  /* 0x0000e400ff068b82 */ /* 0x002e220000000a00 */
[C---:B------:R-:W-:Y:S02]  /*0270*/  @!P0 IADD3 R19, PT, PT, R4.reuse, UR4, RZ ;  /* 0x0000000404138c10 */ /* 0x040fe4000fffe0ff */
[----:B--2---:R-:W-:Y:S01]  /*0280*/  CS2R R8, SRZ ;  /* 0x0000000000087805 */ /* 0x004fe2000001ff00 */
[----:B------:R-:W-:Y:S01]  /*0290*/  @!P0 VIADD R4, R4, 0x80 ;  /* 0x0000008004048836 */ /* 0x000fe20000000000 */
[----:B------:R1:W5:Y:S01]  /*02a0*/  @!P1 LDG.E.64 R10, desc[UR6][R2.64] ;  /* 0x00000006020a9981 */ /* 0x000362000c1e1b00 */
[----:B0-----:R-:W-:-:S05]  /*02b0*/  @!P0 IMAD.WIDE.U32 R18, R19, 0x8, R6 ;  /* 0x0000000813128825 */ /* 0x001fca00078e0006 */
[----:B------:R0:W5:Y:S01]  /*02c0*/  @!P0 LDG.E.64 R8, desc[UR6][R18.64] ;  /* 0x0000000612088981 */ /* 0x000162000c1e1b00 */
[----:B------:R-:W-:Y:S02]  /*02d0*/  ISETP.GE.U32.AND P0, PT, R4, UR5, PT ;  /* 0x0000000504007c0c */ /* 0x000fe4000bf06070 */
[----:B------:R-:W-:-:S11]  /*02e0*/  CS2R R6, SRZ ;  /* 0x0000000000067805 */ /* 0x000fd6000001ff00 */
[----:B-1----:R-:W1:Y:S01]  /*02f0*/  @!P0 LDC.64 R2, c[0x0][0x390] ;  /* 0x0000e400ff028b82 */ /* 0x002e620000000a00 */
[C---:B------:R-:W-:Y:S01]  /*0300*/  @!P0 IADD3 R21, PT, PT, R4.reuse, UR4, RZ ;  /* 0x0000000404158c10 */ /* 0x040fe2000fffe0ff */
[----:B------:R-:W-:-:S04]  /*0310*/  @!P0 VIADD R4, R4, 0x80 ;  /* 0x0000008004048836 */ /* 0x000fc80000000000 */
[----:B-1----:R-:W-:-:S05]  /*0320*/  @!P0 IMAD.WIDE.U32 R20, R21, 0x8, R2 ;  /* 0x0000000815148825 */ /* 0x002fca00078e0002 */
[----:B------:R1:W5:Y:S01]  /*0330*/  @!P0 LDG.E.64 R6, desc[UR6][R20.64] ;  /* 0x0000000614068981 */ /* 0x000362000c1e1b00 */
[----:B------:R-:W-:-:S13]  /*0340*/  ISETP.GE.U32.AND P0, PT, R4, UR5, PT ;  /* 0x0000000504007c0c */ /* 0x000fda000bf06070 */
[----:B------:R-:W2:Y:S01]  /*0350*/  @!P0 LDC.64 R2, c[0x0][0x390] ;  /* 0x0000e400ff028b82 */ /* 0x000ea20000000a00 */
[C---:B------:R-:W-:Y:S01]  /*0360*/  @!P0 IADD3 R23, PT, PT, R4.reuse, UR4, RZ ;  /* 0x0000000404178c10 */ /* 0x040fe2000fffe0ff */
[----:B------:R-:W-:-:S04]  /*0370*/  @!P0 VIADD R4, R4, 0x80 ;  /* 0x0000008004048836 */ /* 0x000fc80000000000 */
[----:B--2---:R-:W-:Y:S01]  /*0380*/  @!P0 IMAD.WIDE.U32 R22, R23, 0x8, R2 ;  /* 0x0000000817168825 */ /* 0x004fe200078e0002 */
[----:B------:R-:W-:-:S06]  /*0390*/  CS2R R2, SRZ ;  /* 0x0000000000027805 */ /* 0x000fcc000001ff00 */
[----:B------:R1:W5:Y:S01]  /*03a0*/  @!P0 LDG.E.64 R2, desc[UR6][R22.64] ;  /* 0x0000000616028981 */ /* 0x000362000c1e1b00 */
[----:B------:R-:W-:-:S13]  /*03b0*/  ISETP.GE.U32.AND P0, PT, R4, UR5, PT ;  /* 0x0000000504007c0c */ /* 0x000fda000bf06070 */
[----:B0-----:R-:W0:Y:S01]  /*03c0*/  @!P0 LDC.64 R18, c[0x0][0x390] ;  /* 0x0000e400ff128b82 */ /* 0x001e220000000a00 */
[----:B------:R-:W-:Y:S01]  /*03d0*/  @!P0 IADD3 R5, PT, PT, R4, UR4, RZ ;  /* 0x0000000404058c10 */ /* 0x000fe2000fffe0ff */
[----:B------:R-:W-:Y:S04]  /*03e0*/  BSSY.RECONVERGENT B0, `(.L_x_9700) ;  /* 0x000014e000007945 */ /* 0x000fe80003800200 */
[----:B0-----:R-:W-:Y:S01]  /*03f0*/  @!P0 IMAD.WIDE.U32 R18, R5, 0x8, R18 ;  /* 0x0000000805128825 */ /* 0x001fe200078e0012 */
[----:B------:R-:W-:-:S06]  /*0400*/  CS2R R4, SRZ ;  /* 0x0000000000047805 */ /* 0x000fcc000001ff00 */
[----:B------:R1:W5:Y:S01]  /*0410*/  @!P0 LDG.E.64 R4, desc[UR6][R18.64] ;  /* 0x0000000612048981 */ /* 0x000362000c1e1b00 */
[----:B------:R-:W-:-:S13]  /*0420*/  ISETP.GE.U32.AND P0, PT, R0, UR5, PT ;  /* 0x0000000500007c0c */ /* 0x000fda000bf06070 */
[----:B-1----:R-:W-:Y:S05]  /*0430*/  @P0 BRA `(.L_x_9701) ;  /* 0x0000001400200947 */ /* 0x002fea0003800000 */
[----:B------:R-:W-:Y:S01]  /*0440*/  IMAD.MOV.U32 R20, RZ, RZ, -0x24b905a1 ;  /* 0xdb46fa5fff147424 */ /* 0x000fe200078e00ff */
[----:B------:R-:W-:Y:S01]  /*0450*/  MOV R21, 0x3d47088f ;  /* 0x3d47088f00157802 */ /* 0x000fe20000000f00 */
[----:B------:R-:W-:Y:S01]  /*0460*/  UMOV UR8, 0x667f3bcd ;  /* 0x667f3bcd00087882 */ /* 0x000fe20000000000 */
[----:B------:R-:W-:Y:S01]  /*0470*/  UMOV UR9, 0x3fe6a09e ;  /* 0x3fe6a09e00097882 */ /* 0x000fe20000000000 */
[----:B------:R-:W-:Y:S01]  /*0480*/  IMAD.MOV.U32 R28, RZ, RZ, -0x7649667 ;  /* 0xf89b6999ff1c7424 */ /* 0x000fe200078e00ff */
[----:B-----5:R-:W0:Y:S01]  /*0490*/  DMUL R18, R14, UR8 ;  /* 0x000000080e127c28 */ /* 0x020e220008000000 */
        /* <DEDUP_REMOVED lines=321> */
[----:B0-----:R0:W1:Y:S02]  /*18b0*/  DMUL R14, R14, R20 ;  /* 0x000000140e0e7228 */ /* 0x0010640000000000 */
.L_x_9701:
[----:B------:R-:W-:Y:S05]  /*18c0*/  BSYNC.RECONVERGENT B0 ;  /* 0x0000000000007941 */ /* 0x000fea0003800200 */
.L_x_9700:
[----:B------:R-:W-:Y:S01]  /*18d0*/  VIADD R23, R0, 0x80 ;  /* 0x0000008000177836 */ /* 0x000fe20000000000 */
[----:B------:R-:W-:Y:S04]  /*18e0*/  BSSY.RECONVERGENT B0, `(.L_x_9702) ;  /* 0x000014b000007945 */ /* 0x000fe80003800200 */
[----:B------:R-:W-:-:S13]  /*18f0*/  ISETP.GE.U32.AND P1, PT, R23, UR5, PT ;  /* 0x0000000517007c0c */ /* 0x000fda000bf26070 */
[----:B------:R-:W-:Y:S05]  /*1900*/  @P1 BRA `(.L_x_9703) ;  /* 0x0000001400201947 */ /* 0x000fea0003800000 */
[----:B0-----:R-:W-:Y:S01]  /*1910*/  MOV R20, 0xdb46fa5f ;  /* 0xdb46fa5f00147802 */ /* 0x001fe20000000f00 */
[----:B------:R-:W-:Y:S01]  /*1920*/  IMAD.MOV.U32 R21, RZ, RZ, 0x3d47088f ;  /* 0x3d47088fff157424 */ /* 0x000fe200078e00ff */
[----:B------:R-:W-:Y:S01]  /*1930*/  UMOV UR8, 0x667f3bcd ;  /* 0x667f3bcd00087882 */ /* 0x000fe20000000000 */
[----:B------:R-:W-:Y:S01]  /*1940*/  UMOV UR9, 0x3fe6a09e ;  /* 0x3fe6a09e00097882 */ /* 0x000fe20000000000 */
[----:B------:R-:W-:Y:S01]  /*1950*/  MOV R28, 0xf89b6999 ;  /* 0xf89b6999001c7802 */ /* 0x000fe20000000f00 */
[----:B-----5:R-:W0:Y:S01]  /*1960*/  DMUL R18, R16, UR8 ;  /* 0x0000000810127c28 */ /* 0x020e220008000000 */
[----:B------:R-:W-:Y:S01]  /*1970*/  UMOV UR8, 0xfba6f279 ;  /* 0xfba6f27900087882 */ /* 0x000fe20000000000 */
[----:B------:R-:W-:Y:S01]  /*1980*/  UMOV UR9, 0x3cf0679a ;  /* 0x3cf0679a00097882 */ /* 0x000fe20000000000 */
[----:B------:R-:W-:-:S15]  /*1990*/  IMAD.MOV.U32 R29, RZ, RZ, 0x3e928a27 ;  /* 0x3e928a27ff1d7424 */ /* 0x000fde00078e00ff */
        /* <DEDUP_REMOVED lines=318> */
[----:B0-----:R2:W3:Y:S02]  /*2d80*/  DMUL R16, R16, R20 ;  /* 0x0000001410107228 */ /* 0x0014e40000000000 */
.L_x_9703:
[----:B------:R-:W-:Y:S05]  /*2d90*/  BSYNC.RECONVERGENT B0 ;  /* 0x0000000000007941 */ /* 0x000fea0003800200 */
.L_x_9702:
[----:B------:R-:W-:Y:S01]  /*2da0*/  IADD3 R18, PT, PT, R0, 0x100, RZ ;  /* 0x0000010000127810 */ /* 0x000fe20007ffe0ff */
[----:B------:R-:W-:Y:S03]  /*2db0*/  BSSY.RECONVERGENT B0, `(.L_x_9704) ;  /* 0x000014b000007945 */ /* 0x000fe60003800200 */
[----:B------:R-:W-:-:S13]  /*2dc0*/  ISETP.GE.U32.AND P1, PT, R18, UR5, PT ;  /* 0x0000000512007c0c */ /* 0x000fda000bf26070 */
[----:B------:R-:W-:Y:S05]  /*2dd0*/  @P1 BRA `(.L_x_9705) ;  /* 0x0000001400201947 */ /* 0x000fea0003800000 */
[----:B0-2---:R-:W-:Y:S01]  /*2de0*/  IMAD.MOV.U32 R20, RZ, RZ, -0x24b905a1 ;  /* 0xdb46fa5fff147424 */ /* 0x005fe200078e00ff */
        /* <DEDUP_REMOVED lines=326> */
[----:B0-----:R4:W0:Y:S02]  /*4250*/  DMUL R12, R12, R20 ;  /* 0x000000140c0c7228 */ /* 0x0018240000000000 */
.L_x_9705:
[----:B------:R-:W-:Y:S05]  /*4260*/  BSYNC.RECONVERGENT B0 ;  /* 0x0000000000007941 */ /* 0x000fea0003800200 */
.L_x_9704:
[----:B------:R-:W-:Y:S01]  /*4270*/  VIADD R18, R0, 0x180 ;  /* 0x0000018000127836 */ /* 0x000fe20000000000 */
[----:B------:R-:W-:Y:S04]  /*4280*/  BSSY.RECONVERGENT B0, `(.L_x_9706) ;  /* 0x000014b000007945 */ /* 0x000fe80003800200 */
[----:B------:R-:W-:-:S13]  /*4290*/  ISETP.GE.U32.AND P1, PT, R18, UR5, PT ;  /* 0x0000000512007c0c */ /* 0x000fda000bf26070 */
[----:B------:R-:W-:Y:S05]  /*42a0*/  @P1 BRA `(.L_x_9707) ;  /* 0x0000001400201947 */ /* 0x000fea0003800000 */
[----:B0-2-4-:R-:W-:Y:S01]  /*42b0*/  MOV R20, 0xdb46fa5f ;  /* 0xdb46fa5f00147802 */ /* 0x015fe20000000f00 */
        /* <DEDUP_REMOVED lines=327> */
.L_x_9707:
[----:B------:R-:W-:Y:S05]  /*5730*/  BSYNC.RECONVERGENT B0 ;  /* 0x0000000000007941 */ /* 0x000fea0003800200 */
.L_x_9706:
[----:B------:R-:W-:Y:S01]  /*5740*/  IADD3 R18, PT, PT, R0, 0x200, RZ ;  /* 0x0000020000127810 */ /* 0x000fe20007ffe0ff */
[----:B------:R-:W-:Y:S03]  /*5750*/  BSSY.RECONVERGENT B0, `(.L_x_9708) ;  /* 0x000014b000007945 */ /* 0x000fe60003800200 */
[----:B------:R-:W-:-:S13]  /*5760*/  ISETP.GE.U32.AND P1, PT, R18, UR5, PT ;  /* 0x0000000512007c0c */ /* 0x000fda000bf26070 */
[----:B------:R-:W-:Y:S05]  /*5770*/  @P1 BRA `(.L_x_9709) ;  /* 0x0000001400201947 */ /* 0x000fea0003800000 */
[----:B0-2-4-:R-:W-:Y:S01]  /*5780*/  IMAD.MOV.U32 R20, RZ, RZ, -0x24b905a1 ;  /* 0xdb46fa5fff147424 */ /* 0x015fe200078e00ff */
        /* <DEDUP_REMOVED lines=327> */
.L_x_9709:
[----:B------:R-:W-:Y:S05]  /*6c00*/  BSYNC.RECONVERGENT B0 ;  /* 0x0000000000007941 */ /* 0x000fea0003800200 */
.L_x_9708:
        /* <DEDUP_REMOVED lines=332> */
.L_x_9711:
[----:B------:R-:W-:Y:S05]  /*80d0*/  BSYNC.RECONVERGENT B0 ;  /* 0x0000000000007941 */ /* 0x000fea0003800200 */
.L_x_9710:
        /* <DEDUP_REMOVED lines=332> */
.L_x_9713:
[----:B------:R-:W-:Y:S05]  /*95a0*/  BSYNC.RECONVERGENT B0 ;  /* 0x0000000000007941 */ /* 0x000fea0003800200 */
.L_x_9712:
        /* <DEDUP_REMOVED lines=332> */
.L_x_9715:
[----:B------:R-:W-:Y:S05]  /*aa70*/  BSYNC.RECONVERGENT B0 ;  /* 0x0000000000007941 */ /* 0x000fea0003800200 */
.L_x_9714:
[----:B------:R-:W1:Y:S01]  /*aa80*/  @!P0 LDC.64 R18, c[0x0][0x388] ;  /* 0x0000e200ff128b82 */ /* 0x000e620000000a00 */
[----:B0-2-4-:R-:W-:Y:S01]  /*aa90*/  @!P0 IADD3 R21, PT, PT, R0, UR4, RZ ;  /* 0x0000000400158c10 */ /* 0x015fe2000fffe0ff */
[----:B------:R-:W-:Y:S01]  /*aaa0*/  @!P0 IMAD.MOV.U32 R0, RZ, RZ, R23 ;  /* 0x000000ffff008224 */ /* 0x000fe200078e0017 */
[----:B------:R-:W-:Y:S04]  /*aab0*/  BSSY.RECONVERGENT B0, `(.L_x_9716) ;  /* 0x000002f000007945 */ /* 0x000fe80003800200 */
[----:B------:R-:W-:Y:S01]  /*aac0*/  BSSY.RELIABLE B1, `(.L_x_9717) ;  /* 0x0000027000017945 */ /* 0x000fe20003800100 */
[----:B-1----:R-:W-:-:S05]  /*aad0*/  @!P0 IMAD.WIDE.U32 R18, R21, 0x8, R18 ;  /* 0x0000000815128825 */ /* 0x002fca00078e0012 */
[----:B-----5:R0:W-:Y:S01]  /*aae0*/  @!P0 STG.E.64 desc[UR6][R18.64], R14 ;  /* 0x0000000e12008986 */ /* 0x0201e2000c101b06 */
[----:B------:R-:W-:-:S13]  /*aaf0*/  ISETP.GE.U32.AND P0, PT, R0, UR5, PT ;  /* 0x0000000500007c0c */ /* 0x000fda000bf06070 */
[----:B0-----:R-:W-:Y:S05]  /*ab00*/  @P0 BRA `(.L_x_9718) ;  /* 0x0000000000300947 */ /* 0x001fea0003800000 */
[----:B------:R-:W0:Y:S01]  /*ab10*/  LDC.64 R14, c[0x0][0x388] ;  /* 0x0000e200ff0e7b82 */ /* 0x000e220000000a00 */
[C---:B------:R-:W-:Y:S01]  /*ab20*/  IADD3 R19, PT, PT, R0.reuse, UR4, RZ ;  /* 0x0000000400137c10 */ /* 0x040fe2000fffe0ff */
[----:B------:R-:W-:-:S05]  /*ab30*/  VIADD R0, R0, 0x80 ;  /* 0x0000008000007836 */ /* 0x000fca0000000000 */
[----:B------:R-:W-:Y:S01]  /*ab40*/  ISETP.GE.U32.AND P0, PT, R0, UR5, PT ;  /* 0x0000000500007c0c */ /* 0x000fe2000bf06070 */
[----:B0-----:R-:W-:-:S05]  /*ab50*/  IMAD.WIDE.U32 R14, R19, 0x8, R14 ;  /* 0x00000008130e7825 */ /* 0x001fca00078e000e */
[----:B---3--:R0:W-:Y:S07]  /*ab60*/  STG.E.64 desc[UR6][R14.64], R16 ;  /* 0x000000100e007986 */ /* 0x0081ee000c101b06 */
[----:B------:R-:W-:Y:S05]  /*ab70*/  @P0 BRA `(.L_x_9719) ;  /* 0x0000000000300947 */ /* 0x000fea0003800000 */
[----:B0-----:R-:W0:Y:S01]  /*ab80*/  LDC.64 R14, c[0x0][0x388] ;  /* 0x0000e200ff0e7b82 */ /* 0x001e220000000a00 */
[C---:B------:R-:W-:Y:S01]  /*ab90*/  IADD3 R17, PT, PT, R0.reuse, UR4, RZ ;  /* 0x0000000400117c10 */ /* 0x040fe2000fffe0ff */
[----:B------:R-:W-:-:S04]  /*aba0*/  VIADD R0, R0, 0x80 ;  /* 0x0000008000007836 */ /* 0x000fc80000000000 */
[----:B0-----:R-:W-:-:S05]  /*abb0*/  IMAD.WIDE.U32 R14, R17, 0x8, R14 ;  /* 0x00000008110e7825 */ /* 0x001fca00078e000e */
[----:B------:R0:W-:Y:S02]  /*abc0*/  STG.E.64 desc[UR6][R14.64], R12 ;  /* 0x0000000c0e007986 */ /* 0x0001e4000c101b06 */
.L_x_9718:
[----:B------:R-:W-:-:S13]  /*abd0*/  ISETP.GE.U32.AND P0, PT, R0, UR5, PT ;  /* 0x0000000500007c0c */ /* 0x000fda000bf06070 */
[----:B------:R-:W-:Y:S05]  /*abe0*/  @P0 BRA `(.L_x_9720) ;  /* 0x0000000000300947 */ /* 0x000fea0003800000 */
[----:B0-----:R-:W0:Y:S01]  /*abf0*/  LDC.64 R12, c[0x0][0x388] ;  /* 0x0000e200ff0c7b82 */ /* 0x001e220000000a00 */
[C---:B------:R-:W-:Y:S01]  /*ac00*/  IADD3 R15, PT, PT, R0.reuse, UR4, RZ ;  /* 0x00000004000f7c10 */ /* 0x040fe2000fffe0ff */
[----:B------:R-:W-:-:S04]  /*ac10*/  VIADD R0, R0, 0x80 ;  /* 0x0000008000007836 */ /* 0x000fc80000000000 */
[----:B0-----:R-:W-:-:S05]  /*ac20*/  IMAD.WIDE.U32 R12, R15, 0x8, R12 ;  /* 0x000000080f0c7825 */ /* 0x001fca00078e000c */
[----:B------:R1:W-:Y:S02]  /*ac30*/  STG.E.64 desc[UR6][R12.64], R10 ;  /* 0x0000000a0c007986 */ /* 0x0003e4000c101b06 */
.L_x_9719:
[----:B------:R-:W-:-:S13]  /*ac40*/  ISETP.GE.U32.AND P0, PT, R0, UR5, PT ;  /* 0x0000000500007c0c */ /* 0x000fda000bf06070 */
[----:B------:R-:W-:Y:S05]  /*ac50*/  @P0 BRA `(.L_x_9721) ;  /* 0x0000000000340947 */ /* 0x000fea0003800000 */
[----:B-1----:R-:W1:Y:S01]  /*ac60*/  LDC.64 R10, c[0x0][0x388] ;  /* 0x0000e200ff0a7b82 */ /* 0x002e620000000a00 */
[C---:B------:R-:W-:Y:S01]  /*ac70*/  IADD3 R13, PT, PT, R0.reuse, UR4, RZ ;  /* 0x00000004000d7c10 */ /* 0x040fe2000fffe0ff */
[----:B------:R-:W-:-:S04]  /*ac80*/  VIADD R0, R0, 0x80 ;  /* 0x0000008000007836 */ /* 0x000fc80000000000 */
[----:B-1----:R-:W-:-:S05]  /*ac90*/  IMAD.WIDE.U32 R10, R13, 0x8, R10 ;  /* 0x000000080d0a7825 */ /* 0x002fca00078e000a */
[----:B------:R1:W-:Y:S02]  /*aca0*/  STG.E.64 desc[UR6][R10.64], R8 ;  /* 0x000000080a007986 */ /* 0x0003e4000c101b06 */
.L_x_9720:
[----:B------:R-:W-:-:S13]  /*acb0*/  ISETP.GE.U32.AND P0, PT, R0, UR5, PT ;  /* 0x0000000500007c0c */ /* 0x000fda000bf06070 */
[----:B------:R-:W-:Y:S05]  /*acc0*/  @P0 BREAK.RELIABLE B1 ;  /* 0x0000000000010942 */ /* 0x000fea0003800100 */
[----:B------:R-:W-:Y:S05]  /*acd0*/  @P0 BRA `(.L_x_9722) ;  /* 0x0000000000300947 */ /* 0x000fea0003800000 */
[----:B-1----:R-:W1:Y:S01]  /*ace0*/  LDC.64 R8, c[0x0][0x388] ;  /* 0x0000e200ff087b82 */ /* 0x002e620000000a00 */
[C---:B------:R-:W-:Y:S01]  /*acf0*/  IADD3 R11, PT, PT, R0.reuse, UR4, RZ ;  /* 0x00000004000b7c10 */ /* 0x040fe2000fffe0ff */
[----:B------:R-:W-:-:S04]  /*ad00*/  VIADD R0, R0, 0x80 ;  /* 0x0000008000007836 */ /* 0x000fc80000000000 */
[----:B-1----:R-:W-:-:S05]  /*ad10*/  IMAD.WIDE.U32 R8, R11, 0x8, R8 ;  /* 0x000000080b087825 */ /* 0x002fca00078e0008 */
[----:B------:R2:W-:Y:S02]  /*ad20*/  STG.E.64 desc[UR6][R8.64], R6 ;  /* 0x0000000608007986 */ /* 0x0005e4000c101b06 */
.L_x_9721:
[----:B------:R-:W-:Y:S05]  /*ad30*/  BSYNC.RELIABLE B1 ;  /* 0x0000000000017941 */ /* 0x000fea0003800100 */
.L_x_9717:
[----:B------:R-:W-:-:S13]  /*ad40*/  ISETP.GE.U32.AND P0, PT, R0, UR5, PT ;  /* 0x0000000500007c0c */ /* 0x000fda000bf06070 */
[----:B--2---:R-:W2:Y:S01]  /*ad50*/  @!P0 LDC.64 R6, c[0x0][0x388] ;  /* 0x0000e200ff068b82 */ /* 0x004ea20000000a00 */
[C---:B------:R-:W-:Y:S01]  /*ad60*/  @!P0 IADD3 R9, PT, PT, R0.reuse, UR4, RZ ;  /* 0x0000000400098c10 */ /* 0x040fe2000fffe0ff */
[----:B------:R-:W-:-:S04]  /*ad70*/  @!P0 VIADD R0, R0, 0x80 ;  /* 0x0000008000008836 */ /* 0x000fc80000000000 */
[----:B--2---:R-:W-:-:S05]  /*ad80*/  @!P0 IMAD.WIDE.U32 R6, R9, 0x8, R6 ;  /* 0x0000000809068825 */ /* 0x004fca00078e0006 */
[----:B------:R2:W-:Y:S02]  /*ad90*/  @!P0 STG.E.64 desc[UR6][R6.64], R2 ;  /* 0x0000000206008986 */ /* 0x0005e4000c101b06 */
.L_x_9722:
[----:B------:R-:W-:Y:S05]  /*ada0*/  BSYNC.RECONVERGENT B0 ;  /* 0x0000000000007941 */ /* 0x000fea0003800200 */
.L_x_9716:
[----:B------:R-:W-:Y:S05]  /*adb0*/  WARPSYNC.ALL ;  /* 0x0000000000007948 */ /* 0x000fea0003800000 */
[----:B------:R-:W-:-:S13]  /*adc0*/  ISETP.GE.U32.AND P0, PT, R0, UR5, PT ;  /* 0x0000000500007c0c */ /* 0x000fda000bf06070 */
[----:B------:R-:W-:Y:S05]  /*add0*/  @P0 EXIT ;  /* 0x000000000000094d */ /* 0x000fea0003800000 */
[----:B--2---:R-:W2:Y:S01]  /*ade0*/  LDC.64 R2, c[0x0][0x388] ;  /* 0x0000e200ff027b82 */ /* 0x004ea20000000a00 */
[----:B------:R-:W-:-:S05]  /*adf0*/  IADD3 R7, PT, PT, R0, UR4, RZ ;  /* 0x0000000400077c10 */ /* 0x000fca000fffe0ff */
[----:B--2---:R-:W-:-:S05]  /*ae00*/  IMAD.WIDE.U32 R2, R7, 0x8, R2 ;  /* 0x0000000807027825 */ /* 0x004fca00078e0002 */
[----:B------:R-:W-:Y:S01]  /*ae10*/  STG.E.64 desc[UR6][R2.64], R4 ;  /* 0x0000000402007986 */ /* 0x000fe2000c101b06 */
[----:B------:R-:W-:Y:S05]  /*ae20*/  EXIT ;  /* 0x000000000000794d */ /* 0x000fea0003800000 */
.L_x_9699:
[----:B------:R-:W0:Y:S01]  /*ae30*/  S2R R22, SR_TID.X ;  /* 0x0000000000167919 */ /* 0x000e220000002100 */
[----:B------:R-:W1:Y:S01]  /*ae40*/  LDCU.64 UR8, c[0x0][0x390] ;  /* 0x00007200ff0877ac */ /* 0x000e620008000a00 */
[----:B------:R-:W-:Y:S02]  /*ae50*/  MOV.SPILL R23, UR5 ;  /* 0x0000000500177c02 */ /* 0x000fe40009000f00 */
[----:B------:R-:W-:Y:S01]  /*ae60*/  MOV.SPILL R28, UR4 ;  /* 0x00000004001c7c02 */ /* 0x000fe20009000f00 */
[----:B-1----:R-:W-:-:S06]  /*ae70*/  UIMAD.WIDE.U32 UR8, UR4, 0x8, UR8 ;  /* 0x00000008040878a5 */ /* 0x002fcc000f8e0008 */
[----:B------:R-:W-:Y:S01]  /*ae80*/  MOV R25, UR9 ;  /* 0x0000000900197c02 */ /* 0x000fe20008000f00 */
[----:B------:R-:W-:-:S04]  /*ae90*/  IMAD.U32 R24, RZ, RZ, UR8 ;  /* 0x00000008ff187e24 */ /* 0x000fc8000f8e00ff */
[----:B0-----:R-:W-:-:S05]  /*aea0*/  IMAD.WIDE.U32 R24, R22, 0x10, R24 ;  /* 0x0000001016187825 */ /* 0x001fca00078e0018 */
[----:B------:R-:W2:Y:S01]  /*aeb0*/  LDG.E.128 R4, desc[UR6][R24.64] ;  /* 0x0000000618047981 */ /* 0x000ea2000c1e1d00 */
[----:B------:R-:W-:Y:S01]  /*aec0*/  IMAD.MOV.U32 R2, RZ, RZ, -0x24b905a1 ;  /* 0xdb46fa5fff027424 */ /* 0x000fe200078e00ff */
[----:B------:R-:W-:Y:S01]  /*aed0*/  MOV R3, 0x3d47088f ;  /* 0x3d47088f00037802 */ /* 0x000fe20000000f00 */
[----:B------:R-:W-:Y:S01]  /*aee0*/  UMOV UR8, 0x667f3bcd ;  /* 0x667f3bcd00087882 */ /* 0x000fe20000000000 */
[----:B------:R-:W3:Y:S01]  /*aef0*/  LDG.E.128 R12, desc[UR6][R24.64+0x800] ;  /* 0x00080006180c7981 */ /* 0x000ee2000c1e1d00 */
        /* <DEDUP_REMOVED lines=209> */
[----:B0-----:R-:W0:-:S15]  /*bc10*/  DFMA R18, |R8|, R2, |R8| ;  /* 0x000000020812722b */ /* 0x001e1e0000000608 */
[----:B------:R-:W-:-:S15]  /*bc20*/  NOP ;  /* 0x0000000000007918 */ /* 0x000fde0000000000 */
[----:B------:R-:W-:-:S15]  /*bc30*/  NOP ;  /* 0x0000000000007918 */ /* 0x000fde0000000000 */
[----:B------:R-:W-:-:S15]  /*bc40*/  NOP ;  /* 0x0000000000007918 */ /* 0x000fde0000000000 */
[----:B------:R-:W-:-:S04]  /*bc50*/  NOP ;  /* 0x0000000000007918 */ /* 0x000fc80000000000 */
[----:B0-----:R-:W0:-:S15]  /*bc60*/  F2F.F32.F64 R0, -R18 ;  /* 0x8000001200007310 */ /* 0x001e1e0000301000 */
[----:B------:R-:W-:-:S15]  /*bc70*/  NOP ;  /* 0x0000000000007918 */ /* 0x000fde0000000000 */
[----:B------:R-:W-:-:S15]  /*bc80*/  NOP ;  /* 0x0000000000007918 */ /* 0x000fde0000000000 */
[----:B------:R-:W-:-:S15]  /*bc90*/  NOP ;  /* 0x0000000000007918 */ /* 0x000fde0000000000 */
[----:B------:R-:W-:-:S04]  /*bca0*/  NOP ;  /* 0x0000000000007918 */ /* 0x000fc80000000000 */
[----:B------:R-:W0:Y:S02]  /*bcb0*/  DSETP.GEU.AND P0, PT, |R18|, UR38, PT ;  /* 0x0000002612007e2a */ /* 0x000e24000bf0e200 */
[----:B0-----:R-:W-:-:S04]  /*bcc0*/  @!P0 FMUL R0, R0, 1.175494350822287508e-38 ;  /* 0x0080000000008820 */ /* 0x001fc80000400000 */
        /* <DEDUP_REMOVED lines=12> */
[----:B------:R-:W0:-:S15]  /*bd90*/  DADD R10, |R8|, -R18 ;  /* 0x00000000080a7229 */ /* 0x000e1e0000000a12 */
[----:B------:R-:W-:-:S15]  /*bda0*/  NOP ;  /* 0x0000000000007918 */ /* 0x000fde0000000000 */
[----:B------:R-:W-:-:S15]  /*bdb0*/  NOP ;  /* 0x0000000000007918 */ /* 0x000fde0000000000 */
[----:B------:R-:W-:-:S15]  /*bdc0*/  NOP ;  /* 0x0000000000007918 */ /* 0x000fde0000000000 */
[----:B------:R-:W-:-:S04]  /*bdd0*/  NOP ;  /* 0x0000000000007918 */ /* 0x000fc80000000000 */
[----:B0-----:R0:W-:Y:S02]  /*bde0*/  DFMA R10, |R8|, R2, R10 ;  /* 0x00000002080a722b */ /* 0x0011e4000000020a */
[----:B0-----:R-:W-:Y:S01]  /*bdf0*/  IMAD.MOV.U32 R2, RZ, RZ, -0x7649667 ;  /* 0xf89b6999ff027424 */ /* 0x001fe200078e00ff */
[----:B------:R-:W-:-:S15]  /*be00*/  MOV R3, 0x3e928a27 ;  /* 0x3e928a2700037802 */ /* 0x000fde0000000f00 */
[----:B------:R-:W-:-:S15]  /*be10*/  NOP ;  /* 0x0000000000007918 */ /* 0x000fde0000000000 */
[----:B------:R-:W-:-:S15]  /*be20*/  NOP ;  /* 0x0000000000007918 */ /* 0x000fde0000000000 */
[----:B------:R-:W-:-:S15]  /*be30*/  NOP ;  /* 0x0000000000007918 */ /* 0x000fde0000000000 */
[----:B------:R-:W-:-:S01]  /*be40*/  NOP ;  /* 0x0000000000007918 */ /* 0x000fc20000000000 */
[----:B-1----:R-:W0:-:S15]  /*be50*/  DFMA R16, R16, -UR40, -R18 ;  /* 0x8000002810107c2b */ /* 0x002e1e0008000812 */
        /* <DEDUP_REMOVED lines=9> */
[----:B0-----:R-:W0:-:S15]  /*bef0*/  DFMA R18, R16, R18, UR44 ;  /* 0x0000002c10127e2b */ /* 0x001e1e0008000012 */
        /* <DEDUP_REMOVED lines=64> */
[----:B0-----:R0:W-:Y:S02]  /*c300*/  DFMA R16, -R16, R18, R20 ;  /* 0x000000121010722b */ /* 0x0011e40000000114 */
[----:B0-----:R-:W-:Y:S01]  /*c310*/  IMAD.MOV.U32 R20, RZ, RZ, -0x24b905a1 ;  /* 0xdb46fa5fff147424 */ /* 0x001fe200078e00ff */
[----:B------:R-:W-:-:S15]  /*c320*/  MOV R21, 0x3d47088f ;  /* 0x3d47088f00157802 */ /* 0x000fde0000000f00 */
[----:B------:R-:W-:-:S15]  /*c330*/  NOP ;  /* 0x0000000000007918 */ /* 0x000fde0000000000 */
[----:B------:R-:W-:-:S15]  /*c340*/  NOP ;  /* 0x0000000000007918 */ /* 0x000fde0000000000 */
[----:B------:R-:W-:-:S15]  /*c350*/  NOP ;  /* 0x0000000000007918 */ /* 0x000fde0000000000 */
[----:B------:R-:W-:-:S01]  /*c360*/  NOP ;  /* 0x0000000000007918 */ /* 0x000fc20000000000 */
        /* <DEDUP_REMOVED lines=154> */
[----:B-1----:R0:W1:-:S15]  /*cd10*/  DFMA R30, R30, -UR40, -R18 ;  /* 0x800000281e1e7c2b */ /* 0x00205e0008000812 */
        /* <DEDUP_REMOVED lines=9> */
[----:B-1----:R-:W-:-:S15]  /*cdb0*/  DFMA R32, R30, UR42, R2 ;  /* 0x0000002a1e207c2b */ /* 0x002fde0008000002 */
[----:B------:R-:W-:-:S15]  /*cdc0*/  NOP ;  /* 0x0000000000007918 */ /* 0x000fde0000000000 */
[----:B------:R-:W-:-:S15]  /*cdd0*/  NOP ;  /* 0x0000000000007918 */ /* 0x000fde0000000000 */
[----:B------:R-:W-:-:S15]  /*cde0*/  NOP ;  /* 0x0000000000007918 */ /* 0x000fde0000000000 */
[----:B------:R-:W-:-:S04]  /*cdf0*/  NOP ;  /* 0x0000000000007918 */ /* 0x000fc80000000000 */
[----:B------:R-:W1:Y:S02]  /*ce00*/  DSETP.GE.AND P0, PT, |R8|, UR74, PT ;  /* 0x0000004a08007e2a */ /* 0x000e64000bf06200 */
[----:B-1----:R-:W-:-:S04]  /*ce10*/  FSEL R8, R17, 1.875, !P0 ;  /* 0x3ff0000011087808 */ /* 0x002fc80004000000 */
[----:B------:R-:W-:Y:S02]  /*ce20*/  LOP3.LUT R9, R8, 0x80000000, R9, 0xb8, !PT ;  /* 0x8000000008097812 */ /* 0x000fe400078eb809 */
[----:B------:R-:W-:-:S15]  /*ce30*/  FSEL R8, R16, RZ, !P0 ;  /* 0x000000ff10087208 */ /* 0x000fde0004000000 */
[----:B------:R-:W-:-:S15]  /*ce40*/  NOP ;  /* 0x0000000000007918 */ /* 0x000fde0000000000 */
[----:B------:R-:W-:-:S15]  /*ce50*/  NOP ;  /* 0x0000000000007918 */ /* 0x000fde0000000000 */
[----:B------:R-:W-:-:S11]  /*ce60*/  NOP ;  /* 0x0000000000007918 */ /* 0x000fd60000000000 */
[----:B------:R-:W1:-:S15]  /*ce70*/  DFMA R32, R30, R32, UR44 ;  /* 0x0000002c1e207e2b */ /* 0x000e5e0008000020 */
[----:B------:R-:W-:-:S15]  /*ce80*/  NOP ;  /* 0x0000000000007918 */ /* 0x000fde0000000000 */
[----:B------:R-:W-:-:S15]  /*ce90*/  NOP ;  /* 0x0000000000007918 */ /* 0x000fde0000000000 */
[----:B------:R-:W-:-:S15]  /*cea0*/  NOP ;  /* 0x0000000000007918 */ /* 0x000fde0000000000 */
[----:B------:R-:W-:-:S04]  /*ceb0*/  NOP ;  /* 0x0000000000007918 */ /* 0x000fc80000000000 */
[----:B-1----:R-:W1:-:S15]  /*cec0*/  DFMA R32, R30, R32, UR46 ;  /* 0x0000002e1e207e2b */ /* 0x002e5e0008000020 */
        /* <DEDUP_REMOVED lines=69> */
[----:B---3--:R-:W1:-:S15]  /*d320*/  DMUL R18, R12, UR60 ;  /* 0x0000003c0c127c28 */ /* 0x008e5e0008000000 */
        /* <DEDUP_REMOVED lines=9> */
[----:B-1----:R-:W0:-:S15]  /*d3c0*/  DFMA R8, |R18|, -UR62, R20 ;  /* 0x8000003e12087c2b */ /* 0x002e1e0008000214 */
        /* <DEDUP_REMOVED lines=132> */
[----:B------:R-:W1:Y:S02]  /*dc10*/  DSETP.GE.AND P0, PT, |R10|, UR74, PT ;  /* 0x0000004a0a007e2a */ /* 0x000e64000bf06200 */
[----:B-1----:R-:W-:-:S04]  /*dc20*/  FSEL R10, R27, 1.875, !P0 ;  /* 0x3ff000001b0a7808 */ /* 0x002fc80004000000 */
[----:B------:R-:W-:Y:S02]  /*dc30*/  LOP3.LUT R11, R10, 0x80000000, R11, 0xb8, !PT ;  /* 0x800000000a0b7812 */ /* 0x000fe400078eb80b */
[----:B------:R-:W-:-:S15]  /*dc40*/  FSEL R10, R26, RZ, !P0 ;  /* 0x000000ff1a0a7208 */ /* 0x000fde0004000000 */
[----:B------:R-:W-:-:S15]  /*dc50*/  NOP ;  /* 0x0000000000007918 */ /* 0x000fde0000000000 */
[----:B------:R-:W-:-:S15]  /*dc60*/  NOP ;  /* 0x0000000000007918 */ /* 0x000fde0000000000 */
[----:B------:R-:W-:-:S11]  /*dc70*/  NOP ;  /* 0x0000000000007918 */ /* 0x000fd60000000000 */
[----:B------:R0:W1:Y:S02]  /*dc80*/  F2F.F64.F32 R26, R29 ;  /* 0x0000001d001a7310 */ /* 0x0000640000201800 */
[----:B0-----:R-:W-:-:S15]  /*dc90*/  FMUL.FTZ R29, R0, 1 ;  /* 0x3f800000001d7820 */ /* 0x001fde0000410000 */
[----:B------:R-:W-:-:S15]  /*dca0*/  NOP ;  /* 0x0000000000007918 */ /* 0x000fde0000000000 */
[----:B------:R-:W-:-:S15]  /*dcb0*/  NOP ;  /* 0x0000000000007918 */ /* 0x000fde0000000000 */
[----:B------:R-:W-:-:S15]  /*dcc0*/  NOP ;  /* 0x0000000000007918 */ /* 0x000fde0000000000 */
[----:B------:R-:W-:-:S02]  /*dcd0*/  NOP ;  /* 0x0000000000007918 */ /* 0x000fc40000000000 */
[----:B------:R-:W0:-:S15]  /*dce0*/  DADD R30, |R18|, -R8 ;  /* 0x00000000121e7229 */ /* 0x000e1e0000000a08 */
[----:B------:R-:W-:-:S15]  /*dcf0*/  NOP ;  /* 0x0000000000007918 */ /* 0x000fde0000000000 */
[----:B------:R-:W-:-:S15]  /*dd00*/  NOP ;  /* 0x0000000000007918 */ /* 0x000fde0000000000 */
[----:B------:R-:W-:-:S15]  /*dd10*/  NOP ;  /* 0x0000000000007918 */ /* 0x000fde0000000000 */
[----:B------:R-:W-:-:S04]  /*dd20*/  NOP ;  /* 0x0000000000007918 */ /* 0x000fc80000000000 */
[----:B0-----:R-:W-:-:S15]  /*dd30*/  DFMA R16, |R18|, R16, R30 ;  /* 0x000000101210722b */ /* 0x001fde000000021e */
[----:B------:R-:W-:-:S15]  /*dd40*/  NOP ;  /* 0x0000000000007918 */ /* 0x000fde0000000000 */
[----:B------:R-:W-:-:S15]  /*dd50*/  NOP ;  /* 0x0000000000007918 */ /* 0x000fde0000000000 */
[----:B------:R-:W-:-:S15]  /*dd60*/  NOP ;  /* 0x0000000000007918 */ /* 0x000fde0000000000 */
[----:B------:R-:W-:-:S04]  /*dd70*/  NOP ;  /* 0x0000000000007918 */ /* 0x000fc80000000000 */
        /* <DEDUP_REMOVED lines=115> */
[----:B0-----:R-:W0:Y:S01]  /*e4b0*/  DFMA R8, |R26|, R8, UR4 ;  /* 0x000000041a087e2b */ /* 0x001e220008000208 */
[----:B------:R-:W-:-:S15]  /*e4c0*/  R2UR.FILL UR4, R28 ;  /* 0x000000001c0472ca */ /* 0x000fde00004e0000 */
[----:B------:R-:W-:-:S15]  /*e4d0*/  NOP ;  /* 0x0000000000007918 */ /* 0x000fde0000000000 */
[----:B------:R-:W-:-:S15]  /*e4e0*/  NOP ;  /* 0x0000000000007918 */ /* 0x000fde0000000000 */
[----:B------:R-:W-:-:S15]  /*e4f0*/  NOP ;  /* 0x0000000000007918 */ /* 0x000fde0000000000 */
[----:B------:R-:W-:-:S03]  /*e500*/  NOP ;  /* 0x0000000000007918 */ /* 0x000fc60000000000 */
[----:B0-----:R-:W0:Y:S01]  /*e510*/  DFMA R8, |R26|, R8, -UR76 ;  /* 0x8000004c1a087e2b */ /* 0x001e220008000208 */
[----:B------:R-:W1:-:S15]  /*e520*/  LDCU.64 UR76, c[0x0][0x388] ;  /* 0x00007100ff4c77ac */ /* 0x000e5e0008000a00 */
[----:B------:R-:W-:-:S15]  /*e530*/  NOP ;  /* 0x0000000000007918 */ /* 0x000fde0000000000 */
[----:B------:R-:W-:-:S15]  /*e540*/  NOP ;  /* 0x0000000000007918 */ /* 0x000fde0000000000 */
[----:B------:R-:W-:-:S15]  /*e550*/  NOP ;  /* 0x0000000000007918 */ /* 0x000fde0000000000 */
[----:B------:R-:W-:-:S03]  /*e560*/  NOP ;  /* 0x0000000000007918 */ /* 0x000fc60000000000 */
        /* <DEDUP_REMOVED lines=90> */
[----:B------:R-:W0:Y:S02]  /*eb10*/  MUFU.EX2 R31, R31 ;  /* 0x0000001f001f7308 */ /* 0x000e240000000800 */
[----:B0-----:R-:W-:-:S15]  /*eb20*/  FMUL.FTZ R32, R31, 1 ;  /* 0x3f8000001f207820 */ /* 0x001fde0000410000 */
[----:B------:R-:W-:-:S15]  /*eb30*/  NOP ;  /* 0x0000000000007918 */ /* 0x000fde0000000000 */
[----:B------:R-:W-:-:S12]  /*eb40*/  NOP ;  /* 0x0000000000007918 */ /* 0x000fd80000000000 */
[----:B------:R-:W-:-:S15]  /*eb50*/  DMUL R6, R6, 0.5 ;  /* 0x3fe0000006067828 */ /* 0x000fde0000000000 */
        /* <DEDUP_REMOVED lines=9> */
[----:B------:R-:W0:Y:S02]  /*ebf0*/  DSETP.GE.AND P0, PT, |R18|, UR74, PT ;  /* 0x0000004a12007e2a */ /* 0x000e24000bf06200 */
[----:B0-----:R-:W-:-:S04]  /*ec00*/  FSEL R17, R17, 1.875, !P0 ;  /* 0x3ff0000011117808 */ /* 0x001fc80004000000 */
[----:B------:R-:W-:-:S15]  /*ec10*/  LOP3.LUT R17, R17, 0x80000000, R19, 0xb8, !PT ;  /* 0x8000000011117812 */ /* 0x000fde00078eb813 */
[----:B------:R-:W-:-:S15]  /*ec20*/  NOP ;  /* 0x0000000000007918 */ /* 0x000fde0000000000 */
[----:B------:R-:W-:-:S15]  /*ec30*/  NOP ;  /* 0x0000000000007918 */ /* 0x000fde0000000000 */
[----:B------:R-:W-:-:S13]  /*ec40*/  NOP ;  /* 0x0000000000007918 */ /* 0x000fda0000000000 */
[----:B------:R-:W-:-:S15]  /*ec50*/  DMUL R6, R6, R10 ;  /* 0x0000000a06067228 */ /* 0x000fde0000000000 */
[----:B------:R-:W-:-:S15]  /*ec60*/  NOP ;  /* 0x0000000000007918 */ /* 0x000fde0000000000 */
[----:B------:R-:W-:-:S15]  /*ec70*/  NOP ;  /* 0x0000000000007918 */ /* 0x000fde0000000000 */
[----:B------:R-:W-:-:S15]  /*ec80*/  NOP ;  /* 0x0000000000007918 */ /* 0x000fde0000000000 */
[----:B------:R-:W-:-:S04]  /*ec90*/  NOP ;  /* 0x0000000000007918 */ /* 0x000fc80000000000 */
        /* <DEDUP_REMOVED lines=91> */
[----:B0-----:R-:W2:Y:S01]  /*f250*/  LDG.E.128 R8, desc[UR6][R24.64+0x1000] ;  /* 0x0010000618087981 */ /* 0x001ea2000c1e1d00 */
[----:B-1----:R-:W-:Y:S01]  /*f260*/  UIMAD.WIDE.U32 UR76, UR4, 0x8, UR76 ;  /* 0x00000008044c78a5 */ /* 0x002fe2000f8e004c */
[----:B------:R-:W-:-:S05]  /*f270*/  FSEL R16, R16, RZ, !P0 ;  /* 0x000000ff10107208 */ /* 0x000fca0004000000 */
[----:B------:R-:W-:Y:S01]  /*f280*/  IMAD.U32 R18, RZ, RZ, UR76 ;  /* 0x0000004cff127e24 */ /* 0x000fe2000f8e00ff */
[----:B------:R-:W-:Y:S02]  /*f290*/  MOV R19, UR77 ;  /* 0x0000004d00137c02 */ /* 0x000fe40008000f00 */
[----:B------:R-:W-:Y:S01]  /*f2a0*/  R2UR.FILL UR5, R23 ;  /* 0x00000000170572ca */ /* 0x000fe200004e0000 */
[----:B------:R-:W-:-:S15]  /*f2b0*/  IMAD.WIDE.U32 R22, R22, 0x10, R18 ;  /* 0x0000001016167825 */ /* 0x000fde00078e0012 */
[----:B------:R-:W-:-:S15]  /*f2c0*/  NOP ;  /* 0x0000000000007918 */ /* 0x000fde0000000000 */
[----:B------:R-:W-:-:S15]  /*f2d0*/  NOP ;  /* 0x0000000000007918 */ /* 0x000fde0000000000 */
[----:B------:R-:W-:-:S06]  /*f2e0*/  NOP ;  /* 0x0000000000007918 */ /* 0x000fcc0000000000 */
        /* <DEDUP_REMOVED lines=10> */
[----:B0-----:R0:W-:Y:S02]  /*f390*/  DMUL R12, R12, R16 ;  /* 0x000000100c0c7228 */ /* 0x0011e40000000000 */
[----:B0-----:R0:W3:Y:S01]  /*f3a0*/  LDG.E.128 R16, desc[UR6][R24.64+0x1800] ;  /* 0x0018000618107981 */ /* 0x0010e2000c1e1d00 */
[----:B------:R-:W-:Y:S01]  /*f3b0*/  MOV.SPILL R0, UR5 ;  /* 0x0000000500007c02 */ /* 0x000fe20009000f00 */
[----:B------:R-:W-:Y:S01]  /*f3c0*/  UMOV UR5, 0x3e62d698 ;  /* 0x3e62d69800057882 */ /* 0x000fe20000000000 */
[----:B------:R-:W-:Y:S01]  /*f3d0*/  MOV.SPILL R30, UR4 ;  /* 0x00000004001e7c02 */ /* 0x000fe20009000f00 */
[----:B------:R-:W-:Y:S01]  /*f3e0*/  UMOV UR4, 0xd98c8d71 ;  /* 0xd98c8d7100047882 */ /* 0x000fe20000000000 */
[----:B------:R-:W-:Y:S01]  /*f3f0*/  UMOV UR76, 0x7155d5c6 ;  /* 0x7155d5c6004c7882 */ /* 0x000fe20000000000 */
[----:B------:R-:W-:-:S15]  /*f400*/  UMOV UR77, 0x3e720a2c ;  /* 0x3e720a2c004d7882 */ /* 0x000fde0000000000 */
[----:B------:R-:W-:-:S15]  /*f410*/  NOP ;  /* 0x0000000000007918 */ /* 0x000fde0000000000 */
[----:B------:R-:W-:-:S15]  /*f420*/  NOP ;  /* 0x0000000000007918 */ /* 0x000fde0000000000 */
[----:B------:R-:W-:-:S11]  /*f430*/  NOP ;  /* 0x0000000000007918 */ /* 0x000fd60000000000 */
[----:B------:R-:W1:Y:S02]  /*f440*/  DSETP.GE.AND P0, PT, |R26|, UR74, PT ;  /* 0x0000004a1a007e2a */ /* 0x000e64000bf06200 */
[----:B-1----:R-:W-:Y:S02]  /*f450*/  FSEL R29, R29, 1.875, !P0 ;  /* 0x3ff000001d1d7808 */ /* 0x002fe40004000000 */
        /* <DEDUP_REMOVED lines=20> */
[----:B--2---:R-:W1:Y:S01]  /*f5a0*/  DMUL R26, R8, UR60 ;  /* 0x0000003c081a7c28 */ /* 0x004e620008000000 */
[----:B------:R2:W-:-:S15]  /*f5b0*/  STG.E.128 desc[UR6][R22.64], R4 ;  /* 0x0000000416007986 */ /* 0x0005de000c101d06 */
[----:B------:R-:W-:-:S15]  /*f5c0*/  NOP ;  /* 0x0000000000007918 */ /* 0x000fde0000000000 */
[----:B------:R-:W-:-:S15]  /*f5d0*/  NOP ;  /* 0x0000000000007918 */ /* 0x000fde0000000000 */
[----:B------:R-:W-:-:S15]  /*f5e0*/  NOP ;  /* 0x0000000000007918 */ /* 0x000fde0000000000 */
[----:B------:R-:W-:-:S03]  /*f5f0*/  NOP ;  /* 0x0000000000007918 */ /* 0x000fc60000000000 */
        /* <DEDUP_REMOVED lines=110> */
[----:B-1----:R-:W0:-:S15]  /*fce0*/  DFMA R28, |R26|, R28, UR36 ;  /* 0x000000241a1c7e2b */ /* 0x002e1e000800021c */
        /* <DEDUP_REMOVED lines=19> */
[----:B------:R-:W2:Y:S02]  /*fe20*/  MUFU.EX2 R31, R31 ;  /* 0x0000001f001f7308 */ /* 0x000ea40000000800 */
[----:B--2---:R-:W-:-:S15]  /*fe30*/  FMUL.FTZ R6, R31, 1 ;  /* 0x3f8000001f067820 */ /* 0x004fde0000410000 */
[----:B------:R-:W-:-:S15]  /*fe40*/  NOP ;  /* 0x0000000000007918 */ /* 0x000fde0000000000 */
[----:B------:R-:W-:-:S12]  /*fe50*/  NOP ;  /* 0x0000000000007918 */ /* 0x000fd80000000000 */
[----:B------:R-:W-:-:S15]  /*fe60*/  F2F.F64.F32 R6, R6 ;  /* 0x0000000600067310 */ /* 0x000fde0000201800 */
        /* <DEDUP_REMOVED lines=79> */
[----:B0-----:R-:W-:-:S15]  /*10360*/  DADD R4, R32, R4 ;  /* 0x0000000020047229 */ /* 0x001fde0000000004 */
[----:B------:R-:W-:-:S15]  /*10370*/  NOP ;  /* 0x0000000000007918 */ /* 0x000fde0000000000 */
[----:B------:R-:W-:-:S15]  /*10380*/  NOP ;  /* 0x0000000000007918 */ /* 0x000fde0000000000 */
[----:B------:R-:W-:-:S15]  /*10390*/  NOP ;  /* 0x0000000000007918 */ /* 0x000fde0000000000 */
[----:B------:R-:W-:-:S04]  /*103a0*/  NOP ;  /* 0x0000000000007918 */ /* 0x000fc80000000000 */
[----:B------:R-:W0:-:S15]  /*103b0*/  DADD R24, -R6, 1 ;  /* 0x3ff0000006187429 */ /* 0x000e1e0000000100 */
        /* <DEDUP_REMOVED lines=235> */
[----:B0-----:R-:W0:Y:S01]  /*11270*/  DMUL R32, R8, R32 ;  /* 0x0000002008207228 */ /* 0x001e220000000000 */
[----:B------:R1:W-:-:S15]  /*11280*/  STG.E.128 desc[UR6][R22.64+0x800], R12 ;  /* 0x0008000c16007986 */ /* 0x0003de000c101d06 */
[----:B------:R-:W-:-:S15]  /*11290*/  NOP ;  /* 0x0000000000007918 */ /* 0x000fde0000000000 */
[----:B------:R-:W-:-:S15]  /*112a0*/  NOP ;  /* 0x0000000000007918 */ /* 0x000fde0000000000 */
[----:B------:R-:W-:-:S15]  /*112b0*/  NOP ;  /* 0x0000000000007918 */ /* 0x000fde0000000000 */
[----:B------:R-:W-:-:S03]  /*112c0*/  NOP ;  /* 0x0000000000007918 */ /* 0x000fc60000000000 */
        /* <DEDUP_REMOVED lines=25> */
[----:B---3--:R-:W0:-:S15]  /*11460*/  DMUL R8, R16, UR60 ;  /* 0x0000003c10087c28 */ /* 0x008e1e0008000000 */
        /* <DEDUP_REMOVED lines=134> */
[----:B------:R-:W0:-:S15]  /*11cd0*/  FRND R0, R0 ;  /* 0x0000000000007307 */ /* 0x000e1e0000201000 */
[----:B------:R-:W-:-:S15]  /*11ce0*/  NOP ;  /* 0x0000000000007918 */ /* 0x000fde0000000000 */
[----:B------:R-:W-:-:S15]  /*11cf0*/  NOP ;  /* 0x0000000000007918 */ /* 0x000fde0000000000 */
[----:B------:R-:W-:-:S07]  /*11d00*/  NOP ;  /* 0x0000000000007918 */ /* 0x000fce0000000000 */
[----:B------:R-:W2:Y:S02]  /*11d10*/  DSETP.GE.AND P0, PT, |R24|, UR74, PT ;  /* 0x0000004a18007e2a */ /* 0x000ea4000bf06200 */
[----:B--2---:R-:W-:Y:S01]  /*11d20*/  FSEL R24, R7, 1.875, !P0 ;  /* 0x3ff0000007187808 */ /* 0x004fe20004000000 */
[----:B0-----:R-:W-:-:S03]  /*11d30*/  FMUL.FTZ R7, R0, 1 ;  /* 0x3f80000000077820 */ /* 0x001fc60000410000 */
[----:B------:R-:W-:Y:S02]  /*11d40*/  LOP3.LUT R25, R24, 0x80000000, R25, 0xb8, !PT ;  /* 0x8000000018197812 */ /* 0x000fe400078eb819 */
[----:B------:R-:W-:-:S15]  /*11d50*/  FSEL R24, R6, RZ, !P0 ;  /* 0x000000ff06187208 */ /* 0x000fde0004000000 */
[----:B------:R-:W-:-:S15]  /*11d60*/  NOP ;  /* 0x0000000000007918 */ /* 0x000fde0000000000 */
[----:B------:R-:W-:-:S15]  /*11d70*/  NOP ;  /* 0x0000000000007918 */ /* 0x000fde0000000000 */
[----:B------:R-:W-:-:S11]  /*11d80*/  NOP ;  /* 0x0000000000007918 */ /* 0x000fd60000000000 */
[----:B-1----:R0:W1:-:S15]  /*11d90*/  F2F.F64.F32 R12, R7 ;  /* 0x00000007000c7310 */ /* 0x00205e0000201800 */
[----:B------:R-:W-:-:S15]  /*11da0*/  NOP ;  /* 0x0000000000007918 */ /* 0x000fde0000000000 */
[----:B------:R-:W-:-:S15]  /*11db0*/  NOP ;  /* 0x0000000000007918 */ /* 0x000fde0000000000 */
[----:B------:R-:W-:-:S15]  /*11dc0*/  NOP ;  /* 0x0000000000007918 */ /* 0x000fde0000000000 */
[----:B------:R-:W-:-:S04]  /*11dd0*/  NOP ;  /* 0x0000000000007918 */ /* 0x000fc80000000000 */
[----:B------:R-:W-:Y:S01]  /*11de0*/  DMUL R10, R10, 0.5 ;  /* 0x3fe000000a0a7828 */ /* 0x000fe20000000000 */
[----:B------:R-:W2:-:S15]  /*11df0*/  MUFU.EX2 R0, R0 ;  /* 0x0000000000007308 */ /* 0x000e9e0000000800 */
[----:B------:R-:W-:-:S15]  /*11e00*/  NOP ;  /* 0x0000000000007918 */ /* 0x000fde0000000000 */
[----:B------:R-:W-:-:S15]  /*11e10*/  NOP ;  /* 0x0000000000007918 */ /* 0x000fde0000000000 */
[----:B------:R-:W-:-:S15]  /*11e20*/  NOP ;  /* 0x0000000000007918 */ /* 0x000fde0000000000 */
[----:B------:R-:W-:-:S03]  /*11e30*/  NOP ;  /* 0x0000000000007918 */ /* 0x000fc60000000000 */
[----:B0-----:R-:W0:-:S15]  /*11e40*/  DADD R6, R24, 1 ;  /* 0x3ff0000018067429 */ /* 0x001e1e0000000000 */
        /* <DEDUP_REMOVED lines=163> */
[----:B------:R-:W3:-:S15]  /*12880*/  DADD R30, |R8|, -R26 ;  /* 0x00000000081e7229 */ /* 0x000ede0000000a1a */
        /* <DEDUP_REMOVED lines=14> */
[----:B---3--:R-:W-:-:S15]  /*12970*/  DFMA R28, |R8|, R28, R30 ;  /* 0x0000001c081c722b */ /* 0x008fde000000021e */
        /* <DEDUP_REMOVED lines=24> */
[----:B-1----:R2:W-:Y:S02]  /*12b00*/  DADD R12, R12, R14 ;  /* 0x000000000c0c7229 */ /* 0x0025e4000000000e */
[----:B--2---:R-:W-:-:S15]  /*12b10*/  FMUL.FTZ R14, R0, 1 ;  /* 0x3f800000000e7820 */ /* 0x004fde0000410000 */
[----:B------:R-:W-:-:S15]  /*12b20*/  NOP ;  /* 0x0000000000007918 */ /* 0x000fde0000000000 */
[----:B------:R-:W-:-:S15]  /*12b30*/  NOP ;  /* 0x0000000000007918 */ /* 0x000fde0000000000 */
[----:B------:R-:W-:-:S15]  /*12b40*/  NOP ;  /* 0x0000000000007918 */ /* 0x000fde0000000000 */
[----:B------:R-:W-:-:S02]  /*12b50*/  NOP ;  /* 0x0000000000007918 */ /* 0x000fc40000000000 */
[----:B------:R-:W-:-:S15]  /*12b60*/  F2F.F64.F32 R14, R14 ;  /* 0x0000000e000e7310 */ /* 0x000fde0000201800 */
        /* <DEDUP_REMOVED lines=17> */
[----:B------:R-:W0:Y:S01]  /*12c80*/  FRND R0, R0 ;  /* 0x0000000000007307 */ /* 0x000e220000201000 */
[----:B------:R-:W-:-:S15]  /*12c90*/  STG.E.128 desc[UR6][R22.64+0x1000], R4 ;  /* 0x0010000416007986 */ /* 0x000fde000c101d06 */
[----:B------:R-:W-:-:S15]  /*12ca0*/  NOP ;  /* 0x0000000000007918 */ /* 0x000fde0000000000 */
[----:B------:R-:W-:-:S15]  /*12cb0*/  NOP ;  /* 0x0000000000007918 */ /* 0x000fde0000000000 */
[----:B------:R-:W-:-:S06]  /*12cc0*/  NOP ;  /* 0x0000000000007918 */ /* 0x000fcc0000000000 */
[----:B------:R-:W1:-:S15]  /*12cd0*/  DADD R26, -R14, 1 ;  /* 0x3ff000000e1a7429 */ /* 0x000e5e0000000100 */
[----:B------:R-:W-:-:S15]  /*12ce0*/  NOP ;  /* 0x0000000000007918 */ /* 0x000fde0000000000 */
[----:B------:R-:W-:-:S15]  /*12cf0*/  NOP ;  /* 0x0000000000007918 */ /* 0x000fde0000000000 */
[----:B------:R-:W-:-:S15]  /*12d00*/  NOP ;  /* 0x0000000000007918 */ /* 0x000fde0000000000 */
[----:B------:R-:W-:-:S04]  /*12d10*/  NOP ;  /* 0x0000000000007918 */ /* 0x000fc80000000000 */
[----:B-1----:R0:W-:Y:S02]  /*12d20*/  DFMA R12, -R12, R14, R26 ;  /* 0x0000000e0c0c722b */ /* 0x0021e4000000011a */
[----:B0-----:R-:W-:Y:S02]  /*12d30*/  FMUL.FTZ R26, R0, 1 ;  /* 0x3f800000001a7820 */ /* 0x001fe40000410000 */
[----:B------:R-:W0:-:S15]  /*12d40*/  MUFU.EX2 R0, R0 ;  /* 0x0000000000007308 */ /* 0x000e1e0000000800 */
[----:B------:R-:W-:-:S15]  /*12d50*/  NOP ;  /* 0x0000000000007918 */ /* 0x000fde0000000000 */
[----:B------:R-:W-:-:S15]  /*12d60*/  NOP ;  /* 0x0000000000007918 */ /* 0x000fde0000000000 */
[----:B------:R-:W-:-:S15]  /*12d70*/  NOP ;  /* 0x0000000000007918 */ /* 0x000fde0000000000 */
        /* <DEDUP_REMOVED lines=70> */
[----:B-1----:R0:W-:Y:S02]  /*131e0*/  DFMA R2, R20, R2, -R14 ;  /* 0x000000021402722b */ /* 0x0021e4000000080e */
        /* <DEDUP_REMOVED lines=17> */
[----:B------:R-:W-:-:S15]  /*13300*/  DADD R2, R20, R2 ;  /* 0x0000000014027229 */ /* 0x000fde0000000002 */
        /* <DEDUP_REMOVED lines=46> */
[----:B-1----:R-:W0:Y:S02]  /*135f0*/  DMUL R10, R18, R2 ;  /* 0x00000002120a7228 */ /* 0x002e240000000000 */
[----:B0-----:R-:W-:Y:S01]  /*13600*/  STG.E.128 desc[UR6][R22.64+0x1800], R8 ;  /* 0x0018000816007986 */ /* 0x001fe2000c101d06 */
[----:B------:R-:W-:Y:S05]  /*13610*/  EXIT ;  /* 0x000000000000794d */ /* 0x000fea0003800000 */
.L_x_9723:
        /* <DEDUP_REMOVED lines=14> */
.L_x_12439:


//--------------------- .text._ZN2at6native29vectorized_elementwise_kernelILi4EZZZNS0_18GeluCUDAKernelImplERNS_18TensorIteratorBaseENS0_8GeluTypeEENKUlvE0_clEvENKUlvE_clEvEUldE_St5arrayIPcLm2EEEEviT0_T1_ --------------------------
	.section	.text._ZN2at6native29vectorized_elementwise_kernelILi4EZZZNS0_18GeluCUDAKernelImplERNS_18TensorIteratorBaseENS0_8GeluTypeEENKUlvE0_clEvENKUlvE_clEvEUldE_St5arrayIPcLm2EEEEviT0_T1_,"ax",@progbits
	.align	128
        .global         _ZN2at6native29vectorized_elementwise_kernelILi4EZZZNS0_18GeluCUDAKernelImplERNS_18TensorIteratorBaseENS0_8GeluTypeEENKUlvE0_clEvENKUlvE_clEvEUldE_St5arrayIPcLm2EEEEviT0_T1_
        .type           _ZN2at6native29vectorized_elementwise_kernelILi4EZZZNS0_18GeluCUDAKernelImplERNS_18TensorIteratorBaseENS0_8GeluTypeEENKUlvE0_clEvENKUlvE_clEvEUldE_St5arrayIPcLm2EEEEviT0_T1_,@function
        .size           _ZN2at6native29vectorized_elementwise_kernelILi4EZZZNS0_18GeluCUDAKernelImplERNS_18TensorIteratorBaseENS0_8GeluTypeEENKUlvE0_clEvENKUlvE_clEvEUldE_St5arrayIPcLm2EEEEviT0_T1_,(.L_x_12440 - _ZN2at6native29vectorized_elementwise_kernelILi4EZZZNS0_18GeluCUDAKernelImplERNS_18TensorIteratorBaseENS0_8GeluTypeEENKUlvE0_clEvENKUlvE_clEvEUldE_St5arrayIPcLm2EEEEviT0_T1_)
        .other          _ZN2at6native29vectorized_elementwise_kernelILi4EZZZNS0_18GeluCUDAKernelImplERNS_18TensorIteratorBaseENS0_8GeluTypeEENKUlvE0_clEvENKUlvE_clEvEUldE_St5arrayIPcLm2EEEEviT0_T1_,@"STO_CUDA_ENTRY STV_DEFAULT"
_ZN2at6native29vectorized_elementwise_kernelILi4EZZZNS0_18GeluCUDAKernelImplERNS_18TensorIteratorBaseENS0_8GeluTypeEENKUlvE0_clEvENKUlvE_clEvEUldE_St5arrayIPcLm2EEEEviT0_T1_:
.text._ZN2at6native29vectorized_elementwise_kernelILi4EZZZNS0_18GeluCUDAKernelImplERNS_18TensorIteratorBaseENS0_8GeluTypeEENKUlvE0_clEvENKUlvE_clEvEUldE_St5arrayIPcLm2EEEEviT0_T1_:
        /* <DEDUP_REMOVED lines=396> */
.L_x_9726:
[----:B------:R-:W-:Y:S05]  /*18c0*/  BSYNC.RECONVERGENT B0 ;  /* 0x0000000000007941 */ /* 0x000fea0003800200 */
.L_x_9725:
        /* <DEDUP_REMOVED lines=332> */
.L_x_9728:
[----:B------:R-:W-:Y:S05]  /*2d90*/  BSYNC.RECONVERGENT B0 ;  /* 0x0000000000007941 */ /* 0x000fea0003800200 */
.L_x_9727:
        /* <DEDUP_REMOVED lines=332> */
.L_x_9730:
[----:B------:R-:W-:Y:S05]  /*4260*/  BSYNC.RECONVERGENT B0 ;  /* 0x0000000000007941 */ /* 0x000fea0003800200 */
.L_x_9729:
        /* <DEDUP_REMOVED lines=332> */
.L_x_9732:
[----:B------:R-:W-:Y:S05]  /*5730*/  BSYNC.RECONVERGENT B0 ;  /* 0x0000000000007941 */ /* 0x000fea0003800200 */
.L_x_9731:
        /* <DEDUP_REMOVED lines=332> */
.L_x_9734:
[----:B------:R-:W-:Y:S05]  /*6c00*/  BSYNC.RECONVERGENT B0 ;  /* 0x0000000000007941 */ /* 0x000fea0003800200 */
.L_x_9733:
        /* <DEDUP_REMOVED lines=332> */
.L_x_9736:
[----:B------:R-:W-:Y:S05]  /*80d0*/  BSYNC.RECONVERGENT B0 ;  /* 0x0000000000007941 */ /* 0x000fea0003800200 */
.L_x_9735:
        /* <DEDUP_REMOVED lines=332> */
.L_x_9738:
[----:B------:R-:W-:Y:S05]  /*95a0*/  BSYNC.RECONVERGENT B0 ;  /* 0x0000000000007941 */ /* 0x000fea0003800200 */
.L_x_9737:
        /* <DEDUP_REMOVED lines=332> */
.L_x_9740:
[----:B------:R-:W-:Y:S05]  /*aa70*/  BSYNC.RECONVERGENT B0 ;  /* 0x0000000000007941 */ /* 0x000fea0003800200 */
.L_x_9739:
        /* <DEDUP_REMOVED lines=21> */
.L_x_9743:
[----:B------:R-:W-:-:S13]  /*abd0*/  ISETP.GE.U32.AND P0, PT, R0, UR5, PT ;  /* 0x0000000500007c0c */ /* 0x000fda000bf06070 */
[----:B------:R-:W-:Y:S05]  /*abe0*/  @P0 BRA `(.L_x_9745) ;  /* 0x0000000000300947 */ /* 0x000fea0003800000 */
[----:B0-----:R-:W0:Y:S01]  /*abf0*/  LDC.64 R12, c[0x0][0x388] ;  /* 0x0000e200ff0c7b82 */ /* 0x001e220000000a00 */
[C---:B------:R-:W-:Y:S01]  /*ac00*/  IADD3 R15, PT, PT, R0.reuse, UR4, RZ ;  /* 0x00000004000f7c10 */ /* 0x040fe2000fffe0ff */
[----:B------:R-:W-:-:S04]  /*ac10*/  VIADD R0, R0, 0x80 ;  /* 0x0000008000007836 */ /* 0x000fc80000000000 */
[----:B0-----:R-:W-:-:S05]  /*ac20*/  IMAD.WIDE.U32 R12, R15, 0x8, R12 ;  /* 0x000000080f0c7825 */ /* 0x001fca00078e000c */
[----:B------:R1:W-:Y:S02]  /*ac30*/  STG.E.64 desc[UR6][R12.64], R10 ;  /* 0x0000000a0c007986 */ /* 0x0003e4000c101b06 */
.L_x_9744:
[----:B------:R-:W-:-:S13]  /*ac40*/  ISETP.GE.U32.AND P0, PT, R0, UR5, PT ;  /* 0x0000000500007c0c */ /* 0x000fda000bf06070 */
[----:B------:R-:W-:Y:S05]  /*ac50*/  @P0 BRA `(.L_x_9746) ;  /* 0x0000000000340947 */ /* 0x000fea0003800000 */
[----:B-1----:R-:W1:Y:S01]  /*ac60*/  LDC.64 R10, c[0x0][0x388] ;  /* 0x0000e200ff0a7b82 */ /* 0x002e620000000a00 */
[C---:B------:R-:W-:Y:S01]  /*ac70*/  IADD3 R13, PT, PT, R0.reuse, UR4, RZ ;  /* 0x00000004000d7c10 */ /* 0x040fe2000fffe0ff */
[----:B------:R-:W-:-:S04]  /*ac80*/  VIADD R0, R0, 0x80 ;  /* 0x0000008000007836 */ /* 0x000fc80000000000 */
[----:B-1----:R-:W-:-:S05]  /*ac90*/  IMAD.WIDE.U32 R10, R13, 0x8, R10 ;  /* 0x000000080d0a7825 */ /* 0x002fca00078e000a */
[----:B------:R1:W-:Y:S02]  /*aca0*/  STG.E.64 desc[UR6][R10.64], R8 ;  /* 0x000000080a007986 */ /* 0x0003e4000c101b06 */
.L_x_9745:
        /* <DEDUP_REMOVED lines=8> */
.L_x_9746:
[----:B------:R-:W-:Y:S05]  /*ad30*/  BSYNC.RELIABLE B1 ;  /* 0x0000000000017941 */ /* 0x000fea0003800100 */
.L_x_9742:
[----:B------:R-:W-:-:S13]  /*ad40*/  ISETP.GE.U32.AND P0, PT, R0, UR5, PT ;  /* 0x0000000500007c0c */ /* 0x000fda000bf06070 */
[----:B--2---:R-:W2:Y:S01]  /*ad50*/  @!P0 LDC.64 R6, c[0x0][0x388] ;  /* 0x0000e200ff068b82 */ /* 0x004ea20000000a00 */
[C---:B------:R-:W-:Y:S01]  /*ad60*/  @!P0 IADD3 R9, PT, PT, R0.reuse, UR4, RZ ;  /* 0x0000000400098c10 */ /* 0x040fe2000fffe0ff */
[----:B------:R-:W-:-:S04]  /*ad70*/  @!P0 VIADD R0, R0, 0x80 ;  /* 0x0000008000008836 */ /* 0x000fc80000000000 */
[----:B--2---:R-:W-:-:S05]  /*ad80*/  @!P0 IMAD.WIDE.U32 R6, R9, 0x8, R6 ;  /* 0x0000000809068825 */ /* 0x004fca00078e0006 */
[----:B------:R2:W-:Y:S02]  /*ad90*/  @!P0 STG.E.64 desc[UR6][R6.64], R2 ;  /* 0x0000000206008986 */ /* 0x0005e4000c101b06 */
.L_x_9747:
[----:B------:R-:W-:Y:S05]  /*ada0*/  BSYNC.RECONVERGENT B0 ;  /* 0x0000000000007941 */ /* 0x000fea0003800200 */
.L_x_9741:
        /* <DEDUP_REMOVED lines=8> */
.L_x_9724:
        /* <DEDUP_REMOVED lines=8> */
[----:B------:R-:W2:Y:S01]  /*aeb0*/  LDG.E.ENL2.256 R8, R4, desc[UR6][R12.64] ;  /* 0xfe0000060c04797e */ /* 0x000ea20008121908 */
[----:B------:R-:W-:Y:S01]  /*aec0*/  IMAD.MOV.U32 R2, RZ, RZ, -0x24b905a1 ;  /* 0xdb46fa5fff027424 */ /* 0x000fe200078e00ff */
[----:B------:R-:W-:Y:S01]  /*aed0*/  MOV R3, 0x3d47088f ;  /* 0x3d47088f00037802 */ /* 0x000fe20000000f00 */
        /* <DEDUP_REMOVED lines=436> */
[----:B0-----:R-:W-:-:S15]  /*ca20*/  DFMA R26, |R14|, R26, UR36 ;  /* 0x000000240e1a7e2b */ /* 0x001fde000800021a */
[----:B------:R-:W-:-:S15]  /*ca30*/  NOP ;  /* 0x0000000000007918 */ /* 0x000fde0000000000 */
[----:B------:R-:W-:-:S15]  /*ca40*/  NOP ;  /* 0x0000000000007918 */ /* 0x000fde0000000000 */
[----:B------:R-:W-:-:S15]  /*ca50*/  NOP ;  /* 0x0000000000007918 */ /* 0x000fde0000000000 */
[----:B------:R-:W-:-:S04]  /*ca60*/  NOP ;  /* 0x0000000000007918 */ /* 0x000fc80000000000 */
[----:B------:R-:W0:Y:S02]  /*ca70*/  DSETP.GE.AND P0, PT, |R22|, UR62, PT ;  /* 0x0000003e16007e2a */ /* 0x000e24000bf06200 */
[----:B0-----:R-:W-:-:S04]  /*ca80*/  FSEL R22, R19, 1.875, !P0 ;  /* 0x3ff0000013167808 */ /* 0x001fc80004000000 */
[----:B------:R-:W-:Y:S02]  /*ca90*/  LOP3.LUT R23, R22, 0x80000000, R23, 0xb8, !PT ;  /* 0x8000000016177812 */ /* 0x000fe400078eb817 */
[----:B------:R-:W-:-:S15]  /*caa0*/  FSEL R22, R18, RZ, !P0 ;  /* 0x000000ff12167208 */ /* 0x000fde0004000000 */
[----:B------:R-:W-:-:S15]  /*cab0*/  NOP ;  /* 0x0000000000007918 */ /* 0x000fde0000000000 */
[----:B------:R-:W-:-:S15]  /*cac0*/  NOP ;  /* 0x0000000000007918 */ /* 0x000fde0000000000 */
[----:B------:R-:W-:-:S11]  /*cad0*/  NOP ;  /* 0x0000000000007918 */ /* 0x000fd60000000000 */
[----:B------:R-:W0:-:S15]  /*cae0*/  DFMA R26, |R14|, R26, UR38 ;  /* 0x000000260e1a7e2b */ /* 0x000e1e000800021a */
        /* <DEDUP_REMOVED lines=15> */
[----:B0-----:R-:W-:-:S15]  /*cbe0*/  @!P1 FMUL R19, R19, 1.175494350822287508e-38 ;  /* 0x0080000013139820 */ /* 0x001fde0000400000 */
        /* <DEDUP_REMOVED lines=10> */
[----:B0-----:R-:W-:-:S06]  /*cc90*/  FMUL.FTZ R28, R19, 1.4426950216293334961 ;  /* 0x3fb8aa3b131c7820 */ /* 0x001fcc0000410000 */
[----:B------:R-:W0:Y:S02]  /*cca0*/  FRND R28, R28 ;  /* 0x0000001c001c7307 */ /* 0x000e240000201000 */
[----:B0-----:R-:W-:-:S06]  /*ccb0*/  FMUL.FTZ R19, R28, 1 ;  /* 0x3f8000001c137820 */ /* 0x001fcc0000410000 */
[----:B------:R-:W0:-:S15]  /*ccc0*/  MUFU.EX2 R28, R28 ;  /* 0x0000001c001c7308 */ /* 0x000e1e0000000800 */
[----:B------:R-:W-:-:S15]  /*ccd0*/  NOP ;  /* 0x0000000000007918 */ /* 0x000fde0000000000 */
[----:B------:R-:W-:-:S15]  /*cce0*/  NOP ;  /* 0x0000000000007918 */ /* 0x000fde0000000000 */
[----:B------:R-:W-:-:S03]  /*ccf0*/  NOP ;  /* 0x0000000000007918 */ /* 0x000fc60000000000 */
[----:B------:R-:W1:Y:S01]  /*cd00*/  F2F.F64.F32 R30, R19 ;  /* 0x00000013001e7310 */ /* 0x000e620000201800 */
[----:B0-----:R-:W-:-:S15]  /*cd10*/  FMUL.FTZ R29, R28, 1 ;  /* 0x3f8000001c1d7820 */ /* 0x001fde0000410000 */
[----:B------:R-:W-:-:S15]  /*cd20*/  NOP ;  /* 0x0000000000007918 */ /* 0x000fde0000000000 */
[----:B------:R-:W-:-:S15]  /*cd30*/  NOP ;  /* 0x0000000000007918 */ /* 0x000fde0000000000 */
[----:B------:R-:W-:-:S15]  /*cd40*/  NOP ;  /* 0x0000000000007918 */ /* 0x000fde0000000000 */
[----:B------:R-:W-:-:S03]  /*cd50*/  NOP ;  /* 0x0000000000007918 */ /* 0x000fc60000000000 */
        /* <DEDUP_REMOVED lines=197> */
[----:B------:R-:W0:-:S15]  /*d9b0*/  DFMA R22, |R16|, R22, -UR30 ;  /* 0x8000001e10167e2b */ /* 0x000e1e0008000216 */
        /* <DEDUP_REMOVED lines=154> */
[----:B------:R-:W-:Y:S02]  /*e360*/  R2UR.FILL UR5, R25 ;  /* 0x00000000190572ca */ /* 0x000fe400004e0000 */
[----:B------:R-:W-:-:S11]  /*e370*/  R2UR.FILL UR4, R24 ;  /* 0x00000000180472ca */ /* 0x000fd600004e0000 */
[----:B------:R-:W-:-:S15]  /*e380*/  MOV.SPILL R28, UR5 ;  /* 0x00000005001c7c02 */ /* 0x000fde0009000f00 */
[----:B------:R-:W-:-:S15]  /*e390*/  NOP ;  /* 0x0000000000007918 */ /* 0x000fde0000000000 */
[----:B------:R-:W-:-:S15]  /*e3a0*/  NOP ;  /* 0x0000000000007918 */ /* 0x000fde0000000000 */
[----:B------:R-:W-:-:S05]  /*e3b0*/  NOP ;  /* 0x0000000000007918 */ /* 0x000fca0000000000 */
[----:B0-----:R-:W0:Y:S01]  /*e3c0*/  DFMA R18, |R22|, -UR64, R20 ;  /* 0x8000004016127c2b */ /* 0x001e220008000214 */
[----:B------:R-:W-:-:S15]  /*e3d0*/  MOV.SPILL R29, UR4 ;  /* 0x00000004001d7c02 */ /* 0x000fde0009000f00 */
        /* <DEDUP_REMOVED lines=29> */
[----:B0-----:R-:W-:Y:S01]  /*e5b0*/  DFMA R18, |R22|, R18, UR76 ;  /* 0x0000004c16127e2b */ /* 0x001fe20008000212 */
[----:B------:R-:W0:-:S15]  /*e5c0*/  LDCU.64 UR76, c[0x0][0x388] ;  /* 0x00007100ff4c77ac */ /* 0x000e1e0008000a00 */
[----:B------:R-:W-:-:S15]  /*e5d0*/  NOP ;  /* 0x0000000000007918 */ /* 0x000fde0000000000 */
[----:B------:R-:W-:-:S15]  /*e5e0*/  NOP ;  /* 0x0000000000007918 */ /* 0x000fde0000000000 */
[----:B------:R-:W-:-:S15]  /*e5f0*/  NOP ;  /* 0x0000000000007918 */ /* 0x000fde0000000000 */
[----:B------:R-:W-:-:S03]  /*e600*/  NOP ;  /* 0x0000000000007918 */ /* 0x000fc60000000000 */
[----:B------:R-:W1:Y:S01]  /*e610*/  DSETP.GE.AND P0, PT, |R16|, UR62, PT ;  /* 0x0000003e10007e2a */ /* 0x000e62000bf06200 */
[----:B0-----:R-:W-:Y:S01]  /*e620*/  UIMAD.WIDE.U32 UR76, UR4, 0x8, UR76 ;  /* 0x00000008044c78a5 */ /* 0x001fe2000f8e004c */
[----:B-1----:R-:W-:Y:S02]  /*e630*/  FSEL R31, R15, 1.875, !P0 ;  /* 0x3ff000000f1f7808 */ /* 0x002fe40004000000 */
        /* <DEDUP_REMOVED lines=119> */
[----:B-1----:R0:W1:Y:S02]  /*edb0*/  DFMA R16, R16, -UR42, -R24 ;  /* 0x8000002a10107c2b */ /* 0x0020640008000818 */
[----:B0-----:R-:W-:Y:S01]  /*edc0*/  IMAD.U32 R24, RZ, RZ, UR76 ;  /* 0x0000004cff187e24 */ /* 0x001fe2000f8e00ff */
[----:B------:R-:W-:-:S15]  /*edd0*/  MOV R25, UR77 ;  /* 0x0000004d00197c02 */ /* 0x000fde0008000f00 */
[----:B------:R-:W-:-:S15]  /*ede0*/  NOP ;  /* 0x0000000000007918 */ /* 0x000fde0000000000 */
[----:B------:R-:W-:-:S15]  /*edf0*/  NOP ;  /* 0x0000000000007918 */ /* 0x000fde0000000000 */
[----:B------:R-:W-:-:S15]  /*ee00*/  NOP ;  /* 0x0000000000007918 */ /* 0x000fde0000000000 */
[----:B------:R-:W-:-:S01]  /*ee10*/  NOP ;  /* 0x0000000000007918 */ /* 0x000fc20000000000 */
[----:B-1----:R-:W0:-:S15]  /*ee20*/  DFMA R26, R16, UR44, R2 ;  /* 0x0000002c101a7c2b */ /* 0x002e1e0008000002 */
        /* <DEDUP_REMOVED lines=70> */
[----:B0-----:R-:W2:Y:S01]  /*f290*/  LDG.E.ENL2.256 R16, R12, desc[UR6][R12.64+0x1000] ;  /* 0xfe0080060c0c797e */ /* 0x001ea20008121910 */
[----:B------:R-:W-:Y:S01]  /*f2a0*/  UMOV UR76, 0x667f3bcd ;  /* 0x667f3bcd004c7882 */ /* 0x000fe20000000000 */
[----:B------:R-:W-:Y:S01]  /*f2b0*/  UMOV UR77, 0x3fe6a09e ;  /* 0x3fe6a09e004d7882 */ /* 0x000fe20000000000 */
[----:B------:R-:W-:Y:S01]  /*f2c0*/  UMOV UR4, 0xd98c8d71 ;  /* 0xd98c8d7100047882 */ /* 0x000fe20000000000 */
[----:B------:R-:W-:Y:S01]  /*f2d0*/  UMOV UR5, 0x3e62d698 ;  /* 0x3e62d69800057882 */ /* 0x000fe20000000000 */
[----:B------:R-:W-:-:S15]  /*f2e0*/  IMAD.WIDE.U32 R24, R0, 0x20, R24 ;  /* 0x0000002000187825 */ /* 0x000fde00078e0018 */
[----:B------:R-:W-:-:S15]  /*f2f0*/  NOP ;  /* 0x0000000000007918 */ /* 0x000fde0000000000 */
[----:B------:R-:W-:-:S15]  /*f300*/  NOP ;  /* 0x0000000000007918 */ /* 0x000fde0000000000 */
[----:B------:R-:W-:-:S12]  /*f310*/  NOP ;  /* 0x0000000000007918 */ /* 0x000fd80000000000 */
[----:B------:R-:W0:Y:S02]  /*f320*/  DSETP.GE.AND P0, PT, |R22|, UR62, PT ;  /* 0x0000003e16007e2a */ /* 0x000e24000bf06200 */
[----:B0-----:R-:W-:-:S04]  /*f330*/  FSEL R22, R27, 1.875, !P0 ;  /* 0x3ff000001b167808 */ /* 0x001fc80004000000 */
[----:B------:R-:W-:Y:S02]  /*f340*/  LOP3.LUT R23, R22, 0x80000000, R23, 0xb8, !PT ;  /* 0x8000000016177812 */ /* 0x000fe400078eb817 */
[----:B------:R-:W-:-:S15]  /*f350*/  FSEL R22, R26, RZ, !P0 ;  /* 0x000000ff1a167208 */ /* 0x000fde0004000000 */
[----:B------:R-:W-:-:S15]  /*f360*/  NOP ;  /* 0x0000000000007918 */ /* 0x000fde0000000000 */
[----:B------:R-:W-:-:S15]  /*f370*/  NOP ;  /* 0x0000000000007918 */ /* 0x000fde0000000000 */
[----:B------:R-:W-:-:S11]  /*f380*/  NOP ;  /* 0x0000000000007918 */ /* 0x000fd60000000000 */
        /* <DEDUP_REMOVED lines=15> */
[----:B--2---:R-:W0:-:S15]  /*f480*/  DMUL R22, R12, UR76 ;  /* 0x0000004c0c167c28 */ /* 0x004e1e0008000000 */
        /* <DEDUP_REMOVED lines=119> */
[----:B-1----:R-:W0:Y:S02]  /*fc00*/  DMUL R8, R8, R30 ;  /* 0x0000001e08087228 */ /* 0x002e240000000000 */
[----:B0-----:R0:W-:-:S15]  /*fc10*/  STG.E.ENL2.256 desc[UR6][R24.64], R4, R8 ;  /* 0xf80000041808797f */ /* 0x0011de000f121806 */
[----:B------:R-:W-:-:S15]  /*fc20*/  NOP ;  /* 0x0000000000007918 */ /* 0x000fde0000000000 */
[----:B------:R-:W-:-:S15]  /*fc30*/  NOP ;  /* 0x0000000000007918 */ /* 0x000fde0000000000 */
[----:B------:R-:W-:-:S15]  /*fc40*/  NOP ;  /* 0x0000000000007918 */ /* 0x000fde0000000000 */
[----:B------:R-:W-:-:S02]  /*fc50*/  NOP ;  /* 0x0000000000007918 */ /* 0x000fc40000000000 */
[----:B------:R-:W1:-:S15]  /*fc60*/  DFMA R26, |R22|, R26, UR36 ;  /* 0x00000024161a7e2b */ /* 0x000e5e000800021a */
        /* <DEDUP_REMOVED lines=9> */
[----:B-1----:R-:W1:-:S15]  /*fd00*/  DFMA R26, |R22|, R30, |R22| ;  /* 0x0000001e161a722b */ /* 0x002e5e0000000616 */
[----:B------:R-:W-:-:S15]  /*fd10*/  NOP ;  /* 0x0000000000007918 */ /* 0x000fde0000000000 */
[----:B------:R-:W-:-:S15]  /*fd20*/  NOP ;  /* 0x0000000000007918 */ /* 0x000fde0000000000 */
[----:B------:R-:W-:-:S15]  /*fd30*/  NOP ;  /* 0x0000000000007918 */ /* 0x000fde0000000000 */
[----:B------:R-:W-:-:S04]  /*fd40*/  NOP ;  /* 0x0000000000007918 */ /* 0x000fc80000000000 */
[----:B-1----:R-:W1:-:S15]  /*fd50*/  F2F.F32.F64 R0, -R26 ;  /* 0x8000001a00007310 */ /* 0x002e5e0000301000 */
[----:B------:R-:W-:-:S15]  /*fd60*/  NOP ;  /* 0x0000000000007918 */ /* 0x000fde0000000000 */
[----:B------:R-:W-:-:S15]  /*fd70*/  NOP ;  /* 0x0000000000007918 */ /* 0x000fde0000000000 */
[----:B------:R-:W-:-:S15]  /*fd80*/  NOP ;  /* 0x0000000000007918 */ /* 0x000fde0000000000 */
[----:B------:R-:W-:-:S04]  /*fd90*/  NOP ;  /* 0x0000000000007918 */ /* 0x000fc80000000000 */
[----:B------:R-:W1:Y:S02]  /*fda0*/  DSETP.GEU.AND P0, PT, |R26|, UR40, PT ;  /* 0x000000281a007e2a */ /* 0x000e64000bf0e200 */
[----:B-1----:R-:W-:-:S04]  /*fdb0*/  @!P0 FMUL R0, R0, 1.175494350822287508e-38 ;  /* 0x0080000000008820 */ /* 0x002fc80000400000 */
[----:B------:R-:W-:-:S06]  /*fdc0*/  FMUL.FTZ R0, R0, 1.4426950216293334961 ;  /* 0x3fb8aa3b00007820 */ /* 0x000fcc0000410000 */
        /* <DEDUP_REMOVED lines=20> */
[----:B--2---:R1:W2:Y:S02]  /*ff10*/  DFMA R32, R32, -UR42, -R26 ;  /* 0x8000002a20207c2b */ /* 0x0042a4000800081a */
[----:B-1----:R-:W-:-:S15]  /*ff20*/  FMUL.FTZ R26, R0, 1 ;  /* 0x3f800000001a7820 */ /* 0x002fde0000410000 */
        /* <DEDUP_REMOVED lines=9> */
[----:B--2---:R-:W1:-:S15]  /*ffc0*/  DFMA R4, R32, UR44, R2 ;  /* 0x0000002c20047c2b */ /* 0x004e5e0008000002 */
        /* <DEDUP_REMOVED lines=247> */
[----:B-1----:R-:W-:-:S15]  /*10f40*/  DFMA R30, R10, R30, UR52 ;  /* 0x000000340a1e7e2b */ /* 0x002fde000800001e */
[----:B------:R-:W-:-:S15]  /*10f50*/  NOP ;  /* 0x0000000000007918 */ /* 0x000fde0000000000 */
[----:B------:R-:W-:-:S15]  /*10f60*/  NOP ;  /* 0x0000000000007918 */ /* 0x000fde0000000000 */
[----:B------:R-:W-:-:S15]  /*10f70*/  NOP ;  /* 0x0000000000007918 */ /* 0x000fde0000000000 */
[----:B------:R-:W-:-:S04]  /*10f80*/  NOP ;  /* 0x0000000000007918 */ /* 0x000fc80000000000 */
[----:B------:R-:W1:Y:S02]  /*10f90*/  DSETP.GE.AND P0, PT, |R22|, UR62, PT ;  /* 0x0000003e16007e2a */ /* 0x000e64000bf06200 */
[----:B-1----:R-:W-:Y:S01]  /*10fa0*/  FSEL R22, R9, 1.875, !P0 ;  /* 0x3ff0000009167808 */ /* 0x002fe20004000000 */
[----:B0-----:R-:W-:-:S03]  /*10fb0*/  FMUL.FTZ R9, R0, 1 ;  /* 0x3f80000000097820 */ /* 0x001fc60000410000 */
[----:B------:R-:W-:Y:S02]  /*10fc0*/  LOP3.LUT R23, R22, 0x80000000, R23, 0xb8, !PT ;  /* 0x8000000016177812 */ /* 0x000fe400078eb817 */
[----:B------:R-:W-:-:S15]  /*10fd0*/  FSEL R22, R8, RZ, !P0 ;  /* 0x000000ff08167208 */ /* 0x000fde0004000000 */
[----:B------:R-:W-:-:S15]  /*10fe0*/  NOP ;  /* 0x0000000000007918 */ /* 0x000fde0000000000 */
[----:B------:R-:W-:-:S15]  /*10ff0*/  NOP ;  /* 0x0000000000007918 */ /* 0x000fde0000000000 */
[----:B------:R-:W-:-:S11]  /*11000*/  NOP ;  /* 0x0000000000007918 */ /* 0x000fd60000000000 */
[----:B------:R-:W0:-:S15]  /*11010*/  DFMA R30, R10, R30, UR54 ;  /* 0x000000360a1e7e2b */ /* 0x000e1e000800001e */
        /* <DEDUP_REMOVED lines=85> */
[----:B------:R-:W-:Y:S02]  /*11570*/  R2UR.FILL UR5, R28 ;  /* 0x000000001c0572ca */ /* 0x000fe400004e0000 */
[----:B------:R-:W-:-:S15]  /*11580*/  R2UR.FILL UR4, R29 ;  /* 0x000000001d0472ca */ /* 0x000fde00004e0000 */
[----:B------:R-:W-:-:S15]  /*11590*/  NOP ;  /* 0x0000000000007918 */ /* 0x000fde0000000000 */
[----:B------:R-:W-:-:S15]  /*115a0*/  NOP ;  /* 0x0000000000007918 */ /* 0x000fde0000000000 */
[----:B------:R-:W-:-:S15]  /*115b0*/  NOP ;  /* 0x0000000000007918 */ /* 0x000fde0000000000 */
[----:B------:R-:W-:-:S01]  /*115c0*/  NOP ;  /* 0x0000000000007918 */ /* 0x000fc20000000000 */
        /* <DEDUP_REMOVED lines=128> */
[----:B-1----:R0:W1:Y:S02]  /*11dd0*/  DFMA R22, R22, -UR42, -R26 ;  /* 0x8000002a16167c2b */ /* 0x002064000800081a */
[----:B0-----:R-:W-:-:S15]  /*11de0*/  FMUL.FTZ R26, R0, 1 ;  /* 0x3f800000001a7820 */ /* 0x001fde0000410000 */
[----:B------:R-:W-:-:S15]  /*11df0*/  NOP ;  /* 0x0000000000007918 */ /* 0x000fde0000000000 */
[----:B------:R-:W-:-:S15]  /*11e00*/  NOP ;  /* 0x0000000000007918 */ /* 0x000fde0000000000 */
[----:B------:R-:W-:-:S15]  /*11e10*/  NOP ;  /* 0x0000000000007918 */ /* 0x000fde0000000000 */
[----:B------:R-:W-:-:S02]  /*11e20*/  NOP ;  /* 0x0000000000007918 */ /* 0x000fc40000000000 */
        /* <DEDUP_REMOVED lines=15> */
[----:B0-----:R-:W-:-:S15]  /*11f20*/  DFMA R28, R22, R28, UR50 ;  /* 0x00000032161c7e2b */ /* 0x001fde000800001c */
        /* <DEDUP_REMOVED lines=71> */
[----:B0-----:R-:W0:Y:S01]  /*123a0*/  DFMA R20, |R12|, -UR64, R20 ;  /* 0x800000400c147c2b */ /* 0x001e220008000214 */
        /* <DEDUP_REMOVED lines=285> */
[----:B0-----:R-:W-:Y:S01]  /*13580*/  STG.E.ENL2.256 desc[UR6][R24.64+0x1000], R8, R4 ;  /* 0xf80080081804797f */ /* 0x001fe2000f121806 */
[----:B------:R-:W-:Y:S05]  /*13590*/  EXIT ;  /* 0x000000000000794d */ /* 0x000fea0003800000 */
.L_x_9748:
        /* <DEDUP_REMOVED lines=14> */
.L_x_12440:


//--------------------- .text._ZN2at6native29vectorized_elementwise_kernelILi8EZZZNS0_18GeluCUDAKernelImplERNS_18TensorIteratorBaseENS0_8GeluTypeEENKUlvE0_clEvENKUlvE_clEvEUldE_St5arrayIPcLm2EEEEviT0_T1_ --------------------------
	.section	.text._ZN2at6native29vectorized_elementwise_kernelILi8EZZZNS0_18GeluCUDAKernelImplERNS_18TensorIteratorBaseENS0_8GeluTypeEENKUlvE0_clEvENKUlvE_clEvEUldE_St5arrayIPcLm2EEEEviT0_T1_,"ax",@progbits
	.align	128
        .global         _ZN2at6native29vectorized_elementwise_kernelILi8EZZZNS0_18GeluCUDAKernelImplERNS_18TensorIteratorBaseENS0_8GeluTypeEENKUlvE0_clEvENKUlvE_clEvEUldE_St5arrayIPcLm2EEEEviT0_T1_
        .type           _ZN2at6native29vectorized_elementwise_kernelILi8EZZZNS0_18GeluCUDAKernelImplERNS_18TensorIteratorBaseENS0_8GeluTypeEENKUlvE0_clEvENKUlvE_clEvEUldE_St5arrayIPcLm2EEEEviT0_T1_,@function
        .size           _ZN2at6native29vectorized_elementwise_kernelILi8EZZZNS0_18GeluCUDAKernelImplERNS_18TensorIteratorBaseENS0_8GeluTypeEENKUlvE0_clEvENKUlvE_clEvEUldE_St5arrayIPcLm2EEEEviT0_T1_,(.L_x_12441 - _ZN2at6native29vectorized_elementwise_kernelILi8EZZZNS0_18GeluCUDAKernelImplERNS_18TensorIteratorBaseENS0_8GeluTypeEENKUlvE0_clEvENKUlvE_clEvEUldE_St5arrayIPcLm2EEEEviT0_T1_)
        .other          _ZN2at6native29vectorized_elementwise_kernelILi8EZZZNS0_18GeluCUDAKernelImplERNS_18TensorIteratorBaseENS0_8GeluTypeEENKUlvE0_clEvENKUlvE_clEvEUldE_St5arrayIPcLm2EEEEviT0_T1_,@"STO_CUDA_ENTRY STV_DEFAULT"
_ZN2at6native29vectorized_elementwise_kernelILi8EZZZNS0_18GeluCUDAKernelImplERNS_18TensorIteratorBaseENS0_8GeluTypeEENKUlvE0_clEvENKUlvE_clEvEUldE_St5arrayIPcLm2EEEEviT0_T1_:
.text._ZN2at6native29vectorized_elementwise_kernelILi8EZZZNS0_18GeluCUDAKernelImplERNS_18TensorIteratorBaseENS0_8GeluTypeEENKUlvE0_clEvENKUlvE_clEvEUldE_St5arrayIPcLm2EEEEviT0_T1_:
[----:B------:R-:W-:Y:S01]  /*0000*/  LDC R1, c[0x0][0x37c] ;  /* 0x0000df00ff017b82 */ /* 0x000fe20000000800 */
[----:B------:R-:W-:Y:S05]  /*0010*/  EXIT ;  /* 0x000000000000794d */ /* 0x000fea0003800000 */
.L_x_9749:
        /* <DEDUP_REMOVED lines=14> */
.L_x_12441:


//--------------------- .text._ZN2at6native18elementwise_kernelILi128ELi4EZNS0_15gpu_kernel_implIZZZNS0_18GeluCUDAKernelImplERNS_18TensorIteratorBaseENS0_8GeluTypeEENKUlvE_clEvENKUlvE2_clEvEUlN3c108BFloat16EE_EEvS4_RKT_EUliE_EEviT1_ --------------------------
	.section	.text._ZN2at6native18elementwise_kernelILi128ELi4EZNS0_15gpu_kernel_implIZZZNS0_18GeluCUDAKernelImplERNS_18TensorIteratorBaseENS0_8GeluTypeEENKUlvE_clEvENKUlvE2_clEvEUlN3c108BFloat16EE_EEvS4_RKT_EUliE_EEviT1_,"ax",@progbits
	.align	128
        .global         _ZN2at6native18elementwise_kernelILi128ELi4EZNS0_15gpu_kernel_implIZZZNS0_18GeluCUDAKernelImplERNS_18TensorIteratorBaseENS0_8GeluTypeEENKUlvE_clEvENKUlvE2_clEvEUlN3c108BFloat16EE_EEvS4_RKT_EUliE_EEviT1_
        .type           _ZN2at6native18elementwise_kernelILi128ELi4EZNS0_15gpu_kernel_implIZZZNS0_18GeluCUDAKernelImplERNS_18TensorIteratorBaseENS0_8GeluTypeEENKUlvE_clEvENKUlvE2_clEvEUlN3c108BFloat16EE_EEvS4_RKT_EUliE_EEviT1_,@function
        .size           _ZN2at6native18elementwise_kernelILi128ELi4EZNS0_15gpu_kernel_implIZZZNS0_18GeluCUDAKernelImplERNS_18TensorIteratorBaseENS0_8GeluTypeEENKUlvE_clEvENKUlvE2_clEvEUlN3c108BFloat16EE_EEvS4_RKT_EUliE_EEviT1_,(.L_x_12442 - _ZN2at6native18elementwise_kernelILi128ELi4EZNS0_15gpu_kernel_implIZZZNS0_18GeluCUDAKernelImplERNS_18TensorIteratorBaseENS0_8GeluTypeEENKUlvE_clEvENKUlvE2_clEvEUlN3c108BFloat16EE_EEvS4_RKT_EUliE_EEviT1_)
        .other          _ZN2at6native18elementwise_kernelILi128ELi4EZNS0_15gpu_kernel_implIZZZNS0_18GeluCUDAKernelImplERNS_18TensorIteratorBaseENS0_8GeluTypeEENKUlvE_clEvENKUlvE2_clEvEUlN3c108BFloat16EE_EEvS4_RKT_EUliE_EEviT1_,@"STO_CUDA_ENTRY STV_DEFAULT"
_ZN2at6native18elementwise_kernelILi128ELi4EZNS0_15gpu_kernel_implIZZZNS0_18GeluCUDAKernelImplERNS_18TensorIteratorBaseENS0_8GeluTypeEENKUlvE_clEvENKUlvE2_clEvEUlN3c108BFloat16EE_EEvS4_RKT_EUliE_EEviT1_:
.text._ZN2at6native18elementwise_kernelILi128ELi4EZNS0_15gpu_kernel_implIZZZNS0_18GeluCUDAKernelImplERNS_18TensorIteratorBaseENS0_8GeluTypeEENKUlvE_clEvENKUlvE2_clEvEUlN3c108BFloat16EE_EEvS4_RKT_EUliE_EEviT1_:
        /* <DEDUP_REMOVED lines=319> */
.L_x_9752:
        /* <DEDUP_REMOVED lines=18> */
.L_x_9756:
[----:B------:R-:W2:Y:S02]  /*1510*/  LDG.E.U8 R2, desc[UR36][R2.64] ;  /* 0x0000002402027981 */ /* 0x000ea4000c1e1100 */
[----:B--2---:R-:W-:-:S04]  /*1520*/  I2FP.F32.U32 R0, R2 ;  /* 0x0000000200007245 */ /* 0x004fc80000201000 */
[----:B------:R-:W-:Y:S01]  /*1530*/  F2FP.BF16.F32.PACK_AB R0, RZ, R0 ;  /* 0x00000000ff00723e */ /* 0x000fe200000010ff */
[----:B------:R-:W-:Y:S06]  /*1540*/  BRA `(.L_x_9758) ;  /* 0x0000000c00a47947 */ /* 0x000fec0003800000 */
.L_x_9755:
        /* <DEDUP_REMOVED lines=10> */
.L_x_9760:
[----:B------:R-:W2:Y:S02]  /*15f0*/  LDG.E R2, desc[UR36][R2.64] ;  /* 0x0000002402027981 */ /* 0x000ea4000c1e1900 */
[----:B--2---:R-:W-:-:S04]  /*1600*/  I2FP.F32.S32 R0, R2 ;  /* 0x0000000200007245 */ /* 0x004fc80000201400 */
[----:B------:R-:W-:Y:S01]  /*1610*/  F2FP.BF16.F32.PACK_AB R0, RZ, R0 ;  /* 0x00000000ff00723e */ /* 0x000fe200000010ff */
[----:B------:R-:W-:Y:S06]  /*1620*/  BRA `(.L_x_9758) ;  /* 0x0000000c006c7947 */ /* 0x000fec0003800000 */
.L_x_9759:
[----:B------:R-:W2:Y:S02]  /*1630*/  LDG.E.U16 R2, desc[UR36][R2.64] ;  /* 0x0000002402027981 */ /* 0x000ea4000c1e1500 */
[----:B--2---:R-:W0:Y:S02]  /*1640*/  I2F.S16 R0, R2 ;  /* 0x0000000200007306 */ /* 0x004e240000101400 */
[----:B0-----:R-:W-:Y:S01]  /*1650*/  F2FP.BF16.F32.PACK_AB R0, RZ, R0 ;  /* 0x00000000ff00723e */ /* 0x001fe200000010ff */
[----:B------:R-:W-:Y:S06]  /*1660*/  BRA `(.L_x_9758) ;  /* 0x0000000c005c7947 */ /* 0x000fec0003800000 */
.L_x_9754:
        /* <DEDUP_REMOVED lines=9> */
.L_x_9762:
[----:B------:R-:W2:Y:S02]  /*1700*/  LDG.E.U16 R0, desc[UR36][R2.64] ;  /* 0x0000002402007981 */ /* 0x000ea4000c1e1500 */
[----:B--2---:R-:W-:-:S05]  /*1710*/  HADD2.F32 R0, -RZ, R0.H0_H0 ;  /* 0x20000000ff007230 */ /* 0x004fca0000004100 */
[----:B------:R-:W-:Y:S01]  /*1720*/  F2FP.BF16.F32.PACK_AB R0, RZ, R0 ;  /* 0x00000000ff00723e */ /* 0x000fe200000010ff */
[----:B------:R-:W-:Y:S06]  /*1730*/  BRA `(.L_x_9758) ;  /* 0x0000000c00287947 */ /* 0x000fec0003800000 */
.L_x_9761:
        /* <DEDUP_REMOVED lines=9> */
.L_x_9764:
[----:B------:R-:W2:Y:S02]  /*17d0*/  LDG.E.U16 R2, desc[UR36][R2.64] ;  /* 0x0000002402027981 */ /* 0x000ea4000c1e1500 */
[----:B--2---:R-:W-:-:S05]  /*17e0*/  HADD2.F32 R0, -RZ, R2.H0_H0 ;  /* 0x20000002ff007230 */ /* 0x004fca0000004100 */
[----:B------:R-:W-:Y:S01]  /*17f0*/  F2FP.BF16.F32.PACK_AB R0, RZ, R0 ;  /* 0x00000000ff00723e */ /* 0x000fe200000010ff */
[----:B------:R-:W-:Y:S06]  /*1800*/  BRA `(.L_x_9758) ;  /* 0x0000000800f47947 */ /* 0x000fec0003800000 */
.L_x_9763:
        /* <DEDUP_REMOVED lines=12> */
.L_x_9753:
        /* <DEDUP_REMOVED lines=13> */
.L_x_9767:
        /* <DEDUP_REMOVED lines=12> */
.L_x_9766:
        /* <DEDUP_REMOVED lines=27> */
.L_x_9769:
        /* <DEDUP_REMOVED lines=13> */
.L_x_9768:
[----:B------:R0:W5:Y:S01]  /*1ce0*/  LDG.E.U16 R0, desc[UR36][R2.64] ;  /* 0x0000002402007981 */ /* 0x000162000c1e1500 */
[----:B------:R-:W-:Y:S05]  /*1cf0*/  BRA `(.L_x_9758) ;  /* 0x0000000400b87947 */ /* 0x000fea0003800000 */
.L_x_9765:
        /* <DEDUP_REMOVED lines=12> */
.L_x_9772:
        /* <DEDUP_REMOVED lines=21> */
.L_x_9776:
[----:B------:R-:W-:Y:S05]  /*1f10*/  BSYNC.RECONVERGENT B1 ;  /* 0x0000000000017941 */ /* 0x000fea0003800200 */
.L_x_9775:
[----:B------:R-:W-:Y:S01]  /*1f20*/  IMAD.SHL.U32 R0, R0, 0x100000, RZ ;  /* 0x0010000000007824 */ /* 0x000fe200078e00ff */
[----:B------:R-:W-:-:S04]  /*1f30*/  LEA R2, R2, 0x3b800000, 0x17 ;  /* 0x3b80000002027811 */ /* 0x000fc800078eb8ff */
[----:B------:R-:W-:-:S07]  /*1f40*/  LOP3.LUT R0, R2, R0, R7, 0xfe, !PT ;  /* 0x0000000002007212 */ /* 0x000fce00078efe07 */
.L_x_9774:
[----:B------:R-:W-:Y:S05]  /*1f50*/  BSYNC.RECONVERGENT B0 ;  /* 0x0000000000007941 */ /* 0x000fea0003800200 */
.L_x_9773:
[----:B------:R-:W-:Y:S01]  /*1f60*/  F2FP.BF16.F32.PACK_AB R0, RZ, R0 ;  /* 0x00000000ff00723e */ /* 0x000fe200000010ff */
[----:B------:R-:W-:Y:S06]  /*1f70*/  BRA `(.L_x_9758) ;  /* 0x0000000400187947 */ /* 0x000fec0003800000 */
.L_x_9771:
        /* <DEDUP_REMOVED lines=21> */
.L_x_9780:
[----:B------:R-:W-:Y:S05]  /*20d0*/  BSYNC.RECONVERGENT B1 ;  /* 0x0000000000017941 */ /* 0x000fea0003800200 */
.L_x_9779:
[----:B------:R-:W-:Y:S02]  /*20e0*/  SHF.L.U32 R0, R0, 0x15, RZ ;  /* 0x0000001500007819 */ /* 0x000fe400000006ff */
[----:B------:R-:W-:-:S04]  /*20f0*/  LEA R2, R2, 0x37800000, 0x17 ;  /* 0x3780000002027811 */ /* 0x000fc800078eb8ff */
[----:B------:R-:W-:-:S07]  /*2100*/  LOP3.LUT R0, R2, R0, R7, 0xfe, !PT ;  /* 0x0000000002007212 */ /* 0x000fce00078efe07 */
.L_x_9778:
[----:B------:R-:W-:Y:S05]  /*2110*/  BSYNC.RECONVERGENT B0 ;  /* 0x0000000000007941 */ /* 0x000fea0003800200 */
.L_x_9777:
[----:B------:R-:W-:Y:S01]  /*2120*/  F2FP.BF16.F32.PACK_AB R0, RZ, R0 ;  /* 0x00000000ff00723e */ /* 0x000fe200000010ff */
[----:B------:R-:W-:Y:S06]  /*2130*/  BRA `(.L_x_9758) ;  /* 0x0000000000a87947 */ /* 0x000fec0003800000 */
.L_x_9770:
[----:B------:R-:W-:-:S09]  /*2140*/  UISETP.NE.AND UP0, UPT, UR4, 0x1c, UPT ;  /* 0x0000001c0400788c */ /* 0x000fd2000bf05270 */
[----:B------:R-:W-:Y:S05]  /*2150*/  BRA.U !UP0, `(.L_x_9781) ;  /* 0x0000000108947547 */ /* 0x000fea000b800000 */
[----:B------:R-:W-:-:S09]  /*2160*/  UISETP.NE.AND UP0, UPT, UR4, 0x1d, UPT ;  /* 0x0000001d0400788c */ /* 0x000fd2000bf05270 */
[----:B------:R-:W-:Y:S05]  /*2170*/  BRA.U !UP0, `(.L_x_9782) ;  /* 0x00000001087c7547 */ /* 0x000fea000b800000 */
[----:B------:R-:W-:-:S09]  /*2180*/  UISETP.NE.AND UP0, UPT, UR4, 0x2c, UPT ;  /* 0x0000002c0400788c */ /* 0x000fd2000bf05270 */
[----:B------:R-:W-:Y:S05]  /*2190*/  BRA.U !UP0, `(.L_x_9783) ;  /* 0x0000000108487547 */ /* 0x000fea000b800000 */
.L_x_9757:
        /* <DEDUP_REMOVED lines=16> */
.L_x_9784:
[----:B------:R-:W-:Y:S01]  /*22a0*/  PRMT R0, RZ, 0x7610, R0 ;  /* 0x00007610ff007816 */ /* 0x000fe20000000000 */
[----:B------:R-:W-:Y:S06]  /*22b0*/  BRA `(.L_x_9758) ;  /* 0x0000000000487947 */ /* 0x000fec0003800000 */
.L_x_9783:
        /* <DEDUP_REMOVED lines=8> */
.L_x_9786:
[----:B------:R-:W-:Y:S05]  /*2340*/  BSYNC.RECONVERGENT B0 ;  /* 0x0000000000007941 */ /* 0x000fea0003800200 */
.L_x_9785:
[----:B------:R-:W-:Y:S01]  /*2350*/  F2FP.BF16.F32.PACK_AB R0, RZ, R0 ;  /* 0x00000000ff00723e */ /* 0x000fe200000010ff */
[----:B------:R-:W-:Y:S06]  /*2360*/  BRA `(.L_x_9758) ;  /* 0x00000000001c7947 */ /* 0x000fec0003800000 */
.L_x_9782:
[----:B------:R-:W2:Y:S02]  /*2370*/  LDG.E.64 R2, desc[UR36][R2.64] ;  /* 0x0000002402027981 */ /* 0x000ea4000c1e1b00 */
[----:B--2---:R-:W0:Y:S02]  /*2380*/  I2F.U64 R0, R2 ;  /* 0x0000000200007312 */ /* 0x004e240000301000 */
[----:B0-----:R-:W-:Y:S01]  /*2390*/  F2FP.BF16.F32.PACK_AB R0, RZ, R0 ;  /* 0x00000000ff00723e */ /* 0x001fe200000010ff */
[----:B------:R-:W-:Y:S06]  /*23a0*/  BRA `(.L_x_9758) ;  /* 0x00000000000c7947 */ /* 0x000fec0003800000 */
.L_x_9781:
[----:B------:R-:W2:Y:S02]  /*23b0*/  LDG.E R2, desc[UR36][R2.64] ;  /* 0x0000002402027981 */ /* 0x000ea4000c1e1900 */
[----:B--2---:R-:W-:-:S04]  /*23c0*/  I2FP.F32.U32 R0, R2 ;  /* 0x0000000200007245 */ /* 0x004fc80000201000 */
[----:B------:R-:W-:-:S07]  /*23d0*/  F2FP.BF16.F32.PACK_AB R0, RZ, R0 ;  /* 0x00000000ff00723e */ /* 0x000fce00000010ff */
.L_x_9758:
[----:B-----5:R-:W-:Y:S01]  /*23e0*/  IMAD.U32 R0, R0, 0x10000, RZ ;  /* 0x0001000000007824 */ /* 0x020fe200078e00ff */
[----:B------:R-:W1:Y:S03]  /*23f0*/  LDCU.64 UR6, c[0x0][0x580] ;  /* 0x0000b000ff0677ac */ /* 0x000e660008000a00 */
[----:B0-----:R-:W-:Y:S01]  /*2400*/  FMUL.FTZ R3, R0, R0 ;  /* 0x0000000000037220 */ /* 0x001fe20000410000 */
[----:B------:R-:W-:-:S03]  /*2410*/  UPRMT UR4, UR42, 0x9910, URZ ;  /* 0x000099102a047896 */ /* 0x000fc600080000ff */
[----:B------:R-:W-:Y:S01]  /*2420*/  FMUL.FTZ R3, R0, R3 ;  /* 0x0000000300037220 */ /* 0x000fe20000410000 */
[----:B------:R-:W-:-:S03]  /*2430*/  UISETP.GT.AND UP0, UPT, UR4, 0x9, UPT ;  /* 0x000000090400788c */ /* 0x000fc6000bf04270 */
[----:B------:R-:W-:Y:S01]  /*2440*/  FFMA.FTZ R3, R3, 0.044714998453855514526, R0 ;  /* 0x3d37271303037823 */ /* 0x000fe20000010000 */
[----:B------:R-:W-:-:S03]  /*2450*/  FMUL.FTZ R0, R0, 0.5 ;  /* 0x3f00000000007820 */ /* 0x000fc60000410000 */
[----:B------:R-:W-:Y:S01]  /*2460*/  FMUL.FTZ R4, R3, 0.79788458347320556641 ;  /* 0x3f4c422a03047820 */ /* 0x000fe20000410000 */
[----:B-1----:R-:W-:-:S05]  /*2470*/  IADD3 R2, P0, PT, R16, UR6, RZ ;  /* 0x0000000610027c10 */ /* 0x002fca000ff1e0ff */
[----:B------:R-:W0:Y:S02]  /*2480*/  MUFU.TANH R4, R4 ;  /* 0x0000000400047308 */ /* 0x000e240000002400 */
[----:B0-----:R-:W-:-:S04]  /*2490*/  FADD.FTZ R3, R4, 1 ;  /* 0x3f80000004037421 */ /* 0x001fc80000010000 */
        /* <DEDUP_REMOVED lines=16> */
.L_x_9790:
[----:B-1----:R-:W-:-:S06]  /*25a0*/  IMAD.U32 R5, R5, 0x10000, RZ ;  /* 0x0001000005057824 */ /* 0x002fcc00078e00ff */
[----:B------:R-:W1:Y:S02]  /*25b0*/  F2I.S64.TRUNC R4, R5 ;  /* 0x0000000500047311 */ /* 0x000e64000020d900 */
[----:B-1----:R4:W-:Y:S01]  /*25c0*/  STG.E.U8 desc[UR36][R2.64], R4 ;  /* 0x0000000402007986 */ /* 0x0029e2000c101124 */
[----:B------:R-:W-:Y:S05]  /*25d0*/  BRA `(.L_x_9792) ;  /* 0x0000000c00707947 */ /* 0x000fea0003800000 */
.L_x_9789:
        /* <DEDUP_REMOVED lines=10> */
.L_x_9794:
[----:B-1----:R-:W-:-:S06]  /*2680*/  SHF.L.U32 R5, R5, 0x10, RZ ;  /* 0x0000001005057819 */ /* 0x002fcc00000006ff */
[----:B------:R-:W1:Y:S02]  /*2690*/  F2I.FTZ.TRUNC.NTZ R5, R5 ;  /* 0x0000000500057305 */ /* 0x000e64000021f100 */
[----:B-1----:R2:W-:Y:S01]  /*26a0*/  STG.E desc[UR36][R2.64], R5 ;  /* 0x0000000502007986 */ /* 0x0025e2000c101924 */
[----:B------:R-:W-:Y:S05]  /*26b0*/  BRA `(.L_x_9792) ;  /* 0x0000000c00387947 */ /* 0x000fea0003800000 */
.L_x_9793:
[----:B-1----:R-:W-:-:S06]  /*26c0*/  IMAD.U32 R5, R5, 0x10000, RZ ;  /* 0x0001000005057824 */ /* 0x002fcc00078e00ff */
[----:B------:R-:W1:Y:S02]  /*26d0*/  F2I.FTZ.TRUNC.NTZ R5, R5 ;  /* 0x0000000500057305 */ /* 0x000e64000021f100 */
[----:B-1----:R3:W-:Y:S01]  /*26e0*/  STG.E.U16 desc[UR36][R2.64], R5 ;  /* 0x0000000502007986 */ /* 0x0027e2000c101524 */
[----:B------:R-:W-:Y:S05]  /*26f0*/  BRA `(.L_x_9792) ;  /* 0x0000000c00287947 */ /* 0x000fea0003800000 */
.L_x_9788:
        /* <DEDUP_REMOVED lines=9> */
.L_x_9796:
[----:B01----:R-:W-:-:S04]  /*2790*/  SHF.L.U32 R0, R5, 0x10, RZ ;  /* 0x0000001005007819 */ /* 0x003fc800000006ff */
[----:B------:R-:W-:-:S05]  /*27a0*/  F2FP.F16.F32.PACK_AB R0, RZ, R0 ;  /* 0x00000000ff00723e */ /* 0x000fca00000000ff */
[----:B------:R0:W-:Y:S01]  /*27b0*/  STG.E.U16 desc[UR36][R2.64], R0 ;  /* 0x0000000002007986 */ /* 0x0001e2000c101524 */
[----:B------:R-:W-:Y:S05]  /*27c0*/  BRA `(.L_x_9792) ;  /* 0x0000000800f47947 */ /* 0x000fea0003800000 */
.L_x_9795:
        /* <DEDUP_REMOVED lines=10> */
.L_x_9798:
[----:B-1----:R-:W-:-:S04]  /*2870*/  SHF.L.U32 R5, R5, 0x10, RZ ;  /* 0x0000001005057819 */ /* 0x002fc800000006ff */
[----:B------:R-:W-:-:S04]  /*2880*/  F2FP.F16.F32.PACK_AB R5, RZ, R5 ;  /* 0x00000005ff05723e */ /* 0x000fc800000000ff */
[----:B------:R-:W-:-:S05]  /*2890*/  PRMT R5, R5, 0x5410, RZ ;  /* 0x0000541005057816 */ /* 0x000fca00000000ff */
[----:B------:R1:W-:Y:S01]  /*28a0*/  STG.E desc[UR36][R2.64], R5 ;  /* 0x0000000502007986 */ /* 0x0003e2000c101924 */
[----:B------:R-:W-:Y:S05]  /*28b0*/  BRA `(.L_x_9792) ;  /* 0x0000000800b87947 */ /* 0x000fea0003800000 */
.L_x_9797:
[----:B-1----:R-:W-:-:S04]  /*28c0*/  IMAD.U32 R4, R5, 0x10000, RZ ;  /* 0x0001000005047824 */ /* 0x002fc800078e00ff */
[----:B------:R-:W-:-:S06]  /*28d0*/  FMUL.FTZ R4, R4, 1 ;  /* 0x3f80000004047820 */ /* 0x000fcc0000410000 */
[----:B------:R-:W1:Y:S02]  /*28e0*/  F2F.F64.F32 R4, R4 ;  /* 0x0000000400047310 */ /* 0x000e640000201800 */
[----:B-1----:R1:W-:Y:S01]  /*28f0*/  STG.E.64 desc[UR36][R2.64], R4 ;  /* 0x0000000402007986 */ /* 0x0023e2000c101b24 */
[----:B------:R-:W-:Y:S05]  /*2900*/  BRA `(.L_x_9792) ;  /* 0x0000000800a47947 */ /* 0x000fea0003800000 */
.L_x_9787:
        /* <DEDUP_REMOVED lines=13> */
.L_x_9801:
[----:B-1----:R-:W-:Y:S02]  /*29e0*/  SHF.L.U32 R5, R5, 0x10, RZ ;  /* 0x0000001005057819 */ /* 0x002fe400000006ff */
[----:B------:R-:W-:-:S03]  /*29f0*/  CS2R R6, SRZ ;  /* 0x0000000000067805 */ /* 0x000fc6000001ff00 */
[----:B------:R-:W-:-:S06]  /*2a00*/  FMUL.FTZ R5, R5, 1 ;  /* 0x3f80000005057820 */ /* 0x000fcc0000410000 */
[----:B------:R-:W1:Y:S02]  /*2a10*/  F2F.F64.F32 R4, R5 ;  /* 0x0000000500047310 */ /* 0x000e640000201800 */
[----:B-1----:R1:W-:Y:S01]  /*2a20*/  STG.E.128 desc[UR36][R2.64], R4 ;  /* 0x0000000402007986 */ /* 0x0023e2000c101d24 */
[----:B------:R-:W-:Y:S05]  /*2a30*/  BRA `(.L_x_9792) ;  /* 0x0000000800587947 */ /* 0x000fea0003800000 */
.L_x_9800:
        /* <DEDUP_REMOVED lines=19> */
.L_x_9805:
[----:B------:R-:W-:Y:S05]  /*2b70*/  BSYNC.RECONVERGENT B0 ;  /* 0x0000000000007941 */ /* 0x000fea0003800200 */
.L_x_9804:
[----:B------:R-:W-:-:S05]  /*2b80*/  LOP3.LUT R5, R0, 0x80, R5, 0xf8, !PT ;  /* 0x0000008000057812 */ /* 0x000fca00078ef805 */
[----:B------:R0:W-:Y:S01]  /*2b90*/  STG.E.U8 desc[UR36][R2.64], R5 ;  /* 0x0000000502007986 */ /* 0x0001e2000c101124 */
[----:B------:R-:W-:Y:S05]  /*2ba0*/  BRA `(.L_x_9792) ;  /* 0x0000000400fc7947 */ /* 0x000fea0003800000 */
.L_x_9803:
[----:B-1----:R-:W-:Y:S01]  /*2bb0*/  SHF.L.U32 R7, R5, 0x10, RZ ;  /* 0x0000001005077819 */ /* 0x002fe200000006ff */
[----:B------:R-:W-:Y:S03]  /*2bc0*/  BSSY.RECONVERGENT B0, `(.L_x_9806) ;  /* 0x000000e000007945 */ /* 0x000fe60003800200 */
        /* <DEDUP_REMOVED lines=13> */
.L_x_9807:
[----:B------:R-:W-:Y:S05]  /*2ca0*/  BSYNC.RECONVERGENT B0 ;  /* 0x0000000000007941 */ /* 0x000fea0003800200 */
.L_x_9806:
[----:B------:R-:W-:-:S05]  /*2cb0*/  LOP3.LUT R5, R0, 0x80, R5, 0xf8, !PT ;  /* 0x0000008000057812 */ /* 0x000fca00078ef805 */
[----:B------:R0:W-:Y:S01]  /*2cc0*/  STG.E.U8 desc[UR36][R2.64], R5 ;  /* 0x0000000502007986 */ /* 0x0001e2000c101124 */
[----:B------:R-:W-:Y:S05]  /*2cd0*/  BRA `(.L_x_9792) ;  /* 0x0000000400b07947 */ /* 0x000fea0003800000 */
.L_x_9802:
[----:B-1----:R1:W-:Y:S01]  /*2ce0*/  STG.E.U16 desc[UR36][R2.64], R5 ;  /* 0x0000000502007986 */ /* 0x0023e2000c101524 */
[----:B------:R-:W-:Y:S05]  /*2cf0*/  BRA `(.L_x_9792) ;  /* 0x0000000400a87947 */ /* 0x000fea0003800000 */
.L_x_9799:
        /* <DEDUP_REMOVED lines=12> */
.L_x_9810:
        /* <DEDUP_REMOVED lines=13> */
.L_x_9813:
[----:B------:R-:W-:-:S04]  /*2e90*/  SHF.R.U32.HI R0, RZ, 0x14, R5 ;  /* 0x00000014ff007819 */ /* 0x000fc80000011605 */
[----:B------:R-:W-:-:S04]  /*2ea0*/  LOP3.LUT R0, R0, 0x1, RZ, 0xc0, !PT ;  /* 0x0000000100007812 */ /* 0x000fc800078ec0ff */
[----:B------:R-:W-:-:S04]  /*2eb0*/  IADD3 R0, PT, PT, R5, 0x487ffff, R0 ;  /* 0x0487ffff05007810 */ /* 0x000fc80007ffe000 */
[----:B------:R-:W-:-:S04]  /*2ec0*/  SHF.R.U32.HI R0, RZ, 0x14, R0 ;  /* 0x00000014ff007819 */ /* 0x000fc80000011600 */
[----:B------:R-:W-:-:S07]  /*2ed0*/  LOP3.LUT R4, R0, 0xff, RZ, 0xc0, !PT ;  /* 0x000000ff00047812 */ /* 0x000fce00078ec0ff */
.L_x_9814:
[----:B------:R-:W-:-:S04]  /*2ee0*/  SHF.R.U32.HI R5, RZ, 0x18, R5 ;  /* 0x00000018ff057819 */ /* 0x000fc80000011605 */
[----:B------:R-:W-:-:S04]  /*2ef0*/  LOP3.LUT R4, R4, 0x80, R5, 0xf8, !PT ;  /* 0x0000008004047812 */ /* 0x000fc800078ef805 */
[----:B------:R-:W-:-:S07]  /*2f00*/  PRMT R0, R4, 0x7610, R0 ;  /* 0x0000761004007816 */ /* 0x000fce0000000000 */
.L_x_9812:
[----:B------:R-:W-:Y:S05]  /*2f10*/  BSYNC.RECONVERGENT B0 ;  /* 0x0000000000007941 */ /* 0x000fea0003800200 */
.L_x_9811:
[----:B------:R0:W-:Y:S01]  /*2f20*/  STG.E.U8 desc[UR36][R2.64], R0 ;  /* 0x0000000002007986 */ /* 0x0001e2000c101124 */
[----:B------:R-:W-:Y:S05]  /*2f30*/  BRA `(.L_x_9792) ;  /* 0x0000000400187947 */ /* 0x000fea0003800000 */
.L_x_9809:
[----:B-1----:R-:W-:Y:S01]  /*2f40*/  IMAD.U32 R5, R5, 0x10000, RZ ;  /* 0x0001000005057824 */ /* 0x002fe200078e00ff */
[----:B------:R-:W-:Y:S01]  /*2f50*/  BSSY.RECONVERGENT B0, `(.L_x_9815) ;  /* 0x0000014000007945 */ /* 0x000fe20003800200 */
[----:B0-----:R-:W-:-:S03]  /*2f60*/  MOV R0, 0x80 ;  /* 0x0000008000007802 */ /* 0x001fc60000000f00 */
        /* <DEDUP_REMOVED lines=10> */
.L_x_9817:
[----:B------:R-:W-:-:S04]  /*3010*/  SHF.R.U32.HI R0, RZ, 0x15, R5 ;  /* 0x00000015ff007819 */ /* 0x000fc80000011605 */
[----:B------:R-:W-:-:S04]  /*3020*/  LOP3.LUT R0, R0, 0x1, RZ, 0xc0, !PT ;  /* 0x0000000100007812 */ /* 0x000fc800078ec0ff */
[----:B------:R-:W-:-:S04]  /*3030*/  IADD3 R0, PT, PT, R5, 0x88fffff, R0 ;  /* 0x088fffff05007810 */ /* 0x000fc80007ffe000 */
[----:B------:R-:W-:-:S04]  /*3040*/  SHF.R.U32.HI R0, RZ, 0x15, R0 ;  /* 0x00000015ff007819 */ /* 0x000fc80000011600 */
[----:B------:R-:W-:-:S07]  /*3050*/  LOP3.LUT R4, R0, 0xff, RZ, 0xc0, !PT ;  /* 0x000000ff00047812 */ /* 0x000fce00078ec0ff */
.L_x_9818:
[----:B------:R-:W-:-:S04]  /*3060*/  SHF.R.U32.HI R5, RZ, 0x18, R5 ;  /* 0x00000018ff057819 */ /* 0x000fc80000011605 */
[----:B------:R-:W-:-:S04]  /*3070*/  LOP3.LUT R4, R4, 0x80, R5, 0xf8, !PT ;  /* 0x0000008004047812 */ /* 0x000fc800078ef805 */
[----:B------:R-:W-:-:S07]  /*3080*/  PRMT R0, R4, 0x7610, R0 ;  /* 0x0000761004007816 */ /* 0x000fce0000000000 */
.L_x_9816:
[----:B------:R-:W-:Y:S05]  /*3090*/  BSYNC.RECONVERGENT B0 ;  /* 0x0000000000007941 */ /* 0x000fea0003800200 */
.L_x_9815:
[----:B------:R0:W-:Y:S01]  /*30a0*/  STG.E.U8 desc[UR36][R2.64], R0 ;  /* 0x0000000002007986 */ /* 0x0001e2000c101124 */
[----:B------:R-:W-:Y:S05]  /*30b0*/  BRA `(.L_x_9792) ;  /* 0x0000000000b87947 */ /* 0x000fea0003800000 */
.L_x_9808:
[----:B------:R-:W-:-:S09]  /*30c0*/  UISETP.NE.AND UP0, UPT, UR4, 0x1c, UPT ;  /* 0x0000001c0400788c */ /* 0x000fd2000bf05270 */
[----:B------:R-:W-:Y:S05]  /*30d0*/  BRA.U !UP0, `(.L_x_9819) ;  /* 0x0000000108a47547 */ /* 0x000fea000b800000 */
[----:B------:R-:W-:-:S09]  /*30e0*/  UISETP.NE.AND UP0, UPT, UR4, 0x1d, UPT ;  /* 0x0000001d0400788c */ /* 0x000fd2000bf05270 */
[----:B------:R-:W-:Y:S05]  /*30f0*/  BRA.U !UP0, `(.L_x_9820) ;  /* 0x00000001088c7547 */ /* 0x000fea000b800000 */
[----:B------:R-:W-:-:S09]  /*3100*/  UISETP.NE.AND UP0, UPT, UR4, 0x2c, UPT ;  /* 0x0000002c0400788c */ /* 0x000fd2000bf05270 */
[----:B------:R-:W-:Y:S05]  /*3110*/  BRA.U !UP0, `(.L_x_9821) ;  /* 0x0000000108447547 */ /* 0x000fea000b800000 */
.L_x_9791:
        /* <DEDUP_REMOVED lines=16> */
.L_x_9822:
[----:B------:R-:W-:Y:S05]  /*3220*/  BRA `(.L_x_9792) ;  /* 0x00000000005c7947 */ /* 0x000fea0003800000 */
.L_x_9821:
        /* <DEDUP_REMOVED lines=16> */
.L_x_9820:
[----:B-1----:R-:W-:-:S06]  /*3330*/  SHF.L.U32 R5, R5, 0x10, RZ ;  /* 0x0000001005057819 */ /* 0x002fcc00000006ff */
[----:B------:R-:W1:Y:S02]  /*3340*/  F2I.U64.TRUNC R4, R5 ;  /* 0x0000000500047311 */ /* 0x000e64000020d800 */
[----:B-1----:R1:W-:Y:S01]  /*3350*/  STG.E.64 desc[UR36][R2.64], R4 ;  /* 0x0000000402007986 */ /* 0x0023e2000c101b24 */
[----:B------:R-:W-:Y:S05]  /*3360*/  BRA `(.L_x_9792) ;  /* 0x00000000000c7947 */ /* 0x000fea0003800000 */
.L_x_9819:
[----:B-1----:R-:W-:-:S06]  /*3370*/  IMAD.U32 R5, R5, 0x10000, RZ ;  /* 0x0001000005057824 */ /* 0x002fcc00078e00ff */
[----:B------:R-:W1:Y:S02]  /*3380*/  F2I.FTZ.U32.TRUNC.NTZ R5, R5 ;  /* 0x0000000500057305 */ /* 0x000e64000021f000 */
[----:B-1----:R1:W-:Y:S02]  /*3390*/  STG.E desc[UR36][R2.64], R5 ;  /* 0x0000000502007986 */ /* 0x0023e4000c101924 */
.L_x_9792:
[----:B------:R-:W-:-:S07]  /*33a0*/  VIADD R17, R17, 0x80 ;  /* 0x0000008011117836 */ /* 0x000fce0000000000 */
.L_x_9751:
[----:B------:R-:W-:Y:S05]  /*33b0*/  BSYNC.RECONVERGENT B6 ;  /* 0x0000000000067941 */ /* 0x000fea0003800200 */
.L_x_9750:
[----:B------:R-:W5:Y:S01]  /*33c0*/  LDCU UR4, c[0x0][0x380] ;  /* 0x00007000ff0477ac */ /* 0x000f620008000800 */
[----:B------:R-:W-:Y:S01]  /*33d0*/  BSSY.RECONVERGENT B6, `(.L_x_9823) ;  /* 0x000032d000067945 */ /* 0x000fe20003800200 */
[----:B-----5:R-:W-:-:S13]  /*33e0*/  ISETP.GE.AND P0, PT, R17, UR4, PT ;  /* 0x0000000411007c0c */ /* 0x020fda000bf06270 */
[----:B------:R-:W-:Y:S05]  /*33f0*/  @P0 BRA `(.L_x_9824) ;  /* 0x0000003000a80947 */ /* 0x000fea0003800000 */
[----:B------:R-:W5:Y:S01]  /*3400*/  LDCU UR4, c[0x0][0x388] ;  /* 0x00007100ff0477ac */ /* 0x000f620008000800 */
[----:B0-----:R-:W-:Y:S02]  /*3410*/  HFMA2 R0, -RZ, RZ, 0, 0 ;  /* 0x00000000ff007431 */ /* 0x001fe400000001ff */
        /* <DEDUP_REMOVED lines=301> */
.L_x_9825:
        /* <DEDUP_REMOVED lines=18> */
.L_x_9829:
[----:B------:R-:W2:Y:S02]  /*4810*/  LDG.E.U8 R2, desc[UR36][R2.64] ;  /* 0x0000002402027981 */ /* 0x000ea4000c1e1100 */
[----:B--2---:R-:W-:-:S04]  /*4820*/  I2FP.F32.U32 R0, R2 ;  /* 0x0000000200007245 */ /* 0x004fc80000201000 */
[----:B------:R-:W-:Y:S01]  /*4830*/  F2FP.BF16.F32.PACK_AB R0, RZ, R0 ;  /* 0x00000000ff00723e */ /* 0x000fe200000010ff */
[----:B------:R-:W-:Y:S06]  /*4840*/  BRA `(.L_x_9831) ;  /* 0x0000000c00a47947 */ /* 0x000fec0003800000 */
.L_x_9828:
        /* <DEDUP_REMOVED lines=10> */
.L_x_9833:
[----:B------:R-:W2:Y:S02]  /*48f0*/  LDG.E R2, desc[UR36][R2.64] ;  /* 0x0000002402027981 */ /* 0x000ea4000c1e1900 */
[----:B--2---:R-:W-:-:S04]  /*4900*/  I2FP.F32.S32 R0, R2 ;  /* 0x0000000200007245 */ /* 0x004fc80000201400 */
[----:B------:R-:W-:Y:S01]  /*4910*/  F2FP.BF16.F32.PACK_AB R0, RZ, R0 ;  /* 0x00000000ff00723e */ /* 0x000fe200000010ff */
[----:B------:R-:W-:Y:S06]  /*4920*/  BRA `(.L_x_9831) ;  /* 0x0000000c006c7947 */ /* 0x000fec0003800000 */
.L_x_9832:
[----:B------:R-:W2:Y:S02]  /*4930*/  LDG.E.U16 R2, desc[UR36][R2.64] ;  /* 0x0000002402027981 */ /* 0x000ea4000c1e1500 */
[----:B--2---:R-:W0:Y:S02]  /*4940*/  I2F.S16 R0, R2 ;  /* 0x0000000200007306 */ /* 0x004e240000101400 */
[----:B0-----:R-:W-:Y:S01]  /*4950*/  F2FP.BF16.F32.PACK_AB R0, RZ, R0 ;  /* 0x00000000ff00723e */ /* 0x001fe200000010ff */
[----:B------:R-:W-:Y:S06]  /*4960*/  BRA `(.L_x_9831) ;  /* 0x0000000c005c7947 */ /* 0x000fec0003800000 */
.L_x_9827:
        /* <DEDUP_REMOVED lines=9> */
.L_x_9835:
[----:B------:R-:W2:Y:S02]  /*4a00*/  LDG.E.U16 R0, desc[UR36][R2.64] ;  /* 0x0000002402007981 */ /* 0x000ea4000c1e1500 */
[----:B--2---:R-:W-:-:S05]  /*4a10*/  HADD2.F32 R0, -RZ, R0.H0_H0 ;  /* 0x20000000ff007230 */ /* 0x004fca0000004100 */
[----:B------:R-:W-:Y:S01]  /*4a20*/  F2FP.BF16.F32.PACK_AB R0, RZ, R0 ;  /* 0x00000000ff00723e */ /* 0x000fe200000010ff */
[----:B------:R-:W-:Y:S06]  /*4a30*/  BRA `(.L_x_9831) ;  /* 0x0000000c00287947 */ /* 0x000fec0003800000 */
.L_x_9834:
        /* <DEDUP_REMOVED lines=9> */
.L_x_9837:
[----:B------:R-:W2:Y:S02]  /*4ad0*/  LDG.E.U16 R2, desc[UR36][R2.64] ;  /* 0x0000002402027981 */ /* 0x000ea4000c1e1500 */
[----:B--2---:R-:W-:-:S05]  /*4ae0*/  HADD2.F32 R0, -RZ, R2.H0_H0 ;  /* 0x20000002ff007230 */ /* 0x004fca0000004100 */
[----:B------:R-:W-:Y:S01]  /*4af0*/  F2FP.BF16.F32.PACK_AB R0, RZ, R0 ;  /* 0x00000000ff00723e */ /* 0x000fe200000010ff */
[----:B------:R-:W-:Y:S06]  /*4b00*/  BRA `(.L_x_9831) ;  /* 0x0000000800f47947 */ /* 0x000fec0003800000 */
.L_x_9836:
        /* <DEDUP_REMOVED lines=12> */
.L_x_9826:
        /* <DEDUP_REMOVED lines=13> */
.L_x_9840:
        /* <DEDUP_REMOVED lines=12> */
.L_x_9839:
        /* <DEDUP_REMOVED lines=27> */
.L_x_9842:
        /* <DEDUP_REMOVED lines=13> */
.L_x_9841:
[----:B------:R0:W5:Y:S01]  /*4fe0*/  LDG.E.U16 R0, desc[UR36][R2.64] ;  /* 0x0000002402007981 */ /* 0x000162000c1e1500 */
[----:B------:R-:W-:Y:S05]  /*4ff0*/  BRA `(.L_x_9831) ;  /* 0x0000000400b87947 */ /* 0x000fea0003800000 */
.L_x_9838:
        /* <DEDUP_REMOVED lines=12> */
.L_x_9845:
        /* <DEDUP_REMOVED lines=21> */
.L_x_9849:
[----:B------:R-:W-:Y:S05]  /*5210*/  BSYNC.RECONVERGENT B1 ;  /* 0x0000000000017941 */ /* 0x000fea0003800200 */
.L_x_9848:
[----:B------:R-:W-:Y:S02]  /*5220*/  SHF.L.U32 R0, R0, 0x14, RZ ;  /* 0x0000001400007819 */ /* 0x000fe400000006ff */
[----:B------:R-:W-:-:S04]  /*5230*/  LEA R2, R2, 0x3b800000, 0x17 ;  /* 0x3b80000002027811 */ /* 0x000fc800078eb8ff */
[----:B------:R-:W-:-:S07]  /*5240*/  LOP3.LUT R0, R2, R0, R7, 0xfe, !PT ;  /* 0x0000000002007212 */ /* 0x000fce00078efe07 */
.L_x_9847:
[----:B------:R-:W-:Y:S05]  /*5250*/  BSYNC.RECONVERGENT B0 ;  /* 0x0000000000007941 */ /* 0x000fea0003800200 */
.L_x_9846:
[----:B------:R-:W-:Y:S01]  /*5260*/  F2FP.BF16.F32.PACK_AB R0, RZ, R0 ;  /* 0x00000000ff00723e */ /* 0x000fe200000010ff */
[----:B------:R-:W-:Y:S06]  /*5270*/  BRA `(.L_x_9831) ;  /* 0x0000000400187947 */ /* 0x000fec0003800000 */
.L_x_9844:
        /* <DEDUP_REMOVED lines=21> */
.L_x_9853:
[----:B------:R-:W-:Y:S05]  /*53d0*/  BSYNC.RECONVERGENT B1 ;  /* 0x0000000000017941 */ /* 0x000fea0003800200 */
.L_x_9852:
[----:B------:R-:W-:Y:S01]  /*53e0*/  IMAD.SHL.U32 R0, R0, 0x200000, RZ ;  /* 0x0020000000007824 */ /* 0x000fe200078e00ff */
[----:B------:R-:W-:-:S04]  /*53f0*/  LEA R2, R2, 0x37800000, 0x17 ;  /* 0x3780000002027811 */ /* 0x000fc800078eb8ff */
[----:B------:R-:W-:-:S07]  /*5400*/  LOP3.LUT R0, R2, R0, R7, 0xfe, !PT ;  /* 0x0000000002007212 */ /* 0x000fce00078efe07 */
.L_x_9851:
[----:B------:R-:W-:Y:S05]  /*5410*/  BSYNC.RECONVERGENT B0 ;  /* 0x0000000000007941 */ /* 0x000fea0003800200 */
.L_x_9850:
[----:B------:R-:W-:Y:S01]  /*5420*/  F2FP.BF16.F32.PACK_AB R0, RZ, R0 ;  /* 0x00000000ff00723e */ /* 0x000fe200000010ff */
[----:B------:R-:W-:Y:S06]  /*5430*/  BRA `(.L_x_9831) ;  /* 0x0000000000a87947 */ /* 0x000fec0003800000 */
.L_x_9843:
        /* <DEDUP_REMOVED lines=14> */
.L_x_9857:
[----:B------:R-:W-:Y:S05]  /*5520*/  BSYNC.RECONVERGENT B0 ;  /* 0x0000000000007941 */ /* 0x000fea0003800200 */
.L_x_9856:
[----:B------:R-:W-:Y:S01]  /*5530*/  F2FP.BF16.F32.PACK_AB R0, RZ, R0 ;  /* 0x00000000ff00723e */ /* 0x000fe200000010ff */
[----:B------:R-:W-:Y:S06]  /*5540*/  BRA `(.L_x_9831) ;  /* 0x0000000000647947 */ /* 0x000fec0003800000 */
.L_x_9830:
        /* <DEDUP_REMOVED lines=16> */
.L_x_9858:
[----:B------:R-:W-:Y:S01]  /*5650*/  PRMT R0, RZ, 0x7610, R0 ;  /* 0x00007610ff007816 */ /* 0x000fe20000000000 */
[----:B------:R-:W-:Y:S06]  /*5660*/  BRA `(.L_x_9831) ;  /* 0x00000000001c7947 */ /* 0x000fec0003800000 */
.L_x_9855:
[----:B------:R-:W2:Y:S02]  /*5670*/  LDG.E.64 R2, desc[UR36][R2.64] ;  /* 0x0000002402027981 */ /* 0x000ea4000c1e1b00 */
[----:B--2---:R-:W0:Y:S02]  /*5680*/  I2F.U64 R0, R2 ;  /* 0x0000000200007312 */ /* 0x004e240000301000 */
[----:B0-----:R-:W-:Y:S01]  /*5690*/  F2FP.BF16.F32.PACK_AB R0, RZ, R0 ;  /* 0x00000000ff00723e */ /* 0x001fe200000010ff */
[----:B------:R-:W-:Y:S06]  /*56a0*/  BRA `(.L_x_9831) ;  /* 0x00000000000c7947 */ /* 0x000fec0003800000 */
.L_x_9854:
[----:B------:R-:W2:Y:S02]  /*56b0*/  LDG.E R2, desc[UR36][R2.64] ;  /* 0x0000002402027981 */ /* 0x000ea4000c1e1900 */
[----:B--2---:R-:W-:-:S04]  /*56c0*/  I2FP.F32.U32 R0, R2 ;  /* 0x0000000200007245 */ /* 0x004fc80000201000 */
[----:B------:R-:W-:-:S07]  /*56d0*/  F2FP.BF16.F32.PACK_AB R0, RZ, R0 ;  /* 0x00000000ff00723e */ /* 0x000fce00000010ff */
.L_x_9831:
[----:B-----5:R-:W-:Y:S01]  /*56e0*/  SHF.L.U32 R0, R0, 0x10, RZ ;  /* 0x0000001000007819 */ /* 0x020fe200000006ff */
[----:B------:R-:W1:Y:S04]  /*56f0*/  LDCU.64 UR6, c[0x0][0x580] ;  /* 0x0000b000ff0677ac */ /* 0x000e680008000a00 */
        /* <DEDUP_REMOVED lines=26> */
.L_x_9862:
[----:B-1----:R-:W-:-:S06]  /*58a0*/  SHF.L.U32 R5, R5, 0x10, RZ ;  /* 0x0000001005057819 */ /* 0x002fcc00000006ff */
[----:B------:R-:W1:Y:S02]  /*58b0*/  F2I.S64.TRUNC R4, R5 ;  /* 0x0000000500047311 */ /* 0x000e64000020d900 */
[----:B-1----:R1:W-:Y:S01]  /*58c0*/  STG.E.U8 desc[UR36][R2.64], R4 ;  /* 0x0000000402007986 */ /* 0x0023e2000c101124 */
[----:B------:R-:W-:Y:S05]  /*58d0*/  BRA `(.L_x_9864) ;  /* 0x0000000c006c7947 */ /* 0x000fea0003800000 */
.L_x_9861:
        /* <DEDUP_REMOVED lines=10> */
.L_x_9866:
[----:B-1----:R-:W-:-:S06]  /*5980*/  IMAD.U32 R5, R5, 0x10000, RZ ;  /* 0x0001000005057824 */ /* 0x002fcc00078e00ff */
[----:B------:R-:W1:Y:S02]  /*5990*/  F2I.FTZ.TRUNC.NTZ R5, R5 ;  /* 0x0000000500057305 */ /* 0x000e64000021f100 */
[----:B-1----:R1:W-:Y:S01]  /*59a0*/  STG.E desc[UR36][R2.64], R5 ;  /* 0x0000000502007986 */ /* 0x0023e2000c101924 */
[----:B------:R-:W-:Y:S05]  /*59b0*/  BRA `(.L_x_9864) ;  /* 0x0000000c00347947 */ /* 0x000fea0003800000 */
.L_x_9865:
[----:B-1----:R-:W-:-:S06]  /*59c0*/  SHF.L.U32 R5, R5, 0x10, RZ ;  /* 0x0000001005057819 */ /* 0x002fcc00000006ff */
[----:B------:R-:W1:Y:S02]  /*59d0*/  F2I.FTZ.TRUNC.NTZ R5, R5 ;  /* 0x0000000500057305 */ /* 0x000e64000021f100 */
[----:B-1----:R1:W-:Y:S01]  /*59e0*/  STG.E.U16 desc[UR36][R2.64], R5 ;  /* 0x0000000502007986 */ /* 0x0023e2000c101524 */
[----:B------:R-:W-:Y:S05]  /*59f0*/  BRA `(.L_x_9864) ;  /* 0x0000000c00247947 */ /* 0x000fea0003800000 */
.L_x_9860:
        /* <DEDUP_REMOVED lines=9> */
.L_x_9868:
[----:B01----:R-:W-:-:S05]  /*5a90*/  IMAD.U32 R0, R5, 0x10000, RZ ;  /* 0x0001000005007824 */ /* 0x003fca00078e00ff */
[----:B------:R-:W-:-:S05]  /*5aa0*/  F2FP.F16.F32.PACK_AB R0, RZ, R0 ;  /* 0x00000000ff00723e */ /* 0x000fca00000000ff */
[----:B------:R0:W-:Y:S01]  /*5ab0*/  STG.E.U16 desc[UR36][R2.64], R0 ;  /* 0x0000000002007986 */ /* 0x0001e2000c101524 */
[----:B------:R-:W-:Y:S05]  /*5ac0*/  BRA `(.L_x_9864) ;  /* 0x0000000800f07947 */ /* 0x000fea0003800000 */
.L_x_9867:
        /* <DEDUP_REMOVED lines=10> */
.L_x_9870:
[----:B-1----:R-:W-:-:S05]  /*5b70*/  IMAD.U32 R5, R5, 0x10000, RZ ;  /* 0x0001000005057824 */ /* 0x002fca00078e00ff */
[----:B------:R-:W-:-:S04]  /*5b80*/  F2FP.F16.F32.PACK_AB R5, RZ, R5 ;  /* 0x00000005ff05723e */ /* 0x000fc800000000ff */
[----:B------:R-:W-:-:S05]  /*5b90*/  PRMT R5, R5, 0x5410, RZ ;  /* 0x0000541005057816 */ /* 0x000fca00000000ff */
[----:B------:R1:W-:Y:S01]  /*5ba0*/  STG.E desc[UR36][R2.64], R5 ;  /* 0x0000000502007986 */ /* 0x0003e2000c101924 */
[----:B------:R-:W-:Y:S05]  /*5bb0*/  BRA `(.L_x_9864) ;  /* 0x0000000800b47947 */ /* 0x000fea0003800000 */
.L_x_9869:
[----:B-1----:R-:W-:-:S05]  /*5bc0*/  SHF.L.U32 R4, R5, 0x10, RZ ;  /* 0x0000001005047819 */ /* 0x002fca00000006ff */
[----:B------:R-:W-:-:S06]  /*5bd0*/  FMUL.FTZ R4, R4, 1 ;  /* 0x3f80000004047820 */ /* 0x000fcc0000410000 */
[----:B------:R-:W1:Y:S02]  /*5be0*/  F2F.F64.F32 R4, R4 ;  /* 0x0000000400047310 */ /* 0x000e640000201800 */
[----:B-1----:R1:W-:Y:S01]  /*5bf0*/  STG.E.64 desc[UR36][R2.64], R4 ;  /* 0x0000000402007986 */ /* 0x0023e2000c101b24 */
[----:B------:R-:W-:Y:S05]  /*5c00*/  BRA `(.L_x_9864) ;  /* 0x0000000800a07947 */ /* 0x000fea0003800000 */
.L_x_9859:
        /* <DEDUP_REMOVED lines=14> */
.L_x_9874:
[----:B-1----:R-:W-:Y:S01]  /*5cf0*/  IMAD.U32 R5, R5, 0x10000, RZ ;  /* 0x0001000005057824 */ /* 0x002fe200078e00ff */
[----:B------:R-:W-:Y:S01]  /*5d00*/  BSSY.RECONVERGENT B0, `(.L_x_9875) ;  /* 0x0000013000007945 */ /* 0x000fe20003800200 */
[----:B0-----:R-:W-:-:S03]  /*5d10*/  MOV R0, 0x80 ;  /* 0x0000008000007802 */ /* 0x001fc60000000f00 */
        /* <DEDUP_REMOVED lines=15> */
.L_x_9877:
[----:B------:R-:W-:-:S04]  /*5e10*/  SHF.R.U32.HI R5, RZ, 0x18, R5 ;  /* 0x00000018ff057819 */ /* 0x000fc80000011605 */
[----:B------:R-:W-:-:S07]  /*5e20*/  LOP3.LUT R0, R0, 0x80, R5, 0xf8, !PT ;  /* 0x0000008000007812 */ /* 0x000fce00078ef805 */
.L_x_9876:
[----:B------:R-:W-:Y:S05]  /*5e30*/  BSYNC.RECONVERGENT B0 ;  /* 0x0000000000007941 */ /* 0x000fea0003800200 */
.L_x_9875:
[----:B------:R0:W-:Y:S01]  /*5e40*/  STG.E.U8 desc[UR36][R2.64], R0 ;  /* 0x0000000002007986 */ /* 0x0001e2000c101124 */
[----:B------:R-:W-:Y:S05]  /*5e50*/  BRA `(.L_x_9864) ;  /* 0x00000008000c7947 */ /* 0x000fea0003800000 */
.L_x_9873:
        /* <DEDUP_REMOVED lines=18> */
.L_x_9880:
[----:B------:R-:W-:-:S04]  /*5f80*/  SHF.R.U32.HI R5, RZ, 0x18, R5 ;  /* 0x00000018ff057819 */ /* 0x000fc80000011605 */
[----:B------:R-:W-:-:S07]  /*5f90*/  LOP3.LUT R0, R0, 0x80, R5, 0xf8, !PT ;  /* 0x0000008000007812 */ /* 0x000fce00078ef805 */
.L_x_9879:
[----:B------:R-:W-:Y:S05]  /*5fa0*/  BSYNC.RECONVERGENT B0 ;  /* 0x0000000000007941 */ /* 0x000fea0003800200 */
.L_x_9878:
[----:B------:R0:W-:Y:S01]  /*5fb0*/  STG.E.U8 desc[UR36][R2.64], R0 ;  /* 0x0000000002007986 */ /* 0x0001e2000c101124 */
[----:B------:R-:W-:Y:S05]  /*5fc0*/  BRA `(.L_x_9864) ;  /* 0x0000000400b07947 */ /* 0x000fea0003800000 */
.L_x_9872:
        /* <DEDUP_REMOVED lines=22> */
.L_x_9882:
[----:B-1----:R-:W-:-:S06]  /*6130*/  IMAD.U32 R5, R5, 0x10000, RZ ;  /* 0x0001000005057824 */ /* 0x002fcc00078e00ff */
[----:B------:R-:W1:Y:S02]  /*6140*/  F2I.U64.TRUNC R4, R5 ;  /* 0x0000000500047311 */ /* 0x000e64000020d800 */
[----:B-1----:R1:W-:Y:S01]  /*6150*/  STG.E.64 desc[UR36][R2.64], R4 ;  /* 0x0000000402007986 */ /* 0x0023e2000c101b24 */
[----:B------:R-:W-:Y:S05]  /*6160*/  BRA `(.L_x_9864) ;  /* 0x0000000400487947 */ /* 0x000fea0003800000 */
.L_x_9881:
[----:B-1----:R-:W-:-:S06]  /*6170*/  IMAD.U32 R5, R5, 0x10000, RZ ;  /* 0x0001000005057824 */ /* 0x002fcc00078e00ff */
[----:B------:R-:W1:Y:S02]  /*6180*/  F2I.FTZ.U32.TRUNC.NTZ R5, R5 ;  /* 0x0000000500057305 */ /* 0x000e64000021f000 */
[----:B-1----:R1:W-:Y:S01]  /*6190*/  STG.E desc[UR36][R2.64], R5 ;  /* 0x0000000502007986 */ /* 0x0023e2000c101924 */
[----:B------:R-:W-:Y:S05]  /*61a0*/  BRA `(.L_x_9864) ;  /* 0x0000000400387947 */ /* 0x000fea0003800000 */
.L_x_9871:
        /* <DEDUP_REMOVED lines=11> */
.L_x_9884:
[----:B-1----:R-:W-:Y:S01]  /*6260*/  IMAD.U32 R5, R5, 0x10000, RZ ;  /* 0x0001000005057824 */ /* 0x002fe200078e00ff */
[----:B------:R-:W-:-:S03]  /*6270*/  CS2R R6, SRZ ;  /* 0x0000000000067805 */ /* 0x000fc6000001ff00 */
[----:B------:R-:W-:-:S06]  /*6280*/  FMUL.FTZ R5, R5, 1 ;  /* 0x3f80000005057820 */ /* 0x000fcc0000410000 */
[----:B------:R-:W1:Y:S02]  /*6290*/  F2F.F64.F32 R4, R5 ;  /* 0x0000000500047310 */ /* 0x000e640000201800 */
[----:B-1----:R1:W-:Y:S01]  /*62a0*/  STG.E.128 desc[UR36][R2.64], R4 ;  /* 0x0000000402007986 */ /* 0x0023e2000c101d24 */
[----:B------:R-:W-:Y:S05]  /*62b0*/  BRA `(.L_x_9864) ;  /* 0x0000000000f47947 */ /* 0x000fea0003800000 */
.L_x_9883:
[----:B------:R-:W-:-:S09]  /*62c0*/  UISETP.NE.AND UP0, UPT, UR4, 0xf, UPT ;  /* 0x0000000f0400788c */ /* 0x000fd2000bf05270 */
[----:B------:R-:W-:Y:S05]  /*62d0*/  BRA.U !UP0, `(.L_x_9885) ;  /* 0x0000000108e87547 */ /* 0x000fea000b800000 */
[----:B------:R-:W-:-:S09]  /*62e0*/  UISETP.NE.AND UP0, UPT, UR4, 0x17, UPT ;  /* 0x000000170400788c */ /* 0x000fd2000bf05270 */
[----:B------:R-:W-:Y:S05]  /*62f0*/  BRA.U !UP0, `(.L_x_9886) ;  /* 0x0000000108907547 */ /* 0x000fea000b800000 */
[----:B------:R-:W-:-:S09]  /*6300*/  UISETP.NE.AND UP0, UPT, UR4, 0x18, UPT ;  /* 0x000000180400788c */ /* 0x000fd2000bf05270 */
[----:B------:R-:W-:Y:S05]  /*6310*/  BRA.U !UP0, `(.L_x_9887) ;  /* 0x0000000108447547 */ /* 0x000fea000b800000 */
.L_x_9863:
        /* <DEDUP_REMOVED lines=16> */
.L_x_9888:
[----:B------:R-:W-:Y:S05]  /*6420*/  BRA `(.L_x_9864) ;  /* 0x0000000000987947 */ /* 0x000fea0003800000 */
.L_x_9887:
        /* <DEDUP_REMOVED lines=13> */
.L_x_9890:
[----:B------:R-:W-:Y:S05]  /*6500*/  BSYNC.RECONVERGENT B0 ;  /* 0x0000000000007941 */ /* 0x000fea0003800200 */
.L_x_9889:
[----:B------:R-:W-:-:S05]  /*6510*/  LOP3.LUT R5, R0, 0x80, R5, 0xf8, !PT ;  /* 0x0000008000057812 */ /* 0x000fca00078ef805 */
[----:B------:R3:W-:Y:S01]  /*6520*/  STG.E.U8 desc[UR36][R2.64], R5 ;  /* 0x0000000502007986 */ /* 0x0007e2000c101124 */
[----:B------:R-:W-:Y:S05]  /*6530*/  BRA `(.L_x_9864) ;  /* 0x0000000000547947 */ /* 0x000fea0003800000 */
.L_x_9886:
        /* <DEDUP_REMOVED lines=12> */
.L_x_9892:
[----:B0-----:R-:W-:Y:S01]  /*6600*/  IMAD.MOV.U32 R0, RZ, RZ, 0x7f ;  /* 0x0000007fff007424 */ /* 0x001fe200078e00ff */
[----:B------:R-:W-:-:S04]  /*6610*/  ISETP.GT.U32.AND P0, PT, R4, 0x7f800000, PT ;  /* 0x7f8000000400780c */ /* 0x000fc80003f04070 */
[----:B------:R-:W-:-:S09]  /*6620*/  SEL R0, R0, 0x7c, P0 ;  /* 0x0000007c00007807 */ /* 0x000fd20000000000 */
.L_x_9893:
[----:B------:R-:W-:Y:S05]  /*6630*/  BSYNC.RECONVERGENT B0 ;  /* 0x0000000000007941 */ /* 0x000fea0003800200 */
.L_x_9891:
[----:B------:R-:W-:-:S04]  /*6640*/  SHF.R.U32.HI R5, RZ, 0x18, R5 ;  /* 0x00000018ff057819 */ /* 0x000fc80000011605 */
[----:B------:R-:W-:-:S05]  /*6650*/  LOP3.LUT R5, R0, 0x80, R5, 0xf8, !PT ;  /* 0x0000008000057812 */ /* 0x000fca00078ef805 */
[----:B------:R2:W-:Y:S01]  /*6660*/  STG.E.U8 desc[UR36][R2.64], R5 ;  /* 0x0000000502007986 */ /* 0x0005e2000c101124 */
[----:B------:R-:W-:Y:S05]  /*6670*/  BRA `(.L_x_9864) ;  /* 0x0000000000047947 */ /* 0x000fea0003800000 */
.L_x_9885:
[----:B-1----:R1:W-:Y:S02]  /*6680*/  STG.E.U16 desc[UR36][R2.64], R5 ;  /* 0x0000000502007986 */ /* 0x0023e4000c101524 */
.L_x_9864:
[----:B------:R-:W-:-:S07]  /*6690*/  IADD3 R17, PT, PT, R17, 0x80, RZ ;  /* 0x0000008011117810 */ /* 0x000fce0007ffe0ff */
.L_x_9824:
[----:B------:R-:W-:Y:S05]  /*66a0*/  BSYNC.RECONVERGENT B6 ;  /* 0x0000000000067941 */ /* 0x000fea0003800200 */
.L_x_9823:
        /* <DEDUP_REMOVED lines=307> */
.L_x_9896:
        /* <DEDUP_REMOVED lines=18> */
.L_x_9900:
[----:B------:R-:W2:Y:S02]  /*7b00*/  LDG.E.U8 R2, desc[UR36][R2.64] ;  /* 0x0000002402027981 */ /* 0x000ea4000c1e1100 */
[----:B--2---:R-:W-:-:S04]  /*7b10*/  I2FP.F32.U32 R0, R2 ;  /* 0x0000000200007245 */ /* 0x004fc80000201000 */
[----:B------:R-:W-:Y:S01]  /*7b20*/  F2FP.BF16.F32.PACK_AB R0, RZ, R0 ;  /* 0x00000000ff00723e */ /* 0x000fe200000010ff */
[----:B------:R-:W-:Y:S06]  /*7b30*/  BRA `(.L_x_9902) ;  /* 0x0000000c00a47947 */ /* 0x000fec0003800000 */
.L_x_9899:
        /* <DEDUP_REMOVED lines=10> */
.L_x_9904:
[----:B------:R-:W2:Y:S02]  /*7be0*/  LDG.E R2, desc[UR36][R2.64] ;  /* 0x0000002402027981 */ /* 0x000ea4000c1e1900 */
[----:B--2---:R-:W-:-:S04]  /*7bf0*/  I2FP.F32.S32 R0, R2 ;  /* 0x0000000200007245 */ /* 0x004fc80000201400 */
[----:B------:R-:W-:Y:S01]  /*7c00*/  F2FP.BF16.F32.PACK_AB R0, RZ, R0 ;  /* 0x00000000ff00723e */ /* 0x000fe200000010ff */
[----:B------:R-:W-:Y:S06]  /*7c10*/  BRA `(.L_x_9902) ;  /* 0x0000000c006c7947 */ /* 0x000fec0003800000 */
.L_x_9903:
[----:B------:R-:W2:Y:S02]  /*7c20*/  LDG.E.U16 R2, desc[UR36][R2.64] ;  /* 0x0000002402027981 */ /* 0x000ea4000c1e1500 */
[----:B--2---:R-:W0:Y:S02]  /*7c30*/  I2F.S16 R0, R2 ;  /* 0x0000000200007306 */ /* 0x004e240000101400 */
[----:B0-----:R-:W-:Y:S01]  /*7c40*/  F2FP.BF16.F32.PACK_AB R0, RZ, R0 ;  /* 0x00000000ff00723e */ /* 0x001fe200000010ff */
[----:B------:R-:W-:Y:S06]  /*7c50*/  BRA `(.L_x_9902) ;  /* 0x0000000c005c7947 */ /* 0x000fec0003800000 */
.L_x_9898:
        /* <DEDUP_REMOVED lines=9> */
.L_x_9906:
[----:B------:R-:W2:Y:S02]  /*7cf0*/  LDG.E.U16 R0, desc[UR36][R2.64] ;  /* 0x0000002402007981 */ /* 0x000ea4000c1e1500 */
[----:B--2---:R-:W-:-:S05]  /*7d00*/  HADD2.F32 R0, -RZ, R0.H0_H0 ;  /* 0x20000000ff007230 */ /* 0x004fca0000004100 */
[----:B------:R-:W-:Y:S01]  /*7d10*/  F2FP.BF16.F32.PACK_AB R0, RZ, R0 ;  /* 0x00000000ff00723e */ /* 0x000fe200000010ff */
[----:B------:R-:W-:Y:S06]  /*7d20*/  BRA `(.L_x_9902) ;  /* 0x0000000c00287947 */ /* 0x000fec0003800000 */
.L_x_9905:
        /* <DEDUP_REMOVED lines=9> */
.L_x_9908:
[----:B------:R-:W2:Y:S02]  /*7dc0*/  LDG.E.U16 R2, desc[UR36][R2.64] ;  /* 0x0000002402027981 */ /* 0x000ea4000c1e1500 */
[----:B--2---:R-:W-:-:S05]  /*7dd0*/  HADD2.F32 R0, -RZ, R2.H0_H0 ;  /* 0x20000002ff007230 */ /* 0x004fca0000004100 */
[----:B------:R-:W-:Y:S01]  /*7de0*/  F2FP.BF16.F32.PACK_AB R0, RZ, R0 ;  /* 0x00000000ff00723e */ /* 0x000fe200000010ff */
[----:B------:R-:W-:Y:S06]  /*7df0*/  BRA `(.L_x_9902) ;  /* 0x0000000800f47947 */ /* 0x000fec0003800000 */
.L_x_9907:
        /* <DEDUP_REMOVED lines=12> */
.L_x_9897:
        /* <DEDUP_REMOVED lines=13> */
.L_x_9911:
        /* <DEDUP_REMOVED lines=12> */
.L_x_9910:
        /* <DEDUP_REMOVED lines=27> */
.L_x_9913:
        /* <DEDUP_REMOVED lines=13> */
.L_x_9912:
[----:B------:R0:W5:Y:S01]  /*82d0*/  LDG.E.U16 R0, desc[UR36][R2.64] ;  /* 0x0000002402007981 */ /* 0x000162000c1e1500 */
[----:B------:R-:W-:Y:S05]  /*82e0*/  BRA `(.L_x_9902) ;  /* 0x0000000400b87947 */ /* 0x000fea0003800000 */
.L_x_9909:
        /* <DEDUP_REMOVED lines=12> */
.L_x_9916:
        /* <DEDUP_REMOVED lines=21> */
.L_x_9920:
[----:B------:R-:W-:Y:S05]  /*8500*/  BSYNC.RECONVERGENT B1 ;  /* 0x0000000000017941 */ /* 0x000fea0003800200 */
.L_x_9919:
[----:B------:R-:W-:Y:S01]  /*8510*/  IMAD.SHL.U32 R0, R0, 0x100000, RZ ;  /* 0x0010000000007824 */ /* 0x000fe200078e00ff */
[----:B------:R-:W-:-:S04]  /*8520*/  LEA R2, R2, 0x3b800000, 0x17 ;  /* 0x3b80000002027811 */ /* 0x000fc800078eb8ff */
[----:B------:R-:W-:-:S07]  /*8530*/  LOP3.LUT R0, R2, R0, R7, 0xfe, !PT ;  /* 0x0000000002007212 */ /* 0x000fce00078efe07 */
.L_x_9918:
[----:B------:R-:W-:Y:S05]  /*8540*/  BSYNC.RECONVERGENT B0 ;  /* 0x0000000000007941 */ /* 0x000fea0003800200 */
.L_x_9917:
[----:B------:R-:W-:Y:S01]  /*8550*/  F2FP.BF16.F32.PACK_AB R0, RZ, R0 ;  /* 0x00000000ff00723e */ /* 0x000fe200000010ff */
[----:B------:R-:W-:Y:S06]  /*8560*/  BRA `(.L_x_9902) ;  /* 0x0000000400187947 */ /* 0x000fec0003800000 */
.L_x_9915:
        /* <DEDUP_REMOVED lines=21> */
.L_x_9924:
[----:B------:R-:W-:Y:S05]  /*86c0*/  BSYNC.RECONVERGENT B1 ;  /* 0x0000000000017941 */ /* 0x000fea0003800200 */
.L_x_9923:
[----:B------:R-:W-:Y:S02]  /*86d0*/  SHF.L.U32 R0, R0, 0x15, RZ ;  /* 0x0000001500007819 */ /* 0x000fe400000006ff */
[----:B------:R-:W-:-:S04]  /*86e0*/  LEA R2, R2, 0x37800000, 0x17 ;  /* 0x3780000002027811 */ /* 0x000fc800078eb8ff */
[----:B------:R-:W-:-:S07]  /*86f0*/  LOP3.LUT R0, R2, R0, R7, 0xfe, !PT ;  /* 0x0000000002007212 */ /* 0x000fce00078efe07 */
.L_x_9922:
[----:B------:R-:W-:Y:S05]  /*8700*/  BSYNC.RECONVERGENT B0 ;  /* 0x0000000000007941 */ /* 0x000fea0003800200 */
.L_x_9921:
[----:B------:R-:W-:Y:S01]  /*8710*/  F2FP.BF16.F32.PACK_AB R0, RZ, R0 ;  /* 0x00000000ff00723e */ /* 0x000fe200000010ff */
[----:B------:R-:W-:Y:S06]  /*8720*/  BRA `(.L_x_9902) ;  /* 0x0000000000a87947 */ /* 0x000fec0003800000 */
.L_x_9914:
        /* <DEDUP_REMOVED lines=14> */
.L_x_9928:
[----:B------:R-:W-:Y:S05]  /*8810*/  BSYNC.RECONVERGENT B0 ;  /* 0x0000000000007941 */ /* 0x000fea0003800200 */
.L_x_9927:
[----:B------:R-:W-:Y:S01]  /*8820*/  F2FP.BF16.F32.PACK_AB R0, RZ, R0 ;  /* 0x00000000ff00723e */ /* 0x000fe200000010ff */
[----:B------:R-:W-:Y:S06]  /*8830*/  BRA `(.L_x_9902) ;  /* 0x0000000000647947 */ /* 0x000fec0003800000 */
.L_x_9901:
        /* <DEDUP_REMOVED lines=16> */
.L_x_9929:
[----:B------:R-:W-:Y:S01]  /*8940*/  PRMT R0, RZ, 0x7610, R0 ;  /* 0x00007610ff007816 */ /* 0x000fe20000000000 */
[----:B------:R-:W-:Y:S06]  /*8950*/  BRA `(.L_x_9902) ;  /* 0x00000000001c7947 */ /* 0x000fec0003800000 */
.L_x_9926:
[----:B------:R-:W2:Y:S02]  /*8960*/  LDG.E.64 R2, desc[UR36][R2.64] ;  /* 0x0000002402027981 */ /* 0x000ea4000c1e1b00 */
[----:B--2---:R-:W0:Y:S02]  /*8970*/  I2F.U64 R0, R2 ;  /* 0x0000000200007312 */ /* 0x004e240000301000 */
[----:B0-----:R-:W-:Y:S01]  /*8980*/  F2FP.BF16.F32.PACK_AB R0, RZ, R0 ;  /* 0x00000000ff00723e */ /* 0x001fe200000010ff */
[----:B------:R-:W-:Y:S06]  /*8990*/  BRA `(.L_x_9902) ;  /* 0x00000000000c7947 */ /* 0x000fec0003800000 */
.L_x_9925:
[----:B------:R-:W2:Y:S02]  /*89a0*/  LDG.E R2, desc[UR36][R2.64] ;  /* 0x0000002402027981 */ /* 0x000ea4000c1e1900 */
[----:B--2---:R-:W-:-:S04]  /*89b0*/  I2FP.F32.U32 R0, R2 ;  /* 0x0000000200007245 */ /* 0x004fc80000201000 */
[----:B------:R-:W-:-:S07]  /*89c0*/  F2FP.BF16.F32.PACK_AB R0, RZ, R0 ;  /* 0x00000000ff00723e */ /* 0x000fce00000010ff */
.L_x_9902:
        /* <DEDUP_REMOVED lines=28> */
.L_x_9933:
[----:B-1----:R-:W-:-:S06]  /*8b90*/  IMAD.U32 R5, R5, 0x10000, RZ ;  /* 0x0001000005057824 */ /* 0x002fcc00078e00ff */
[----:B------:R-:W1:Y:S02]  /*8ba0*/  F2I.S64.TRUNC R4, R5 ;  /* 0x0000000500047311 */ /* 0x000e64000020d900 */
[----:B-1----:R1:W-:Y:S01]  /*8bb0*/  STG.E.U8 desc[UR36][R2.64], R4 ;  /* 0x0000000402007986 */ /* 0x0023e2000c101124 */
[----:B------:R-:W-:Y:S05]  /*8bc0*/  BRA `(.L_x_9935) ;  /* 0x0000000c006c7947 */ /* 0x000fea0003800000 */
.L_x_9932:
        /* <DEDUP_REMOVED lines=10> */
.L_x_9937:
[----:B-1----:R-:W-:-:S06]  /*8c70*/  SHF.L.U32 R5, R5, 0x10, RZ ;  /* 0x0000001005057819 */ /* 0x002fcc00000006ff */
[----:B------:R-:W1:Y:S02]  /*8c80*/  F2I.FTZ.TRUNC.NTZ R5, R5 ;  /* 0x0000000500057305 */ /* 0x000e64000021f100 */
[----:B-1----:R3:W-:Y:S01]  /*8c90*/  STG.E desc[UR36][R2.64], R5 ;  /* 0x0000000502007986 */ /* 0x0027e2000c101924 */
[----:B------:R-:W-:Y:S05]  /*8ca0*/  BRA `(.L_x_9935) ;  /* 0x0000000c00347947 */ /* 0x000fea0003800000 */
.L_x_9936:
[----:B-1----:R-:W-:-:S06]  /*8cb0*/  IMAD.U32 R5, R5, 0x10000, RZ ;  /* 0x0001000005057824 */ /* 0x002fcc00078e00ff */
[----:B------:R-:W1:Y:S02]  /*8cc0*/  F2I.FTZ.TRUNC.NTZ R5, R5 ;  /* 0x0000000500057305 */ /* 0x000e64000021f100 */
[----:B-1----:R1:W-:Y:S01]  /*8cd0*/  STG.E.U16 desc[UR36][R2.64], R5 ;  /* 0x0000000502007986 */ /* 0x0023e2000c101524 */
[----:B------:R-:W-:Y:S05]  /*8ce0*/  BRA `(.L_x_9935) ;  /* 0x0000000c00247947 */ /* 0x000fea0003800000 */
.L_x_9931:
        /* <DEDUP_REMOVED lines=9> */
.L_x_9939:
[----:B01----:R-:W-:-:S04]  /*8d80*/  SHF.L.U32 R0, R5, 0x10, RZ ;  /* 0x0000001005007819 */ /* 0x003fc800000006ff */
[----:B------:R-:W-:-:S05]  /*8d90*/  F2FP.F16.F32.PACK_AB R0, RZ, R0 ;  /* 0x00000000ff00723e */ /* 0x000fca00000000ff */
[----:B------:R0:W-:Y:S01]  /*8da0*/  STG.E.U16 desc[UR36][R2.64], R0 ;  /* 0x0000000002007986 */ /* 0x0001e2000c101524 */
[----:B------:R-:W-:Y:S05]  /*8db0*/  BRA `(.L_x_9935) ;  /* 0x0000000800f07947 */ /* 0x000fea0003800000 */
.L_x_9938:
        /* <DEDUP_REMOVED lines=10> */
.L_x_9941:
[----:B-1----:R-:W-:-:S04]  /*8e60*/  SHF.L.U32 R5, R5, 0x10, RZ ;  /* 0x0000001005057819 */ /* 0x002fc800000006ff */
[----:B------:R-:W-:-:S04]  /*8e70*/  F2FP.F16.F32.PACK_AB R5, RZ, R5 ;  /* 0x00000005ff05723e */ /* 0x000fc800000000ff */
[----:B------:R-:W-:-:S05]  /*8e80*/  PRMT R5, R5, 0x5410, RZ ;  /* 0x0000541005057816 */ /* 0x000fca00000000ff */
[----:B------:R1:W-:Y:S01]  /*8e90*/  STG.E desc[UR36][R2.64], R5 ;  /* 0x0000000502007986 */ /* 0x0003e2000c101924 */
[----:B------:R-:W-:Y:S05]  /*8ea0*/  BRA `(.L_x_9935) ;  /* 0x0000000800b47947 */ /* 0x000fea0003800000 */
.L_x_9940:
[----:B-1----:R-:W-:-:S04]  /*8eb0*/  IMAD.U32 R4, R5, 0x10000, RZ ;  /* 0x0001000005047824 */ /* 0x002fc800078e00ff */
[----:B------:R-:W-:-:S06]  /*8ec0*/  FMUL.FTZ R4, R4, 1 ;  /* 0x3f80000004047820 */ /* 0x000fcc0000410000 */
[----:B------:R-:W1:Y:S02]  /*8ed0*/  F2F.F64.F32 R4, R4 ;  /* 0x0000000400047310 */ /* 0x000e640000201800 */
[----:B-1----:R1:W-:Y:S01]  /*8ee0*/  STG.E.64 desc[UR36][R2.64], R4 ;  /* 0x0000000402007986 */ /* 0x0023e2000c101b24 */
[----:B------:R-:W-:Y:S05]  /*8ef0*/  BRA `(.L_x_9935) ;  /* 0x0000000800a07947 */ /* 0x000fea0003800000 */
.L_x_9930:
        /* <DEDUP_REMOVED lines=14> */
.L_x_9945:
        /* <DEDUP_REMOVED lines=18> */
.L_x_9948:
[----:B------:R-:W-:-:S04]  /*9100*/  SHF.R.U32.HI R5, RZ, 0x18, R5 ;  /* 0x00000018ff057819 */ /* 0x000fc80000011605 */
[----:B------:R-:W-:-:S07]  /*9110*/  LOP3.LUT R0, R0, 0x80, R5, 0xf8, !PT ;  /* 0x0000008000007812 */ /* 0x000fce00078ef805 */
.L_x_9947:
[----:B------:R-:W-:Y:S05]  /*9120*/  BSYNC.RECONVERGENT B0 ;  /* 0x0000000000007941 */ /* 0x000fea0003800200 */
.L_x_9946:
[----:B------:R0:W-:Y:S01]  /*9130*/  STG.E.U8 desc[UR36][R2.64], R0 ;  /* 0x0000000002007986 */ /* 0x0001e2000c101124 */
[----:B------:R-:W-:Y:S05]  /*9140*/  BRA `(.L_x_9935) ;  /* 0x00000008000c7947 */ /* 0x000fea0003800000 */
.L_x_9944:
        /* <DEDUP_REMOVED lines=18> */
.L_x_9951:
[----:B------:R-:W-:-:S04]  /*9270*/  SHF.R.U32.HI R5, RZ, 0x18, R5 ;  /* 0x00000018ff057819 */ /* 0x000fc80000011605 */
[----:B------:R-:W-:-:S07]  /*9280*/  LOP3.LUT R0, R0, 0x80, R5, 0xf8, !PT ;  /* 0x0000008000007812 */ /* 0x000fce00078ef805 */
.L_x_9950:
[----:B------:R-:W-:Y:S05]  /*9290*/  BSYNC.RECONVERGENT B0 ;  /* 0x0000000000007941 */ /* 0x000fea0003800200 */
.L_x_9949:
[----:B------:R0:W-:Y:S01]  /*92a0*/  STG.E.U8 desc[UR36][R2.64], R0 ;  /* 0x0000000002007986 */ /* 0x0001e2000c101124 */
[----:B------:R-:W-:Y:S05]  /*92b0*/  BRA `(.L_x_9935) ;  /* 0x0000000400b07947 */ /* 0x000fea0003800000 */
.L_x_9943:
        /* <DEDUP_REMOVED lines=22> */
.L_x_9953:
[----:B-1----:R-:W-:-:S06]  /*9420*/  IMAD.U32 R5, R5, 0x10000, RZ ;  /* 0x0001000005057824 */ /* 0x002fcc00078e00ff */
[----:B------:R-:W1:Y:S02]  /*9430*/  F2I.U64.TRUNC R4, R5 ;  /* 0x0000000500047311 */ /* 0x000e64000020d800 */
[----:B-1----:R1:W-:Y:S01]  /*9440*/  STG.E.64 desc[UR36][R2.64], R4 ;  /* 0x0000000402007986 */ /* 0x0023e2000c101b24 */
[----:B------:R-:W-:Y:S05]  /*9450*/  BRA `(.L_x_9935) ;  /* 0x0000000400487947 */ /* 0x000fea0003800000 */
.L_x_9952:
[----:B-1----:R-:W-:-:S06]  /*9460*/  SHF.L.U32 R5, R5, 0x10, RZ ;  /* 0x0000001005057819 */ /* 0x002fcc00000006ff */
[----:B------:R-:W1:Y:S02]  /*9470*/  F2I.FTZ.U32.TRUNC.NTZ R5, R5 ;  /* 0x0000000500057305 */ /* 0x000e64000021f000 */
[----:B-1----:R1:W-:Y:S01]  /*9480*/  STG.E desc[UR36][R2.64], R5 ;  /* 0x0000000502007986 */ /* 0x0023e2000c101924 */
[----:B------:R-:W-:Y:S05]  /*9490*/  BRA `(.L_x_9935) ;  /* 0x0000000400387947 */ /* 0x000fea0003800000 */
.L_x_9942:
        /* <DEDUP_REMOVED lines=11> */
.L_x_9955:
[----:B-1----:R-:W-:Y:S01]  /*9550*/  IMAD.U32 R5, R5, 0x10000, RZ ;  /* 0x0001000005057824 */ /* 0x002fe200078e00ff */
[----:B------:R-:W-:-:S03]  /*9560*/  CS2R R6, SRZ ;  /* 0x0000000000067805 */ /* 0x000fc6000001ff00 */
[----:B------:R-:W-:-:S06]  /*9570*/  FMUL.FTZ R5, R5, 1 ;  /* 0x3f80000005057820 */ /* 0x000fcc0000410000 */
[----:B------:R-:W1:Y:S02]  /*9580*/  F2F.F64.F32 R4, R5 ;  /* 0x0000000500047310 */ /* 0x000e640000201800 */
[----:B-1----:R1:W-:Y:S01]  /*9590*/  STG.E.128 desc[UR36][R2.64], R4 ;  /* 0x0000000402007986 */ /* 0x0023e2000c101d24 */
[----:B------:R-:W-:Y:S05]  /*95a0*/  BRA `(.L_x_9935) ;  /* 0x0000000000f47947 */ /* 0x000fea0003800000 */
.L_x_9954:
[----:B------:R-:W-:-:S09]  /*95b0*/  UISETP.NE.AND UP0, UPT, UR4, 0xf, UPT ;  /* 0x0000000f0400788c */ /* 0x000fd2000bf05270 */
[----:B------:R-:W-:Y:S05]  /*95c0*/  BRA.U !UP0, `(.L_x_9956) ;  /* 0x0000000108e87547 */ /* 0x000fea000b800000 */
[----:B------:R-:W-:-:S09]  /*95d0*/  UISETP.NE.AND UP0, UPT, UR4, 0x17, UPT ;  /* 0x000000170400788c */ /* 0x000fd2000bf05270 */
[----:B------:R-:W-:Y:S05]  /*95e0*/  BRA.U !UP0, `(.L_x_9957) ;  /* 0x0000000108907547 */ /* 0x000fea000b800000 */
[----:B------:R-:W-:-:S09]  /*95f0*/  UISETP.NE.AND UP0, UPT, UR4, 0x18, UPT ;  /* 0x000000180400788c */ /* 0x000fd2000bf05270 */
[----:B------:R-:W-:Y:S05]  /*9600*/  BRA.U !UP0, `(.L_x_9958) ;  /* 0x0000000108447547 */ /* 0x000fea000b800000 */
.L_x_9934:
        /* <DEDUP_REMOVED lines=16> */
.L_x_9959:
[----:B------:R-:W-:Y:S05]  /*9710*/  BRA `(.L_x_9935) ;  /* 0x0000000000987947 */ /* 0x000fea0003800000 */
.L_x_9958:
        /* <DEDUP_REMOVED lines=13> */
.L_x_9961:
[----:B------:R-:W-:Y:S05]  /*97f0*/  BSYNC.RECONVERGENT B0 ;  /* 0x0000000000007941 */ /* 0x000fea0003800200 */
.L_x_9960:
[----:B------:R-:W-:-:S05]  /*9800*/  LOP3.LUT R5, R0, 0x80, R5, 0xf8, !PT ;  /* 0x0000008000057812 */ /* 0x000fca00078ef805 */
[----:B------:R0:W-:Y:S01]  /*9810*/  STG.E.U8 desc[UR36][R2.64], R5 ;  /* 0x0000000502007986 */ /* 0x0001e2000c101124 */
[----:B------:R-:W-:Y:S05]  /*9820*/  BRA `(.L_x_9935) ;  /* 0x0000000000547947 */ /* 0x000fea0003800000 */
.L_x_9957:
        /* <DEDUP_REMOVED lines=12> */
.L_x_9963:
[----:B------:R-:W-:Y:S02]  /*98f0*/  ISETP.GT.U32.AND P0, PT, R4, 0x7f800000, PT ;  /* 0x7f8000000400780c */ /* 0x000fe40003f04070 */
[----:B0-----:R-:W-:-:S04]  /*9900*/  MOV R0, 0x7f ;  /* 0x0000007f00007802 */ /* 0x001fc80000000f00 */
[----:B------:R-:W-:-:S07]  /*9910*/  SEL R0, R0, 0x7c, P0 ;  /* 0x0000007c00007807 */ /* 0x000fce0000000000 */
.L_x_9964:
[----:B------:R-:W-:Y:S05]  /*9920*/  BSYNC.RECONVERGENT B0 ;  /* 0x0000000000007941 */ /* 0x000fea0003800200 */
.L_x_9962:
[----:B------:R-:W-:-:S04]  /*9930*/  SHF.R.U32.HI R5, RZ, 0x18, R5 ;  /* 0x00000018ff057819 */ /* 0x000fc80000011605 */
[----:B------:R-:W-:-:S05]  /*9940*/  LOP3.LUT R5, R0, 0x80, R5, 0xf8, !PT ;  /* 0x0000008000057812 */ /* 0x000fca00078ef805 */
[----:B------:R0:W-:Y:S01]  /*9950*/  STG.E.U8 desc[UR36][R2.64], R5 ;  /* 0x0000000502007986 */ /* 0x0001e2000c101124 */
[----:B------:R-:W-:Y:S05]  /*9960*/  BRA `(.L_x_9935) ;  /* 0x0000000000047947 */ /* 0x000fea0003800000 */
.L_x_9956:
[----:B-1----:R1:W-:Y:S02]  /*9970*/  STG.E.U16 desc[UR36][R2.64], R5 ;  /* 0x0000000502007986 */ /* 0x0023e4000c101524 */
.L_x_9935:
[----:B------:R-:W-:-:S07]  /*9980*/  VIADD R17, R17, 0x80 ;  /* 0x0000008011117836 */ /* 0x000fce0000000000 */
.L_x_9895:
[----:B------:R-:W-:Y:S05]  /*9990*/  BSYNC.RECONVERGENT B6 ;  /* 0x0000000000067941 */ /* 0x000fea0003800200 */
.L_x_9894:
        /* <DEDUP_REMOVED lines=306> */
.L_x_9965:
        /* <DEDUP_REMOVED lines=20> */
.L_x_9969:
[----:B------:R-:W2:Y:S02]  /*ae00*/  LDG.E.U8 R2, desc[UR36][R2.64] ;  /* 0x0000002402027981 */ /* 0x000ea4000c1e1100 */
[----:B--2---:R-:W-:-:S04]  /*ae10*/  I2FP.F32.U32 R0, R2 ;  /* 0x0000000200007245 */ /* 0x004fc80000201000 */
[----:B------:R-:W-:Y:S01]  /*ae20*/  F2FP.BF16.F32.PACK_AB R0, RZ, R0 ;  /* 0x00000000ff00723e */ /* 0x000fe200000010ff */
[----:B------:R-:W-:Y:S06]  /*ae30*/  BRA `(.L_x_9971) ;  /* 0x0000000c00a47947 */ /* 0x000fec0003800000 */
.L_x_9968:
        /* <DEDUP_REMOVED lines=10> */
.L_x_9973:
[----:B------:R-:W2:Y:S02]  /*aee0*/  LDG.E R2, desc[UR36][R2.64] ;  /* 0x0000002402027981 */ /* 0x000ea4000c1e1900 */
[----:B--2---:R-:W-:-:S04]  /*aef0*/  I2FP.F32.S32 R0, R2 ;  /* 0x0000000200007245 */ /* 0x004fc80000201400 */
[----:B------:R-:W-:Y:S01]  /*af00*/  F2FP.BF16.F32.PACK_AB R0, RZ, R0 ;  /* 0x00000000ff00723e */ /* 0x000fe200000010ff */
[----:B------:R-:W-:Y:S06]  /*af10*/  BRA `(.L_x_9971) ;  /* 0x0000000c006c7947 */ /* 0x000fec0003800000 */
.L_x_9972:
[----:B------:R-:W2:Y:S02]  /*af20*/  LDG.E.U16 R2, desc[UR36][R2.64] ;  /* 0x0000002402027981 */ /* 0x000ea4000c1e1500 */
[----:B--2---:R-:W0:Y:S02]  /*af30*/  I2F.S16 R0, R2 ;  /* 0x0000000200007306 */ /* 0x004e240000101400 */
[----:B0-----:R-:W-:Y:S01]  /*af40*/  F2FP.BF16.F32.PACK_AB R0, RZ, R0 ;  /* 0x00000000ff00723e */ /* 0x001fe200000010ff */
[----:B------:R-:W-:Y:S06]  /*af50*/  BRA `(.L_x_9971) ;  /* 0x0000000c005c7947 */ /* 0x000fec0003800000 */
.L_x_9967:
        /* <DEDUP_REMOVED lines=9> */
.L_x_9975:
[----:B------:R-:W2:Y:S02]  /*aff0*/  LDG.E.U16 R0, desc[UR36][R2.64] ;  /* 0x0000002402007981 */ /* 0x000ea4000c1e1500 */
[----:B--2---:R-:W-:-:S05]  /*b000*/  HADD2.F32 R0, -RZ, R0.H0_H0 ;  /* 0x20000000ff007230 */ /* 0x004fca0000004100 */
[----:B------:R-:W-:Y:S01]  /*b010*/  F2FP.BF16.F32.PACK_AB R0, RZ, R0 ;  /* 0x00000000ff00723e */ /* 0x000fe200000010ff */
[----:B------:R-:W-:Y:S06]  /*b020*/  BRA `(.L_x_9971) ;  /* 0x0000000c00287947 */ /* 0x000fec0003800000 */
.L_x_9974:
        /* <DEDUP_REMOVED lines=9> */
.L_x_9977:
[----:B------:R-:W2:Y:S02]  /*b0c0*/  LDG.E.U16 R2, desc[UR36][R2.64] ;  /* 0x0000002402027981 */ /* 0x000ea4000c1e1500 */
[----:B--2---:R-:W-:-:S05]  /*b0d0*/  HADD2.F32 R0, -RZ, R2.H0_H0 ;  /* 0x20000002ff007230 */ /* 0x004fca0000004100 */
[----:B------:R-:W-:Y:S01]  /*b0e0*/  F2FP.BF16.F32.PACK_AB R0, RZ, R0 ;  /* 0x00000000ff00723e */ /* 0x000fe200000010ff */
[----:B------:R-:W-:Y:S06]  /*b0f0*/  BRA `(.L_x_9971) ;  /* 0x0000000800f47947 */ /* 0x000fec0003800000 */
.L_x_9976:
        /* <DEDUP_REMOVED lines=12> */
.L_x_9966:
        /* <DEDUP_REMOVED lines=13> */
.L_x_9980:
        /* <DEDUP_REMOVED lines=12> */
.L_x_9979:
        /* <DEDUP_REMOVED lines=27> */
.L_x_9982:
        /* <DEDUP_REMOVED lines=13> */
.L_x_9981:
[----:B------:R0:W5:Y:S01]  /*b5d0*/  LDG.E.U16 R0, desc[UR36][R2.64] ;  /* 0x0000002402007981 */ /* 0x000162000c1e1500 */
[----:B------:R-:W-:Y:S05]  /*b5e0*/  BRA `(.L_x_9971) ;  /* 0x0000000400b87947 */ /* 0x000fea0003800000 */
.L_x_9978:
        /* <DEDUP_REMOVED lines=12> */
.L_x_9985:
        /* <DEDUP_REMOVED lines=21> */
.L_x_9989:
[----:B------:R-:W-:Y:S05]  /*b800*/  BSYNC.RECONVERGENT B1 ;  /* 0x0000000000017941 */ /* 0x000fea0003800200 */
.L_x_9988:
[----:B------:R-:W-:Y:S02]  /*b810*/  SHF.L.U32 R0, R0, 0x14, RZ ;  /* 0x0000001400007819 */ /* 0x000fe400000006ff */
[----:B------:R-:W-:-:S04]  /*b820*/  LEA R2, R2, 0x3b800000, 0x17 ;  /* 0x3b80000002027811 */ /* 0x000fc800078eb8ff */
[----:B------:R-:W-:-:S07]  /*b830*/  LOP3.LUT R0, R2, R0, R7, 0xfe, !PT ;  /* 0x0000000002007212 */ /* 0x000fce00078efe07 */
.L_x_9987:
[----:B------:R-:W-:Y:S05]  /*b840*/  BSYNC.RECONVERGENT B0 ;  /* 0x0000000000007941 */ /* 0x000fea0003800200 */
.L_x_9986:
[----:B------:R-:W-:Y:S01]  /*b850*/  F2FP.BF16.F32.PACK_AB R0, RZ, R0 ;  /* 0x00000000ff00723e */ /* 0x000fe200000010ff */
[----:B------:R-:W-:Y:S06]  /*b860*/  BRA `(.L_x_9971) ;  /* 0x0000000400187947 */ /* 0x000fec0003800000 */
.L_x_9984:
        /* <DEDUP_REMOVED lines=21> */
.L_x_9993:
[----:B------:R-:W-:Y:S05]  /*b9c0*/  BSYNC.RECONVERGENT B1 ;  /* 0x0000000000017941 */ /* 0x000fea0003800200 */
.L_x_9992:
[----:B------:R-:W-:Y:S01]  /*b9d0*/  IMAD.SHL.U32 R0, R0, 0x200000, RZ ;  /* 0x0020000000007824 */ /* 0x000fe200078e00ff */
[----:B------:R-:W-:-:S04]  /*b9e0*/  LEA R2, R2, 0x37800000, 0x17 ;  /* 0x3780000002027811 */ /* 0x000fc800078eb8ff */
[----:B------:R-:W-:-:S07]  /*b9f0*/  LOP3.LUT R0, R2, R0, R7, 0xfe, !PT ;  /* 0x0000000002007212 */ /* 0x000fce00078efe07 */
.L_x_9991:
[----:B------:R-:W-:Y:S05]  /*ba00*/  BSYNC.RECONVERGENT B0 ;  /* 0x0000000000007941 */ /* 0x000fea0003800200 */
.L_x_9990:
[----:B------:R-:W-:Y:S01]  /*ba10*/  F2FP.BF16.F32.PACK_AB R0, RZ, R0 ;  /* 0x00000000ff00723e */ /* 0x000fe200000010ff */
[----:B------:R-:W-:Y:S06]  /*ba20*/  BRA `(.L_x_9971) ;  /* 0x0000000000a87947 */ /* 0x000fec0003800000 */
.L_x_9983:
        /* <DEDUP_REMOVED lines=14> */
.L_x_9997:
[----:B------:R-:W-:Y:S05]  /*bb10*/  BSYNC.RECONVERGENT B0 ;  /* 0x0000000000007941 */ /* 0x000fea0003800200 */
.L_x_9996:
[----:B------:R-:W-:Y:S01]  /*bb20*/  F2FP.BF16.F32.PACK_AB R0, RZ, R0 ;  /* 0x00000000ff00723e */ /* 0x000fe200000010ff */
[----:B------:R-:W-:Y:S06]  /*bb30*/  BRA `(.L_x_9971) ;  /* 0x0000000000647947 */ /* 0x000fec0003800000 */
.L_x_9970:
        /* <DEDUP_REMOVED lines=16> */
.L_x_9998:
[----:B------:R-:W-:Y:S01]  /*bc40*/  PRMT R0, RZ, 0x7610, R0 ;  /* 0x00007610ff007816 */ /* 0x000fe20000000000 */
[----:B------:R-:W-:Y:S06]  /*bc50*/  BRA `(.L_x_9971) ;  /* 0x00000000001c7947 */ /* 0x000fec0003800000 */
.L_x_9995:
[----:B------:R-:W2:Y:S02]  /*bc60*/  LDG.E.64 R2, desc[UR36][R2.64] ;  /* 0x0000002402027981 */ /* 0x000ea4000c1e1b00 */
[----:B--2---:R-:W0:Y:S02]  /*bc70*/  I2F.U64 R0, R2 ;  /* 0x0000000200007312 */ /* 0x004e240000301000 */
[----:B0-----:R-:W-:Y:S01]  /*bc80*/  F2FP.BF16.F32.PACK_AB R0, RZ, R0 ;  /* 0x00000000ff00723e */ /* 0x001fe200000010ff */
[----:B------:R-:W-:Y:S06]  /*bc90*/  BRA `(.L_x_9971) ;  /* 0x00000000000c7947 */ /* 0x000fec0003800000 */
.L_x_9994:
[----:B------:R-:W2:Y:S02]  /*bca0*/  LDG.E R2, desc[UR36][R2.64] ;  /* 0x0000002402027981 */ /* 0x000ea4000c1e1900 */
[----:B--2---:R-:W-:-:S04]  /*bcb0*/  I2FP.F32.U32 R0, R2 ;  /* 0x0000000200007245 */ /* 0x004fc80000201000 */
[----:B------:R-:W-:-:S07]  /*bcc0*/  F2FP.BF16.F32.PACK_AB R0, RZ, R0 ;  /* 0x00000000ff00723e */ /* 0x000fce00000010ff */
.L_x_9971:
[----:B-----5:R-:W-:Y:S01]  /*bcd0*/  SHF.L.U32 R0, R0, 0x10, RZ ;  /* 0x0000001000007819 */ /* 0x020fe200000006ff */
[----:B------:R-:W-:-:S04]  /*bce0*/  UPRMT UR4, UR42, 0x9910, URZ ;  /* 0x000099102a047896 */ /* 0x000fc800080000ff */
[----:B0-----:R-:W-:Y:S01]  /*bcf0*/  FMUL.FTZ R3, R0, R0 ;  /* 0x0000000000037220 */ /* 0x001fe20000410000 */
[----:B------:R-:W-:-:S03]  /*bd00*/  UISETP.GT.AND UP0, UPT, UR4, 0x9, UPT ;  /* 0x000000090400788c */ /* 0x000fc6000bf04270 */
[----:B------:R-:W-:-:S04]  /*bd10*/  FMUL.FTZ R3, R0, R3 ;  /* 0x0000000300037220 */ /* 0x000fc80000410000 */
[----:B------:R-:W-:Y:S01]  /*bd20*/  FFMA.FTZ R3, R3, 0.044714998453855514526, R0 ;  /* 0x3d37271303037823 */ /* 0x000fe20000010000 */
[----:B------:R-:W-:-:S03]  /*bd30*/  FMUL.FTZ R0, R0, 0.5 ;  /* 0x3f00000000007820 */ /* 0x000fc60000410000 */
[----:B------:R-:W-:-:S06]  /*bd40*/  FMUL.FTZ R3, R3, 0.79788458347320556641 ;  /* 0x3f4c422a03037820 */ /* 0x000fcc0000410000 */
[----:B------:R-:W0:Y:S02]  /*bd50*/  MUFU.TANH R3, R3 ;  /* 0x0000000300037308 */ /* 0x000e240000002400 */
[----:B0-----:R-:W-:-:S04]  /*bd60*/  FADD.FTZ R5, R3, 1 ;  /* 0x3f80000003057421 */ /* 0x001fc80000010000 */
        /* <DEDUP_REMOVED lines=15> */
.L_x_10002:
[----:B-1----:R-:W-:-:S06]  /*be60*/  IMAD.U32 R3, R5, 0x10000, RZ ;  /* 0x0001000005037824 */ /* 0x002fcc00078e00ff */
[----:B------:R-:W1:Y:S02]  /*be70*/  F2I.S64.TRUNC R2, R3 ;  /* 0x0000000300027311 */ /* 0x000e64000020d900 */
[----:B-1----:R-:W-:Y:S01]  /*be80*/  STG.E.U8 desc[UR36][R16.64], R2 ;  /* 0x0000000210007986 */ /* 0x002fe2000c101124 */
[----:B------:R-:W-:Y:S05]  /*be90*/  EXIT ;  /* 0x000000000000794d */ /* 0x000fea0003800000 */
.L_x_10001:
        /* <DEDUP_REMOVED lines=8> */
[----:B-1----:R-:W-:Y:S01]  /*bf20*/  STG.E.64 desc[UR36][R16.64], R2 ;  /* 0x0000000210007986 */ /* 0x002fe2000c101b24 */
[----:B------:R-:W-:Y:S05]  /*bf30*/  EXIT ;  /* 0x000000000000794d */ /* 0x000fea0003800000 */
.L_x_10005:
[----:B-1----:R-:W-:-:S06]  /*bf40*/  IMAD.U32 R5, R5, 0x10000, RZ ;  /* 0x0001000005057824 */ /* 0x002fcc00078e00ff */
[----:B------:R-:W1:Y:S02]  /*bf50*/  F2I.FTZ.TRUNC.NTZ R5, R5 ;  /* 0x0000000500057305 */ /* 0x000e64000021f100 */
[----:B-1----:R-:W-:Y:S01]  /*bf60*/  STG.E desc[UR36][R16.64], R5 ;  /* 0x0000000510007986 */ /* 0x002fe2000c101924 */
[----:B------:R-:W-:Y:S05]  /*bf70*/  EXIT ;  /* 0x000000000000794d */ /* 0x000fea0003800000 */
.L_x_10004:
[----:B-1----:R-:W-:-:S06]  /*bf80*/  IMAD.U32 R5, R5, 0x10000, RZ ;  /* 0x0001000005057824 */ /* 0x002fcc00078e00ff */
[----:B------:R-:W1:Y:S02]  /*bf90*/  F2I.FTZ.TRUNC.NTZ R5, R5 ;  /* 0x0000000500057305 */ /* 0x000e64000021f100 */
[----:B-1----:R-:W-:Y:S01]  /*bfa0*/  STG.E.U16 desc[UR36][R16.64], R5 ;  /* 0x0000000510007986 */ /* 0x002fe2000c101524 */
[----:B------:R-:W-:Y:S05]  /*bfb0*/  EXIT ;  /* 0x000000000000794d */ /* 0x000fea0003800000 */
.L_x_10000:
[----:B------:R-:W-:-:S09]  /*bfc0*/  UISETP.GT.AND UP0, UPT, UR4, 0x6, UPT ;  /* 0x000000060400788c */ /* 0x000fd2000bf04270 */
[----:B------:R-:W-:Y:S05]  /*bfd0*/  BRA.U UP0, `(.L_x_10006) ;  /* 0x00000001002c7547 */ /* 0x000fea000b800000 */
[----:B------:R-:W-:-:S09]  /*bfe0*/  UISETP.NE.AND UP0, UPT, UR4, 0x5, UPT ;  /* 0x000000050400788c */ /* 0x000fd2000bf05270 */
[----:B------:R-:W-:Y:S05]  /*bff0*/  BRA.U !UP0, `(.L_x_10007) ;  /* 0x0000000108147547 */ /* 0x000fea000b800000 */
[----:B------:R-:W-:-:S09]  /*c000*/  UISETP.NE.AND UP0, UPT, UR4, 0x6, UPT ;  /* 0x000000060400788c */ /* 0x000fd2000bf05270 */
[----:B------:R-:W-:Y:S05]  /*c010*/  BRA.U UP0, `(.L_x_10003) ;  /* 0x0000000900307547 */ /* 0x000fea000b800000 */
[----:B-1----:R-:W-:-:S05]  /*c020*/  SHF.L.U32 R5, R5, 0x10, RZ ;  /* 0x0000001005057819 */ /* 0x002fca00000006ff */
[----:B------:R-:W-:Y:S01]  /*c030*/  STG.E desc[UR36][R16.64], R5 ;  /* 0x0000000510007986 */ /* 0x000fe2000c101924 */
[----:B------:R-:W-:Y:S05]  /*c040*/  EXIT ;  /* 0x000000000000794d */ /* 0x000fea0003800000 */
.L_x_10007:
[----:B01----:R-:W-:-:S05]  /*c050*/  IMAD.U32 R0, R5, 0x10000, RZ ;  /* 0x0001000005007824 */ /* 0x003fca00078e00ff */
[----:B------:R-:W-:-:S05]  /*c060*/  F2FP.F16.F32.PACK_AB R0, RZ, R0 ;  /* 0x00000000ff00723e */ /* 0x000fca00000000ff */
[----:B------:R-:W-:Y:S01]  /*c070*/  STG.E.U16 desc[UR36][R16.64], R0 ;  /* 0x0000000010007986 */ /* 0x000fe2000c101524 */
[----:B------:R-:W-:Y:S05]  /*c080*/  EXIT ;  /* 0x000000000000794d */ /* 0x000fea0003800000 */
.L_x_10006:
        /* <DEDUP_REMOVED lines=8> */
[----:B------:R-:W-:Y:S01]  /*c110*/  STG.E.64 desc[UR36][R16.64], R2 ;  /* 0x0000000210007986 */ /* 0x000fe2000c101b24 */
[----:B------:R-:W-:Y:S05]  /*c120*/  EXIT ;  /* 0x000000000000794d */ /* 0x000fea0003800000 */
.L_x_10009:
[----:B-1----:R-:W-:-:S05]  /*c130*/  IMAD.U32 R5, R5, 0x10000, RZ ;  /* 0x0001000005057824 */ /* 0x002fca00078e00ff */
[----:B------:R-:W-:-:S04]  /*c140*/  F2FP.F16.F32.PACK_AB R3, RZ, R5 ;  /* 0x00000005ff03723e */ /* 0x000fc800000000ff */
[----:B------:R-:W-:-:S05]  /*c150*/  PRMT R3, R3, 0x5410, RZ ;  /* 0x0000541003037816 */ /* 0x000fca00000000ff */
[----:B------:R-:W-:Y:S01]  /*c160*/  STG.E desc[UR36][R16.64], R3 ;  /* 0x0000000310007986 */ /* 0x000fe2000c101924 */
[----:B------:R-:W-:Y:S05]  /*c170*/  EXIT ;  /* 0x000000000000794d */ /* 0x000fea0003800000 */
.L_x_10008:
[----:B-1----:R-:W-:-:S04]  /*c180*/  IMAD.U32 R2, R5, 0x10000, RZ ;  /* 0x0001000005027824 */ /* 0x002fc800078e00ff */
[----:B------:R-:W-:-:S06]  /*c190*/  FMUL.FTZ R2, R2, 1 ;  /* 0x3f80000002027820 */ /* 0x000fcc0000410000 */
[----:B------:R-:W1:Y:S02]  /*c1a0*/  F2F.F64.F32 R2, R2 ;  /* 0x0000000200027310 */ /* 0x000e640000201800 */
[----:B-1----:R-:W-:Y:S01]  /*c1b0*/  STG.E.64 desc[UR36][R16.64], R2 ;  /* 0x0000000210007986 */ /* 0x002fe2000c101b24 */
[----:B------:R-:W-:Y:S05]  /*c1c0*/  EXIT ;  /* 0x000000000000794d */ /* 0x000fea0003800000 */
.L_x_9999:
        /* <DEDUP_REMOVED lines=14> */
.L_x_10013:
        /* <DEDUP_REMOVED lines=17> */
.L_x_10016:
[----:B------:R-:W-:-:S04]  /*c3c0*/  SHF.R.U32.HI R3, RZ, 0x18, R3 ;  /* 0x00000018ff037819 */ /* 0x000fc80000011603 */
[----:B------:R-:W-:-:S04]  /*c3d0*/  LOP3.LUT R0, R0, 0x80, R3, 0xf8, !PT ;  /* 0x0000008000007812 */ /* 0x000fc800078ef803 */
[----:B------:R-:W-:-:S07]  /*c3e0*/  PRMT R8, R0, 0x7610, R8 ;  /* 0x0000761000087816 */ /* 0x000fce0000000008 */
.L_x_10015:
[----:B------:R-:W-:Y:S05]  /*c3f0*/  BSYNC.RECONVERGENT B0 ;  /* 0x0000000000007941 */ /* 0x000fea0003800200 */
.L_x_10014:
[----:B------:R-:W-:Y:S01]  /*c400*/  STG.E.U8 desc[UR36][R16.64], R8 ;  /* 0x0000000810007986 */ /* 0x000fe2000c101124 */
[----:B------:R-:W-:Y:S05]  /*c410*/  EXIT ;  /* 0x000000000000794d */ /* 0x000fea0003800000 */
.L_x_10012:
[----:B-1----:R-:W-:Y:S01]  /*c420*/  SHF.L.U32 R3, R5, 0x10, RZ ;  /* 0x0000001005037819 */ /* 0x002fe200000006ff */
[----:B------:R-:W-:Y:S01]  /*c430*/  BSSY.RECONVERGENT B0, `(.L_x_10017) ;  /* 0x0000013000007945 */ /* 0x000fe20003800200 */
[----:B------:R-:W-:Y:S02]  /*c440*/  IMAD.MOV.U32 R8, RZ, RZ, 0x80 ;  /* 0x00000080ff087424 */ /* 0x000fe400078e00ff */
        /* <DEDUP_REMOVED lines=14> */
.L_x_10019:
[----:B------:R-:W-:-:S04]  /*c530*/  SHF.R.U32.HI R3, RZ, 0x18, R3 ;  /* 0x00000018ff037819 */ /* 0x000fc80000011603 */
[----:B------:R-:W-:-:S04]  /*c540*/  LOP3.LUT R0, R0, 0x80, R3, 0xf8, !PT ;  /* 0x0000008000007812 */ /* 0x000fc800078ef803 */
[----:B------:R-:W-:-:S07]  /*c550*/  PRMT R8, R0, 0x7610, R8 ;  /* 0x0000761000087816 */ /* 0x000fce0000000008 */
.L_x_10018:
[----:B------:R-:W-:Y:S05]  /*c560*/  BSYNC.RECONVERGENT B0 ;  /* 0x0000000000007941 */ /* 0x000fea0003800200 */
.L_x_10017:
[----:B------:R-:W-:Y:S01]  /*c570*/  STG.E.U8 desc[UR36][R16.64], R8 ;  /* 0x0000000810007986 */ /* 0x000fe2000c101124 */
[----:B------:R-:W-:Y:S05]  /*c580*/  EXIT ;  /* 0x000000000000794d */ /* 0x000fea0003800000 */
.L_x_10011:
[----:B------:R-:W-:-:S09]  /*c590*/  UISETP.NE.AND UP0, UPT, UR4, 0x1c, UPT ;  /* 0x0000001c0400788c */ /* 0x000fd2000bf05270 */
[----:B------:R-:W-:Y:S05]  /*c5a0*/  BRA.U !UP0, `(.L_x_10020) ;  /* 0x0000000108607547 */ /* 0x000fea000b800000 */
[----:B------:R-:W-:-:S09]  /*c5b0*/  UISETP.NE.AND UP0, UPT, UR4, 0x1d, UPT ;  /* 0x0000001d0400788c */ /* 0x000fd2000bf05270 */
[----:B------:R-:W-:Y:S05]  /*c5c0*/  BRA.U !UP0, `(.L_x_10021) ;  /* 0x0000000108487547 */ /* 0x000fea000b800000 */
[----:B------:R-:W-:-:S09]  /*c5d0*/  UISETP.NE.AND UP0, UPT, UR4, 0x2c, UPT ;  /* 0x0000002c0400788c */ /* 0x000fd2000bf05270 */
[----:B------:R-:W-:Y:S05]  /*c5e0*/  BRA.U UP0, `(.L_x_10003) ;  /* 0x0000000100bc7547 */ /* 0x000fea000b800000 */
[----:B-1----:R-:W-:Y:S02]  /*c5f0*/  IMAD.U32 R5, R5, 0x10000, RZ ;  /* 0x0001000005057824 */ /* 0x002fe400078e00ff */
[----:B------:R-:W-:-:S03]  /*c600*/  HFMA2 R3, -RZ, RZ, 0, 1.5199184417724609375e-05 ;  /* 0x000000ffff037431 */ /* 0x000fc600000001ff */
[----:B------:R-:W-:-:S04]  /*c610*/  SHF.R.U32.HI R4, RZ, 0x17, R5 ;  /* 0x00000017ff047819 */ /* 0x000fc80000011605 */
[----:B------:R-:W-:-:S04]  /*c620*/  LOP3.LUT R2, R4, 0xff, RZ, 0xc0, !PT ;  /* 0x000000ff04027812 */ /* 0x000fc800078ec0ff */
[----:B------:R-:W-:-:S13]  /*c630*/  ISETP.NE.AND P1, PT, R2, 0xff, PT ;  /* 0x000000ff0200780c */ /* 0x000fda0003f25270 */
[--C-:B0-----:R-:W-:Y:S02]  /*c640*/  @P1 SHF.R.U32.HI R0, RZ, 0x16, R5.reuse ;  /* 0x00000016ff001819 */ /* 0x101fe40000011605 */
[----:B------:R-:W-:Y:S02]  /*c650*/  @P1 LOP3.LUT P0, RZ, R2, 0x3fffff, R5, 0xf8, !PT ;  /* 0x003fffff02ff1812 */ /* 0x000fe4000780f805 */
[----:B------:R-:W-:-:S04]  /*c660*/  @P1 LOP3.LUT R0, R0, 0x1, RZ, 0xc0, !PT ;  /* 0x0000000100001812 */ /* 0x000fc800078ec0ff */
[----:B------:R-:W-:Y:S01]  /*c670*/  @P1 ISETP.EQ.U32.AND P2, PT, R0, 0x1, P0 ;  /* 0x000000010000180c */ /* 0x000fe20000742070 */
[----:B------:R-:W-:Y:S01]  /*c680*/  @P1 VIADD R0, R4, 0x1 ;  /* 0x0000000104001836 */ /* 0x000fe20000000000 */
[----:B------:R-:W-:Y:S02]  /*c690*/  PLOP3.LUT P0, PT, PT, PT, PT, 0x80, 0x8 ;  /* 0x000000000008781c */ /* 0x000fe40003f0f070 */
[----:B------:R-:W-:-:S13]  /*c6a0*/  @P1 PLOP3.LUT P0, PT, P2, PT, PT, 0x80, 0x8 ;  /* 0x000000000008181c */ /* 0x000fda000170f070 */
[----:B------:R-:W-:-:S05]  /*c6b0*/  @!P0 IMAD.MOV R0, RZ, RZ, R4 ;  /* 0x000000ffff008224 */ /* 0x000fca00078e0204 */
[----:B------:R-:W-:-:S05]  /*c6c0*/  @P1 MOV R3, R0 ;  /* 0x0000000000031202 */ /* 0x000fca0000000f00 */
[----:B------:R-:W-:Y:S01]  /*c6d0*/  STG.E.U8 desc[UR36][R16.64], R3 ;  /* 0x0000000310007986 */ /* 0x000fe2000c101124 */
[----:B------:R-:W-:Y:S05]  /*c6e0*/  EXIT ;  /* 0x000000000000794d */ /* 0x000fea0003800000 */
.L_x_10021:
[----:B-1----:R-:W-:-:S06]  /*c6f0*/  IMAD.U32 R2, R5, 0x10000, RZ ;  /* 0x0001000005027824 */ /* 0x002fcc00078e00ff */
[----:B------:R-:W1:Y:S02]  /*c700*/  F2I.U64.TRUNC R2, R2 ;  /* 0x0000000200027311 */ /* 0x000e64000020d800 */
[----:B-1----:R-:W-:Y:S01]  /*c710*/  STG.E.64 desc[UR36][R16.64], R2 ;  /* 0x0000000210007986 */ /* 0x002fe2000c101b24 */
[----:B------:R-:W-:Y:S05]  /*c720*/  EXIT ;  /* 0x000000000000794d */ /* 0x000fea0003800000 */
.L_x_10020:
[----:B-1----:R-:W-:-:S06]  /*c730*/  IMAD.U32 R5, R5, 0x10000, RZ ;  /* 0x0001000005057824 */ /* 0x002fcc00078e00ff */
[----:B------:R-:W1:Y:S02]  /*c740*/  F2I.FTZ.U32.TRUNC.NTZ R5, R5 ;  /* 0x0000000500057305 */ /* 0x000e64000021f000 */
[----:B-1----:R-:W-:Y:S01]  /*c750*/  STG.E desc[UR36][R16.64], R5 ;  /* 0x0000000510007986 */ /* 0x002fe2000c101924 */
[----:B------:R-:W-:Y:S05]  /*c760*/  EXIT ;  /* 0x000000000000794d */ /* 0x000fea0003800000 */
.L_x_10010:
        /* <DEDUP_REMOVED lines=11> */
.L_x_10023:
[----:B-1----:R-:W-:Y:S01]  /*c820*/  IMAD.U32 R5, R5, 0x10000, RZ ;  /* 0x0001000005057824 */ /* 0x002fe200078e00ff */
[----:B------:R-:W-:-:S03]  /*c830*/  CS2R R6, SRZ ;  /* 0x0000000000067805 */ /* 0x000fc6000001ff00 */
[----:B------:R-:W-:-:S06]  /*c840*/  FMUL.FTZ R5, R5, 1 ;  /* 0x3f80000005057820 */ /* 0x000fcc0000410000 */
[----:B------:R-:W1:Y:S02]  /*c850*/  F2F.F64.F32 R4, R5 ;  /* 0x0000000500047310 */ /* 0x000e640000201800 */
[----:B-1----:R-:W-:Y:S01]  /*c860*/  STG.E.128 desc[UR36][R16.64], R4 ;  /* 0x0000000410007986 */ /* 0x002fe2000c101d24 */
[----:B------:R-:W-:Y:S05]  /*c870*/  EXIT ;  /* 0x000000000000794d */ /* 0x000fea0003800000 */
.L_x_10022:
[----:B------:R-:W-:-:S09]  /*c880*/  UISETP.NE.AND UP0, UPT, UR4, 0xf, UPT ;  /* 0x0000000f0400788c */ /* 0x000fd2000bf05270 */
[----:B------:R-:W-:Y:S05]  /*c890*/  BRA.U !UP0, `(.L_x_10024) ;  /* 0x0000000108e87547 */ /* 0x000fea000b800000 */
[----:B------:R-:W-:-:S09]  /*c8a0*/  UISETP.NE.AND UP0, UPT, UR4, 0x17, UPT ;  /* 0x000000170400788c */ /* 0x000fd2000bf05270 */
[----:B------:R-:W-:Y:S05]  /*c8b0*/  BRA.U !UP0, `(.L_x_10025) ;  /* 0x0000000108907547 */ /* 0x000fea000b800000 */
[----:B------:R-:W-:-:S09]  /*c8c0*/  UISETP.NE.AND UP0, UPT, UR4, 0x18, UPT ;  /* 0x000000180400788c */ /* 0x000fd2000bf05270 */
[----:B------:R-:W-:Y:S05]  /*c8d0*/  BRA.U !UP0, `(.L_x_10026) ;  /* 0x0000000108447547 */ /* 0x000fea000b800000 */
.L_x_10003:
        /* <DEDUP_REMOVED lines=16> */
.L_x_10027:
[----:B------:R-:W-:Y:S05]  /*c9e0*/  EXIT ;  /* 0x000000000000794d */ /* 0x000fea0003800000 */
.L_x_10026:
        /* <DEDUP_REMOVED lines=13> */
.L_x_10029:
[----:B------:R-:W-:Y:S05]  /*cac0*/  BSYNC.RECONVERGENT B0 ;  /* 0x0000000000007941 */ /* 0x000fea0003800200 */
.L_x_10028:
[----:B------:R-:W-:-:S05]  /*cad0*/  LOP3.LUT R3, R0, 0x80, R3, 0xf8, !PT ;  /* 0x0000008000037812 */ /* 0x000fca00078ef803 */
[----:B------:R-:W-:Y:S01]  /*cae0*/  STG.E.U8 desc[UR36][R16.64], R3 ;  /* 0x0000000310007986 */ /* 0x000fe2000c101124 */
[----:B------:R-:W-:Y:S05]  /*caf0*/  EXIT ;  /* 0x000000000000794d */ /* 0x000fea0003800000 */
.L_x_10025:
        /* <DEDUP_REMOVED lines=12> */
.L_x_10031:
[----:B0-----:R-:W-:Y:S01]  /*cbc0*/  HFMA2 R0, -RZ, RZ, 0, 7.569789886474609375e-06 ;  /* 0x0000007fff007431 */ /* 0x001fe200000001ff */
[----:B------:R-:W-:-:S04]  /*cbd0*/  ISETP.GT.U32.AND P0, PT, R2, 0x7f800000, PT ;  /* 0x7f8000000200780c */ /* 0x000fc80003f04070 */
[----:B------:R-:W-:-:S09]  /*cbe0*/  SEL R0, R0, 0x7c, P0 ;  /* 0x0000007c00007807 */ /* 0x000fd20000000000 */
.L_x_10032:
[----:B------:R-:W-:Y:S05]  /*cbf0*/  BSYNC.RECONVERGENT B0 ;  /* 0x0000000000007941 */ /* 0x000fea0003800200 */
.L_x_10030:
[----:B------:R-:W-:-:S04]  /*cc00*/  SHF.R.U32.HI R3, RZ, 0x18, R3 ;  /* 0x00000018ff037819 */ /* 0x000fc80000011603 */
[----:B------:R-:W-:-:S05]  /*cc10*/  LOP3.LUT R3, R0, 0x80, R3, 0xf8, !PT ;  /* 0x0000008000037812 */ /* 0x000fca00078ef803 */
[----:B------:R-:W-:Y:S01]  /*cc20*/  STG.E.U8 desc[UR36][R16.64], R3 ;  /* 0x0000000310007986 */ /* 0x000fe2000c101124 */
[----:B------:R-:W-:Y:S05]  /*cc30*/  EXIT ;  /* 0x000000000000794d */ /* 0x000fea0003800000 */
.L_x_10024:
[----:B-1----:R-:W-:Y:S01]  /*cc40*/  STG.E.U16 desc[UR36][R16.64], R5 ;  /* 0x0000000510007986 */ /* 0x002fe2000c101524 */
[----:B------:R-:W-:Y:S05]  /*cc50*/  EXIT ;  /* 0x000000000000794d */ /* 0x000fea0003800000 */
.L_x_10033:
        /* <DEDUP_REMOVED lines=10> */
.L_x_12442:


//--------------------- .text._ZN2at6native27unrolled_elementwise_kernelIZZZNS0_18GeluCUDAKernelImplERNS_18TensorIteratorBaseENS0_8GeluTypeEENKUlvE_clEvENKUlvE2_clEvEUlN3c108BFloat16EE_St5arrayIPcLm2EELi4E23TrivialOffsetCalculatorILi1EjESE_NS0_6memory12LoadWithCastILi1EEENSF_13StoreWithCastILi1EEEEEviT_T0_T2_T3_T4_T5_ --------------------------
	.section	.text._ZN2at6native27unrolled_elementwise_kernelIZZZNS0_18GeluCUDAKernelImplERNS_18TensorIteratorBaseENS0_8GeluTypeEENKUlvE_clEvENKUlvE2_clEvEUlN3c108BFloat16EE_St5arrayIPcLm2EELi4E23TrivialOffsetCalculatorILi1EjESE_NS0_6memory12LoadWithCastILi1EEENSF_13StoreWithCastILi1EEEEEviT_T0_T2_T3_T4_T5_,"ax",@progbits
	.align	128
        .global         _ZN2at6native27unrolled_elementwise_kernelIZZZNS0_18GeluCUDAKernelImplERNS_18TensorIteratorBaseENS0_8GeluTypeEENKUlvE_clEvENKUlvE2_clEvEUlN3c108BFloat16EE_St5arrayIPcLm2EELi4E23TrivialOffsetCalculatorILi1EjESE_NS0_6memory12LoadWithCastILi1EEENSF_13StoreWithCastILi1EEEEEviT_T0_T2_T3_T4_T5_
        .type           _ZN2at6native27unrolled_elementwise_kernelIZZZNS0_18GeluCUDAKernelImplERNS_18TensorIteratorBaseENS0_8GeluTypeEENKUlvE_clEvENKUlvE2_clEvEUlN3c108BFloat16EE_St5arrayIPcLm2EELi4E23TrivialOffsetCalculatorILi1EjESE_NS0_6memory12LoadWithCastILi1EEENSF_13StoreWithCastILi1EEEEEviT_T0_T2_T3_T4_T5_,@function
        .size           _ZN2at6native27unrolled_elementwise_kernelIZZZNS0_18GeluCUDAKernelImplERNS_18TensorIteratorBaseENS0_8GeluTypeEENKUlvE_clEvENKUlvE2_clEvEUlN3c108BFloat16EE_St5arrayIPcLm2EELi4E23TrivialOffsetCalculatorILi1EjESE_NS0_6memory12LoadWithCastILi1EEENSF_13StoreWithCastILi1EEEEEviT_T0_T2_T3_T4_T5_,(.L_x_12443 - _ZN2at6native27unrolled_elementwise_kernelIZZZNS0_18GeluCUDAKernelImplERNS_18TensorIteratorBaseENS0_8GeluTypeEENKUlvE_clEvENKUlvE2_clEvEUlN3c108BFloat16EE_St5arrayIPcLm2EELi4E23TrivialOffsetCalculatorILi1EjESE_NS0_6memory12LoadWithCastILi1EEENSF_13StoreWithCastILi1EEEEEviT_T0_T2_T3_T4_T5_)
        .other          _ZN2at6native27unrolled_elementwise_kernelIZZZNS0_18GeluCUDAKernelImplERNS_18TensorIteratorBaseENS0_8GeluTypeEENKUlvE_clEvENKUlvE2_clEvEUlN3c108BFloat16EE_St5arrayIPcLm2EELi4E23TrivialOffsetCalculatorILi1EjESE_NS0_6memory12LoadWithCastILi1EEENSF_13StoreWithCastILi1EEEEEviT_T0_T2_T3_T4_T5_,@"STO_CUDA_ENTRY STV_DEFAULT"
_ZN2at6native27unrolled_elementwise_kernelIZZZNS0_18GeluCUDAKernelImplERNS_18TensorIteratorBaseENS0_8GeluTypeEENKUlvE_clEvENKUlvE2_clEvEUlN3c108BFloat16EE_St5arrayIPcLm2EELi4E23TrivialOffsetCalculatorILi1EjESE_NS0_6memory12LoadWithCastILi1EEENSF_13StoreWithCastILi1EEEEEviT_T0_T2_T3_T4_T5_:
.text._ZN2at6native27unrolled_elementwise_kernelIZZZNS0_18GeluCUDAKernelImplERNS_18TensorIteratorBaseENS0_8GeluTypeEENKUlvE_clEvENKUlvE2_clEvEUlN3c108BFloat16EE_St5arrayIPcLm2EELi4E23TrivialOffsetCalculatorILi1EjESE_NS0_6memory12LoadWithCastILi1EEENSF_13StoreWithCastILi1EEEEEviT_T0_T2_T3_T4_T5_:
        /* <DEDUP_REMOVED lines=34> */
.L_x_10039:
[----:B------:R-:W2:Y:S02]  /*0220*/  LDG.E.U8 R4, desc[UR36][R4.64] ;  /* 0x0000002404047981 */ /* 0x000ea4000c1e1100 */
[----:B--2---:R-:W-:-:S04]  /*0230*/  I2FP.F32.U32 R0, R4 ;  /* 0x0000000400007245 */ /* 0x004fc80000201000 */
[----:B------:R-:W-:-:S04]  /*0240*/  F2FP.BF16.F32.PACK_AB R0, RZ, R0 ;  /* 0x00000000ff00723e */ /* 0x000fc800000010ff */
[----:B------:R-:W-:Y:S01]  /*0250*/  PRMT R19, R0, 0x7610, R19 ;  /* 0x0000761000137816 */ /* 0x000fe20000000013 */
[----:B------:R-:W-:Y:S06]  /*0260*/  BRA `(.L_x_10041) ;  /* 0x0000000c00e47947 */ /* 0x000fec0003800000 */
.L_x_10038:
        /* <DEDUP_REMOVED lines=11> */
.L_x_10043:
[----:B------:R-:W2:Y:S02]  /*0320*/  LDG.E R4, desc[UR36][R4.64] ;  /* 0x0000002404047981 */ /* 0x000ea4000c1e1900 */
[----:B--2---:R-:W-:-:S04]  /*0330*/  I2FP.F32.S32 R0, R4 ;  /* 0x0000000400007245 */ /* 0x004fc80000201400 */
[----:B------:R-:W-:-:S04]  /*0340*/  F2FP.BF16.F32.PACK_AB R0, RZ, R0 ;  /* 0x00000000ff00723e */ /* 0x000fc800000010ff */
[----:B------:R-:W-:Y:S01]  /*0350*/  PRMT R19, R0, 0x7610, R19 ;  /* 0x0000761000137816 */ /* 0x000fe20000000013 */
[----:B------:R-:W-:Y:S06]  /*0360*/  BRA `(.L_x_10041) ;  /* 0x0000000c00a47947 */ /* 0x000fec0003800000 */
.L_x_10042:
[----:B------:R-:W2:Y:S02]  /*0370*/  LDG.E.U16 R4, desc[UR36][R4.64] ;  /* 0x0000002404047981 */ /* 0x000ea4000c1e1500 */
[----:B--2---:R-:W0:Y:S02]  /*0380*/  I2F.S16 R0, R4 ;  /* 0x0000000400007306 */ /* 0x004e240000101400 */
[----:B0-----:R-:W-:-:S04]  /*0390*/  F2FP.BF16.F32.PACK_AB R0, RZ, R0 ;  /* 0x00000000ff00723e */ /* 0x001fc800000010ff */
[----:B------:R-:W-:Y:S01]  /*03a0*/  PRMT R19, R0, 0x7610, R19 ;  /* 0x0000761000137816 */ /* 0x000fe20000000013 */
[----:B------:R-:W-:Y:S06]  /*03b0*/  BRA `(.L_x_10041) ;  /* 0x0000000c00907947 */ /* 0x000fec0003800000 */
.L_x_10037:
        /* <DEDUP_REMOVED lines=9> */
.L_x_10045:
[----:B------:R-:W2:Y:S02]  /*0450*/  LDG.E.U16 R0, desc[UR36][R4.64] ;  /* 0x0000002404007981 */ /* 0x000ea4000c1e1500 */
[----:B--2---:R-:W-:-:S05]  /*0460*/  HADD2.F32 R0, -RZ, R0.H0_H0 ;  /* 0x20000000ff007230 */ /* 0x004fca0000004100 */
[----:B------:R-:W-:-:S04]  /*0470*/  F2FP.BF16.F32.PACK_AB R0, RZ, R0 ;  /* 0x00000000ff00723e */ /* 0x000fc800000010ff */
[----:B------:R-:W-:Y:S01]  /*0480*/  PRMT R19, R0, 0x7610, R19 ;  /* 0x0000761000137816 */ /* 0x000fe20000000013 */
[----:B------:R-:W-:Y:S06]  /*0490*/  BRA `(.L_x_10041) ;  /* 0x0000000c00587947 */ /* 0x000fec0003800000 */
.L_x_10044:
        /* <DEDUP_REMOVED lines=9> */
.L_x_10047:
[----:B------:R-:W2:Y:S02]  /*0530*/  LDG.E.U16 R4, desc[UR36][R4.64] ;  /* 0x0000002404047981 */ /* 0x000ea4000c1e1500 */
[----:B--2---:R-:W-:-:S05]  /*0540*/  HADD2.F32 R0, -RZ, R4.H0_H0 ;  /* 0x20000004ff007230 */ /* 0x004fca0000004100 */
[----:B------:R-:W-:-:S04]  /*0550*/  F2FP.BF16.F32.PACK_AB R0, RZ, R0 ;  /* 0x00000000ff00723e */ /* 0x000fc800000010ff */
[----:B------:R-:W-:Y:S01]  /*0560*/  PRMT R19, R0, 0x7610, R19 ;  /* 0x0000761000137816 */ /* 0x000fe20000000013 */
[----:B------:R-:W-:Y:S06]  /*0570*/  BRA `(.L_x_10041) ;  /* 0x0000000c00207947 */ /* 0x000fec0003800000 */
.L_x_10046:
        /* <DEDUP_REMOVED lines=13> */
.L_x_10036:
        /* <DEDUP_REMOVED lines=14> */
.L_x_10050:
        /* <DEDUP_REMOVED lines=13> */
.L_x_10049:
        /* <DEDUP_REMOVED lines=27> */
.L_x_10052:
        /* <DEDUP_REMOVED lines=15> */
.L_x_10051:
[----:B------:R0:W5:Y:S01]  /*0aa0*/  LDG.E.U16 R19, desc[UR36][R4.64] ;  /* 0x0000002404137981 */ /* 0x000162000c1e1500 */
[----:B------:R-:W-:Y:S05]  /*0ab0*/  BRA `(.L_x_10041) ;  /* 0x0000000400d07947 */ /* 0x000fea0003800000 */
.L_x_10048:
        /* <DEDUP_REMOVED lines=13> */
.L_x_10055:
        /* <DEDUP_REMOVED lines=21> */
.L_x_10059:
[----:B------:R-:W-:Y:S05]  /*0ce0*/  BSYNC.RECONVERGENT B1 ;  /* 0x0000000000017941 */ /* 0x000fea0003800200 */
.L_x_10058:
[----:B------:R-:W-:Y:S01]  /*0cf0*/  IMAD.SHL.U32 R0, R0, 0x100000, RZ ;  /* 0x0010000000007824 */ /* 0x000fe200078e00ff */
[----:B------:R-:W-:-:S04]  /*0d00*/  LEA R3, R3, 0x3b800000, 0x17 ;  /* 0x3b80000003037811 */ /* 0x000fc800078eb8ff */
[----:B------:R-:W-:-:S07]  /*0d10*/  LOP3.LUT R0, R3, R0, R7, 0xfe, !PT ;  /* 0x0000000003007212 */ /* 0x000fce00078efe07 */
.L_x_10057:
[----:B------:R-:W-:Y:S05]  /*0d20*/  BSYNC.RECONVERGENT B0 ;  /* 0x0000000000007941 */ /* 0x000fea0003800200 */
.L_x_10056:
[----:B------:R-:W-:-:S04]  /*0d30*/  F2FP.BF16.F32.PACK_AB R0, RZ, R0 ;  /* 0x00000000ff00723e */ /* 0x000fc800000010ff */
[----:B------:R-:W-:Y:S01]  /*0d40*/  PRMT R19, R0, 0x7610, R19 ;  /* 0x0000761000137816 */ /* 0x000fe20000000013 */
[----:B------:R-:W-:Y:S06]  /*0d50*/  BRA `(.L_x_10041) ;  /* 0x0000000400287947 */ /* 0x000fec0003800000 */
.L_x_10054:
        /* <DEDUP_REMOVED lines=21> */
.L_x_10063:
[----:B------:R-:W-:Y:S05]  /*0eb0*/  BSYNC.RECONVERGENT B1 ;  /* 0x0000000000017941 */ /* 0x000fea0003800200 */
.L_x_10062:
[----:B------:R-:W-:Y:S01]  /*0ec0*/  IMAD.SHL.U32 R0, R0, 0x200000, RZ ;  /* 0x0020000000007824 */ /* 0x000fe200078e00ff */
[----:B------:R-:W-:-:S04]  /*0ed0*/  LEA R3, R3, 0x37800000, 0x17 ;  /* 0x3780000003037811 */ /* 0x000fc800078eb8ff */
[----:B------:R-:W-:-:S07]  /*0ee0*/  LOP3.LUT R0, R3, R0, R7, 0xfe, !PT ;  /* 0x0000000003007212 */ /* 0x000fce00078efe07 */
.L_x_10061:
[----:B------:R-:W-:Y:S05]  /*0ef0*/  BSYNC.RECONVERGENT B0 ;  /* 0x0000000000007941 */ /* 0x000fea0003800200 */
.L_x_10060:
[----:B------:R-:W-:-:S04]  /*0f00*/  F2FP.BF16.F32.PACK_AB R0, RZ, R0 ;  /* 0x00000000ff00723e */ /* 0x000fc800000010ff */
[----:B------:R-:W-:Y:S01]  /*0f10*/  PRMT R19, R0, 0x7610, R19 ;  /* 0x0000761000137816 */ /* 0x000fe20000000013 */
[----:B------:R-:W-:Y:S06]  /*0f20*/  BRA `(.L_x_10041) ;  /* 0x0000000000b47947 */ /* 0x000fec0003800000 */
.L_x_10053:
[----:B------:R-:W-:-:S09]  /*0f30*/  UISETP.NE.AND UP0, UPT, UR4, 0x1c, UPT ;  /* 0x0000001c0400788c */ /* 0x000fd2000bf05270 */
[----:B------:R-:W-:Y:S05]  /*0f40*/  BRA.U !UP0, `(.L_x_10064) ;  /* 0x00000001089c7547 */ /* 0x000fea000b800000 */
[----:B------:R-:W-:-:S09]  /*0f50*/  UISETP.NE.AND UP0, UPT, UR4, 0x1d, UPT ;  /* 0x0000001d0400788c */ /* 0x000fd2000bf05270 */
[----:B------:R-:W-:Y:S05]  /*0f60*/  BRA.U !UP0, `(.L_x_10065) ;  /* 0x0000000108807547 */ /* 0x000fea000b800000 */
[----:B------:R-:W-:-:S09]  /*0f70*/  UISETP.NE.AND UP0, UPT, UR4, 0x2c, UPT ;  /* 0x0000002c0400788c */ /* 0x000fd2000bf05270 */
[----:B------:R-:W-:Y:S05]  /*0f80*/  BRA.U !UP0, `(.L_x_10066) ;  /* 0x0000000108487547 */ /* 0x000fea000b800000 */
.L_x_10040:
        /* <DEDUP_REMOVED lines=16> */
.L_x_10067:
[----:B------:R-:W-:Y:S01]  /*1090*/  PRMT R19, RZ, 0x7610, R19 ;  /* 0x00007610ff137816 */ /* 0x000fe20000000013 */
[----:B------:R-:W-:Y:S06]  /*10a0*/  BRA `(.L_x_10041) ;  /* 0x0000000000547947 */ /* 0x000fec0003800000 */
.L_x_10066:
        /* <DEDUP_REMOVED lines=8> */
.L_x_10069:
[----:B------:R-:W-:Y:S05]  /*1130*/  BSYNC.RECONVERGENT B0 ;  /* 0x0000000000007941 */ /* 0x000fea0003800200 */
.L_x_10068:
[----:B------:R-:W-:-:S04]  /*1140*/  F2FP.BF16.F32.PACK_AB R0, RZ, R0 ;  /* 0x00000000ff00723e */ /* 0x000fc800000010ff */
[----:B------:R-:W-:Y:S01]  /*1150*/  PRMT R19, R0, 0x7610, R19 ;  /* 0x0000761000137816 */ /* 0x000fe20000000013 */
[----:B------:R-:W-:Y:S06]  /*1160*/  BRA `(.L_x_10041) ;  /* 0x0000000000247947 */ /* 0x000fec0003800000 */
.L_x_10065:
[----:B------:R-:W2:Y:S02]  /*1170*/  LDG.E.64 R4, desc[UR36][R4.64] ;  /* 0x0000002404047981 */ /* 0x000ea4000c1e1b00 */
[----:B--2---:R-:W0:Y:S02]  /*1180*/  I2F.U64 R0, R4 ;  /* 0x0000000400007312 */ /* 0x004e240000301000 */
[----:B0-----:R-:W-:-:S04]  /*1190*/  F2FP.BF16.F32.PACK_AB R0, RZ, R0 ;  /* 0x00000000ff00723e */ /* 0x001fc800000010ff */
[----:B------:R-:W-:Y:S01]  /*11a0*/  PRMT R19, R0, 0x7610, R19 ;  /* 0x0000761000137816 */ /* 0x000fe20000000013 */
[----:B------:R-:W-:Y:S06]  /*11b0*/  BRA `(.L_x_10041) ;  /* 0x0000000000107947 */ /* 0x000fec0003800000 */
.L_x_10064:
[----:B------:R-:W2:Y:S02]  /*11c0*/  LDG.E R4, desc[UR36][R4.64] ;  /* 0x0000002404047981 */ /* 0x000ea4000c1e1900 */
[----:B--2---:R-:W-:-:S04]  /*11d0*/  I2FP.F32.U32 R0, R4 ;  /* 0x0000000400007245 */ /* 0x004fc80000201000 */
[----:B------:R-:W-:-:S04]  /*11e0*/  F2FP.BF16.F32.PACK_AB R0, RZ, R0 ;  /* 0x00000000ff00723e */ /* 0x000fc800000010ff */
[----:B------:R-:W-:-:S07]  /*11f0*/  PRMT R19, R0, 0x7610, R19 ;  /* 0x0000761000137816 */ /* 0x000fce0000000013 */
.L_x_10041:
[----:B------:R-:W-:-:S07]  /*1200*/  VIADD R17, R25, 0x80 ;  /* 0x0000008019117836 */ /* 0x000fce0000000000 */
.L_x_10035:
[----:B------:R-:W-:Y:S05]  /*1210*/  BSYNC.RECONVERGENT B6 ;  /* 0x0000000000067941 */ /* 0x000fea0003800200 */
.L_x_10034:
        /* <DEDUP_REMOVED lines=26> */
.L_x_10075:
[----:B------:R-:W2:Y:S02]  /*13c0*/  LDG.E.U8 R4, desc[UR36][R4.64] ;  /* 0x0000002404047981 */ /* 0x000ea4000c1e1100 */
[----:B--2---:R-:W-:-:S04]  /*13d0*/  I2FP.F32.U32 R0, R4 ;  /* 0x0000000400007245 */ /* 0x004fc80000201000 */
[----:B------:R-:W-:-:S04]  /*13e0*/  F2FP.BF16.F32.PACK_AB R0, RZ, R0 ;  /* 0x00000000ff00723e */ /* 0x000fc800000010ff */
[----:B------:R-:W-:Y:S01]  /*13f0*/  PRMT R18, R0, 0x7610, R18 ;  /* 0x0000761000127816 */ /* 0x000fe20000000012 */
[----:B------:R-:W-:Y:S06]  /*1400*/  BRA `(.L_x_10077) ;  /* 0x0000000c00e47947 */ /* 0x000fec0003800000 */
.L_x_10074:
        /* <DEDUP_REMOVED lines=11> */
.L_x_10079:
[----:B------:R-:W2:Y:S02]  /*14c0*/  LDG.E R4, desc[UR36][R4.64] ;  /* 0x0000002404047981 */ /* 0x000ea4000c1e1900 */
[----:B--2---:R-:W-:-:S04]  /*14d0*/  I2FP.F32.S32 R0, R4 ;  /* 0x0000000400007245 */ /* 0x004fc80000201400 */
[----:B------:R-:W-:-:S04]  /*14e0*/  F2FP.BF16.F32.PACK_AB R0, RZ, R0 ;  /* 0x00000000ff00723e */ /* 0x000fc800000010ff */
[----:B------:R-:W-:Y:S01]  /*14f0*/  PRMT R18, R0, 0x7610, R18 ;  /* 0x0000761000127816 */ /* 0x000fe20000000012 */
[----:B------:R-:W-:Y:S06]  /*1500*/  BRA `(.L_x_10077) ;  /* 0x0000000c00a47947 */ /* 0x000fec0003800000 */
.L_x_10078:
[----:B------:R-:W2:Y:S02]  /*1510*/  LDG.E.U16 R4, desc[UR36][R4.64] ;  /* 0x0000002404047981 */ /* 0x000ea4000c1e1500 */
[----:B--2---:R-:W0:Y:S02]  /*1520*/  I2F.S16 R0, R4 ;  /* 0x0000000400007306 */ /* 0x004e240000101400 */
[----:B0-----:R-:W-:-:S04]  /*1530*/  F2FP.BF16.F32.PACK_AB R0, RZ, R0 ;  /* 0x00000000ff00723e */ /* 0x001fc800000010ff */
[----:B------:R-:W-:Y:S01]  /*1540*/  PRMT R18, R0, 0x7610, R18 ;  /* 0x0000761000127816 */ /* 0x000fe20000000012 */
[----:B------:R-:W-:Y:S06]  /*1550*/  BRA `(.L_x_10077) ;  /* 0x0000000c00907947 */ /* 0x000fec0003800000 */
.L_x_10073:
        /* <DEDUP_REMOVED lines=9> */
.L_x_10081:
[----:B------:R-:W2:Y:S02]  /*15f0*/  LDG.E.U16 R0, desc[UR36][R4.64] ;  /* 0x0000002404007981 */ /* 0x000ea4000c1e1500 */
[----:B--2---:R-:W-:-:S05]  /*1600*/  HADD2.F32 R0, -RZ, R0.H0_H0 ;  /* 0x20000000ff007230 */ /* 0x004fca0000004100 */
[----:B------:R-:W-:-:S04]  /*1610*/  F2FP.BF16.F32.PACK_AB R0, RZ, R0 ;  /* 0x00000000ff00723e */ /* 0x000fc800000010ff */
[----:B------:R-:W-:Y:S01]  /*1620*/  PRMT R18, R0, 0x7610, R18 ;  /* 0x0000761000127816 */ /* 0x000fe20000000012 */
[----:B------:R-:W-:Y:S06]  /*1630*/  BRA `(.L_x_10077) ;  /* 0x0000000c00587947 */ /* 0x000fec0003800000 */
.L_x_10080:
        /* <DEDUP_REMOVED lines=9> */
.L_x_10083:
[----:B------:R-:W2:Y:S02]  /*16d0*/  LDG.E.U16 R4, desc[UR36][R4.64] ;  /* 0x0000002404047981 */ /* 0x000ea4000c1e1500 */
[----:B--2---:R-:W-:-:S05]  /*16e0*/  HADD2.F32 R0, -RZ, R4.H0_H0 ;  /* 0x20000004ff007230 */ /* 0x004fca0000004100 */
[----:B------:R-:W-:-:S04]  /*16f0*/  F2FP.BF16.F32.PACK_AB R0, RZ, R0 ;  /* 0x00000000ff00723e */ /* 0x000fc800000010ff */
[----:B------:R-:W-:Y:S01]  /*1700*/  PRMT R18, R0, 0x7610, R18 ;  /* 0x0000761000127816 */ /* 0x000fe20000000012 */
[----:B------:R-:W-:Y:S06]  /*1710*/  BRA `(.L_x_10077) ;  /* 0x0000000c00207947 */ /* 0x000fec0003800000 */
.L_x_10082:
        /* <DEDUP_REMOVED lines=13> */
.L_x_10072:
        /* <DEDUP_REMOVED lines=14> */
.L_x_10086:
        /* <DEDUP_REMOVED lines=13> */
.L_x_10085:
        /* <DEDUP_REMOVED lines=27> */
.L_x_10088:
        /* <DEDUP_REMOVED lines=15> */
.L_x_10087:
[----:B------:R0:W5:Y:S01]  /*1c40*/  LDG.E.U16 R18, desc[UR36][R4.64] ;  /* 0x0000002404127981 */ /* 0x000162000c1e1500 */
[----:B------:R-:W-:Y:S05]  /*1c50*/  BRA `(.L_x_10077) ;  /* 0x0000000400d07947 */ /* 0x000fea0003800000 */
.L_x_10084:
        /* <DEDUP_REMOVED lines=13> */
.L_x_10091:
        /* <DEDUP_REMOVED lines=21> */
.L_x_10095:
[----:B------:R-:W-:Y:S05]  /*1e80*/  BSYNC.RECONVERGENT B1 ;  /* 0x0000000000017941 */ /* 0x000fea0003800200 */
.L_x_10094:
[----:B------:R-:W-:Y:S01]  /*1e90*/  IMAD.SHL.U32 R0, R0, 0x100000, RZ ;  /* 0x0010000000007824 */ /* 0x000fe200078e00ff */
[----:B------:R-:W-:-:S04]  /*1ea0*/  LEA R3, R3, 0x3b800000, 0x17 ;  /* 0x3b80000003037811 */ /* 0x000fc800078eb8ff */
[----:B------:R-:W-:-:S07]  /*1eb0*/  LOP3.LUT R0, R3, R0, R7, 0xfe, !PT ;  /* 0x0000000003007212 */ /* 0x000fce00078efe07 */
.L_x_10093:
[----:B------:R-:W-:Y:S05]  /*1ec0*/  BSYNC.RECONVERGENT B0 ;  /* 0x0000000000007941 */ /* 0x000fea0003800200 */
.L_x_10092:
[----:B------:R-:W-:-:S04]  /*1ed0*/  F2FP.BF16.F32.PACK_AB R0, RZ, R0 ;  /* 0x00000000ff00723e */ /* 0x000fc800000010ff */
[----:B------:R-:W-:Y:S01]  /*1ee0*/  PRMT R18, R0, 0x7610, R18 ;  /* 0x0000761000127816 */ /* 0x000fe20000000012 */
[----:B------:R-:W-:Y:S06]  /*1ef0*/  BRA `(.L_x_10077) ;  /* 0x0000000400287947 */ /* 0x000fec0003800000 */
.L_x_10090:
        /* <DEDUP_REMOVED lines=21> */
.L_x_10099:
[----:B------:R-:W-:Y:S05]  /*2050*/  BSYNC.RECONVERGENT B1 ;  /* 0x0000000000017941 */ /* 0x000fea0003800200 */
.L_x_10098:
[----:B------:R-:W-:Y:S01]  /*2060*/  IMAD.SHL.U32 R0, R0, 0x200000, RZ ;  /* 0x0020000000007824 */ /* 0x000fe200078e00ff */
[----:B------:R-:W-:-:S04]  /*2070*/  LEA R3, R3, 0x37800000, 0x17 ;  /* 0x3780000003037811 */ /* 0x000fc800078eb8ff */
[----:B------:R-:W-:-:S07]  /*2080*/  LOP3.LUT R0, R3, R0, R7, 0xfe, !PT ;  /* 0x0000000003007212 */ /* 0x000fce00078efe07 */
.L_x_10097:
[----:B------:R-:W-:Y:S05]  /*2090*/  BSYNC.RECONVERGENT B0 ;  /* 0x0000000000007941 */ /* 0x000fea0003800200 */
.L_x_10096:
[----:B------:R-:W-:-:S04]  /*20a0*/  F2FP.BF16.F32.PACK_AB R0, RZ, R0 ;  /* 0x00000000ff00723e */ /* 0x000fc800000010ff */
[----:B------:R-:W-:Y:S01]  /*20b0*/  PRMT R18, R0, 0x7610, R18 ;  /* 0x0000761000127816 */ /* 0x000fe20000000012 */
[----:B------:R-:W-:Y:S06]  /*20c0*/  BRA `(.L_x_10077) ;  /* 0x0000000000b47947 */ /* 0x000fec0003800000 */
.L_x_10089:
        /* <DEDUP_REMOVED lines=14> */
.L_x_10103:
[----:B------:R-:W-:Y:S05]  /*21b0*/  BSYNC.RECONVERGENT B0 ;  /* 0x0000000000007941 */ /* 0x000fea0003800200 */
.L_x_10102:
[----:B------:R-:W-:-:S04]  /*21c0*/  F2FP.BF16.F32.PACK_AB R0, RZ, R0 ;  /* 0x00000000ff00723e */ /* 0x000fc800000010ff */
[----:B------:R-:W-:Y:S01]  /*21d0*/  PRMT R18, R0, 0x7610, R18 ;  /* 0x0000761000127816 */ /* 0x000fe20000000012 */
[----:B------:R-:W-:Y:S06]  /*21e0*/  BRA `(.L_x_10077) ;  /* 0x00000000006c7947 */ /* 0x000fec0003800000 */
.L_x_10076:
        /* <DEDUP_REMOVED lines=16> */
.L_x_10104:
[----:B------:R-:W-:Y:S01]  /*22f0*/  PRMT R18, RZ, 0x7610, R18 ;  /* 0x00007610ff127816 */ /* 0x000fe20000000012 */
[----:B------:R-:W-:Y:S06]  /*2300*/  BRA `(.L_x_10077) ;  /* 0x0000000000247947 */ /* 0x000fec0003800000 */
.L_x_10101:
[----:B------:R-:W2:Y:S02]  /*2310*/  LDG.E.64 R4, desc[UR36][R4.64] ;  /* 0x0000002404047981 */ /* 0x000ea4000c1e1b00 */
[----:B--2---:R-:W0:Y:S02]  /*2320*/  I2F.U64 R0, R4 ;  /* 0x0000000400007312 */ /* 0x004e240000301000 */
[----:B0-----:R-:W-:-:S04]  /*2330*/  F2FP.BF16.F32.PACK_AB R0, RZ, R0 ;  /* 0x00000000ff00723e */ /* 0x001fc800000010ff */
[----:B------:R-:W-:Y:S01]  /*2340*/  PRMT R18, R0, 0x7610, R18 ;  /* 0x0000761000127816 */ /* 0x000fe20000000012 */
[----:B------:R-:W-:Y:S06]  /*2350*/  BRA `(.L_x_10077) ;  /* 0x0000000000107947 */ /* 0x000fec0003800000 */
.L_x_10100:
[----:B------:R-:W2:Y:S02]  /*2360*/  LDG.E R4, desc[UR36][R4.64] ;  /* 0x0000002404047981 */ /* 0x000ea4000c1e1900 */
[----:B--2---:R-:W-:-:S04]  /*2370*/  I2FP.F32.U32 R0, R4 ;  /* 0x0000000400007245 */ /* 0x004fc80000201000 */
[----:B------:R-:W-:-:S04]  /*2380*/  F2FP.BF16.F32.PACK_AB R0, RZ, R0 ;  /* 0x00000000ff00723e */ /* 0x000fc800000010ff */
[----:B------:R-:W-:-:S07]  /*2390*/  PRMT R18, R0, 0x7610, R18 ;  /* 0x0000761000127816 */ /* 0x000fce0000000012 */
.L_x_10077:
[----:B------:R-:W-:-:S07]  /*23a0*/  VIADD R17, R17, 0x80 ;  /* 0x0000008011117836 */ /* 0x000fce0000000000 */
.L_x_10071:
[----:B------:R-:W-:Y:S05]  /*23b0*/  BSYNC.RECONVERGENT B6 ;  /* 0x0000000000067941 */ /* 0x000fea0003800200 */
.L_x_10070:
        /* <DEDUP_REMOVED lines=26> */
.L_x_10110:
[----:B------:R-:W2:Y:S02]  /*2560*/  LDG.E.U8 R4, desc[UR36][R4.64] ;  /* 0x0000002404047981 */ /* 0x000ea4000c1e1100 */
[----:B--2---:R-:W-:-:S04]  /*2570*/  I2FP.F32.U32 R0, R4 ;  /* 0x0000000400007245 */ /* 0x004fc80000201000 */
[----:B------:R-:W-:-:S04]  /*2580*/  F2FP.BF16.F32.PACK_AB R0, RZ, R0 ;  /* 0x00000000ff00723e */ /* 0x000fc800000010ff */
[----:B------:R-:W-:Y:S01]  /*2590*/  PRMT R24, R0, 0x7610, R24 ;  /* 0x0000761000187816 */ /* 0x000fe20000000018 */
[----:B------:R-:W-:Y:S06]  /*25a0*/  BRA `(.L_x_10112) ;  /* 0x0000000c00e47947 */ /* 0x000fec0003800000 */
.L_x_10109:
        /* <DEDUP_REMOVED lines=11> */
.L_x_10114:
[----:B------:R-:W2:Y:S02]  /*2660*/  LDG.E R4, desc[UR36][R4.64] ;  /* 0x0000002404047981 */ /* 0x000ea4000c1e1900 */
[----:B--2---:R-:W-:-:S04]  /*2670*/  I2FP.F32.S32 R0, R4 ;  /* 0x0000000400007245 */ /* 0x004fc80000201400 */
[----:B------:R-:W-:-:S04]  /*2680*/  F2FP.BF16.F32.PACK_AB R0, RZ, R0 ;  /* 0x00000000ff00723e */ /* 0x000fc800000010ff */
[----:B------:R-:W-:Y:S01]  /*2690*/  PRMT R24, R0, 0x7610, R24 ;  /* 0x0000761000187816 */ /* 0x000fe20000000018 */
[----:B------:R-:W-:Y:S06]  /*26a0*/  BRA `(.L_x_10112) ;  /* 0x0000000c00a47947 */ /* 0x000fec0003800000 */
.L_x_10113:
[----:B------:R-:W2:Y:S02]  /*26b0*/  LDG.E.U16 R4, desc[UR36][R4.64] ;  /* 0x0000002404047981 */ /* 0x000ea4000c1e1500 */
[----:B--2---:R-:W0:Y:S02]  /*26c0*/  I2F.S16 R0, R4 ;  /* 0x0000000400007306 */ /* 0x004e240000101400 */
[----:B0-----:R-:W-:-:S04]  /*26d0*/  F2FP.BF16.F32.PACK_AB R0, RZ, R0 ;  /* 0x00000000ff00723e */ /* 0x001fc800000010ff */
[----:B------:R-:W-:Y:S01]  /*26e0*/  PRMT R24, R0, 0x7610, R24 ;  /* 0x0000761000187816 */ /* 0x000fe20000000018 */
[----:B------:R-:W-:Y:S06]  /*26f0*/  BRA `(.L_x_10112) ;  /* 0x0000000c00907947 */ /* 0x000fec0003800000 */
.L_x_10108:
        /* <DEDUP_REMOVED lines=9> */
.L_x_10116:
[----:B------:R-:W2:Y:S02]  /*2790*/  LDG.E.U16 R0, desc[UR36][R4.64] ;  /* 0x0000002404007981 */ /* 0x000ea4000c1e1500 */
[----:B--2---:R-:W-:-:S05]  /*27a0*/  HADD2.F32 R0, -RZ, R0.H0_H0 ;  /* 0x20000000ff007230 */ /* 0x004fca0000004100 */
[----:B------:R-:W-:-:S04]  /*27b0*/  F2FP.BF16.F32.PACK_AB R0, RZ, R0 ;  /* 0x00000000ff00723e */ /* 0x000fc800000010ff */
[----:B------:R-:W-:Y:S01]  /*27c0*/  PRMT R24, R0, 0x7610, R24 ;  /* 0x0000761000187816 */ /* 0x000fe20000000018 */
[----:B------:R-:W-:Y:S06]  /*27d0*/  BRA `(.L_x_10112) ;  /* 0x0000000c00587947 */ /* 0x000fec0003800000 */
.L_x_10115:
        /* <DEDUP_REMOVED lines=9> */
.L_x_10118:
[----:B------:R-:W2:Y:S02]  /*2870*/  LDG.E.U16 R4, desc[UR36][R4.64] ;  /* 0x0000002404047981 */ /* 0x000ea4000c1e1500 */
[----:B--2---:R-:W-:-:S05]  /*2880*/  HADD2.F32 R0, -RZ, R4.H0_H0 ;  /* 0x20000004ff007230 */ /* 0x004fca0000004100 */
[----:B------:R-:W-:-:S04]  /*2890*/  F2FP.BF16.F32.PACK_AB R0, RZ, R0 ;  /* 0x00000000ff00723e */ /* 0x000fc800000010ff */
[----:B------:R-:W-:Y:S01]  /*28a0*/  PRMT R24, R0, 0x7610, R24 ;  /* 0x0000761000187816 */ /* 0x000fe20000000018 */
[----:B------:R-:W-:Y:S06]  /*28b0*/  BRA `(.L_x_10112) ;  /* 0x0000000c00207947 */ /* 0x000fec0003800000 */
.L_x_10117:
        /* <DEDUP_REMOVED lines=13> */
.L_x_10107:
        /* <DEDUP_REMOVED lines=14> */
.L_x_10121:
        /* <DEDUP_REMOVED lines=13> */
.L_x_10120:
        /* <DEDUP_REMOVED lines=27> */
.L_x_10123:
        /* <DEDUP_REMOVED lines=15> */
.L_x_10122:
[----:B------:R0:W5:Y:S01]  /*2de0*/  LDG.E.U16 R24, desc[UR36][R4.64] ;  /* 0x0000002404187981 */ /* 0x000162000c1e1500 */
[----:B------:R-:W-:Y:S05]  /*2df0*/  BRA `(.L_x_10112) ;  /* 0x0000000400d07947 */ /* 0x000fea0003800000 */
.L_x_10119:
        /* <DEDUP_REMOVED lines=13> */
.L_x_10126:
        /* <DEDUP_REMOVED lines=21> */
.L_x_10130:
[----:B------:R-:W-:Y:S05]  /*3020*/  BSYNC.RECONVERGENT B1 ;  /* 0x0000000000017941 */ /* 0x000fea0003800200 */
.L_x_10129:
[----:B------:R-:W-:Y:S01]  /*3030*/  IMAD.SHL.U32 R0, R0, 0x100000, RZ ;  /* 0x0010000000007824 */ /* 0x000fe200078e00ff */
[----:B------:R-:W-:-:S04]  /*3040*/  LEA R3, R3, 0x3b800000, 0x17 ;  /* 0x3b80000003037811 */ /* 0x000fc800078eb8ff */
[----:B------:R-:W-:-:S07]  /*3050*/  LOP3.LUT R0, R3, R0, R7, 0xfe, !PT ;  /* 0x0000000003007212 */ /* 0x000fce00078efe07 */
.L_x_10128:
[----:B------:R-:W-:Y:S05]  /*3060*/  BSYNC.RECONVERGENT B0 ;  /* 0x0000000000007941 */ /* 0x000fea0003800200 */
.L_x_10127:
[----:B------:R-:W-:-:S04]  /*3070*/  F2FP.BF16.F32.PACK_AB R0, RZ, R0 ;  /* 0x00000000ff00723e */ /* 0x000fc800000010ff */
[----:B------:R-:W-:Y:S01]  /*3080*/  PRMT R24, R0, 0x7610, R24 ;  /* 0x0000761000187816 */ /* 0x000fe20000000018 */
[----:B------:R-:W-:Y:S06]  /*3090*/  BRA `(.L_x_10112) ;  /* 0x0000000400287947 */ /* 0x000fec0003800000 */
.L_x_10125:
        /* <DEDUP_REMOVED lines=21> */
.L_x_10134:
[----:B------:R-:W-:Y:S05]  /*31f0*/  BSYNC.RECONVERGENT B1 ;  /* 0x0000000000017941 */ /* 0x000fea0003800200 */
.L_x_10133:
[----:B------:R-:W-:Y:S01]  /*3200*/  IMAD.SHL.U32 R0, R0, 0x200000, RZ ;  /* 0x0020000000007824 */ /* 0x000fe200078e00ff */
[----:B------:R-:W-:-:S04]  /*3210*/  LEA R3, R3, 0x37800000, 0x17 ;  /* 0x3780000003037811 */ /* 0x000fc800078eb8ff */
[----:B------:R-:W-:-:S07]  /*3220*/  LOP3.LUT R0, R3, R0, R7, 0xfe, !PT ;  /* 0x0000000003007212 */ /* 0x000fce00078efe07 */
.L_x_10132:
[----:B------:R-:W-:Y:S05]  /*3230*/  BSYNC.RECONVERGENT B0 ;  /* 0x0000000000007941 */ /* 0x000fea0003800200 */
.L_x_10131:
[----:B------:R-:W-:-:S04]  /*3240*/  F2FP.BF16.F32.PACK_AB R0, RZ, R0 ;  /* 0x00000000ff00723e */ /* 0x000fc800000010ff */
[----:B------:R-:W-:Y:S01]  /*3250*/  PRMT R24, R0, 0x7610, R24 ;  /* 0x0000761000187816 */ /* 0x000fe20000000018 */
[----:B------:R-:W-:Y:S06]  /*3260*/  BRA `(.L_x_10112) ;  /* 0x0000000000b47947 */ /* 0x000fec0003800000 */
.L_x_10124:
        /* <DEDUP_REMOVED lines=14> */
.L_x_10138:
[----:B------:R-:W-:Y:S05]  /*3350*/  BSYNC.RECONVERGENT B0 ;  /* 0x0000000000007941 */ /* 0x000fea0003800200 */
.L_x_10137:
[----:B------:R-:W-:-:S04]  /*3360*/  F2FP.BF16.F32.PACK_AB R0, RZ, R0 ;  /* 0x00000000ff00723e */ /* 0x000fc800000010ff */
[----:B------:R-:W-:Y:S01]  /*3370*/  PRMT R24, R0, 0x7610, R24 ;  /* 0x0000761000187816 */ /* 0x000fe20000000018 */
[----:B------:R-:W-:Y:S06]  /*3380*/  BRA `(.L_x_10112) ;  /* 0x00000000006c7947 */ /* 0x000fec0003800000 */
.L_x_10111:
        /* <DEDUP_REMOVED lines=16> */
.L_x_10139:
[----:B------:R-:W-:Y:S01]  /*3490*/  PRMT R24, RZ, 0x7610, R24 ;  /* 0x00007610ff187816 */ /* 0x000fe20000000018 */
[----:B------:R-:W-:Y:S06]  /*34a0*/  BRA `(.L_x_10112) ;  /* 0x0000000000247947 */ /* 0x000fec0003800000 */
.L_x_10136:
[----:B------:R-:W2:Y:S02]  /*34b0*/  LDG.E.64 R4, desc[UR36][R4.64] ;  /* 0x0000002404047981 */ /* 0x000ea4000c1e1b00 */
[----:B--2---:R-:W0:Y:S02]  /*34c0*/  I2F.U64 R0, R4 ;  /* 0x0000000400007312 */ /* 0x004e240000301000 */
[----:B0-----:R-:W-:-:S04]  /*34d0*/  F2FP.BF16.F32.PACK_AB R0, RZ, R0 ;  /* 0x00000000ff00723e */ /* 0x001fc800000010ff */
[----:B------:R-:W-:Y:S01]  /*34e0*/  PRMT R24, R0, 0x7610, R24 ;  /* 0x0000761000187816 */ /* 0x000fe20000000018 */
[----:B------:R-:W-:Y:S06]  /*34f0*/  BRA `(.L_x_10112) ;  /* 0x0000000000107947 */ /* 0x000fec0003800000 */
.L_x_10135:
[----:B------:R-:W2:Y:S02]  /*3500*/  LDG.E R4, desc[UR36][R4.64] ;  /* 0x0000002404047981 */ /* 0x000ea4000c1e1900 */
[----:B--2---:R-:W-:-:S04]  /*3510*/  I2FP.F32.U32 R0, R4 ;  /* 0x0000000400007245 */ /* 0x004fc80000201000 */
[----:B------:R-:W-:-:S04]  /*3520*/  F2FP.BF16.F32.PACK_AB R0, RZ, R0 ;  /* 0x00000000ff00723e */ /* 0x000fc800000010ff */
[----:B------:R-:W-:-:S07]  /*3530*/  PRMT R24, R0, 0x7610, R24 ;  /* 0x0000761000187816 */ /* 0x000fce0000000018 */
.L_x_10112:
[----:B------:R-:W-:-:S07]  /*3540*/  VIADD R17, R17, 0x80 ;  /* 0x0000008011117836 */ /* 0x000fce0000000000 */
.L_x_10106:
[----:B------:R-:W-:Y:S05]  /*3550*/  BSYNC.RECONVERGENT B6 ;  /* 0x0000000000067941 */ /* 0x000fea0003800200 */
.L_x_10105:
        /* <DEDUP_REMOVED lines=25> */
.L_x_10145:
[----:B------:R-:W2:Y:S02]  /*36f0*/  LDG.E.U8 R4, desc[UR36][R4.64] ;  /* 0x0000002404047981 */ /* 0x000ea4000c1e1100 */
[----:B--2---:R-:W-:-:S04]  /*3700*/  I2FP.F32.U32 R0, R4 ;  /* 0x0000000400007245 */ /* 0x004fc80000201000 */
[----:B------:R-:W-:Y:S01]  /*3710*/  F2FP.BF16.F32.PACK_AB R0, RZ, R0 ;  /* 0x00000000ff00723e */ /* 0x000fe200000010ff */
[----:B------:R-:W-:Y:S06]  /*3720*/  BRA `(.L_x_10141) ;  /* 0x0000000c00a87947 */ /* 0x000fec0003800000 */
.L_x_10144:
        /* <DEDUP_REMOVED lines=10> */
.L_x_10148:
[----:B------:R-:W2:Y:S02]  /*37d0*/  LDG.E R4, desc[UR36][R4.64] ;  /* 0x0000002404047981 */ /* 0x000ea4000c1e1900 */
[----:B--2---:R-:W-:-:S04]  /*37e0*/  I2FP.F32.S32 R0, R4 ;  /* 0x0000000400007245 */ /* 0x004fc80000201400 */
[----:B------:R-:W-:Y:S01]  /*37f0*/  F2FP.BF16.F32.PACK_AB R0, RZ, R0 ;  /* 0x00000000ff00723e */ /* 0x000fe200000010ff */
[----:B------:R-:W-:Y:S06]  /*3800*/  BRA `(.L_x_10141) ;  /* 0x0000000c00707947 */ /* 0x000fec0003800000 */
.L_x_10147:
[----:B------:R-:W2:Y:S02]  /*3810*/  LDG.E.U16 R4, desc[UR36][R4.64] ;  /* 0x0000002404047981 */ /* 0x000ea4000c1e1500 */
[----:B--2---:R-:W0:Y:S02]  /*3820*/  I2F.S16 R0, R4 ;  /* 0x0000000400007306 */ /* 0x004e240000101400 */
[----:B0-----:R-:W-:Y:S01]  /*3830*/  F2FP.BF16.F32.PACK_AB R0, RZ, R0 ;  /* 0x00000000ff00723e */ /* 0x001fe200000010ff */
[----:B------:R-:W-:Y:S06]  /*3840*/  BRA `(.L_x_10141) ;  /* 0x0000000c00607947 */ /* 0x000fec0003800000 */
.L_x_10143:
        /* <DEDUP_REMOVED lines=9> */
.L_x_10150:
[----:B------:R-:W2:Y:S02]  /*38e0*/  LDG.E.U16 R0, desc[UR36][R4.64] ;  /* 0x0000002404007981 */ /* 0x000ea4000c1e1500 */
[----:B--2---:R-:W-:-:S05]  /*38f0*/  HADD2.F32 R0, -RZ, R0.H0_H0 ;  /* 0x20000000ff007230 */ /* 0x004fca0000004100 */
[----:B------:R-:W-:Y:S01]  /*3900*/  F2FP.BF16.F32.PACK_AB R0, RZ, R0 ;  /* 0x00000000ff00723e */ /* 0x000fe200000010ff */
[----:B------:R-:W-:Y:S06]  /*3910*/  BRA `(.L_x_10141) ;  /* 0x0000000c002c7947 */ /* 0x000fec0003800000 */
.L_x_10149:
        /* <DEDUP_REMOVED lines=9> */
.L_x_10152:
[----:B------:R-:W2:Y:S02]  /*39b0*/  LDG.E.U16 R4, desc[UR36][R4.64] ;  /* 0x0000002404047981 */ /* 0x000ea4000c1e1500 */
[----:B--2---:R-:W-:-:S05]  /*39c0*/  HADD2.F32 R0, -RZ, R4.H0_H0 ;  /* 0x20000004ff007230 */ /* 0x004fca0000004100 */
[----:B------:R-:W-:Y:S01]  /*39d0*/  F2FP.BF16.F32.PACK_AB R0, RZ, R0 ;  /* 0x00000000ff00723e */ /* 0x000fe200000010ff */
[----:B------:R-:W-:Y:S06]  /*39e0*/  BRA `(.L_x_10141) ;  /* 0x0000000800f87947 */ /* 0x000fec0003800000 */
.L_x_10151:
        /* <DEDUP_REMOVED lines=12> */
.L_x_10142:
        /* <DEDUP_REMOVED lines=13> */
.L_x_10155:
        /* <DEDUP_REMOVED lines=12> */
.L_x_10154:
        /* <DEDUP_REMOVED lines=27> */
.L_x_10157:
        /* <DEDUP_REMOVED lines=14> */
.L_x_10156:
[----:B------:R1:W5:Y:S01]  /*3ed0*/  LDG.E.U16 R0, desc[UR36][R4.64] ;  /* 0x0000002404007981 */ /* 0x000362000c1e1500 */
[----:B------:R-:W-:Y:S05]  /*3ee0*/  BRA `(.L_x_10141) ;  /* 0x0000000400b87947 */ /* 0x000fea0003800000 */
.L_x_10153:
        /* <DEDUP_REMOVED lines=12> */
.L_x_10160:
        /* <DEDUP_REMOVED lines=21> */
.L_x_10164:
[----:B------:R-:W-:Y:S05]  /*4100*/  BSYNC.RECONVERGENT B1 ;  /* 0x0000000000017941 */ /* 0x000fea0003800200 */
.L_x_10163:
[----:B------:R-:W-:Y:S01]  /*4110*/  IMAD.SHL.U32 R0, R0, 0x100000, RZ ;  /* 0x0010000000007824 */ /* 0x000fe200078e00ff */
[----:B------:R-:W-:-:S04]  /*4120*/  LEA R3, R3, 0x3b800000, 0x17 ;  /* 0x3b80000003037811 */ /* 0x000fc800078eb8ff */
[----:B------:R-:W-:-:S07]  /*4130*/  LOP3.LUT R0, R3, R0, R7, 0xfe, !PT ;  /* 0x0000000003007212 */ /* 0x000fce00078efe07 */
.L_x_10162:
[----:B------:R-:W-:Y:S05]  /*4140*/  BSYNC.RECONVERGENT B0 ;  /* 0x0000000000007941 */ /* 0x000fea0003800200 */
.L_x_10161:
[----:B------:R-:W-:Y:S01]  /*4150*/  F2FP.BF16.F32.PACK_AB R0, RZ, R0 ;  /* 0x00000000ff00723e */ /* 0x000fe200000010ff */
[----:B------:R-:W-:Y:S06]  /*4160*/  BRA `(.L_x_10141) ;  /* 0x0000000400187947 */ /* 0x000fec0003800000 */
.L_x_10159:
        /* <DEDUP_REMOVED lines=21> */
.L_x_10168:
[----:B------:R-:W-:Y:S05]  /*42c0*/  BSYNC.RECONVERGENT B1 ;  /* 0x0000000000017941 */ /* 0x000fea0003800200 */
.L_x_10167:
[----:B------:R-:W-:Y:S01]  /*42d0*/  IMAD.SHL.U32 R0, R0, 0x200000, RZ ;  /* 0x0020000000007824 */ /* 0x000fe200078e00ff */
[----:B------:R-:W-:-:S04]  /*42e0*/  LEA R3, R3, 0x37800000, 0x17 ;  /* 0x3780000003037811 */ /* 0x000fc800078eb8ff */
[----:B------:R-:W-:-:S07]  /*42f0*/  LOP3.LUT R0, R3, R0, R7, 0xfe, !PT ;  /* 0x0000000003007212 */ /* 0x000fce00078efe07 */
.L_x_10166:
[----:B------:R-:W-:Y:S05]  /*4300*/  BSYNC.RECONVERGENT B0 ;  /* 0x0000000000007941 */ /* 0x000fea0003800200 */
.L_x_10165:
[----:B------:R-:W-:Y:S01]  /*4310*/  F2FP.BF16.F32.PACK_AB R0, RZ, R0 ;  /* 0x00000000ff00723e */ /* 0x000fe200000010ff */
[----:B------:R-:W-:Y:S06]  /*4320*/  BRA `(.L_x_10141) ;  /* 0x0000000000a87947 */ /* 0x000fec0003800000 */
.L_x_10158:
        /* <DEDUP_REMOVED lines=14> */
.L_x_10172:
[----:B------:R-:W-:Y:S05]  /*4410*/  BSYNC.RECONVERGENT B0 ;  /* 0x0000000000007941 */ /* 0x000fea0003800200 */
.L_x_10171:
[----:B------:R-:W-:Y:S01]  /*4420*/  F2FP.BF16.F32.PACK_AB R0, RZ, R0 ;  /* 0x00000000ff00723e */ /* 0x000fe200000010ff */
[----:B------:R-:W-:Y:S06]  /*4430*/  BRA `(.L_x_10141) ;  /* 0x0000000000647947 */ /* 0x000fec0003800000 */
.L_x_10146:
        /* <DEDUP_REMOVED lines=16> */
.L_x_10173:
[----:B------:R-:W-:Y:S01]  /*4540*/  PRMT R0, RZ, 0x7610, R0 ;  /* 0x00007610ff007816 */ /* 0x000fe20000000000 */
[----:B------:R-:W-:Y:S06]  /*4550*/  BRA `(.L_x_10141) ;  /* 0x00000000001c7947 */ /* 0x000fec0003800000 */
.L_x_10170:
[----:B------:R-:W2:Y:S02]  /*4560*/  LDG.E.64 R4, desc[UR36][R4.64] ;  /* 0x0000002404047981 */ /* 0x000ea4000c1e1b00 */
[----:B--2---:R-:W0:Y:S02]  /*4570*/  I2F.U64 R0, R4 ;  /* 0x0000000400007312 */ /* 0x004e240000301000 */
[----:B0-----:R-:W-:Y:S01]  /*4580*/  F2FP.BF16.F32.PACK_AB R0, RZ, R0 ;  /* 0x00000000ff00723e */ /* 0x001fe200000010ff */
[----:B------:R-:W-:Y:S06]  /*4590*/  BRA `(.L_x_10141) ;  /* 0x00000000000c7947 */ /* 0x000fec0003800000 */
.L_x_10169:
[----:B------:R-:W2:Y:S02]  /*45a0*/  LDG.E R4, desc[UR36][R4.64] ;  /* 0x0000002404047981 */ /* 0x000ea4000c1e1900 */
[----:B--2---:R-:W-:-:S04]  /*45b0*/  I2FP.F32.U32 R0, R4 ;  /* 0x0000000400007245 */ /* 0x004fc80000201000 */
[----:B------:R-:W-:-:S07]  /*45c0*/  F2FP.BF16.F32.PACK_AB R0, RZ, R0 ;  /* 0x00000000ff00723e */ /* 0x000fce00000010ff */
.L_x_10141:
[----:B------:R-:W-:Y:S05]  /*45d0*/  BSYNC.RECONVERGENT B6 ;  /* 0x0000000000067941 */ /* 0x000fea0003800200 */
.L_x_10140:
        /* <DEDUP_REMOVED lines=10> */
[----:B-----5:R-:W-:-:S04]  /*4680*/  IMAD.U32 R19, R19, 0x10000, RZ ;  /* 0x0001000013137824 */ /* 0x020fc800078e00ff */
[----:B------:R-:W-:-:S04]  /*4690*/  FMUL.FTZ R4, R19, R19 ;  /* 0x0000001313047220 */ /* 0x000fc80000410000 */
[----:B------:R-:W-:-:S04]  /*46a0*/  FMUL.FTZ R4, R19, R4 ;  /* 0x0000000413047220 */ /* 0x000fc80000410000 */
[----:B------:R-:W-:Y:S01]  /*46b0*/  FFMA.FTZ R4, R4, 0.044714998453855514526, R19 ;  /* 0x3d37271304047823 */ /* 0x000fe20000010013 */
[----:B------:R-:W-:-:S03]  /*46c0*/  FMUL.FTZ R19, R19, 0.5 ;  /* 0x3f00000013137820 */ /* 0x000fc60000410000 */
[----:B------:R-:W-:-:S06]  /*46d0*/  FMUL.FTZ R4, R4, 0.79788458347320556641 ;  /* 0x3f4c422a04047820 */ /* 0x000fcc0000410000 */
[----:B------:R-:W0:Y:S02]  /*46e0*/  MUFU.TANH R4, R4 ;  /* 0x0000000400047308 */ /* 0x000e240000002400 */
[----:B0-----:R-:W-:-:S04]  /*46f0*/  FADD.FTZ R6, R4, 1 ;  /* 0x3f80000004067421 */ /* 0x001fc80000010000 */
[----:B------:R-:W-:-:S06]  /*4700*/  FMUL.FTZ R3, R19, R6 ;  /* 0x0000000613037220 */ /* 0x000fcc0000410000 */
[----:B------:R-:W0:Y:S02]  /*4710*/  F2F.BF16.F32 R3, R3 ;  /* 0x0000000300037304 */ /* 0x000e240000202000 */
.L_x_10175:
[----:B------:R-:W-:Y:S05]  /*4720*/  BSYNC.RECONVERGENT B0 ;  /* 0x0000000000007941 */ /* 0x000fea0003800200 */
.L_x_10174:
[----:B------:R-:W-:Y:S04]  /*4730*/  BSSY.RECONVERGENT B0, `(.L_x_10176) ;  /* 0x000000c000007945 */ /* 0x000fe80003800200 */
[----:B------:R-:W-:Y:S05]  /*4740*/  @P1 BRA `(.L_x_10177) ;  /* 0x0000000000281947 */ /* 0x000fea0003800000 */
[----:B-----5:R-:W-:-:S04]  /*4750*/  IMAD.U32 R18, R18, 0x10000, RZ ;  /* 0x0001000012127824 */ /* 0x020fc800078e00ff */
[----:B------:R-:W-:-:S04]  /*4760*/  FMUL.FTZ R5, R18, R18 ;  /* 0x0000001212057220 */ /* 0x000fc80000410000 */
[----:B------:R-:W-:-:S04]  /*4770*/  FMUL.FTZ R5, R18, R5 ;  /* 0x0000000512057220 */ /* 0x000fc80000410000 */
[----:B------:R-:W-:Y:S01]  /*4780*/  FFMA.FTZ R5, R5, 0.044714998453855514526, R18 ;  /* 0x3d37271305057823 */ /* 0x000fe20000010012 */
[----:B------:R-:W-:-:S03]  /*4790*/  FMUL.FTZ R18, R18, 0.5 ;  /* 0x3f00000012127820 */ /* 0x000fc60000410000 */
[----:B------:R-:W-:-:S06]  /*47a0*/  FMUL.FTZ R5, R5, 0.79788458347320556641 ;  /* 0x3f4c422a05057820 */ /* 0x000fcc0000410000 */
[----:B------:R-:W1:Y:S02]  /*47b0*/  MUFU.TANH R5, R5 ;  /* 0x0000000500057308 */ /* 0x000e640000002400 */
[----:B-1----:R-:W-:-:S04]  /*47c0*/  FADD.FTZ R7, R5, 1 ;  /* 0x3f80000005077421 */ /* 0x002fc80000010000 */
[----:B------:R-:W-:-:S04]  /*47d0*/  FMUL.FTZ R7, R18, R7 ;  /* 0x0000000712077220 */ /* 0x000fc80000410000 */
[----:B------:R1:W3:Y:S03]  /*47e0*/  F2F.BF16.F32 R22, R7 ;  /* 0x0000000700167304 */ /* 0x0002e60000202000 */
.L_x_10177:
[----:B------:R-:W-:Y:S05]  /*47f0*/  BSYNC.RECONVERGENT B0 ;  /* 0x0000000000007941 */ /* 0x000fea0003800200 */
.L_x_10176:
        /* <DEDUP_REMOVED lines=11> */
[----:B------:R4:W1:Y:S03]  /*48b0*/  F2F.BF16.F32 R18, R7 ;  /* 0x0000000700127304 */ /* 0x0008660000202000 */
.L_x_10179:
[----:B------:R-:W-:Y:S05]  /*48c0*/  BSYNC.RECONVERGENT B0 ;  /* 0x0000000000007941 */ /* 0x000fea0003800200 */
.L_x_10178:
        /* <DEDUP_REMOVED lines=9> */
[----:B-1--4-:R-:W-:-:S04]  /*4960*/  FADD.FTZ R7, R5, 1 ;  /* 0x3f80000005077421 */ /* 0x012fc80000010000 */
[----:B------:R-:W-:-:S04]  /*4970*/  FMUL.FTZ R0, R0, R7 ;  /* 0x0000000700007220 */ /* 0x000fc80000410000 */
[----:B------:R1:W4:Y:S03]  /*4980*/  F2F.BF16.F32 R19, R0 ;  /* 0x0000000000137304 */ /* 0x0003260000202000 */
.L_x_10181:
[----:B------:R-:W-:Y:S05]  /*4990*/  BSYNC.RECONVERGENT B0 ;  /* 0x0000000000007941 */ /* 0x000fea0003800200 */
.L_x_10180:
[----:B------:R-:W-:Y:S04]  /*49a0*/  BSSY.RECONVERGENT B6, `(.L_x_10182) ;  /* 0x000010e000067945 */ /* 0x000fe80003800200 */
[----:B------:R-:W-:Y:S05]  /*49b0*/  @P0 BRA `(.L_x_10183) ;  /* 0x0000001000300947 */ /* 0x000fea0003800000 */
[----:B------:R-:W0:Y:S01]  /*49c0*/  LDCU UR4, c[0x0][0x3a8] ;  /* 0x00007500ff0477ac */ /* 0x000e220008000800 */
[----:B------:R-:W3:Y:S01]  /*49d0*/  LDC.64 R8, c[0x0][0x388] ;  /* 0x0000e200ff087b82 */ /* 0x000ee20000000a00 */
[----:B-1---5:R-:W-:Y:S01]  /*49e0*/  IMAD R0, R2, 0x200, R25 ;  /* 0x0000020002007824 */ /* 0x022fe200078e0219 */
[----:B--2---:R-:W-:-:S03]  /*49f0*/  PRMT R4, R17, 0x9910, RZ ;  /* 0x0000991011047816 */ /* 0x004fc600000000ff */
        /* <DEDUP_REMOVED lines=19> */
.L_x_10187:
[----:B------:R-:W-:Y:S02]  /*4b30*/  IMAD.U32 R5, R3, 0x10000, RZ ;  /* 0x0001000003057824 */ /* 0x000fe400078e00ff */
[----:B------:R-:W-:-:S04]  /*4b40*/  IMAD.MOV.U32 R25, RZ, RZ, R23 ;  /* 0x000000ffff197224 */ /* 0x000fc800078e0017 */
[----:B------:R-:W0:Y:S02]  /*4b50*/  F2I.S64.TRUNC R4, R5 ;  /* 0x0000000500047311 */ /* 0x000e24000020d900 */
[----:B0-----:R0:W-:Y:S01]  /*4b60*/  STG.E.U8 desc[UR36][R8.64], R4 ;  /* 0x0000000408007986 */ /* 0x0011e2000c101124 */
[----:B------:R-:W-:Y:S05]  /*4b70*/  BRA `(.L_x_10183) ;  /* 0x0000000c00c07947 */ /* 0x000fea0003800000 */
.L_x_10186:
        /* <DEDUP_REMOVED lines=11> */
.L_x_10190:
[----:B------:R-:W-:Y:S02]  /*4c30*/  IMAD.U32 R3, R3, 0x10000, RZ ;  /* 0x0001000003037824 */ /* 0x000fe400078e00ff */
[----:B------:R-:W-:-:S04]  /*4c40*/  IMAD.MOV.U32 R25, RZ, RZ, R23 ;  /* 0x000000ffff197224 */ /* 0x000fc800078e0017 */
[----:B------:R-:W0:Y:S02]  /*4c50*/  F2I.FTZ.TRUNC.NTZ R3, R3 ;  /* 0x0000000300037305 */ /* 0x000e24000021f100 */
[----:B0-----:R0:W-:Y:S01]  /*4c60*/  STG.E desc[UR36][R8.64], R3 ;  /* 0x0000000308007986 */ /* 0x0011e2000c101924 */
[----:B------:R-:W-:Y:S05]  /*4c70*/  BRA `(.L_x_10183) ;  /* 0x0000000c00807947 */ /* 0x000fea0003800000 */
.L_x_10189:
[----:B------:R-:W-:Y:S02]  /*4c80*/  IMAD.U32 R3, R3, 0x10000, RZ ;  /* 0x0001000003037824 */ /* 0x000fe400078e00ff */
[----:B------:R-:W-:-:S04]  /*4c90*/  IMAD.MOV.U32 R25, RZ, RZ, R23 ;  /* 0x000000ffff197224 */ /* 0x000fc800078e0017 */
[----:B------:R-:W0:Y:S02]  /*4ca0*/  F2I.FTZ.TRUNC.NTZ R3, R3 ;  /* 0x0000000300037305 */ /* 0x000e24000021f100 */
[----:B0-----:R0:W-:Y:S01]  /*4cb0*/  STG.E.U16 desc[UR36][R8.64], R3 ;  /* 0x0000000308007986 */ /* 0x0011e2000c101524 */
[----:B------:R-:W-:Y:S05]  /*4cc0*/  BRA `(.L_x_10183) ;  /* 0x0000000c006c7947 */ /* 0x000fea0003800000 */
.L_x_10185:
        /* <DEDUP_REMOVED lines=10> */
.L_x_10192:
[----:B------:R-:W-:Y:S02]  /*4d70*/  IMAD.U32 R0, R3, 0x10000, RZ ;  /* 0x0001000003007824 */ /* 0x000fe400078e00ff */
[----:B------:R-:W-:-:S03]  /*4d80*/  IMAD.MOV.U32 R25, RZ, RZ, R23 ;  /* 0x000000ffff197224 */ /* 0x000fc600078e0017 */
[----:B------:R-:W-:-:S05]  /*4d90*/  F2FP.F16.F32.PACK_AB R0, RZ, R0 ;  /* 0x00000000ff00723e */ /* 0x000fca00000000ff */
[----:B------:R0:W-:Y:S01]  /*4da0*/  STG.E.U16 desc[UR36][R8.64], R0 ;  /* 0x0000000008007986 */ /* 0x0001e2000c101524 */
[----:B------:R-:W-:Y:S05]  /*4db0*/  BRA `(.L_x_10183) ;  /* 0x0000000c00307947 */ /* 0x000fea0003800000 */
.L_x_10191:
        /* <DEDUP_REMOVED lines=11> */
.L_x_10194:
[----:B------:R-:W-:Y:S02]  /*4e70*/  IMAD.U32 R3, R3, 0x10000, RZ ;  /* 0x0001000003037824 */ /* 0x000fe400078e00ff */
[----:B------:R-:W-:-:S03]  /*4e80*/  IMAD.MOV.U32 R25, RZ, RZ, R23 ;  /* 0x000000ffff197224 */ /* 0x000fc600078e0017 */
[----:B------:R-:W-:-:S04]  /*4e90*/  F2FP.F16.F32.PACK_AB R3, RZ, R3 ;  /* 0x00000003ff03723e */ /* 0x000fc800000000ff */
[----:B------:R-:W-:-:S05]  /*4ea0*/  PRMT R3, R3, 0x5410, RZ ;  /* 0x0000541003037816 */ /* 0x000fca00000000ff */
[----:B------:R0:W-:Y:S01]  /*4eb0*/  STG.E desc[UR36][R8.64], R3 ;  /* 0x0000000308007986 */ /* 0x0001e2000c101924 */
[----:B------:R-:W-:Y:S05]  /*4ec0*/  BRA `(.L_x_10183) ;  /* 0x0000000800ec7947 */ /* 0x000fea0003800000 */
.L_x_10193:
[----:B------:R-:W-:Y:S02]  /*4ed0*/  IMAD.U32 R4, R3, 0x10000, RZ ;  /* 0x0001000003047824 */ /* 0x000fe400078e00ff */
[----:B------:R-:W-:Y:S02]  /*4ee0*/  IMAD.MOV.U32 R25, RZ, RZ, R23 ;  /* 0x000000ffff197224 */ /* 0x000fe400078e0017 */
[----:B------:R-:W-:-:S06]  /*4ef0*/  FMUL.FTZ R4, R4, 1 ;  /* 0x3f80000004047820 */ /* 0x000fcc0000410000 */
[----:B------:R-:W0:Y:S02]  /*4f00*/  F2F.F64.F32 R4, R4 ;  /* 0x0000000400047310 */ /* 0x000e240000201800 */
[----:B0-----:R0:W-:Y:S01]  /*4f10*/  STG.E.64 desc[UR36][R8.64], R4 ;  /* 0x0000000408007986 */ /* 0x0011e2000c101b24 */
[----:B------:R-:W-:Y:S05]  /*4f20*/  BRA `(.L_x_10183) ;  /* 0x0000000800d47947 */ /* 0x000fea0003800000 */
.L_x_10184:
        /* <DEDUP_REMOVED lines=14> */
.L_x_10197:
[----:B------:R-:W-:Y:S01]  /*5010*/  IMAD.U32 R3, R3, 0x10000, RZ ;  /* 0x0001000003037824 */ /* 0x000fe200078e00ff */
[----:B----4-:R-:W-:Y:S01]  /*5020*/  CS2R R6, SRZ ;  /* 0x0000000000067805 */ /* 0x010fe2000001ff00 */
[----:B------:R-:W-:Y:S02]  /*5030*/  IMAD.MOV.U32 R25, RZ, RZ, R23 ;  /* 0x000000ffff197224 */ /* 0x000fe400078e0017 */
[----:B------:R-:W-:-:S04]  /*5040*/  FMUL.FTZ R3, R3, 1 ;  /* 0x3f80000003037820 */ /* 0x000fc80000410000 */
[----:B------:R-:W0:Y:S02]  /*5050*/  F2F.F64.F32 R4, R3 ;  /* 0x0000000300047310 */ /* 0x000e240000201800 */
[----:B0-----:R0:W-:Y:S01]  /*5060*/  STG.E.128 desc[UR36][R8.64], R4 ;  /* 0x0000000408007986 */ /* 0x0011e2000c101d24 */
[----:B------:R-:W-:Y:S05]  /*5070*/  BRA `(.L_x_10183) ;  /* 0x0000000800807947 */ /* 0x000fea0003800000 */
.L_x_10196:
        /* <DEDUP_REMOVED lines=19> */
.L_x_10201:
[----:B------:R-:W-:Y:S05]  /*51b0*/  BSYNC.RECONVERGENT B0 ;  /* 0x0000000000007941 */ /* 0x000fea0003800200 */
.L_x_10200:
[----:B------:R-:W-:Y:S01]  /*51c0*/  LOP3.LUT R5, R0, 0x80, R5, 0xf8, !PT ;  /* 0x0000008000057812 */ /* 0x000fe200078ef805 */
[----:B------:R-:W-:-:S04]  /*51d0*/  IMAD.MOV.U32 R25, RZ, RZ, R23 ;  /* 0x000000ffff197224 */ /* 0x000fc800078e0017 */
[----:B------:R0:W-:Y:S01]  /*51e0*/  STG.E.U8 desc[UR36][R8.64], R5 ;  /* 0x0000000508007986 */ /* 0x0001e2000c101124 */
[----:B------:R-:W-:Y:S05]  /*51f0*/  BRA `(.L_x_10183) ;  /* 0x0000000800207947 */ /* 0x000fea0003800000 */
.L_x_10199:
        /* <DEDUP_REMOVED lines=15> */
.L_x_10203:
[----:B------:R-:W-:Y:S05]  /*52f0*/  BSYNC.RECONVERGENT B0 ;  /* 0x0000000000007941 */ /* 0x000fea0003800200 */
.L_x_10202:
[----:B------:R-:W-:Y:S01]  /*5300*/  LOP3.LUT R5, R0, 0x80, R5, 0xf8, !PT ;  /* 0x0000008000057812 */ /* 0x000fe200078ef805 */
[----:B------:R-:W-:-:S04]  /*5310*/  IMAD.MOV.U32 R25, RZ, RZ, R23 ;  /* 0x000000ffff197224 */ /* 0x000fc800078e0017 */
[----:B------:R0:W-:Y:S01]  /*5320*/  STG.E.U8 desc[UR36][R8.64], R5 ;  /* 0x0000000508007986 */ /* 0x0001e2000c101124 */
[----:B------:R-:W-:Y:S05]  /*5330*/  BRA `(.L_x_10183) ;  /* 0x0000000400d07947 */ /* 0x000fea0003800000 */
.L_x_10198:
[----:B------:R0:W-:Y:S01]  /*5340*/  STG.E.U16 desc[UR36][R8.64], R3 ;  /* 0x0000000308007986 */ /* 0x0001e2000c101524 */
[----:B------:R-:W-:Y:S01]  /*5350*/  IMAD.MOV.U32 R25, RZ, RZ, R23 ;  /* 0x000000ffff197224 */ /* 0x000fe200078e0017 */
[----:B------:R-:W-:Y:S06]  /*5360*/  BRA `(.L_x_10183) ;  /* 0x0000000400c47947 */ /* 0x000fec0003800000 */
.L_x_10195:
        /* <DEDUP_REMOVED lines=13> */
.L_x_10206:
        /* <DEDUP_REMOVED lines=13> */
.L_x_10209:
[----:B------:R-:W-:-:S04]  /*5510*/  SHF.R.U32.HI R0, RZ, 0x14, R3 ;  /* 0x00000014ff007819 */ /* 0x000fc80000011603 */
[----:B------:R-:W-:-:S04]  /*5520*/  LOP3.LUT R0, R0, 0x1, RZ, 0xc0, !PT ;  /* 0x0000000100007812 */ /* 0x000fc800078ec0ff */
[----:B------:R-:W-:-:S04]  /*5530*/  IADD3 R0, PT, PT, R3, 0x487ffff, R0 ;  /* 0x0487ffff03007810 */ /* 0x000fc80007ffe000 */
[----:B------:R-:W-:-:S04]  /*5540*/  SHF.R.U32.HI R0, RZ, 0x14, R0 ;  /* 0x00000014ff007819 */ /* 0x000fc80000011600 */
[----:B------:R-:W-:-:S07]  /*5550*/  LOP3.LUT R0, R0, 0xff, RZ, 0xc0, !PT ;  /* 0x000000ff00007812 */ /* 0x000fce00078ec0ff */
.L_x_10210:
[----:B------:R-:W-:-:S04]  /*5560*/  SHF.R.U32.HI R3, RZ, 0x18, R3 ;  /* 0x00000018ff037819 */ /* 0x000fc80000011603 */
[----:B------:R-:W-:-:S04]  /*5570*/  LOP3.LUT R0, R0, 0x80, R3, 0xf8, !PT ;  /* 0x0000008000007812 */ /* 0x000fc800078ef803 */
[----:B------:R-:W-:-:S07]  /*5580*/  PRMT R4, R0, 0x7610, R4 ;  /* 0x0000761000047816 */ /* 0x000fce0000000004 */
.L_x_10208:
[----:B------:R-:W-:Y:S05]  /*5590*/  BSYNC.RECONVERGENT B0 ;  /* 0x0000000000007941 */ /* 0x000fea0003800200 */
.L_x_10207:
[----:B------:R0:W-:Y:S01]  /*55a0*/  STG.E.U8 desc[UR36][R8.64], R4 ;  /* 0x0000000408007986 */ /* 0x0001e2000c101124 */
[----:B------:R-:W-:Y:S01]  /*55b0*/  IMAD.MOV.U32 R25, RZ, RZ, R23 ;  /* 0x000000ffff197224 */ /* 0x000fe200078e0017 */
[----:B------:R-:W-:Y:S06]  /*55c0*/  BRA `(.L_x_10183) ;  /* 0x00000004002c7947 */ /* 0x000fec0003800000 */
.L_x_10205:
        /* <DEDUP_REMOVED lines=13> */
.L_x_10213:
[----:B------:R-:W-:-:S04]  /*56a0*/  SHF.R.U32.HI R0, RZ, 0x15, R3 ;  /* 0x00000015ff007819 */ /* 0x000fc80000011603 */
[----:B------:R-:W-:-:S04]  /*56b0*/  LOP3.LUT R0, R0, 0x1, RZ, 0xc0, !PT ;  /* 0x0000000100007812 */ /* 0x000fc800078ec0ff */
[----:B------:R-:W-:-:S04]  /*56c0*/  IADD3 R0, PT, PT, R3, 0x88fffff, R0 ;  /* 0x088fffff03007810 */ /* 0x000fc80007ffe000 */
[----:B------:R-:W-:-:S04]  /*56d0*/  SHF.R.U32.HI R0, RZ, 0x15, R0 ;  /* 0x00000015ff007819 */ /* 0x000fc80000011600 */
[----:B------:R-:W-:-:S07]  /*56e0*/  LOP3.LUT R0, R0, 0xff, RZ, 0xc0, !PT ;  /* 0x000000ff00007812 */ /* 0x000fce00078ec0ff */
.L_x_10214:
[----:B------:R-:W-:-:S04]  /*56f0*/  SHF.R.U32.HI R3, RZ, 0x18, R3 ;  /* 0x00000018ff037819 */ /* 0x000fc80000011603 */
[----:B------:R-:W-:-:S04]  /*5700*/  LOP3.LUT R0, R0, 0x80, R3, 0xf8, !PT ;  /* 0x0000008000007812 */ /* 0x000fc800078ef803 */
[----:B------:R-:W-:-:S07]  /*5710*/  PRMT R4, R0, 0x7610, R4 ;  /* 0x0000761000047816 */ /* 0x000fce0000000004 */
.L_x_10212:
[----:B------:R-:W-:Y:S05]  /*5720*/  BSYNC.RECONVERGENT B0 ;  /* 0x0000000000007941 */ /* 0x000fea0003800200 */
.L_x_10211:
[----:B------:R0:W-:Y:S01]  /*5730*/  STG.E.U8 desc[UR36][R8.64], R4 ;  /* 0x0000000408007986 */ /* 0x0001e2000c101124 */
[----:B------:R-:W-:Y:S01]  /*5740*/  IMAD.MOV.U32 R25, RZ, RZ, R23 ;  /* 0x000000ffff197224 */ /* 0x000fe200078e0017 */
[----:B------:R-:W-:Y:S06]  /*5750*/  BRA `(.L_x_10183) ;  /* 0x0000000000c87947 */ /* 0x000fec0003800000 */
.L_x_10204:
[----:B------:R-:W-:-:S13]  /*5760*/  ISETP.NE.AND P0, PT, R0, 0x1c, PT ;  /* 0x0000001c0000780c */ /* 0x000fda0003f05270 */
[----:B------:R-:W-:Y:S05]  /*5770*/  @!P0 BRA `(.L_x_10215) ;  /* 0x0000000000b08947 */ /* 0x000fea0003800000 */
[----:B------:R-:W-:-:S13]  /*5780*/  ISETP.NE.AND P0, PT, R0, 0x1d, PT ;  /* 0x0000001d0000780c */ /* 0x000fda0003f05270 */
[----:B------:R-:W-:Y:S05]  /*5790*/  @!P0 BRA `(.L_x_10216) ;  /* 0x0000000000948947 */ /* 0x000fea0003800000 */
[----:B------:R-:W-:-:S13]  /*57a0*/  ISETP.NE.AND P0, PT, R0, 0x2c, PT ;  /* 0x0000002c0000780c */ /* 0x000fda0003f05270 */
[----:B------:R-:W-:Y:S05]  /*57b0*/  @!P0 BRA `(.L_x_10217) ;  /* 0x0000000000488947 */ /* 0x000fea0003800000 */
.L_x_10188:
        /* <DEDUP_REMOVED lines=11> */
[----:B----4-:R-:W-:Y:S02]  /*5870*/  IMAD.U32 R7, RZ, RZ, UR9 ;  /* 0x00000009ff077e24 */ /* 0x010fe4000f8e00ff */
[----:B---3--:R-:W-:Y:S02]  /*5880*/  IMAD.U32 R10, RZ, RZ, UR4 ;  /* 0x00000004ff0a7e24 */ /* 0x008fe4000f8e00ff */
[----:B------:R-:W-:-:S07]  /*5890*/  IMAD.U32 R11, RZ, RZ, UR5 ;  /* 0x00000005ff0b7e24 */ /* 0x000fce000f8e00ff */
[----:B------:R-:W-:-:S07]  /*58a0*/  LEPC R20, `(.L_x_10218) ;  /* 0x000000001014794e */ /* 0x000fce0000000000 */
[----:B--2---:R-:W-:Y:S05]  /*58b0*/  CALL.ABS.NOINC R14 ;  /* 0x000000000e007343 */ /* 0x004fea0003c00000 */
.L_x_10218:
[----:B------:R-:W-:Y:S01]  /*58c0*/  IMAD.MOV.U32 R25, RZ, RZ, R23 ;  /* 0x000000ffff197224 */ /* 0x000fe200078e0017 */
[----:B------:R-:W-:Y:S06]  /*58d0*/  BRA `(.L_x_10183) ;  /* 0x0000000000687947 */ /* 0x000fec0003800000 */
.L_x_10217:
        /* <DEDUP_REMOVED lines=17> */
.L_x_10216:
[----:B------:R-:W-:Y:S02]  /*59f0*/  IMAD.U32 R4, R3, 0x10000, RZ ;  /* 0x0001000003047824 */ /* 0x000fe400078e00ff */
[----:B------:R-:W-:-:S04]  /*5a00*/  IMAD.MOV.U32 R25, RZ, RZ, R23 ;  /* 0x000000ffff197224 */ /* 0x000fc800078e0017 */
[----:B------:R-:W0:Y:S02]  /*5a10*/  F2I.U64.TRUNC R4, R4 ;  /* 0x0000000400047311 */ /* 0x000e24000020d800 */
[----:B0-----:R0:W-:Y:S01]  /*5a20*/  STG.E.64 desc[UR36][R8.64], R4 ;  /* 0x0000000408007986 */ /* 0x0011e2000c101b24 */
[----:B------:R-:W-:Y:S05]  /*5a30*/  BRA `(.L_x_10183) ;  /* 0x0000000000107947 */ /* 0x000fea0003800000 */
.L_x_10215:
[----:B------:R-:W-:Y:S02]  /*5a40*/  IMAD.U32 R3, R3, 0x10000, RZ ;  /* 0x0001000003037824 */ /* 0x000fe400078e00ff */
[----:B------:R-:W-:-:S04]  /*5a50*/  IMAD.MOV.U32 R25, RZ, RZ, R23 ;  /* 0x000000ffff197224 */ /* 0x000fc800078e0017 */
[----:B------:R-:W0:Y:S02]  /*5a60*/  F2I.FTZ.U32.TRUNC.NTZ R3, R3 ;  /* 0x0000000300037305 */ /* 0x000e24000021f000 */
[----:B0-----:R0:W-:Y:S02]  /*5a70*/  STG.E desc[UR36][R8.64], R3 ;  /* 0x0000000308007986 */ /* 0x0011e4000c101924 */
.L_x_10183:
[----:B------:R-:W-:Y:S05]  /*5a80*/  BSYNC.RECONVERGENT B6 ;  /* 0x0000000000067941 */ /* 0x000fea0003800200 */
.L_x_10182:
[----:B------:R-:W-:Y:S01]  /*5a90*/  ISETP.GE.AND P0, PT, R25, R16, PT ;  /* 0x000000101900720c */ /* 0x000fe20003f06270 */
[----:B------:R-:W-:-:S12]  /*5aa0*/  BSSY.RECONVERGENT B6, `(.L_x_10219) ;  /* 0x00001f0000067945 */ /* 0x000fd80003800200 */
[----:B------:R-:W-:Y:S05]  /*5ab0*/  @P0 BRA `(.L_x_10220) ;  /* 0x0000001c00b80947 */ /* 0x000fea0003800000 */
[----:B------:R-:W3:Y:S01]  /*5ac0*/  LDCU UR4, c[0x0][0x3a8] ;  /* 0x00007500ff0477ac */ /* 0x000ee20008000800 */
[----:B0-----:R-:W0:Y:S01]  /*5ad0*/  LDC.64 R8, c[0x0][0x388] ;  /* 0x0000e200ff087b82 */ /* 0x001e220000000a00 */
[----:B-1---5:R-:W-:Y:S01]  /*5ae0*/  IMAD R0, R2, 0x200, R25 ;  /* 0x0000020002007824 */ /* 0x022fe200078e0219 */
[----:B--2---:R-:W-:-:S03]  /*5af0*/  PRMT R4, R17, 0x9910, RZ ;  /* 0x0000991011047816 */ /* 0x004fc600000000ff */
        /* <DEDUP_REMOVED lines=18> */
.L_x_10224:
[----:B------:R-:W-:-:S06]  /*5c20*/  IMAD.U32 R5, R22, 0x10000, RZ ;  /* 0x0001000016057824 */ /* 0x000fcc00078e00ff */
[----:B------:R-:W0:Y:S02]  /*5c30*/  F2I.S64.TRUNC R4, R5 ;  /* 0x0000000500047311 */ /* 0x000e24000020d900 */
[----:B0-----:R3:W-:Y:S01]  /*5c40*/  STG.E.U8 desc[UR36][R8.64], R4 ;  /* 0x0000000408007986 */ /* 0x0017e2000c101124 */
[----:B------:R-:W-:Y:S05]  /*5c50*/  BRA `(.L_x_10226) ;  /* 0x0000000c006c7947 */ /* 0x000fea0003800000 */
.L_x_10223:
        /* <DEDUP_REMOVED lines=10> */
.L_x_10228:
[----:B------:R-:W-:-:S04]  /*5d00*/  IMAD.U32 R22, R22, 0x10000, RZ ;  /* 0x0001000016167824 */ /* 0x000fc800078e00ff */
[----:B------:R-:W0:Y:S02]  /*5d10*/  F2I.FTZ.TRUNC.NTZ R3, R22 ;  /* 0x0000001600037305 */ /* 0x000e24000021f100 */
[----:B0-----:R2:W-:Y:S01]  /*5d20*/  STG.E desc[UR36][R8.64], R3 ;  /* 0x0000000308007986 */ /* 0x0015e2000c101924 */
[----:B------:R-:W-:Y:S05]  /*5d30*/  BRA `(.L_x_10226) ;  /* 0x0000000c00347947 */ /* 0x000fea0003800000 */
.L_x_10227:
[----:B------:R-:W-:-:S04]  /*5d40*/  IMAD.U32 R22, R22, 0x10000, RZ ;  /* 0x0001000016167824 */ /* 0x000fc800078e00ff */
[----:B------:R-:W0:Y:S02]  /*5d50*/  F2I.FTZ.TRUNC.NTZ R3, R22 ;  /* 0x0000001600037305 */ /* 0x000e24000021f100 */
[----:B0-----:R0:W-:Y:S01]  /*5d60*/  STG.E.U16 desc[UR36][R8.64], R3 ;  /* 0x0000000308007986 */ /* 0x0011e2000c101524 */
[----:B------:R-:W-:Y:S05]  /*5d70*/  BRA `(.L_x_10226) ;  /* 0x0000000c00247947 */ /* 0x000fea0003800000 */
.L_x_10222:
        /* <DEDUP_REMOVED lines=9> */
.L_x_10230:
[----:B------:R-:W-:-:S05]  /*5e10*/  IMAD.U32 R0, R22, 0x10000, RZ ;  /* 0x0001000016007824 */ /* 0x000fca00078e00ff */
[----:B------:R-:W-:-:S05]  /*5e20*/  F2FP.F16.F32.PACK_AB R0, RZ, R0 ;  /* 0x00000000ff00723e */ /* 0x000fca00000000ff */
[----:B------:R0:W-:Y:S01]  /*5e30*/  STG.E.U16 desc[UR36][R8.64], R0 ;  /* 0x0000000008007986 */ /* 0x0001e2000c101524 */
[----:B------:R-:W-:Y:S05]  /*5e40*/  BRA `(.L_x_10226) ;  /* 0x0000000800f07947 */ /* 0x000fea0003800000 */
.L_x_10229:
        /* <DEDUP_REMOVED lines=10> */
.L_x_10232:
[----:B------:R-:W-:-:S05]  /*5ef0*/  IMAD.U32 R22, R22, 0x10000, RZ ;  /* 0x0001000016167824 */ /* 0x000fca00078e00ff */
[----:B------:R-:W-:-:S04]  /*5f00*/  F2FP.F16.F32.PACK_AB R3, RZ, R22 ;  /* 0x00000016ff03723e */ /* 0x000fc800000000ff */
[----:B------:R-:W-:-:S05]  /*5f10*/  PRMT R3, R3, 0x5410, RZ ;  /* 0x0000541003037816 */ /* 0x000fca00000000ff */
[----:B------:R0:W-:Y:S01]  /*5f20*/  STG.E desc[UR36][R8.64], R3 ;  /* 0x0000000308007986 */ /* 0x0001e2000c101924 */
[----:B------:R-:W-:Y:S05]  /*5f30*/  BRA `(.L_x_10226) ;  /* 0x0000000800b47947 */ /* 0x000fea0003800000 */
.L_x_10231:
[----:B------:R-:W-:-:S04]  /*5f40*/  IMAD.U32 R4, R22, 0x10000, RZ ;  /* 0x0001000016047824 */ /* 0x000fc800078e00ff */
[----:B------:R-:W-:-:S06]  /*5f50*/  FMUL.FTZ R4, R4, 1 ;  /* 0x3f80000004047820 */ /* 0x000fcc0000410000 */
[----:B------:R-:W0:Y:S02]  /*5f60*/  F2F.F64.F32 R4, R4 ;  /* 0x0000000400047310 */ /* 0x000e240000201800 */
[----:B0-----:R0:W-:Y:S01]  /*5f70*/  STG.E.64 desc[UR36][R8.64], R4 ;  /* 0x0000000408007986 */ /* 0x0011e2000c101b24 */
[----:B------:R-:W-:Y:S05]  /*5f80*/  BRA `(.L_x_10226) ;  /* 0x0000000800a07947 */ /* 0x000fea0003800000 */
.L_x_10221:
        /* <DEDUP_REMOVED lines=14> */
.L_x_10236:
        /* <DEDUP_REMOVED lines=17> */
.L_x_10239:
[----:B------:R-:W-:-:S04]  /*6180*/  SHF.R.U32.HI R3, RZ, 0x18, R5 ;  /* 0x00000018ff037819 */ /* 0x000fc80000011605 */
[----:B------:R-:W-:-:S04]  /*6190*/  LOP3.LUT R0, R0, 0x80, R3, 0xf8, !PT ;  /* 0x0000008000007812 */ /* 0x000fc800078ef803 */
[----:B------:R-:W-:-:S07]  /*61a0*/  PRMT R4, R0, 0x7610, R4 ;  /* 0x0000761000047816 */ /* 0x000fce0000000004 */
.L_x_10238:
[----:B------:R-:W-:Y:S05]  /*61b0*/  BSYNC.RECONVERGENT B0 ;  /* 0x0000000000007941 */ /* 0x000fea0003800200 */
.L_x_10237:
[----:B------:R0:W-:Y:S01]  /*61c0*/  STG.E.U8 desc[UR36][R8.64], R4 ;  /* 0x0000000408007986 */ /* 0x0001e2000c101124 */
[----:B------:R-:W-:Y:S05]  /*61d0*/  BRA `(.L_x_10226) ;  /* 0x00000008000c7947 */ /* 0x000fea0003800000 */
.L_x_10235:
        /* <DEDUP_REMOVED lines=17> */
.L_x_10242:
[----:B------:R-:W-:-:S04]  /*62f0*/  SHF.R.U32.HI R3, RZ, 0x18, R5 ;  /* 0x00000018ff037819 */ /* 0x000fc80000011605 */
[----:B------:R-:W-:-:S04]  /*6300*/  LOP3.LUT R0, R0, 0x80, R3, 0xf8, !PT ;  /* 0x0000008000007812 */ /* 0x000fc800078ef803 */
[----:B------:R-:W-:-:S07]  /*6310*/  PRMT R4, R0, 0x7610, R4 ;  /* 0x0000761000047816 */ /* 0x000fce0000000004 */
.L_x_10241:
[----:B------:R-:W-:Y:S05]  /*6320*/  BSYNC.RECONVERGENT B0 ;  /* 0x0000000000007941 */ /* 0x000fea0003800200 */
.L_x_10240:
[----:B------:R0:W-:Y:S01]  /*6330*/  STG.E.U8 desc[UR36][R8.64], R4 ;  /* 0x0000000408007986 */ /* 0x0001e2000c101124 */
[----:B------:R-:W-:Y:S05]  /*6340*/  BRA `(.L_x_10226) ;  /* 0x0000000400b07947 */ /* 0x000fea0003800000 */
.L_x_10234:
        /* <DEDUP_REMOVED lines=22> */
.L_x_10244:
[----:B------:R-:W-:-:S06]  /*64b0*/  IMAD.U32 R4, R22, 0x10000, RZ ;  /* 0x0001000016047824 */ /* 0x000fcc00078e00ff */
[----:B------:R-:W0:Y:S02]  /*64c0*/  F2I.U64.TRUNC R4, R4 ;  /* 0x0000000400047311 */ /* 0x000e24000020d800 */
[----:B0-----:R0:W-:Y:S01]  /*64d0*/  STG.E.64 desc[UR36][R8.64], R4 ;  /* 0x0000000408007986 */ /* 0x0011e2000c101b24 */
[----:B------:R-:W-:Y:S05]  /*64e0*/  BRA `(.L_x_10226) ;  /* 0x0000000400487947 */ /* 0x000fea0003800000 */
.L_x_10243:
[----:B------:R-:W-:-:S04]  /*64f0*/  IMAD.U32 R22, R22, 0x10000, RZ ;  /* 0x0001000016167824 */ /* 0x000fc800078e00ff */
[----:B------:R-:W0:Y:S02]  /*6500*/  F2I.FTZ.U32.TRUNC.NTZ R3, R22 ;  /* 0x0000001600037305 */ /* 0x000e24000021f000 */
[----:B0-----:R0:W-:Y:S01]  /*6510*/  STG.E desc[UR36][R8.64], R3 ;  /* 0x0000000308007986 */ /* 0x0011e2000c101924 */
[----:B------:R-:W-:Y:S05]  /*6520*/  BRA `(.L_x_10226) ;  /* 0x0000000400387947 */ /* 0x000fea0003800000 */
.L_x_10233:
        /* <DEDUP_REMOVED lines=11> */
.L_x_10246:
[----:B------:R-:W-:Y:S01]  /*65e0*/  IMAD.U32 R22, R22, 0x10000, RZ ;  /* 0x0001000016167824 */ /* 0x000fe200078e00ff */
[----:B----4-:R-:W-:-:S03]  /*65f0*/  CS2R R6, SRZ ;  /* 0x0000000000067805 */ /* 0x010fc6000001ff00 */
[----:B------:R-:W-:-:S06]  /*6600*/  FMUL.FTZ R4, R22, 1 ;  /* 0x3f80000016047820 */ /* 0x000fcc0000410000 */
[----:B------:R-:W0:Y:S02]  /*6610*/  F2F.F64.F32 R4, R4 ;  /* 0x0000000400047310 */ /* 0x000e240000201800 */
[----:B0-----:R0:W-:Y:S01]  /*6620*/  STG.E.128 desc[UR36][R8.64], R4 ;  /* 0x0000000408007986 */ /* 0x0011e2000c101d24 */
[----:B------:R-:W-:Y:S05]  /*6630*/  BRA `(.L_x_10226) ;  /* 0x0000000000f47947 */ /* 0x000fea0003800000 */
.L_x_10245:
[----:B------:R-:W-:-:S13]  /*6640*/  ISETP.NE.AND P0, PT, R0, 0xf, PT ;  /* 0x0000000f0000780c */ /* 0x000fda0003f05270 */
[----:B------:R-:W-:Y:S05]  /*6650*/  @!P0 BRA `(.L_x_10247) ;  /* 0x0000000000e88947 */ /* 0x000fea0003800000 */
[----:B------:R-:W-:-:S13]  /*6660*/  ISETP.NE.AND P0, PT, R0, 0x17, PT ;  /* 0x000000170000780c */ /* 0x000fda0003f05270 */
[----:B------:R-:W-:Y:S05]  /*6670*/  @!P0 BRA `(.L_x_10248) ;  /* 0x0000000000908947 */ /* 0x000fea0003800000 */
[----:B------:R-:W-:-:S13]  /*6680*/  ISETP.NE.AND P0, PT, R0, 0x18, PT ;  /* 0x000000180000780c */ /* 0x000fda0003f05270 */
[----:B------:R-:W-:Y:S05]  /*6690*/  @!P0 BRA `(.L_x_10249) ;  /* 0x0000000000448947 */ /* 0x000fea0003800000 */
.L_x_10225:
        /* <DEDUP_REMOVED lines=16> */
.L_x_10250:
[----:B------:R-:W-:Y:S05]  /*67a0*/  BRA `(.L_x_10226) ;  /* 0x0000000000987947 */ /* 0x000fea0003800000 */
.L_x_10249:
        /* <DEDUP_REMOVED lines=13> */
.L_x_10252:
[----:B------:R-:W-:Y:S05]  /*6880*/  BSYNC.RECONVERGENT B0 ;  /* 0x0000000000007941 */ /* 0x000fea0003800200 */
.L_x_10251:
[----:B------:R-:W-:-:S05]  /*6890*/  LOP3.LUT R3, R0, 0x80, R3, 0xf8, !PT ;  /* 0x0000008000037812 */ /* 0x000fca00078ef803 */
[----:B------:R0:W-:Y:S01]  /*68a0*/  STG.E.U8 desc[UR36][R8.64], R3 ;  /* 0x0000000308007986 */ /* 0x0001e2000c101124 */
[----:B------:R-:W-:Y:S05]  /*68b0*/  BRA `(.L_x_10226) ;  /* 0x0000000000547947 */ /* 0x000fea0003800000 */
.L_x_10248:
        /* <DEDUP_REMOVED lines=12> */
.L_x_10254:
[----:B------:R-:W-:Y:S01]  /*6980*/  IMAD.MOV.U32 R0, RZ, RZ, 0x7f ;  /* 0x0000007fff007424 */ /* 0x000fe200078e00ff */
[----:B------:R-:W-:-:S04]  /*6990*/  ISETP.GT.U32.AND P0, PT, R4, 0x7f800000, PT ;  /* 0x7f8000000400780c */ /* 0x000fc80003f04070 */
[----:B------:R-:W-:-:S09]  /*69a0*/  SEL R0, R0, 0x7c, P0 ;  /* 0x0000007c00007807 */ /* 0x000fd20000000000 */
.L_x_10255:
[----:B------:R-:W-:Y:S05]  /*69b0*/  BSYNC.RECONVERGENT B0 ;  /* 0x0000000000007941 */ /* 0x000fea0003800200 */
.L_x_10253:
[----:B------:R-:W-:-:S04]  /*69c0*/  SHF.R.U32.HI R3, RZ, 0x18, R3 ;  /* 0x00000018ff037819 */ /* 0x000fc80000011603 */
[----:B------:R-:W-:-:S05]  /*69d0*/  LOP3.LUT R3, R0, 0x80, R3, 0xf8, !PT ;  /* 0x0000008000037812 */ /* 0x000fca00078ef803 */
[----:B------:R0:W-:Y:S01]  /*69e0*/  STG.E.U8 desc[UR36][R8.64], R3 ;  /* 0x0000000308007986 */ /* 0x0001e2000c101124 */
[----:B------:R-:W-:Y:S05]  /*69f0*/  BRA `(.L_x_10226) ;  /* 0x0000000000047947 */ /* 0x000fea0003800000 */
.L_x_10247:
[----:B------:R0:W-:Y:S02]  /*6a00*/  STG.E.U16 desc[UR36][R8.64], R22 ;  /* 0x0000001608007986 */ /* 0x0001e4000c101524 */
.L_x_10226:
        /* <DEDUP_REMOVED lines=25> */
.L_x_10259:
[----:B------:R-:W-:-:S06]  /*6ba0*/  IMAD.U32 R5, R18, 0x10000, RZ ;  /* 0x0001000012057824 */ /* 0x000fcc00078e00ff */
[----:B------:R-:W0:Y:S02]  /*6bb0*/  F2I.S64.TRUNC R4, R5 ;  /* 0x0000000500047311 */ /* 0x000e24000020d900 */
[----:B0-----:R0:W-:Y:S01]  /*6bc0*/  STG.E.U8 desc[UR36][R8.64], R4 ;  /* 0x0000000408007986 */ /* 0x0011e2000c101124 */
[----:B------:R-:W-:Y:S05]  /*6bd0*/  BRA `(.L_x_10261) ;  /* 0x0000000c006c7947 */ /* 0x000fea0003800000 */
.L_x_10258:
        /* <DEDUP_REMOVED lines=10> */
.L_x_10263:
[----:B------:R-:W-:-:S04]  /*6c80*/  IMAD.U32 R18, R18, 0x10000, RZ ;  /* 0x0001000012127824 */ /* 0x000fc800078e00ff */
[----:B------:R-:W0:Y:S02]  /*6c90*/  F2I.FTZ.TRUNC.NTZ R3, R18 ;  /* 0x0000001200037305 */ /* 0x000e24000021f100 */
[----:B0-----:R0:W-:Y:S01]  /*6ca0*/  STG.E desc[UR36][R8.64], R3 ;  /* 0x0000000308007986 */ /* 0x0011e2000c101924 */
[----:B------:R-:W-:Y:S05]  /*6cb0*/  BRA `(.L_x_10261) ;  /* 0x0000000c00347947 */ /* 0x000fea0003800000 */
.L_x_10262:
[----:B------:R-:W-:-:S04]  /*6cc0*/  IMAD.U32 R18, R18, 0x10000, RZ ;  /* 0x0001000012127824 */ /* 0x000fc800078e00ff */
[----:B------:R-:W0:Y:S02]  /*6cd0*/  F2I.FTZ.TRUNC.NTZ R3, R18 ;  /* 0x0000001200037305 */ /* 0x000e24000021f100 */
[----:B0-----:R0:W-:Y:S01]  /*6ce0*/  STG.E.U16 desc[UR36][R8.64], R3 ;  /* 0x0000000308007986 */ /* 0x0011e2000c101524 */
[----:B------:R-:W-:Y:S05]  /*6cf0*/  BRA `(.L_x_10261) ;  /* 0x0000000c00247947 */ /* 0x000fea0003800000 */
.L_x_10257:
        /* <DEDUP_REMOVED lines=9> */
.L_x_10265:
[----:B------:R-:W-:-:S05]  /*6d90*/  IMAD.U32 R0, R18, 0x10000, RZ ;  /* 0x0001000012007824 */ /* 0x000fca00078e00ff */
[----:B------:R-:W-:-:S05]  /*6da0*/  F2FP.F16.F32.PACK_AB R0, RZ, R0 ;  /* 0x00000000ff00723e */ /* 0x000fca00000000ff */
[----:B------:R0:W-:Y:S01]  /*6db0*/  STG.E.U16 desc[UR36][R8.64], R0 ;  /* 0x0000000008007986 */ /* 0x0001e2000c101524 */
[----:B------:R-:W-:Y:S05]  /*6dc0*/  BRA `(.L_x_10261) ;  /* 0x0000000800f07947 */ /* 0x000fea0003800000 */
.L_x_10264:
        /* <DEDUP_REMOVED lines=10> */
.L_x_10267:
[----:B------:R-:W-:-:S05]  /*6e70*/  IMAD.U32 R18, R18, 0x10000, RZ ;  /* 0x0001000012127824 */ /* 0x000fca00078e00ff */
[----:B------:R-:W-:-:S04]  /*6e80*/  F2FP.F16.F32.PACK_AB R3, RZ, R18 ;  /* 0x00000012ff03723e */ /* 0x000fc800000000ff */
[----:B------:R-:W-:-:S05]  /*6e90*/  PRMT R3, R3, 0x5410, RZ ;  /* 0x0000541003037816 */ /* 0x000fca00000000ff */
[----:B------:R0:W-:Y:S01]  /*6ea0*/  STG.E desc[UR36][R8.64], R3 ;  /* 0x0000000308007986 */ /* 0x0001e2000c101924 */
[----:B------:R-:W-:Y:S05]  /*6eb0*/  BRA `(.L_x_10261) ;  /* 0x0000000800b47947 */ /* 0x000fea0003800000 */
.L_x_10266:
[----:B------:R-:W-:-:S04]  /*6ec0*/  IMAD.U32 R4, R18, 0x10000, RZ ;  /* 0x0001000012047824 */ /* 0x000fc800078e00ff */
[----:B------:R-:W-:-:S06]  /*6ed0*/  FMUL.FTZ R4, R4, 1 ;  /* 0x3f80000004047820 */ /* 0x000fcc0000410000 */
[----:B------:R-:W0:Y:S02]  /*6ee0*/  F2F.F64.F32 R4, R4 ;  /* 0x0000000400047310 */ /* 0x000e240000201800 */
[----:B0-----:R0:W-:Y:S01]  /*6ef0*/  STG.E.64 desc[UR36][R8.64], R4 ;  /* 0x0000000408007986 */ /* 0x0011e2000c101b24 */
[----:B------:R-:W-:Y:S05]  /*6f00*/  BRA `(.L_x_10261) ;  /* 0x0000000800a07947 */ /* 0x000fea0003800000 */
.L_x_10256:
        /* <DEDUP_REMOVED lines=14> */
.L_x_10271:
        /* <DEDUP_REMOVED lines=17> */
.L_x_10274:
[----:B------:R-:W-:-:S04]  /*7100*/  SHF.R.U32.HI R3, RZ, 0x18, R5 ;  /* 0x00000018ff037819 */ /* 0x000fc80000011605 */
[----:B------:R-:W-:-:S04]  /*7110*/  LOP3.LUT R0, R0, 0x80, R3, 0xf8, !PT ;  /* 0x0000008000007812 */ /* 0x000fc800078ef803 */
[----:B------:R-:W-:-:S07]  /*7120*/  PRMT R4, R0, 0x7610, R4 ;  /* 0x0000761000047816 */ /* 0x000fce0000000004 */
.L_x_10273:
[----:B------:R-:W-:Y:S05]  /*7130*/  BSYNC.RECONVERGENT B0 ;  /* 0x0000000000007941 */ /* 0x000fea0003800200 */
.L_x_10272:
[----:B------:R0:W-:Y:S01]  /*7140*/  STG.E.U8 desc[UR36][R8.64], R4 ;  /* 0x0000000408007986 */ /* 0x0001e2000c101124 */
[----:B------:R-:W-:Y:S05]  /*7150*/  BRA `(.L_x_10261) ;  /* 0x00000008000c7947 */ /* 0x000fea0003800000 */
.L_x_10270:
        /* <DEDUP_REMOVED lines=17> */
.L_x_10277:
[----:B------:R-:W-:-:S04]  /*7270*/  SHF.R.U32.HI R3, RZ, 0x18, R5 ;  /* 0x00000018ff037819 */ /* 0x000fc80000011605 */
[----:B------:R-:W-:-:S04]  /*7280*/  LOP3.LUT R0, R0, 0x80, R3, 0xf8, !PT ;  /* 0x0000008000007812 */ /* 0x000fc800078ef803 */
[----:B------:R-:W-:-:S07]  /*7290*/  PRMT R4, R0, 0x7610, R4 ;  /* 0x0000761000047816 */ /* 0x000fce0000000004 */
.L_x_10276:
[----:B------:R-:W-:Y:S05]  /*72a0*/  BSYNC.RECONVERGENT B0 ;  /* 0x0000000000007941 */ /* 0x000fea0003800200 */
.L_x_10275:
[----:B------:R0:W-:Y:S01]  /*72b0*/  STG.E.U8 desc[UR36][R8.64], R4 ;  /* 0x0000000408007986 */ /* 0x0001e2000c101124 */
[----:B------:R-:W-:Y:S05]  /*72c0*/  BRA `(.L_x_10261) ;  /* 0x0000000400b07947 */ /* 0x000fea0003800000 */
.L_x_10269:
        /* <DEDUP_REMOVED lines=22> */
.L_x_10279:
[----:B------:R-:W-:-:S06]  /*7430*/  IMAD.U32 R4, R18, 0x10000, RZ ;  /* 0x0001000012047824 */ /* 0x000fcc00078e00ff */
[----:B------:R-:W0:Y:S02]  /*7440*/  F2I.U64.TRUNC R4, R4 ;  /* 0x0000000400047311 */ /* 0x000e24000020d800 */
[----:B0-----:R0:W-:Y:S01]  /*7450*/  STG.E.64 desc[UR36][R8.64], R4 ;  /* 0x0000000408007986 */ /* 0x0011e2000c101b24 */
[----:B------:R-:W-:Y:S05]  /*7460*/  BRA `(.L_x_10261) ;  /* 0x0000000400487947 */ /* 0x000fea0003800000 */
.L_x_10278:
[----:B------:R-:W-:-:S04]  /*7470*/  IMAD.U32 R18, R18, 0x10000, RZ ;  /* 0x0001000012127824 */ /* 0x000fc800078e00ff */
[----:B------:R-:W0:Y:S02]  /*7480*/  F2I.FTZ.U32.TRUNC.NTZ R3, R18 ;  /* 0x0000001200037305 */ /* 0x000e24000021f000 */
[----:B0-----:R0:W-:Y:S01]  /*7490*/  STG.E desc[UR36][R8.64], R3 ;  /* 0x0000000308007986 */ /* 0x0011e2000c101924 */
[----:B------:R-:W-:Y:S05]  /*74a0*/  BRA `(.L_x_10261) ;  /* 0x0000000400387947 */ /* 0x000fea0003800000 */
.L_x_10268:
        /* <DEDUP_REMOVED lines=11> */
.L_x_10281:
[----:B------:R-:W-:Y:S01]  /*7560*/  IMAD.U32 R18, R18, 0x10000, RZ ;  /* 0x0001000012127824 */ /* 0x000fe200078e00ff */
[----:B----4-:R-:W-:-:S03]  /*7570*/  CS2R R6, SRZ ;  /* 0x0000000000067805 */ /* 0x010fc6000001ff00 */
[----:B------:R-:W-:-:S06]  /*7580*/  FMUL.FTZ R4, R18, 1 ;  /* 0x3f80000012047820 */ /* 0x000fcc0000410000 */
[----:B------:R-:W0:Y:S02]  /*7590*/  F2F.F64.F32 R4, R4 ;  /* 0x0000000400047310 */ /* 0x000e240000201800 */
[----:B0-----:R0:W-:Y:S01]  /*75a0*/  STG.E.128 desc[UR36][R8.64], R4 ;  /* 0x0000000408007986 */ /* 0x0011e2000c101d24 */
[----:B------:R-:W-:Y:S05]  /*75b0*/  BRA `(.L_x_10261) ;  /* 0x0000000000f47947 */ /* 0x000fea0003800000 */
.L_x_10280:
[----:B------:R-:W-:-:S13]  /*75c0*/  ISETP.NE.AND P0, PT, R0, 0xf, PT ;  /* 0x0000000f0000780c */ /* 0x000fda0003f05270 */
[----:B------:R-:W-:Y:S05]  /*75d0*/  @!P0 BRA `(.L_x_10282) ;  /* 0x0000000000e88947 */ /* 0x000fea0003800000 */
[----:B------:R-:W-:-:S13]  /*75e0*/  ISETP.NE.AND P0, PT, R0, 0x17, PT ;  /* 0x000000170000780c */ /* 0x000fda0003f05270 */
[----:B------:R-:W-:Y:S05]  /*75f0*/  @!P0 BRA `(.L_x_10283) ;  /* 0x0000000000908947 */ /* 0x000fea0003800000 */
[----:B------:R-:W-:-:S13]  /*7600*/  ISETP.NE.AND P0, PT, R0, 0x18, PT ;  /* 0x000000180000780c */ /* 0x000fda0003f05270 */
[----:B------:R-:W-:Y:S05]  /*7610*/  @!P0 BRA `(.L_x_10284) ;  /* 0x0000000000448947 */ /* 0x000fea0003800000 */
.L_x_10260:
        /* <DEDUP_REMOVED lines=16> */
.L_x_10285:
[----:B------:R-:W-:Y:S05]  /*7720*/  BRA `(.L_x_10261) ;  /* 0x0000000000987947 */ /* 0x000fea0003800000 */
.L_x_10284:
        /* <DEDUP_REMOVED lines=13> */
.L_x_10287:
[----:B------:R-:W-:Y:S05]  /*7800*/  BSYNC.RECONVERGENT B0 ;  /* 0x0000000000007941 */ /* 0x000fea0003800200 */
.L_x_10286:
[----:B------:R-:W-:-:S05]  /*7810*/  LOP3.LUT R3, R0, 0x80, R3, 0xf8, !PT ;  /* 0x0000008000037812 */ /* 0x000fca00078ef803 */
[----:B------:R1:W-:Y:S01]  /*7820*/  STG.E.U8 desc[UR36][R8.64], R3 ;  /* 0x0000000308007986 */ /* 0x0003e2000c101124 */
[----:B------:R-:W-:Y:S05]  /*7830*/  BRA `(.L_x_10261) ;  /* 0x0000000000547947 */ /* 0x000fea0003800000 */
.L_x_10283:
        /* <DEDUP_REMOVED lines=12> */
.L_x_10289:
[----:B------:R-:W-:Y:S01]  /*7900*/  IMAD.MOV.U32 R0, RZ, RZ, 0x7f ;  /* 0x0000007fff007424 */ /* 0x000fe200078e00ff */
[----:B------:R-:W-:-:S04]  /*7910*/  ISETP.GT.U32.AND P0, PT, R4, 0x7f800000, PT ;  /* 0x7f8000000400780c */ /* 0x000fc80003f04070 */
[----:B------:R-:W-:-:S09]  /*7920*/  SEL R0, R0, 0x7c, P0 ;  /* 0x0000007c00007807 */ /* 0x000fd20000000000 */
.L_x_10290:
[----:B------:R-:W-:Y:S05]  /*7930*/  BSYNC.RECONVERGENT B0 ;  /* 0x0000000000007941 */ /* 0x000fea0003800200 */
.L_x_10288:
[----:B------:R-:W-:-:S04]  /*7940*/  SHF.R.U32.HI R3, RZ, 0x18, R3 ;  /* 0x00000018ff037819 */ /* 0x000fc80000011603 */
[----:B------:R-:W-:-:S05]  /*7950*/  LOP3.LUT R3, R0, 0x80, R3, 0xf8, !PT ;  /* 0x0000008000037812 */ /* 0x000fca00078ef803 */
[----:B------:R2:W-:Y:S01]  /*7960*/  STG.E.U8 desc[UR36][R8.64], R3 ;  /* 0x0000000308007986 */ /* 0x0005e2000c101124 */
[----:B------:R-:W-:Y:S05]  /*7970*/  BRA `(.L_x_10261) ;  /* 0x0000000000047947 */ /* 0x000fea0003800000 */
.L_x_10282:
[----:B------:R0:W-:Y:S02]  /*7980*/  STG.E.U16 desc[UR36][R8.64], R18 ;  /* 0x0000001208007986 */ /* 0x0001e4000c101524 */
.L_x_10261:
[----:B------:R-:W-:-:S07]  /*7990*/  VIADD R25, R25, 0x80 ;  /* 0x0000008019197836 */ /* 0x000fce0000000000 */
.L_x_10220:
[----:B------:R-:W-:Y:S05]  /*79a0*/  BSYNC.RECONVERGENT B6 ;  /* 0x0000000000067941 */ /* 0x000fea0003800200 */
.L_x_10219:
[----:B------:R-:W-:-:S13]  /*79b0*/  ISETP.GE.AND P0, PT, R25, R16, PT ;  /* 0x000000101900720c */ /* 0x000fda0003f06270 */
[----:B------:R-:W-:Y:S05]  /*79c0*/  @P0 EXIT ;  /* 0x000000000000094d */ /* 0x000fea0003800000 */
[----:B01-3--:R-:W0:Y:S01]  /*79d0*/  LDC.64 R4, c[0x0][0x388] ;  /* 0x0000e200ff047b82 */ /* 0x00be220000000a00 */
        /* <DEDUP_REMOVED lines=20> */
.L_x_10294:
[----:B----4-:R-:W-:-:S06]  /*7b20*/  IMAD.U32 R5, R19, 0x10000, RZ ;  /* 0x0001000013057824 */ /* 0x010fcc00078e00ff */
[----:B------:R-:W0:Y:S02]  /*7b30*/  F2I.S64.TRUNC R4, R5 ;  /* 0x0000000500047311 */ /* 0x000e24000020d900 */
[----:B0-----:R-:W-:Y:S01]  /*7b40*/  STG.E.U8 desc[UR36][R2.64], R4 ;  /* 0x0000000402007986 */ /* 0x001fe2000c101124 */
[----:B------:R-:W-:Y:S05]  /*7b50*/  EXIT ;  /* 0x000000000000794d */ /* 0x000fea0003800000 */
.L_x_10293:
        /* <DEDUP_REMOVED lines=10> */
.L_x_10297:
[----:B----4-:R-:W-:-:S06]  /*7c00*/  IMAD.U32 R19, R19, 0x10000, RZ ;  /* 0x0001000013137824 */ /* 0x010fcc00078e00ff */
[----:B------:R-:W0:Y:S02]  /*7c10*/  F2I.FTZ.TRUNC.NTZ R19, R19 ;  /* 0x0000001300137305 */ /* 0x000e24000021f100 */
[----:B0-----:R-:W-:Y:S01]  /*7c20*/  STG.E desc[UR36][R2.64], R19 ;  /* 0x0000001302007986 */ /* 0x001fe2000c101924 */
[----:B------:R-:W-:Y:S05]  /*7c30*/  EXIT ;  /* 0x000000000000794d */ /* 0x000fea0003800000 */
.L_x_10296:
[----:B----4-:R-:W-:-:S06]  /*7c40*/  IMAD.U32 R19, R19, 0x10000, RZ ;  /* 0x0001000013137824 */ /* 0x010fcc00078e00ff */
[----:B------:R-:W0:Y:S02]  /*7c50*/  F2I.FTZ.TRUNC.NTZ R19, R19 ;  /* 0x0000001300137305 */ /* 0x000e24000021f100 */
[----:B0-----:R-:W-:Y:S01]  /*7c60*/  STG.E.U16 desc[UR36][R2.64], R19 ;  /* 0x0000001302007986 */ /* 0x001fe2000c101524 */
[----:B------:R-:W-:Y:S05]  /*7c70*/  EXIT ;  /* 0x000000000000794d */ /* 0x000fea0003800000 */
.L_x_10292:
        /* <DEDUP_REMOVED lines=9> */
.L_x_10299:
[----:B----4-:R-:W-:-:S05]  /*7d10*/  IMAD.U32 R0, R19, 0x10000, RZ ;  /* 0x0001000013007824 */ /* 0x010fca00078e00ff */
[----:B------:R-:W-:-:S05]  /*7d20*/  F2FP.F16.F32.PACK_AB R0, RZ, R0 ;  /* 0x00000000ff00723e */ /* 0x000fca00000000ff */
[----:B------:R-:W-:Y:S01]  /*7d30*/  STG.E.U16 desc[UR36][R2.64], R0 ;  /* 0x0000000002007986 */ /* 0x000fe2000c101524 */
[----:B------:R-:W-:Y:S05]  /*7d40*/  EXIT ;  /* 0x000000000000794d */ /* 0x000fea0003800000 */
.L_x_10298:
        /* <DEDUP_REMOVED lines=10> */
.L_x_10301:
[----:B----4-:R-:W-:-:S05]  /*7df0*/  IMAD.U32 R19, R19, 0x10000, RZ ;  /* 0x0001000013137824 */ /* 0x010fca00078e00ff */
[----:B------:R-:W-:-:S04]  /*7e00*/  F2FP.F16.F32.PACK_AB R5, RZ, R19 ;  /* 0x00000013ff05723e */ /* 0x000fc800000000ff */
[----:B------:R-:W-:-:S05]  /*7e10*/  PRMT R5, R5, 0x5410, RZ ;  /* 0x0000541005057816 */ /* 0x000fca00000000ff */
[----:B------:R-:W-:Y:S01]  /*7e20*/  STG.E desc[UR36][R2.64], R5 ;  /* 0x0000000502007986 */ /* 0x000fe2000c101924 */
[----:B------:R-:W-:Y:S05]  /*7e30*/  EXIT ;  /* 0x000000000000794d */ /* 0x000fea0003800000 */
.L_x_10300:
[----:B----4-:R-:W-:-:S04]  /*7e40*/  IMAD.U32 R4, R19, 0x10000, RZ ;  /* 0x0001000013047824 */ /* 0x010fc800078e00ff */
[----:B------:R-:W-:-:S06]  /*7e50*/  FMUL.FTZ R4, R4, 1 ;  /* 0x3f80000004047820 */ /* 0x000fcc0000410000 */
[----:B------:R-:W0:Y:S02]  /*7e60*/  F2F.F64.F32 R4, R4 ;  /* 0x0000000400047310 */ /* 0x000e240000201800 */
[----:B0-----:R-:W-:Y:S01]  /*7e70*/  STG.E.64 desc[UR36][R2.64], R4 ;  /* 0x0000000402007986 */ /* 0x001fe2000c101b24 */
[----:B------:R-:W-:Y:S05]  /*7e80*/  EXIT ;  /* 0x000000000000794d */ /* 0x000fea0003800000 */
.L_x_10291:
        /* <DEDUP_REMOVED lines=14> */
.L_x_10305:
        /* <DEDUP_REMOVED lines=18> */
.L_x_10308:
[----:B------:R-:W-:-:S04]  /*8090*/  SHF.R.U32.HI R5, RZ, 0x18, R5 ;  /* 0x00000018ff057819 */ /* 0x000fc80000011605 */
[----:B------:R-:W-:-:S07]  /*80a0*/  LOP3.LUT R0, R0, 0x80, R5, 0xf8, !PT ;  /* 0x0000008000007812 */ /* 0x000fce00078ef805 */
.L_x_10307:
[----:B------:R-:W-:Y:S05]  /*80b0*/  BSYNC.RECONVERGENT B0 ;  /* 0x0000000000007941 */ /* 0x000fea0003800200 */
.L_x_10306:
[----:B------:R-:W-:Y:S01]  /*80c0*/  STG.E.U8 desc[UR36][R2.64], R0 ;  /* 0x0000000002007986 */ /* 0x000fe2000c101124 */
[----:B------:R-:W-:Y:S05]  /*80d0*/  EXIT ;  /* 0x000000000000794d */ /* 0x000fea0003800000 */
.L_x_10304:
        /* <DEDUP_REMOVED lines=18> */
.L_x_10311:
[----:B------:R-:W-:-:S04]  /*8200*/  SHF.R.U32.HI R5, RZ, 0x18, R5 ;  /* 0x00000018ff057819 */ /* 0x000fc80000011605 */
[----:B------:R-:W-:-:S07]  /*8210*/  LOP3.LUT R0, R0, 0x80, R5, 0xf8, !PT ;  /* 0x0000008000007812 */ /* 0x000fce00078ef805 */
.L_x_10310:
[----:B------:R-:W-:Y:S05]  /*8220*/  BSYNC.RECONVERGENT B0 ;  /* 0x0000000000007941 */ /* 0x000fea0003800200 */
.L_x_10309:
[----:B------:R-:W-:Y:S01]  /*8230*/  STG.E.U8 desc[UR36][R2.64], R0 ;  /* 0x0000000002007986 */ /* 0x000fe2000c101124 */
[----:B------:R-:W-:Y:S05]  /*8240*/  EXIT ;  /* 0x000000000000794d */ /* 0x000fea0003800000 */
.L_x_10303:
        /* <DEDUP_REMOVED lines=22> */
.L_x_10313:
[----:B----4-:R-:W-:-:S06]  /*83b0*/  IMAD.U32 R4, R19, 0x10000, RZ ;  /* 0x0001000013047824 */ /* 0x010fcc00078e00ff */
[----:B------:R-:W0:Y:S02]  /*83c0*/  F2I.U64.TRUNC R4, R4 ;  /* 0x0000000400047311 */ /* 0x000e24000020d800 */
[----:B0-----:R-:W-:Y:S01]  /*83d0*/  STG.E.64 desc[UR36][R2.64], R4 ;  /* 0x0000000402007986 */ /* 0x001fe2000c101b24 */
[----:B------:R-:W-:Y:S05]  /*83e0*/  EXIT ;  /* 0x000000000000794d */ /* 0x000fea0003800000 */
.L_x_10312:
[----:B----4-:R-:W-:-:S06]  /*83f0*/  IMAD.U32 R19, R19, 0x10000, RZ ;  /* 0x0001000013137824 */ /* 0x010fcc00078e00ff */
[----:B------:R-:W0:Y:S02]  /*8400*/  F2I.FTZ.U32.TRUNC.NTZ R19, R19 ;  /* 0x0000001300137305 */ /* 0x000e24000021f000 */
[----:B0-----:R-:W-:Y:S01]  /*8410*/  STG.E desc[UR36][R2.64], R19 ;  /* 0x0000001302007986 */ /* 0x001fe2000c101924 */
[----:B------:R-:W-:Y:S05]  /*8420*/  EXIT ;  /* 0x000000000000794d */ /* 0x000fea0003800000 */
.L_x_10302:
        /* <DEDUP_REMOVED lines=11> */
.L_x_10315:
[----:B----4-:R-:W-:Y:S01]  /*84e0*/  IMAD.U32 R19, R19, 0x10000, RZ ;  /* 0x0001000013137824 */ /* 0x010fe200078e00ff */
[----:B------:R-:W-:-:S03]  /*84f0*/  CS2R R6, SRZ ;  /* 0x0000000000067805 */ /* 0x000fc6000001ff00 */
[----:B------:R-:W-:-:S06]  /*8500*/  FMUL.FTZ R4, R19, 1 ;  /* 0x3f80000013047820 */ /* 0x000fcc0000410000 */
[----:B------:R-:W0:Y:S02]  /*8510*/  F2F.F64.F32 R4, R4 ;  /* 0x0000000400047310 */ /* 0x000e240000201800 */
[----:B0-----:R-:W-:Y:S01]  /*8520*/  STG.E.128 desc[UR36][R2.64], R4 ;  /* 0x0000000402007986 */ /* 0x001fe2000c101d24 */
[----:B------:R-:W-:Y:S05]  /*8530*/  EXIT ;  /* 0x000000000000794d */ /* 0x000fea0003800000 */
.L_x_10314:
[----:B------:R-:W-:-:S13]  /*8540*/  ISETP.NE.AND P0, PT, R0, 0xf, PT ;  /* 0x0000000f0000780c */ /* 0x000fda0003f05270 */
[----:B------:R-:W-:Y:S05]  /*8550*/  @!P0 BRA `(.L_x_10316) ;  /* 0x0000000000e88947 */ /* 0x000fea0003800000 */
[----:B------:R-:W-:-:S13]  /*8560*/  ISETP.NE.AND P0, PT, R0, 0x17, PT ;  /* 0x000000170000780c */ /* 0x000fda0003f05270 */
[----:B------:R-:W-:Y:S05]  /*8570*/  @!P0 BRA `(.L_x_10317) ;  /* 0x0000000000908947 */ /* 0x000fea0003800000 */
[----:B------:R-:W-:-:S13]  /*8580*/  ISETP.NE.AND P0, PT, R0, 0x18, PT ;  /* 0x000000180000780c */ /* 0x000fda0003f05270 */
[----:B------:R-:W-:Y:S05]  /*8590*/  @!P0 BRA `(.L_x_10318) ;  /* 0x0000000000448947 */ /* 0x000fea0003800000 */
.L_x_10295:
        /* <DEDUP_REMOVED lines=11> */
[----:B----4-:R-:W-:Y:S02]  /*8650*/  IMAD.U32 R7, RZ, RZ, UR7 ;  /* 0x00000007ff077e24 */ /* 0x010fe4000f8e00ff */
[----:B-----5:R-:W-:Y:S02]  /*8660*/  IMAD.U32 R10, RZ, RZ, UR8 ;  /* 0x00000008ff0a7e24 */ /* 0x020fe4000f8e00ff */
[----:B-1----:R-:W-:-:S07]  /*8670*/  IMAD.U32 R11, RZ, RZ, UR9 ;  /* 0x00000009ff0b7e24 */ /* 0x002fce000f8e00ff */
[----:B------:R-:W-:-:S07]  /*8680*/  LEPC R20, `(.L_x_10319) ;  /* 0x000000001014794e */ /* 0x000fce0000000000 */
[----:B--2---:R-:W-:Y:S05]  /*8690*/  CALL.ABS.NOINC R2 ;  /* 0x0000000002007343 */ /* 0x004fea0003c00000 */
.L_x_10319:
[----:B------:R-:W-:Y:S05]  /*86a0*/  EXIT ;  /* 0x000000000000794d */ /* 0x000fea0003800000 */
.L_x_10318:
        /* <DEDUP_REMOVED lines=13> */
.L_x_10321:
[----:B------:R-:W-:Y:S05]  /*8780*/  BSYNC.RECONVERGENT B0 ;  /* 0x0000000000007941 */ /* 0x000fea0003800200 */
.L_x_10320:
[----:B------:R-:W-:-:S05]  /*8790*/  LOP3.LUT R5, R0, 0x80, R5, 0xf8, !PT ;  /* 0x0000008000057812 */ /* 0x000fca00078ef805 */
[----:B------:R-:W-:Y:S01]  /*87a0*/  STG.E.U8 desc[UR36][R2.64], R5 ;  /* 0x0000000502007986 */ /* 0x000fe2000c101124 */
[----:B------:R-:W-:Y:S05]  /*87b0*/  EXIT ;  /* 0x000000000000794d */ /* 0x000fea0003800000 */
.L_x_10317:
        /* <DEDUP_REMOVED lines=12> */
.L_x_10323:
[----:B------:R-:W-:Y:S01]  /*8880*/  IMAD.MOV.U32 R0, RZ, RZ, 0x7f ;  /* 0x0000007fff007424 */ /* 0x000fe200078e00ff */
[----:B------:R-:W-:-:S04]  /*8890*/  ISETP.GT.U32.AND P0, PT, R4, 0x7f800000, PT ;  /* 0x7f8000000400780c */ /* 0x000fc80003f04070 */
[----:B------:R-:W-:-:S09]  /*88a0*/  SEL R0, R0, 0x7c, P0 ;  /* 0x0000007c00007807 */ /* 0x000fd20000000000 */
.L_x_10324:
[----:B------:R-:W-:Y:S05]  /*88b0*/  BSYNC.RECONVERGENT B0 ;  /* 0x0000000000007941 */ /* 0x000fea0003800200 */
.L_x_10322:
[----:B------:R-:W-:-:S04]  /*88c0*/  SHF.R.U32.HI R5, RZ, 0x18, R5 ;  /* 0x00000018ff057819 */ /* 0x000fc80000011605 */
[----:B------:R-:W-:-:S05]  /*88d0*/  LOP3.LUT R5, R0, 0x80, R5, 0xf8, !PT ;  /* 0x0000008000057812 */ /* 0x000fca00078ef805 */
[----:B------:R-:W-:Y:S01]  /*88e0*/  STG.E.U8 desc[UR36][R2.64], R5 ;  /* 0x0000000502007986 */ /* 0x000fe2000c101124 */
[----:B------:R-:W-:Y:S05]  /*88f0*/  EXIT ;  /* 0x000000000000794d */ /* 0x000fea0003800000 */
.L_x_10316:
[----:B----4-:R-:W-:Y:S01]  /*8900*/  STG.E.U16 desc[UR36][R2.64], R19 ;  /* 0x0000001302007986 */ /* 0x010fe2000c101524 */
[----:B------:R-:W-:Y:S05]  /*8910*/  EXIT ;  /* 0x000000000000794d */ /* 0x000fea0003800000 */
.L_x_10325:
        /* <DEDUP_REMOVED lines=14> */
.L_x_12443:


//--------------------- .text._ZN2at6native18elementwise_kernelILi128ELi4EZNS0_22gpu_kernel_impl_nocastIZZZNS0_18GeluCUDAKernelImplERNS_18TensorIteratorBaseENS0_8GeluTypeEENKUlvE_clEvENKUlvE2_clEvEUlN3c108BFloat16EE_EEvS4_RKT_EUliE_EEviT1_ --------------------------
	.section	.text._ZN2at6native18elementwise_kernelILi128ELi4EZNS0_22gpu_kernel_impl_nocastIZZZNS0_18GeluCUDAKernelImplERNS_18TensorIteratorBaseENS0_8GeluTypeEENKUlvE_clEvENKUlvE2_clEvEUlN3c108BFloat16EE_EEvS4_RKT_EUliE_EEviT1_,"ax",@progbits
	.align	128
        .global         _ZN2at6native18elementwise_kernelILi128ELi4EZNS0_22gpu_kernel_impl_nocastIZZZNS0_18GeluCUDAKernelImplERNS_18TensorIteratorBaseENS0_8GeluTypeEENKUlvE_clEvENKUlvE2_clEvEUlN3c108BFloat16EE_EEvS4_RKT_EUliE_EEviT1_
        .type           _ZN2at6native18elementwise_kernelILi128ELi4EZNS0_22gpu_kernel_impl_nocastIZZZNS0_18GeluCUDAKernelImplERNS_18TensorIteratorBaseENS0_8GeluTypeEENKUlvE_clEvENKUlvE2_clEvEUlN3c108BFloat16EE_EEvS4_RKT_EUliE_EEviT1_,@function
        .size           _ZN2at6native18elementwise_kernelILi128ELi4EZNS0_22gpu_kernel_impl_nocastIZZZNS0_18GeluCUDAKernelImplERNS_18TensorIteratorBaseENS0_8GeluTypeEENKUlvE_clEvENKUlvE2_clEvEUlN3c108BFloat16EE_EEvS4_RKT_EUliE_EEviT1_,(.L_x_12444 - _ZN2at6native18elementwise_kernelILi128ELi4EZNS0_22gpu_kernel_impl_nocastIZZZNS0_18GeluCUDAKernelImplERNS_18TensorIteratorBaseENS0_8GeluTypeEENKUlvE_clEvENKUlvE2_clEvEUlN3c108BFloat16EE_EEvS4_RKT_EUliE_EEviT1_)
        .other          _ZN2at6native18elementwise_kernelILi128ELi4EZNS0_22gpu_kernel_impl_nocastIZZZNS0_18GeluCUDAKernelImplERNS_18TensorIteratorBaseENS0_8GeluTypeEENKUlvE_clEvENKUlvE2_clEvEUlN3c108BFloat16EE_EEvS4_RKT_EUliE_EEviT1_,@"STO_CUDA_ENTRY STV_DEFAULT"
_ZN2at6native18elementwise_kernelILi128ELi4EZNS0_22gpu_kernel_impl_nocastIZZZNS0_18GeluCUDAKernelImplERNS_18TensorIteratorBaseENS0_8GeluTypeEENKUlvE_clEvENKUlvE2_clEvEUlN3c108BFloat16EE_EEvS4_RKT_EUliE_EEviT1_:
.text._ZN2at6native18elementwise_kernelILi128ELi4EZNS0_22gpu_kernel_impl_nocastIZZZNS0_18GeluCUDAKernelImplERNS_18TensorIteratorBaseENS0_8GeluTypeEENKUlvE_clEvENKUlvE2_clEvEUlN3c108BFloat16EE_EEvS4_RKT_EUliE_EEviT1_:
        /* <DEDUP_REMOVED lines=15> */
[----:B0-----:R-:W2:Y:S01]  /*00f0*/  LDG.E.U16 R4, desc[UR6][R4.64] ;  /* 0x0000000604047981 */ /* 0x001ea2000c1e1500 */
[----:B------:R-:W-:-:S04]  /*0100*/  IADD3 R3, PT, PT, R3, 0x80, RZ ;  /* 0x0000008003037810 */ /* 0x000fc80007ffe0ff */
[----:B------:R-:W-:-:S13]  /*0110*/  ISETP.GE.AND P0, PT, R3, UR4, PT ;  /* 0x0000000403007c0c */ /* 0x000fda000bf06270 */
[----:B------:R-:W-:Y:S05]  /*0120*/  @P0 BREAK.RELIABLE B1 ;  /* 0x0000000000010942 */ /* 0x000fea0003800100 */
[----:B--2---:R-:W-:-:S05]  /*0130*/  SHF.L.U32 R0, R4, 0x10, RZ ;  /* 0x0000001004007819 */ /* 0x004fca00000006ff */
[----:B------:R-:W-:-:S04]  /*0140*/  FMUL.FTZ R7, R0, R0 ;  /* 0x0000000000077220 */ /* 0x000fc80000410000 */
[----:B------:R-:W-:-:S04]  /*0150*/  FMUL.FTZ R7, R0, R7 ;  /* 0x0000000700077220 */ /* 0x000fc80000410000 */
[----:B------:R-:W-:Y:S01]  /*0160*/  FFMA.FTZ R7, R7, 0.044714998453855514526, R0 ;  /* 0x3d37271307077823 */ /* 0x000fe20000010000 */
[----:B------:R-:W-:-:S03]  /*0170*/  FMUL.FTZ R0, R0, 0.5 ;  /* 0x3f00000000007820 */ /* 0x000fc60000410000 */
[----:B------:R-:W-:Y:S02]  /*0180*/  FMUL.FTZ R2, R7, 0.79788458347320556641 ;  /* 0x3f4c422a07027820 */ /* 0x000fe40000410000 */
[----:B------:R-:W0:Y:S04]  /*0190*/  LDC.64 R6, c[0x0][0x580] ;  /* 0x00016000ff067b82 */ /* 0x000e280000000a00 */
[----:B------:R-:W1:Y:S02]  /*01a0*/  MUFU.TANH R2, R2 ;  /* 0x0000000200027308 */ /* 0x000e640000002400 */
[----:B-1----:R-:W-:-:S04]  /*01b0*/  FADD.FTZ R9, R2, 1 ;  /* 0x3f80000002097421 */ /* 0x002fc80000010000 */
[----:B------:R-:W-:-:S05]  /*01c0*/  FMUL.FTZ R0, R0, R9 ;  /* 0x0000000900007220 */ /* 0x000fca0000410000 */
[----:B------:R-:W-:-:S05]  /*01d0*/  F2FP.BF16.F32.PACK_AB R0, RZ, R0 ;  /* 0x00000000ff00723e */ /* 0x000fca00000010ff */
[----:B0-----:R0:W-:Y:S01]  /*01e0*/  STG.E.U16 desc[UR6][R6.64], R0 ;  /* 0x0000000006007986 */ /* 0x0011e2000c101506 */
[----:B------:R-:W-:Y:S05]  /*01f0*/  @P0 BRA `(.L_x_10330) ;  /* 0x0000000000880947 */ /* 0x000fea0003800000 */
[----:B------:R-:W1:Y:S02]  /*0200*/  LDC.64 R4, c[0x0][0x588] ;  /* 0x00016200ff047b82 */ /* 0x000e640000000a00 */
[----:B-1----:R-:W0:Y:S01]  /*0210*/  LDG.E.U16 R4, desc[UR6][R4.64] ;  /* 0x0000000604047981 */ /* 0x002e22000c1e1500 */
[----:B------:R-:W-:Y:S02]  /*0220*/  IADD3 R3, PT, PT, R3, 0x80, RZ ;  /* 0x0000008003037810 */ /* 0x000fe40007ffe0ff */
[----:B0-----:R-:W-:-:S05]  /*0230*/  SHF.L.U32 R0, R4, 0x10, RZ ;  /* 0x0000001004007819 */ /* 0x001fca00000006ff */
        /* <DEDUP_REMOVED lines=10> */
[----:B0-----:R0:W-:Y:S02]  /*02e0*/  STG.E.U16 desc[UR6][R6.64], R0 ;  /* 0x0000000006007986 */ /* 0x0011e4000c101506 */
.L_x_10329:
[----:B------:R-:W-:-:S13]  /*02f0*/  ISETP.GE.AND P0, PT, R3, UR4, PT ;  /* 0x0000000403007c0c */ /* 0x000fda000bf06270 */
[----:B------:R-:W-:Y:S05]  /*0300*/  @P0 BREAK.RELIABLE B1 ;  /* 0x0000000000010942 */ /* 0x000fea0003800100 */
[----:B------:R-:W-:Y:S05]  /*0310*/  @P0 BRA `(.L_x_10330) ;  /* 0x0000000000400947 */ /* 0x000fea0003800000 */
[----:B------:R-:W-:Y:S05]  /*0320*/  BSYNC.RELIABLE B1 ;  /* 0x0000000000017941 */ /* 0x000fea0003800100 */
.L_x_10328:
        /* <DEDUP_REMOVED lines=15> */
.L_x_10330:
[----:B------:R-:W-:Y:S05]  /*0420*/  BSYNC.RECONVERGENT B0 ;  /* 0x0000000000007941 */ /* 0x000fea0003800200 */
.L_x_10327:
[----:B------:R-:W-:Y:S05]  /*0430*/  WARPSYNC.ALL ;  /* 0x0000000000007948 */ /* 0x000fea0003800000 */
[----:B------:R-:W-:-:S13]  /*0440*/  ISETP.GE.AND P0, PT, R3, UR4, PT ;  /* 0x0000000403007c0c */ /* 0x000fda000bf06270 */
[----:B------:R-:W-:Y:S05]  /*0450*/  @P0 EXIT ;  /* 0x000000000000094d */ /* 0x000fea0003800000 */
[----:B------:R-:W2:Y:S02]  /*0460*/  LDC.64 R2, c[0x0][0x588] ;  /* 0x00016200ff027b82 */ /* 0x000ea40000000a00 */
[----:B--2---:R-:W0:Y:S02]  /*0470*/  LDG.E.U16 R2, desc[UR6][R2.64] ;  /* 0x0000000602027981 */ /* 0x004e24000c1e1500 */
[----:B01----:R-:W-:-:S05]  /*0480*/  SHF.L.U32 R0, R2, 0x10, RZ ;  /* 0x0000001002007819 */ /* 0x003fca00000006ff */
        /* <DEDUP_REMOVED lines=10> */
[----:B0-----:R-:W-:Y:S01]  /*0530*/  STG.E.U16 desc[UR6][R4.64], R0 ;  /* 0x0000000004007986 */ /* 0x001fe2000c101506 */
[----:B------:R-:W-:Y:S05]  /*0540*/  EXIT ;  /* 0x000000000000794d */ /* 0x000fea0003800000 */
.L_x_10326:
        /* <DEDUP_REMOVED lines=306> */
.L_x_10334:
[----:B------:R-:W0:Y:S02]  /*1870*/  LDCU.128 UR8, c[0x0][0x580] ;  /* 0x0000b000ff0877ac */ /* 0x000e240008000c00 */
[----:B0-----:R-:W-:-:S04]  /*1880*/  IADD3 R6, P0, PT, R4, UR10, RZ ;  /* 0x0000000a04067c10 */ /* 0x001fc8000ff1e0ff */
[----:B------:R-:W-:-:S05]  /*1890*/  IADD3.X R7, PT, PT, RZ, UR11, RZ, P0, !PT ;  /* 0x0000000bff077c10 */ /* 0x000fca00087fe4ff */
[----:B------:R-:W2:Y:S01]  /*18a0*/  LDG.E.U16 R6, desc[UR6][R6.64] ;  /* 0x0000000606067981 */ /* 0x000ea2000c1e1500 */
[----:B------:R-:W-:Y:S02]  /*18b0*/  IADD3 R3, PT, PT, R3, 0x80, RZ ;  /* 0x0000008003037810 */ /* 0x000fe40007ffe0ff */
[----:B--2---:R-:W-:-:S05]  /*18c0*/  SHF.L.U32 R4, R6, 0x10, RZ ;  /* 0x0000001006047819 */ /* 0x004fca00000006ff */
[----:B------:R-:W-:-:S04]  /*18d0*/  FMUL.FTZ R9, R4, R4 ;  /* 0x0000000404097220 */ /* 0x000fc80000410000 */
[----:B------:R-:W-:-:S04]  /*18e0*/  FMUL.FTZ R9, R4, R9 ;  /* 0x0000000904097220 */ /* 0x000fc80000410000 */
[----:B------:R-:W-:Y:S01]  /*18f0*/  FFMA.FTZ R9, R9, 0.044714998453855514526, R4 ;  /* 0x3d37271309097823 */ /* 0x000fe20000010004 */
[----:B------:R-:W-:-:S03]  /*1900*/  FMUL.FTZ R4, R4, 0.5 ;  /* 0x3f00000004047820 */ /* 0x000fc60000410000 */
[----:B------:R-:W-:-:S06]  /*1910*/  FMUL.FTZ R9, R9, 0.79788458347320556641 ;  /* 0x3f4c422a09097820 */ /* 0x000fcc0000410000 */
[----:B------:R-:W0:Y:S02]  /*1920*/  MUFU.TANH R9, R9 ;  /* 0x0000000900097308 */ /* 0x000e240000002400 */
[----:B0-----:R-:W-:-:S04]  /*1930*/  FADD.FTZ R11, R9, 1 ;  /* 0x3f800000090b7421 */ /* 0x001fc80000010000 */
[----:B------:R-:W-:Y:S01]  /*1940*/  FMUL.FTZ R11, R4, R11 ;  /* 0x0000000b040b7220 */ /* 0x000fe20000410000 */
[----:B------:R-:W-:-:S04]  /*1950*/  IADD3 R4, P0, PT, R5, UR8, RZ ;  /* 0x0000000805047c10 */ /* 0x000fc8000ff1e0ff */
        /* <DEDUP_REMOVED lines=304> */
.L_x_10336:
        /* <DEDUP_REMOVED lines=16> */
[----:B------:R-:W-:-:S05]  /*2d60*/  IADD3.X R5, PT, PT, RZ, UR9, RZ, P0, !PT ;  /* 0x00000009ff057c10 */ /* 0x000fca00087fe4ff */
[----:B------:R0:W-:Y:S02]  /*2d70*/  STG.E.U16 desc[UR6][R4.64], R11 ;  /* 0x0000000b04007986 */ /* 0x0001e4000c101506 */
.L_x_10333:
[----:B------:R-:W-:-:S13]  /*2d80*/  ISETP.GE.AND P0, PT, R3, UR4, PT ;  /* 0x0000000403007c0c */ /* 0x000fda000bf06270 */
[----:B------:R-:W-:Y:S05]  /*2d90*/  @P0 BREAK.RELIABLE B1 ;  /* 0x0000000000010942 */ /* 0x000fea0003800100 */
[----:B------:R-:W-:Y:S05]  /*2da0*/  @P0 BRA `(.L_x_10335) ;  /* 0x0000001000f40947 */ /* 0x000fea0003800000 */
[----:B------:R-:W-:Y:S05]  /*2db0*/  BSYNC.RELIABLE B1 ;  /* 0x0000000000017941 */ /* 0x000fea0003800100 */
.L_x_10332:
        /* <DEDUP_REMOVED lines=298> */
.L_x_10337:
        /* <DEDUP_REMOVED lines=18> */
.L_x_10335:
[----:B------:R-:W-:Y:S05]  /*4180*/  BSYNC.RECONVERGENT B0 ;  /* 0x0000000000007941 */ /* 0x000fea0003800200 */
.L_x_10331:
        /* <DEDUP_REMOVED lines=301> */
.L_x_10338:
[----:B------:R-:W0:Y:S02]  /*5460*/  LDCU.128 UR8, c[0x0][0x580] ;  /* 0x0000b000ff0877ac */ /* 0x000e240008000c00 */
[----:B0-----:R-:W-:-:S04]  /*5470*/  IADD3 R4, P0, PT, R2, UR10, RZ ;  /* 0x0000000a02047c10 */ /* 0x001fc8000ff1e0ff */
[----:B------:R-:W-:-:S05]  /*5480*/  IADD3.X R5, PT, PT, RZ, UR11, RZ, P0, !PT ;  /* 0x0000000bff057c10 */ /* 0x000fca00087fe4ff */
[----:B------:R-:W2:Y:S01]  /*5490*/  LDG.E.U16 R4, desc[UR6][R4.64] ;  /* 0x0000000604047981 */ /* 0x000ea2000c1e1500 */
[----:B------:R-:W-:-:S04]  /*54a0*/  IADD3 R2, P0, PT, R3, UR8, RZ ;  /* 0x0000000803027c10 */ /* 0x000fc8000ff1e0ff */
[----:B------:R-:W-:Y:S02]  /*54b0*/  IADD3.X R3, PT, PT, RZ, UR9, RZ, P0, !PT ;  /* 0x00000009ff037c10 */ /* 0x000fe400087fe4ff */
        /* <DEDUP_REMOVED lines=8> */
[----:B------:R-:W-:-:S05]  /*5540*/  FMUL.FTZ R0, R0, R9 ;  /* 0x0000000900007220 */ /* 0x000fca0000410000 */
[----:B------:R-:W-:-:S05]  /*5550*/  F2FP.BF16.F32.PACK_AB R0, RZ, R0 ;  /* 0x00000000ff00723e */ /* 0x000fca00000010ff */
[----:B------:R-:W-:Y:S01]  /*5560*/  STG.E.U16 desc[UR6][R2.64], R0 ;  /* 0x0000000002007986 */ /* 0x000fe2000c101506 */
[----:B------:R-:W-:Y:S05]  /*5570*/  EXIT ;  /* 0x000000000000794d */ /* 0x000fea0003800000 */
.L_x_10339:
        /* <DEDUP_REMOVED lines=16> */
.L_x_12444:


//--------------------- .text._ZN2at6native27unrolled_elementwise_kernelIZZZNS0_18GeluCUDAKernelImplERNS_18TensorIteratorBaseENS0_8GeluTypeEENKUlvE_clEvENKUlvE2_clEvEUlN3c108BFloat16EE_St5arrayIPcLm2EELi4E23TrivialOffsetCalculatorILi1EjESE_NS0_6memory15LoadWithoutCastENSF_16StoreWithoutCastEEEviT_T0_T2_T3_T4_T5_ --------------------------
	.section	.text._ZN2at6native27unrolled_elementwise_kernelIZZZNS0_18GeluCUDAKernelImplERNS_18TensorIteratorBaseENS0_8GeluTypeEENKUlvE_clEvENKUlvE2_clEvEUlN3c108BFloat16EE_St5arrayIPcLm2EELi4E23TrivialOffsetCalculatorILi1EjESE_NS0_6memory15LoadWithoutCastENSF_16StoreWithoutCastEEEviT_T0_T2_T3_T4_T5_,"ax",@progbits
	.align	128
        .global         _ZN2at6native27unrolled_elementwise_kernelIZZZNS0_18GeluCUDAKernelImplERNS_18TensorIteratorBaseENS0_8GeluTypeEENKUlvE_clEvENKUlvE2_clEvEUlN3c108BFloat16EE_St5arrayIPcLm2EELi4E23TrivialOffsetCalculatorILi1EjESE_NS0_6memory15LoadWithoutCastENSF_16StoreWithoutCastEEEviT_T0_T2_T3_T4_T5_
        .type           _ZN2at6native27unrolled_elementwise_kernelIZZZNS0_18GeluCUDAKernelImplERNS_18TensorIteratorBaseENS0_8GeluTypeEENKUlvE_clEvENKUlvE2_clEvEUlN3c108BFloat16EE_St5arrayIPcLm2EELi4E23TrivialOffsetCalculatorILi1EjESE_NS0_6memory15LoadWithoutCastENSF_16StoreWithoutCastEEEviT_T0_T2_T3_T4_T5_,@function
        .size           _ZN2at6native27unrolled_elementwise_kernelIZZZNS0_18GeluCUDAKernelImplERNS_18TensorIteratorBaseENS0_8GeluTypeEENKUlvE_clEvENKUlvE2_clEvEUlN3c108BFloat16EE_St5arrayIPcLm2EELi4E23TrivialOffsetCalculatorILi1EjESE_NS0_6memory15LoadWithoutCastENSF_16StoreWithoutCastEEEviT_T0_T2_T3_T4_T5_,(.L_x_12445 - _ZN2at6native27unrolled_elementwise_kernelIZZZNS0_18GeluCUDAKernelImplERNS_18TensorIteratorBaseENS0_8GeluTypeEENKUlvE_clEvENKUlvE2_clEvEUlN3c108BFloat16EE_St5arrayIPcLm2EELi4E23TrivialOffsetCalculatorILi1EjESE_NS0_6memory15LoadWithoutCastENSF_16StoreWithoutCastEEEviT_T0_T2_T3_T4_T5_)
        .other          _ZN2at6native27unrolled_elementwise_kernelIZZZNS0_18GeluCUDAKernelImplERNS_18TensorIteratorBaseENS0_8GeluTypeEENKUlvE_clEvENKUlvE2_clEvEUlN3c108BFloat16EE_St5arrayIPcLm2EELi4E23TrivialOffsetCalculatorILi1EjESE_NS0_6memory15LoadWithoutCastENSF_16StoreWithoutCastEEEviT_T0_T2_T3_T4_T5_,@"STO_CUDA_ENTRY STV_DEFAULT"
_ZN2at6native27unrolled_elementwise_kernelIZZZNS0_18GeluCUDAKernelImplERNS_18TensorIteratorBaseENS0_8GeluTypeEENKUlvE_clEvENKUlvE2_clEvEUlN3c108BFloat16EE_St5arrayIPcLm2EELi4E23TrivialOffsetCalculatorILi1EjESE_NS0_6memory15LoadWithoutCastENSF_16StoreWithoutCastEEEviT_T0_T2_T3_T4_T5_:
.text._ZN2at6native27unrolled_elementwise_kernelIZZZNS0_18GeluCUDAKernelImplERNS_18TensorIteratorBaseENS0_8GeluTypeEENKUlvE_clEvENKUlvE2_clEvEUlN3c108BFloat16EE_St5arrayIPcLm2EELi4E23TrivialOffsetCalculatorILi1EjESE_NS0_6memory15LoadWithoutCastENSF_16StoreWithoutCastEEEviT_T0_T2_T3_T4_T5_:
        /* <DEDUP_REMOVED lines=10> */
[----:B------:R-:W-:-:S04]  /*00a0*/  @!P0 IADD3 R2, PT, PT, R0, 0x80, RZ ;  /* 0x0000008000028810 */ /* 0x000fc80007ffe0ff */
[----:B------:R-:W-:-:S13]  /*00b0*/  ISETP.GE.AND P1, PT, R2, R5, PT ;  /* 0x000000050200720c */ /* 0x000fda0003f26270 */
[----:B------:R-:W-:Y:S01]  /*00c0*/  @!P1 LEA R9, R3, R2, 0x9 ;  /* 0x0000000203099211 */ /* 0x000fe200078e48ff */
[----:B------:R-:W0:Y:S01]  /*00d0*/  @!P1 LDC.64 R10, c[0x0][0x390] ;  /* 0x0000e400ff0a9b82 */ /* 0x000e220000000a00 */
[----:B------:R-:W-:-:S04]  /*00e0*/  @!P1 IADD3 R2, PT, PT, R2, 0x80, RZ ;  /* 0x0000008002029810 */ /* 0x000fc80007ffe0ff */
[----:B------:R-:W-:-:S13]  /*00f0*/  ISETP.GE.AND P3, PT, R2, R5, PT ;  /* 0x000000050200720c */ /* 0x000fda0003f66270 */
[----:B------:R-:W2:Y:S01]  /*0100*/  @!P3 LDC.64 R6, c[0x0][0x390] ;  /* 0x0000e400ff06bb82 */ /* 0x000ea20000000a00 */
[----:B------:R-:W-:Y:S02]  /*0110*/  @!P3 LEA R17, R3, R2, 0x9 ;  /* 0x000000020311b211 */ /* 0x000fe400078e48ff */
[----:B------:R-:W-:Y:S01]  /*0120*/  @!P3 IADD3 R2, PT, PT, R2, 0x80, RZ ;  /* 0x000000800202b810 */ /* 0x000fe20007ffe0ff */
[----:B0-----:R-:W-:-:S03]  /*0130*/  @!P1 IMAD.WIDE.U32 R10, R9, 0x2, R10 ;  /* 0x00000002090a9825 */ /* 0x001fc600078e000a */
[----:B------:R-:W-:Y:S01]  /*0140*/  ISETP.GE.AND P2, PT, R2, R5, PT ;  /* 0x000000050200720c */ /* 0x000fe20003f46270 */
[----:B--2---:R-:W-:Y:S01]  /*0150*/  @!P3 IMAD.WIDE.U32 R16, R17, 0x2, R6 ;  /* 0x000000021110b825 */ /* 0x004fe200078e0006 */
[C---:B------:R-:W-:Y:S01]  /*0160*/  @!P0 LEA R9, R3.reuse, R0, 0x9 ;  /* 0x0000000003098211 */ /* 0x040fe200078e48ff */
[----:B------:R-:W0:Y:S10]  /*0170*/  @!P0 LDC.64 R6, c[0x0][0x390] ;  /* 0x0000e400ff068b82 */ /* 0x000e340000000a00 */
[----:B------:R-:W-:Y:S01]  /*0180*/  @!P2 LEA R15, R3, R2, 0x9 ;  /* 0x00000002030fa211 */ /* 0x000fe200078e48ff */
[----:B-1----:R1:W5:Y:S01]  /*0190*/  @!P1 LDG.E.U16 R8, desc[UR4][R10.64] ;  /* 0x000000040a089981 */ /* 0x002362000c1e1500 */
[----:B------:R-:W-:Y:S01]  /*01a0*/  PRMT R2, RZ, 0x7610, R2 ;  /* 0x00007610ff027816 */ /* 0x000fe20000000002 */
[----:B------:R-:W2:Y:S01]  /*01b0*/  @!P2 LDC.64 R12, c[0x0][0x390] ;  /* 0x0000e400ff0cab82 */ /* 0x000ea20000000a00 */
[----:B------:R-:W-:-:S04]  /*01c0*/  IADD3 R18, PT, PT, R0, 0x80, RZ ;  /* 0x0000008000127810 */ /* 0x000fc80007ffe0ff */
[----:B------:R3:W5:Y:S01]  /*01d0*/  @!P3 LDG.E.U16 R2, desc[UR4][R16.64] ;  /* 0x000000041002b981 */ /* 0x000762000c1e1500 */
[----:B0-----:R-:W-:Y:S01]  /*01e0*/  @!P0 IMAD.WIDE.U32 R6, R9, 0x2, R6 ;  /* 0x0000000209068825 */ /* 0x001fe200078e0006 */
[----:B------:R-:W-:-:S06]  /*01f0*/  PRMT R9, RZ, 0x7610, R9 ;  /* 0x00007610ff097816 */ /* 0x000fcc0000000009 */
[----:B------:R0:W5:Y:S01]  /*0200*/  @!P0 LDG.E.U16 R9, desc[UR4][R6.64] ;  /* 0x0000000406098981 */ /* 0x000162000c1e1500 */
[C---:B------:R-:W-:Y:S01]  /*0210*/  ISETP.GE.AND P0, PT, R0.reuse, R5, PT ;  /* 0x000000050000720c */ /* 0x040fe20003f06270 */
[----:B--2---:R-:W-:Y:S01]  /*0220*/  @!P2 IMAD.WIDE.U32 R12, R15, 0x2, R12 ;  /* 0x000000020f0ca825 */ /* 0x004fe200078e000c */
[C---:B-1----:R-:W-:Y:S01]  /*0230*/  IADD3 R10, PT, PT, R0.reuse, 0x100, RZ ;  /* 0x00000100000a7810 */ /* 0x042fe20007ffe0ff */
[----:B------:R-:W-:Y:S02]  /*0240*/  BSSY.RECONVERGENT B0, `(.L_x_10340) ;  /* 0x0000016000007945 */ /* 0x000fe40003800200 */
[----:B---3--:R-:W-:Y:S01]  /*0250*/  VIADD R16, R0, 0x180 ;  /* 0x0000018000107836 */ /* 0x008fe20000000000 */
[----:B------:R1:W5:Y:S07]  /*0260*/  @!P2 LDG.E.U16 R4, desc[UR4][R12.64] ;  /* 0x000000040c04a981 */ /* 0x00036e000c1e1500 */
        /* <DEDUP_REMOVED lines=9> */
[----:B-----5:R-:W-:-:S05]  /*0300*/  SHF.L.U32 R9, R9, 0x10, RZ ;  /* 0x0000001009097819 */ /* 0x020fca00000006ff */
        /* <DEDUP_REMOVED lines=8> */
[----:B------:R-:W-:-:S07]  /*0390*/  F2FP.BF16.F32.PACK_AB R9, RZ, R9 ;  /* 0x00000009ff09723e */ /* 0x000fce00000010ff */
.L_x_10341:
[----:B------:R-:W-:Y:S05]  /*03a0*/  BSYNC.RECONVERGENT B0 ;  /* 0x0000000000007941 */ /* 0x000fea0003800200 */
.L_x_10340:
[----:B------:R-:W-:Y:S04]  /*03b0*/  BSSY.RECONVERGENT B0, `(.L_x_10342) ;  /* 0x000000c000007945 */ /* 0x000fe80003800200 */
[----:B------:R-:W-:Y:S05]  /*03c0*/  @P1 BRA `(.L_x_10343) ;  /* 0x0000000000281947 */ /* 0x000fea0003800000 */
        /* <DEDUP_REMOVED lines=10> */
.L_x_10343:
[----:B------:R-:W-:Y:S05]  /*0470*/  BSYNC.RECONVERGENT B0 ;  /* 0x0000000000007941 */ /* 0x000fea0003800200 */
.L_x_10342:
        /* <DEDUP_REMOVED lines=12> */
.L_x_10345:
[----:B------:R-:W-:Y:S05]  /*0540*/  BSYNC.RECONVERGENT B0 ;  /* 0x0000000000007941 */ /* 0x000fea0003800200 */
.L_x_10344:
        /* <DEDUP_REMOVED lines=12> */
.L_x_10347:
[----:B------:R-:W-:Y:S05]  /*0610*/  BSYNC.RECONVERGENT B0 ;  /* 0x0000000000007941 */ /* 0x000fea0003800200 */
.L_x_10346:
        /* <DEDUP_REMOVED lines=8> */
[----:B------:R-:W-:Y:S02]  /*06a0*/  @!P0 LEA R11, R3, R0, 0x9 ;  /* 0x00000000030b8211 */ /* 0x000fe400078e48ff */
[----:B------:R-:W-:Y:S01]  /*06b0*/  @!P0 IADD3 R0, PT, PT, R0, 0x80, RZ ;  /* 0x0000008000008810 */ /* 0x000fe20007ffe0ff */
[----:B0-----:R-:W-:-:S04]  /*06c0*/  IMAD.WIDE.U32 R8, R9, 0x2, R6 ;  /* 0x0000000209087825 */ /* 0x001fc800078e0006 */
[----:B------:R-:W-:Y:S01]  /*06d0*/  @!P0 IMAD.WIDE.U32 R6, R11, 0x2, R6 ;  /* 0x000000020b068825 */ /* 0x000fe200078e0006 */
[----:B------:R1:W-:Y:S04]  /*06e0*/  STG.E.U16 desc[UR4][R8.64], R4 ;  /* 0x0000000408007986 */ /* 0x0003e8000c101504 */
[----:B------:R1:W-:Y:S02]  /*06f0*/  @!P0 STG.E.U16 desc[UR4][R6.64], R2 ;  /* 0x0000000206008986 */ /* 0x0003e4000c101504 */
.L_x_10349:
[----:B------:R-:W-:Y:S05]  /*0700*/  BSYNC.RECONVERGENT B0 ;  /* 0x0000000000007941 */ /* 0x000fea0003800200 */
.L_x_10348:
[----:B------:R-:W-:-:S13]  /*0710*/  ISETP.GE.AND P0, PT, R0, R5, PT ;  /* 0x000000050000720c */ /* 0x000fda0003f06270 */
[----:B------:R-:W-:Y:S05]  /*0720*/  @P0 EXIT ;  /* 0x000000000000094d */ /* 0x000fea0003800000 */
[----:B-1----:R-:W1:Y:S01]  /*0730*/  LDC.64 R4, c[0x0][0x388] ;  /* 0x0000e200ff047b82 */ /* 0x002e620000000a00 */
[----:B------:R-:W-:-:S05]  /*0740*/  LEA R3, R3, R0, 0x9 ;  /* 0x0000000003037211 */ /* 0x000fca00078e48ff */
[----:B-1----:R-:W-:-:S05]  /*0750*/  IMAD.WIDE.U32 R2, R3, 0x2, R4 ;  /* 0x0000000203027825 */ /* 0x002fca00078e0004 */
[----:B------:R-:W-:Y:S01]  /*0760*/  STG.E.U16 desc[UR4][R2.64], R10 ;  /* 0x0000000a02007986 */ /* 0x000fe2000c101504 */
[----:B------:R-:W-:Y:S05]  /*0770*/  EXIT ;  /* 0x000000000000794d */ /* 0x000fea0003800000 */
.L_x_10350:
        /* <DEDUP_REMOVED lines=16> */
.L_x_12445:


//--------------------- .text._ZN2at6native29vectorized_elementwise_kernelILi2EZZZNS0_18GeluCUDAKernelImplERNS_18TensorIteratorBaseENS0_8GeluTypeEENKUlvE_clEvENKUlvE2_clEvEUlN3c108BFloat16EE_St5arrayIPcLm2EEEEviT0_T1_ --------------------------
	.section	.text._ZN2at6native29vectorized_elementwise_kernelILi2EZZZNS0_18GeluCUDAKernelImplERNS_18TensorIteratorBaseENS0_8GeluTypeEENKUlvE_clEvENKUlvE2_clEvEUlN3c108BFloat16EE_St5arrayIPcLm2EEEEviT0_T1_,"ax",@progbits
	.align	128
        .global         _ZN2at6native29vectorized_elementwise_kernelILi2EZZZNS0_18GeluCUDAKernelImplERNS_18TensorIteratorBaseENS0_8GeluTypeEENKUlvE_clEvENKUlvE2_clEvEUlN3c108BFloat16EE_St5arrayIPcLm2EEEEviT0_T1_
        .type           _ZN2at6native29vectorized_elementwise_kernelILi2EZZZNS0_18GeluCUDAKernelImplERNS_18TensorIteratorBaseENS0_8GeluTypeEENKUlvE_clEvENKUlvE2_clEvEUlN3c108BFloat16EE_St5arrayIPcLm2EEEEviT0_T1_,@function
        .size           _ZN2at6native29vectorized_elementwise_kernelILi2EZZZNS0_18GeluCUDAKernelImplERNS_18TensorIteratorBaseENS0_8GeluTypeEENKUlvE_clEvENKUlvE2_clEvEUlN3c108BFloat16EE_St5arrayIPcLm2EEEEviT0_T1_,(.L_x_12446 - _ZN2at6native29vectorized_elementwise_kernelILi2EZZZNS0_18GeluCUDAKernelImplERNS_18TensorIteratorBaseENS0_8GeluTypeEENKUlvE_clEvENKUlvE2_clEvEUlN3c108BFloat16EE_St5arrayIPcLm2EEEEviT0_T1_)
        .other          _ZN2at6native29vectorized_elementwise_kernelILi2EZZZNS0_18GeluCUDAKernelImplERNS_18TensorIteratorBaseENS0_8GeluTypeEENKUlvE_clEvENKUlvE2_clEvEUlN3c108BFloat16EE_St5arrayIPcLm2EEEEviT0_T1_,@"STO_CUDA_ENTRY STV_DEFAULT"
_ZN2at6native29vectorized_elementwise_kernelILi2EZZZNS0_18GeluCUDAKernelImplERNS_18TensorIteratorBaseENS0_8GeluTypeEENKUlvE_clEvENKUlvE2_clEvEUlN3c108BFloat16EE_St5arrayIPcLm2EEEEviT0_T1_:
.text._ZN2at6native29vectorized_elementwise_kernelILi2EZZZNS0_18GeluCUDAKernelImplERNS_18TensorIteratorBaseENS0_8GeluTypeEENKUlvE_clEvENKUlvE2_clEvEUlN3c108BFloat16EE_St5arrayIPcLm2EEEEviT0_T1_:
        /* <DEDUP_REMOVED lines=18> */
[----:B------:R-:W-:Y:S01]  /*0120*/  @!P5 IADD3 R29, PT, PT, R8, R25, RZ ;  /* 0x00000019081dd210 */ /* 0x000fe20007ffe0ff */
[----:B------:R-:W1:Y:S01]  /*0130*/  @!P5 LDC.64 R18, c[0x0][0x390] ;  /* 0x0000e400ff12db82 */ /* 0x000e620000000a00 */
[----:B------:R-:W-:-:S04]  /*0140*/  @!P5 IADD3 R25, PT, PT, R25, 0x80, RZ ;  /* 0x000000801919d810 */ /* 0x000fc80007ffe0ff */
[----:B------:R-:W-:Y:S01]  /*0150*/  ISETP.GE.U32.AND P4, PT, R25, R6, PT ;  /* 0x000000061900720c */ /* 0x000fe20003f86070 */
[----:B0-----:R-:W-:Y:S01]  /*0160*/  @!P6 IMAD.WIDE.U32 R26, R3, 0x2, R26 ;  /* 0x00000002031ae825 */ /* 0x001fe200078e001a */
[----:B------:R-:W-:-:S04]  /*0170*/  PRMT R0, RZ, 0x7610, R0 ;  /* 0x00007610ff007816 */ /* 0x000fc80000000000 */
[----:B------:R-:W5:Y:S07]  /*0180*/  @!P6 LDG.E.U16 R4, desc[UR4][R26.64] ;  /* 0x000000041a04e981 */ /* 0x000f6e000c1e1500 */
[----:B------:R-:W-:Y:S01]  /*0190*/  @!P4 IADD3 R23, PT, PT, R8, R25, RZ ;  /* 0x000000190817c210 */ /* 0x000fe20007ffe0ff */
[----:B------:R-:W0:Y:S01]  /*01a0*/  @!P4 LDC.64 R10, c[0x0][0x390] ;  /* 0x0000e400ff0acb82 */ /* 0x000e220000000a00 */
[----:B------:R-:W-:-:S04]  /*01b0*/  @!P4 IADD3 R25, PT, PT, R25, 0x80, RZ ;  /* 0x000000801919c810 */ /* 0x000fc80007ffe0ff */
[----:B------:R-:W-:-:S13]  /*01c0*/  ISETP.GE.U32.AND P3, PT, R25, R6, PT ;  /* 0x000000061900720c */ /* 0x000fda0003f66070 */
[C---:B------:R-:W-:Y:S01]  /*01d0*/  @!P3 IADD3 R21, PT, PT, R8.reuse, R25, RZ ;  /* 0x000000190815b210 */ /* 0x040fe20007ffe0ff */
[----:B-1----:R-:W-:Y:S01]  /*01e0*/  @!P5 IMAD.WIDE.U32 R18, R29, 0x2, R18 ;  /* 0x000000021d12d825 */ /* 0x002fe200078e0012 */
[----:B------:R-:W-:Y:S01]  /*01f0*/  @!P3 IADD3 R25, PT, PT, R25, 0x80, RZ ;  /* 0x000000801919b810 */ /* 0x000fe20007ffe0ff */
[----:B------:R-:W1:Y:S03]  /*0200*/  @!P3 LDC.64 R12, c[0x0][0x390] ;  /* 0x0000e400ff0cbb82 */ /* 0x000e660000000a00 */
[----:B------:R-:W-:Y:S01]  /*0210*/  ISETP.GE.U32.AND P2, PT, R25, R6, PT ;  /* 0x000000061900720c */ /* 0x000fe20003f46070 */
[----:B------:R2:W5:Y:S04]  /*0220*/  @!P5 LDG.E.U16 R0, desc[UR4][R18.64] ;  /* 0x000000041200d981 */ /* 0x000568000c1e1500 */
[----:B--2---:R-:W2:Y:S08]  /*0230*/  @!P0 LDC.64 R18, c[0x0][0x390] ;  /* 0x0000e400ff128b82 */ /* 0x004eb00000000a00 */
[----:B------:R-:W-:-:S02]  /*0240*/  @!P2 IADD3 R9, PT, PT, R8, R25, RZ ;  /* 0x000000190809a210 */ /* 0x000fc40007ffe0ff */
[----:B------:R-:W-:-:S04]  /*0250*/  @!P2 IADD3 R25, PT, PT, R25, 0x80, RZ ;  /* 0x000000801919a810 */ /* 0x000fc80007ffe0ff */
[----:B------:R-:W-:Y:S01]  /*0260*/  ISETP.GE.U32.AND P1, PT, R25, R6, PT ;  /* 0x000000061900720c */ /* 0x000fe20003f26070 */
[----:B0-----:R-:W-:Y:S01]  /*0270*/  @!P4 IMAD.WIDE.U32 R10, R23, 0x2, R10 ;  /* 0x00000002170ac825 */ /* 0x001fe200078e000a */
[C---:B------:R-:W-:Y:S01]  /*0280*/  @!P0 IADD3 R23, PT, PT, R8.reuse, R5, RZ ;  /* 0x0000000508178210 */ /* 0x040fe20007ffe0ff */
[----:B------:R-:W0:Y:S10]  /*0290*/  @!P2 LDC.64 R14, c[0x0][0x390] ;  /* 0x0000e400ff0eab82 */ /* 0x000e340000000a00 */
[----:B------:R-:W-:Y:S01]  /*02a0*/  @!P1 IADD3 R7, PT, PT, R8, R25, RZ ;  /* 0x0000001908079210 */ /* 0x000fe20007ffe0ff */
[----:B------:R-:W3:Y:S01]  /*02b0*/  @!P1 LDC.64 R16, c[0x0][0x390] ;  /* 0x0000e400ff109b82 */ /* 0x000ee20000000a00 */
[----:B------:R-:W-:-:S04]  /*02c0*/  @!P1 IADD3 R25, PT, PT, R25, 0x80, RZ ;  /* 0x0000008019199810 */ /* 0x000fc80007ffe0ff */
[----:B------:R-:W-:Y:S01]  /*02d0*/  ISETP.GE.U32.AND P6, PT, R25, R6, PT ;  /* 0x000000061900720c */ /* 0x000fe20003fc6070 */
[----:B--2---:R-:W-:Y:S01]  /*02e0*/  @!P0 IMAD.WIDE.U32 R18, R23, 0x2, R18 ;  /* 0x0000000217128825 */ /* 0x004fe200078e0012 */
[----:B------:R-:W-:-:S06]  /*02f0*/  PRMT R23, RZ, 0x7610, R23 ;  /* 0x00007610ff177816 */ /* 0x000fcc0000000017 */
[----:B------:R-:W5:Y:S01]  /*0300*/  @!P0 LDG.E.U16 R23, desc[UR4][R18.64] ;  /* 0x0000000412178981 */ /* 0x000f62000c1e1500 */
[----:B------:R-:W-:-:S04]  /*0310*/  ISETP.GE.U32.AND P0, PT, R5, R6, PT ;  /* 0x000000060500720c */ /* 0x000fc80003f06070 */
[----:B------:R-:W2:Y:S01]  /*0320*/  @!P6 LDC.64 R2, c[0x0][0x390] ;  /* 0x0000e400ff02eb82 */ /* 0x000ea20000000a00 */
[----:B-1----:R-:W-:Y:S01]  /*0330*/  @!P3 IMAD.WIDE.U32 R12, R21, 0x2, R12 ;  /* 0x00000002150cb825 */ /* 0x002fe200078e000c */
[----:B------:R-:W-:-:S06]  /*0340*/  PRMT R21, RZ, 0x7610, R21 ;  /* 0x00007610ff157816 */ /* 0x000fcc0000000015 */
[----:B------:R1:W5:Y:S01]  /*0350*/  @!P4 LDG.E.U16 R21, desc[UR4][R10.64] ;  /* 0x000000040a15c981 */ /* 0x000362000c1e1500 */
[----:B------:R-:W-:Y:S01]  /*0360*/  @!P6 IADD3 R25, PT, PT, R8, R25, RZ ;  /* 0x000000190819e210 */ /* 0x000fe20007ffe0ff */
[----:B0-----:R-:W-:Y:S01]  /*0370*/  @!P2 IMAD.WIDE.U32 R14, R9, 0x2, R14 ;  /* 0x00000002090ea825 */ /* 0x001fe200078e000e */
[----:B------:R-:W-:Y:S01]  /*0380*/  PRMT R9, RZ, 0x7610, R9 ;  /* 0x00007610ff097816 */ /* 0x000fe20000000009 */
[----:B-1----:R-:W0:Y:S02]  /*0390*/  @!P0 LDC.64 R10, c[0x0][0x388] ;  /* 0x0000e200ff0a8b82 */ /* 0x002e240000000a00 */
[----:B---3--:R-:W-:Y:S01]  /*03a0*/  @!P1 IMAD.WIDE.U32 R16, R7, 0x2, R16 ;  /* 0x0000000207109825 */ /* 0x008fe200078e0010 */
[----:B------:R-:W-:Y:S02]  /*03b0*/  PRMT R22, RZ, 0x7610, R22 ;  /* 0x00007610ff167816 */ /* 0x000fe40000000016 */
[----:B------:R-:W-:Y:S02]  /*03c0*/  PRMT R20, RZ, 0x7610, R20 ;  /* 0x00007610ff147816 */ /* 0x000fe40000000014 */
[----:B------:R-:W-:Y:S01]  /*03d0*/  PRMT R7, RZ, 0x7610, R7 ;  /* 0x00007610ff077816 */ /* 0x000fe20000000007 */
[----:B--2---:R-:W-:Y:S01]  /*03e0*/  @!P6 IMAD.WIDE.U32 R2, R25, 0x2, R2 ;  /* 0x000000021902e825 */ /* 0x004fe200078e0002 */
[----:B------:R-:W-:Y:S01]  /*03f0*/  IADD3 R25, PT, PT, R5, 0x100, RZ ;  /* 0x0000010005197810 */ /* 0x000fe20007ffe0ff */
[----:B------:R1:W5:Y:S03]  /*0400*/  @!P1 LDG.E.U16 R9, desc[UR4][R16.64] ;  /* 0x0000000410099981 */ /* 0x000366000c1e1500 */
[----:B------:R-:W-:Y:S01]  /*0410*/  ISETP.GE.U32.AND P1, PT, R25, R6, PT ;  /* 0x000000061900720c */ /* 0x000fe20003f26070 */
[----:B------:R2:W5:Y:S01]  /*0420*/  @!P3 LDG.E.U16 R22, desc[UR4][R12.64] ;  /* 0x000000040c16b981 */ /* 0x000562000c1e1500 */
[----:B------:R-:W-:Y:S03]  /*0430*/  BSSY.RECONVERGENT B0, `(.L_x_10352) ;  /* 0x000001a000007945 */ /* 0x000fe60003800200 */
[----:B------:R3:W5:Y:S01]  /*0440*/  @!P2 LDG.E.U16 R20, desc[UR4][R14.64] ;  /* 0x000000040e14a981 */ /* 0x000762000c1e1500 */
[----:B-1----:R-:W-:-:S03]  /*0450*/  IADD3 R17, PT, PT, R5, 0x300, RZ ;  /* 0x0000030005117810 */ /* 0x002fc60007ffe0ff */
[----:B------:R1:W5:Y:S01]  /*0460*/  @!P6 LDG.E.U16 R7, desc[UR4][R2.64] ;  /* 0x000000040207e981 */ /* 0x000362000c1e1500 */
[C---:B--2---:R-:W-:Y:S02]  /*0470*/  IADD3 R13, PT, PT, R5.reuse, 0x180, RZ ;  /* 0x00000180050d7810 */ /* 0x044fe40007ffe0ff */
[C---:B---3--:R-:W-:Y:S02]  /*0480*/  IADD3 R15, PT, PT, R5.reuse, 0x280, RZ ;  /* 0x00000280050f7810 */ /* 0x048fe40007ffe0ff */
[----:B-1----:R-:W-:Y:S02]  /*0490*/  IADD3 R3, PT, PT, R5, 0x200, RZ ;  /* 0x0000020005037810 */ /* 0x002fe40007ffe0ff */
[----:B------:R-:W-:Y:S02]  /*04a0*/  P2R R14, PR, RZ, 0x2 ;  /* 0x00000002ff0e7803 */ /* 0x000fe40000000000 */
[-C--:B------:R-:W-:Y:S02]  /*04b0*/  ISETP.GE.U32.AND P1, PT, R13, R6.reuse, PT ;  /* 0x000000060d00720c */ /* 0x080fe40003f26070 */
[----:B------:R-:W-:-:S02]  /*04c0*/  ISETP.GE.U32.AND P2, PT, R3, R6, PT ;  /* 0x000000060300720c */ /* 0x000fc40003f46070 */
[-C--:B------:R-:W-:Y:S02]  /*04d0*/  ISETP.GE.U32.AND P3, PT, R15, R6.reuse, PT ;  /* 0x000000060f00720c */ /* 0x080fe40003f66070 */
[----:B------:R-:W-:Y:S02]  /*04e0*/  ISETP.GE.U32.AND P4, PT, R17, R6, PT ;  /* 0x000000061100720c */ /* 0x000fe40003f86070 */
[C---:B------:R-:W-:Y:S02]  /*04f0*/  IADD3 R13, PT, PT, R5.reuse, 0x80, RZ ;  /* 0x00000080050d7810 */ /* 0x040fe40007ffe0ff */
[----:B------:R-:W-:Y:S02]  /*0500*/  IADD3 R15, PT, PT, R5, 0x380, RZ ;  /* 0x00000380050f7810 */ /* 0x000fe40007ffe0ff */
[----:B------:R-:W-:Y:S01]  /*0510*/  @!P0 IADD3 R3, PT, PT, R8, R5, RZ ;  /* 0x0000000508038210 */ /* 0x000fe20007ffe0ff */
[----:B0-----:R-:W-:Y:S06]  /*0520*/  @P0 BRA `(.L_x_10353) ;  /* 0x0000000000280947 */ /* 0x001fec0003800000 */
        /* <DEDUP_REMOVED lines=10> */
.L_x_10353:
[----:B------:R-:W-:Y:S05]  /*05d0*/  BSYNC.RECONVERGENT B0 ;  /* 0x0000000000007941 */ /* 0x000fea0003800200 */
.L_x_10352:
[-C--:B------:R-:W-:Y:S01]  /*05e0*/  ISETP.GE.U32.AND P6, PT, R13, R6.reuse, PT ;  /* 0x000000060d00720c */ /* 0x080fe20003fc6070 */
[----:B------:R-:W-:Y:S01]  /*05f0*/  BSSY.RECONVERGENT B0, `(.L_x_10354) ;  /* 0x000000e000007945 */ /* 0x000fe20003800200 */
[----:B------:R-:W-:Y:S01]  /*0600*/  @!P0 IMAD.WIDE.U32 R2, R3, 0x2, R10 ;  /* 0x0000000203028825 */ /* 0x000fe200078e000a */
[----:B------:R-:W-:-:S10]  /*0610*/  ISETP.GE.U32.AND P5, PT, R15, R6, PT ;  /* 0x000000060f00720c */ /* 0x000fd40003fa6070 */
        /* <DEDUP_REMOVED lines=11> */
.L_x_10355:
[----:B------:R-:W-:Y:S05]  /*06d0*/  BSYNC.RECONVERGENT B0 ;  /* 0x0000000000007941 */ /* 0x000fea0003800200 */
.L_x_10354:
[----:B------:R-:W-:Y:S01]  /*06e0*/  ISETP.NE.AND P6, PT, R14, RZ, PT ;  /* 0x000000ff0e00720c */ /* 0x000fe20003fc5270 */
[----:B------:R-:W-:-:S12]  /*06f0*/  BSSY.RECONVERGENT B0, `(.L_x_10356) ;  /* 0x000000c000007945 */ /* 0x000fd80003800200 */
        /* <DEDUP_REMOVED lines=11> */
.L_x_10357:
[----:B------:R-:W-:Y:S05]  /*07b0*/  BSYNC.RECONVERGENT B0 ;  /* 0x0000000000007941 */ /* 0x000fea0003800200 */
.L_x_10356:
        /* <DEDUP_REMOVED lines=12> */
.L_x_10359:
[----:B------:R-:W-:Y:S05]  /*0880*/  BSYNC.RECONVERGENT B0 ;  /* 0x0000000000007941 */ /* 0x000fea0003800200 */
.L_x_10358:
        /* <DEDUP_REMOVED lines=12> */
.L_x_10361:
[----:B------:R-:W-:Y:S05]  /*0950*/  BSYNC.RECONVERGENT B0 ;  /* 0x0000000000007941 */ /* 0x000fea0003800200 */
.L_x_10360:
        /* <DEDUP_REMOVED lines=12> */
.L_x_10363:
[----:B------:R-:W-:Y:S05]  /*0a20*/  BSYNC.RECONVERGENT B0 ;  /* 0x0000000000007941 */ /* 0x000fea0003800200 */
.L_x_10362:
        /* <DEDUP_REMOVED lines=12> */
.L_x_10365:
[----:B------:R-:W-:Y:S05]  /*0af0*/  BSYNC.RECONVERGENT B0 ;  /* 0x0000000000007941 */ /* 0x000fea0003800200 */
.L_x_10364:
        /* <DEDUP_REMOVED lines=12> */
.L_x_10367:
[----:B------:R-:W-:Y:S05]  /*0bc0*/  BSYNC.RECONVERGENT B0 ;  /* 0x0000000000007941 */ /* 0x000fea0003800200 */
.L_x_10366:
        /* <DEDUP_REMOVED lines=18> */
.L_x_10370:
[----:B------:R-:W-:-:S13]  /*0cf0*/  ISETP.GE.U32.AND P0, PT, R5, R6, PT ;  /* 0x000000060500720c */ /* 0x000fda0003f06070 */
[----:B------:R-:W-:Y:S05]  /*0d00*/  @P0 BRA `(.L_x_10372) ;  /* 0x0000000000300947 */ /* 0x000fea0003800000 */
[----:B0-----:R-:W0:Y:S01]  /*0d10*/  LDC.64 R2, c[0x0][0x388] ;  /* 0x0000e200ff027b82 */ /* 0x001e220000000a00 */
[----:B------:R-:W-:Y:S02]  /*0d20*/  IADD3 R11, PT, PT, R8, R5, RZ ;  /* 0x00000005080b7210 */ /* 0x000fe40007ffe0ff */
[----:B------:R-:W-:-:S03]  /*0d30*/  IADD3 R5, PT, PT, R5, 0x80, RZ ;  /* 0x0000008005057810 */ /* 0x000fc60007ffe0ff */
[----:B0-----:R-:W-:-:S05]  /*0d40*/  IMAD.WIDE.U32 R2, R11, 0x2, R2 ;  /* 0x000000020b027825 */ /* 0x001fca00078e0002 */
[----:B------:R1:W-:Y:S02]  /*0d50*/  STG.E.U16 desc[UR4][R2.64], R14 ;  /* 0x0000000e02007986 */ /* 0x0003e4000c101504 */
.L_x_10371:
[----:B------:R-:W-:-:S13]  /*0d60*/  ISETP.GE.U32.AND P0, PT, R5, R6, PT ;  /* 0x000000060500720c */ /* 0x000fda0003f06070 */
[----:B------:R-:W-:Y:S05]  /*0d70*/  @P0 BRA `(.L_x_10373) ;  /* 0x0000000000340947 */ /* 0x000fea0003800000 */
[----:B01----:R-:W0:Y:S01]  /*0d80*/  LDC.64 R2, c[0x0][0x388] ;  /* 0x0000e200ff027b82 */ /* 0x003e220000000a00 */
[----:B------:R-:W-:Y:S02]  /*0d90*/  IADD3 R11, PT, PT, R8, R5, RZ ;  /* 0x00000005080b7210 */ /* 0x000fe40007ffe0ff */
[----:B------:R-:W-:-:S03]  /*0da0*/  IADD3 R5, PT, PT, R5, 0x80, RZ ;  /* 0x0000008005057810 */ /* 0x000fc60007ffe0ff */
[----:B0-----:R-:W-:-:S05]  /*0db0*/  IMAD.WIDE.U32 R2, R11, 0x2, R2 ;  /* 0x000000020b027825 */ /* 0x001fca00078e0002 */
[----:B-----5:R1:W-:Y:S02]  /*0dc0*/  STG.E.U16 desc[UR4][R2.64], R4 ;  /* 0x0000000402007986 */ /* 0x0203e4000c101504 */
.L_x_10372:
[----:B------:R-:W-:-:S13]  /*0dd0*/  ISETP.GE.U32.AND P0, PT, R5, R6, PT ;  /* 0x000000060500720c */ /* 0x000fda0003f06070 */
[----:B------:R-:W-:Y:S05]  /*0de0*/  @P0 BREAK.RELIABLE B1 ;  /* 0x0000000000010942 */ /* 0x000fea0003800100 */
[----:B------:R-:W-:Y:S05]  /*0df0*/  @P0 BRA `(.L_x_10374) ;  /* 0x0000000000300947 */ /* 0x000fea0003800000 */
[----:B01----:R-:W0:Y:S01]  /*0e00*/  LDC.64 R2, c[0x0][0x388] ;  /* 0x0000e200ff027b82 */ /* 0x003e220000000a00 */
[----:B------:R-:W-:Y:S02]  /*0e10*/  IADD3 R11, PT, PT, R8, R5, RZ ;  /* 0x00000005080b7210 */ /* 0x000fe40007ffe0ff */
[----:B------:R-:W-:-:S03]  /*0e20*/  IADD3 R5, PT, PT, R5, 0x80, RZ ;  /* 0x0000008005057810 */ /* 0x000fc60007ffe0ff */
[----:B0-----:R-:W-:-:S05]  /*0e30*/  IMAD.WIDE.U32 R2, R11, 0x2, R2 ;  /* 0x000000020b027825 */ /* 0x001fca00078e0002 */
[----:B-----5:R2:W-:Y:S02]  /*0e40*/  STG.E.U16 desc[UR4][R2.64], R0 ;  /* 0x0000000002007986 */ /* 0x0205e4000c101504 */
.L_x_10373:
[----:B------:R-:W-:Y:S05]  /*0e50*/  BSYNC.RELIABLE B1 ;  /* 0x0000000000017941 */ /* 0x000fea0003800100 */
.L_x_10369:
[----:B------:R-:W-:-:S13]  /*0e60*/  ISETP.GE.U32.AND P0, PT, R5, R6, PT ;  /* 0x000000060500720c */ /* 0x000fda0003f06070 */
[----:B012---:R-:W0:Y:S01]  /*0e70*/  @!P0 LDC.64 R2, c[0x0][0x388] ;  /* 0x0000e200ff028b82 */ /* 0x007e220000000a00 */
[----:B------:R-:W-:Y:S02]  /*0e80*/  @!P0 IADD3 R11, PT, PT, R8, R5, RZ ;  /* 0x00000005080b8210 */ /* 0x000fe40007ffe0ff */
[----:B------:R-:W-:-:S03]  /*0e90*/  @!P0 IADD3 R5, PT, PT, R5, 0x80, RZ ;  /* 0x0000008005058810 */ /* 0x000fc60007ffe0ff */
[----:B0-----:R-:W-:-:S05]  /*0ea0*/  @!P0 IMAD.WIDE.U32 R2, R11, 0x2, R2 ;  /* 0x000000020b028825 */ /* 0x001fca00078e0002 */
[----:B-----5:R2:W-:Y:S02]  /*0eb0*/  @!P0 STG.E.U16 desc[UR4][R2.64], R9 ;  /* 0x0000000902008986 */ /* 0x0205e4000c101504 */
.L_x_10374:
[----:B------:R-:W-:Y:S05]  /*0ec0*/  BSYNC.RECONVERGENT B0 ;  /* 0x0000000000007941 */ /* 0x000fea0003800200 */
.L_x_10368:
[----:B------:R-:W-:Y:S05]  /*0ed0*/  WARPSYNC.ALL ;  /* 0x0000000000007948 */ /* 0x000fea0003800000 */
[----:B------:R-:W-:-:S13]  /*0ee0*/  ISETP.GE.U32.AND P0, PT, R5, R6, PT ;  /* 0x000000060500720c */ /* 0x000fda0003f06070 */
[----:B------:R-:W-:Y:S05]  /*0ef0*/  @P0 EXIT ;  /* 0x000000000000094d */ /* 0x000fea0003800000 */
[----:B012---:R-:W0:Y:S01]  /*0f00*/  LDC.64 R2, c[0x0][0x388] ;  /* 0x0000e200ff027b82 */ /* 0x007e220000000a00 */
[----:B------:R-:W-:-:S05]  /*0f10*/  IADD3 R5, PT, PT, R8, R5, RZ ;  /* 0x0000000508057210 */ /* 0x000fca0007ffe0ff */
[----:B0-----:R-:W-:-:S05]  /*0f20*/  IMAD.WIDE.U32 R2, R5, 0x2, R2 ;  /* 0x0000000205027825 */ /* 0x001fca00078e0002 */
[----:B-----5:R-:W-:Y:S01]  /*0f30*/  STG.E.U16 desc[UR4][R2.64], R7 ;  /* 0x0000000702007986 */ /* 0x020fe2000c101504 */
[----:B------:R-:W-:Y:S05]  /*0f40*/  EXIT ;  /* 0x000000000000794d */ /* 0x000fea0003800000 */
.L_x_10351:
        /* <DEDUP_REMOVED lines=8> */
[----:B--2---:R-:W-:-:S05]  /*0fd0*/  SHF.L.U32 R9, R3, 0x10, RZ ;  /* 0x0000001003097819 */ /* 0x004fca00000006ff */
[----:B------:R-:W-:-:S04]  /*0fe0*/  FMUL.FTZ R4, R9, R9 ;  /* 0x0000000909047220 */ /* 0x000fc80000410000 */
[----:B------:R-:W-:-:S04]  /*0ff0*/  FMUL.FTZ R4, R9, R4 ;  /* 0x0000000409047220 */ /* 0x000fc80000410000 */
[----:B------:R-:W-:Y:S01]  /*1000*/  FFMA.FTZ R5, R4, 0.044714998453855514526, R9 ;  /* 0x3d37271304057823 */ /* 0x000fe20000010009 */
[----:B---3--:R-:W-:-:S05]  /*1010*/  SHF.L.U32 R4, R15, 0x10, RZ ;  /* 0x000000100f047819 */ /* 0x008fca00000006ff */
[----:B------:R-:W-:Y:S01]  /*1020*/  FMUL.FTZ R13, R4, R4 ;  /* 0x00000004040d7220 */ /* 0x000fe20000410000 */
[----:B------:R-:W-:Y:S01]  /*1030*/  FMUL.FTZ R14, R5, 0.79788458347320556641 ;  /* 0x3f4c422a050e7820 */ /* 0x000fe20000410000 */
[----:B----4-:R-:W-:Y:S02]  /*1040*/  SHF.L.U32 R5, R2, 0x10, RZ ;  /* 0x0000001002057819 */ /* 0x010fe400000006ff */
[----:B0-----:R-:W-:Y:S01]  /*1050*/  FMUL.FTZ R11, R4, R13 ;  /* 0x0000000d040b7220 */ /* 0x001fe20000410000 */
[C---:B-----5:R-:W-:Y:S02]  /*1060*/  PRMT R15, R6.reuse, 0x7632, R15 ;  /* 0x00007632060f7816 */ /* 0x060fe4000000000f */
[----:B------:R-:W-:Y:S01]  /*1070*/  FMUL.FTZ R10, R5, R5 ;  /* 0x00000005050a7220 */ /* 0x000fe20000410000 */
[----:B------:R-:W-:Y:S01]  /*1080*/  FFMA.FTZ R11, R11, 0.044714998453855514526, R4 ;  /* 0x3d3727130b0b7823 */ /* 0x000fe20000010004 */
[----:B------:R-:W-:Y:S02]  /*1090*/  SHF.L.U32 R7, R6, 0x10, RZ ;  /* 0x0000001006077819 */ /* 0x000fe400000006ff */
[----:B------:R-:W-:Y:S01]  /*10a0*/  FMUL.FTZ R16, R5, R10 ;  /* 0x0000000a05107220 */ /* 0x000fe20000410000 */
[----:B------:R-:W-:Y:S01]  /*10b0*/  FMUL.FTZ R6, R11, 0.79788458347320556641 ;  /* 0x3f4c422a0b067820 */ /* 0x000fe20000410000 */
[----:B------:R-:W-:-:S02]  /*10c0*/  PRMT R11, R15, 0x7632, R11 ;  /* 0x000076320f0b7816 */ /* 0x000fc4000000000b */
[----:B------:R-:W-:Y:S02]  /*10d0*/  PRMT R13, R3, 0x7632, R13 ;  /* 0x00007632030d7816 */ /* 0x000fe4000000000d */
[----:B------:R-:W-:Y:S01]  /*10e0*/  SHF.L.U32 R15, R15, 0x10, RZ ;  /* 0x000000100f0f7819 */ /* 0x000fe200000006ff */
[----:B------:R-:W-:Y:S01]  /*10f0*/  FFMA.FTZ R16, R16, 0.044714998453855514526, R5 ;  /* 0x3d37271310107823 */ /* 0x000fe20000010005 */
[----:B------:R-:W-:-:S03]  /*1100*/  SHF.L.U32 R13, R13, 0x10, RZ ;  /* 0x000000100d0d7819 */ /* 0x000fc600000006ff */
[----:B------:R-:W-:Y:S01]  /*1110*/  FMUL.FTZ R18, R15, R15 ;  /* 0x0000000f0f127220 */ /* 0x000fe20000410000 */
[----:B------:R-:W-:Y:S01]  /*1120*/  FMUL.FTZ R21, R16, 0.79788458347320556641 ;  /* 0x3f4c422a10157820 */ /* 0x000fe20000410000 */
[----:B------:R-:W-:Y:S01]  /*1130*/  FMUL.FTZ R12, R7, R7 ;  /* 0x00000007070c7220 */ /* 0x000fe20000410000 */
[----:B------:R-:W-:Y:S01]  /*1140*/  PRMT R16, R2, 0x7632, R16 ;  /* 0x0000763202107816 */ /* 0x000fe20000000010 */
[----:B------:R-:W-:Y:S01]  /*1150*/  FMUL.FTZ R10, R13, R13 ;  /* 0x0000000d0d0a7220 */ /* 0x000fe20000410000 */
[----:B------:R-:W-:Y:S01]  /*1160*/  FMUL.FTZ R2, R15, R18 ;  /* 0x000000120f027220 */ /* 0x000fe20000410000 */
[----:B------:R-:W0:Y:S01]  /*1170*/  MUFU.TANH R14, R14 ;  /* 0x0000000e000e7308 */ /* 0x000e220000002400 */
[----:B------:R-:W-:Y:S01]  /*1180*/  SHF.L.U32 R11, R11, 0x10, RZ ;  /* 0x000000100b0b7819 */ /* 0x000fe200000006ff */
[----:B------:R-:W-:Y:S01]  /*1190*/  FMUL.FTZ R12, R7, R12 ;  /* 0x0000000c070c7220 */ /* 0x000fe20000410000 */
[----:B------:R-:W-:Y:S01]  /*11a0*/  FMUL.FTZ R10, R13, R10 ;  /* 0x0000000a0d0a7220 */ /* 0x000fe20000410000 */
[----:B------:R-:W-:Y:S01]  /*11b0*/  SHF.L.U32 R16, R16, 0x10, RZ ;  /* 0x0000001010107819 */ /* 0x000fe200000006ff */
[----:B------:R-:W-:Y:S01]  /*11c0*/  FFMA.FTZ R17, R2, 0.044714998453855514526, R15 ;  /* 0x3d37271302117823 */ /* 0x000fe2000001000f */
[----:B------:R-:W-:Y:S01]  /*11d0*/  FFMA.FTZ R12, R12, 0.044714998453855514526, R7 ;  /* 0x3d3727130c0c7823 */ /* 0x000fe20000010007 */
[----:B------:R-:W-:Y:S01]  /*11e0*/  FMUL.FTZ R20, R11, R11 ;  /* 0x0000000b0b147220 */ /* 0x000fe20000410000 */
[----:B------:R-:W-:Y:S01]  /*11f0*/  FFMA.FTZ R3, R10, 0.044714998453855514526, R13 ;  /* 0x3d3727130a037823 */ /* 0x000fe2000001000d */
[----:B------:R-:W-:Y:S01]  /*1200*/  FMUL.FTZ R19, R17, 0.79788458347320556641 ;  /* 0x3f4c422a11137820 */ /* 0x000fe20000410000 */
[----:B------:R-:W-:Y:S01]  /*1210*/  FMUL.FTZ R17, R16, R16 ;  /* 0x0000001010117220 */ /* 0x000fe20000410000 */
[----:B------:R-:W-:Y:S01]  /*1220*/  FMUL.FTZ R12, R12, 0.79788458347320556641 ;  /* 0x3f4c422a0c0c7820 */ /* 0x000fe20000410000 */
[----:B------:R-:W-:Y:S01]  /*1230*/  FMUL.FTZ R20, R11, R20 ;  /* 0x000000140b147220 */ /* 0x000fe20000410000 */
[----:B------:R1:W-:Y:S01]  /*1240*/  MUFU.TANH R10, R21 ;  /* 0x00000015000a7308 */ /* 0x0003e20000002400 */
[----:B------:R-:W-:-:S02]  /*1250*/  FMUL.FTZ R18, R3, 0.79788458347320556641 ;  /* 0x3f4c422a03127820 */ /* 0x000fc40000410000 */
[----:B------:R-:W2:Y:S01]  /*1260*/  LDC.64 R2, c[0x0][0x388] ;  /* 0x0000e200ff027b82 */ /* 0x000ea20000000a00 */
[----:B------:R-:W-:Y:S01]  /*1270*/  FFMA.FTZ R20, R20, 0.044714998453855514526, R11 ;  /* 0x3d37271314147823 */ /* 0x000fe2000001000b */
[----:B-1----:R-:W-:-:S03]  /*1280*/  FMUL.FTZ R21, R16, R17 ;  /* 0x0000001110157220 */ /* 0x002fc60000410000 */
[----:B------:R-:W1:Y:S01]  /*1290*/  MUFU.TANH R12, R12 ;  /* 0x0000000c000c7308 */ /* 0x000e620000002400 */
[----:B------:R-:W-:Y:S01]  /*12a0*/  FMUL.FTZ R17, R20, 0.79788458347320556641 ;  /* 0x3f4c422a14117820 */ /* 0x000fe20000410000 */
[----:B------:R-:W-:Y:S01]  /*12b0*/  FFMA.FTZ R21, R21, 0.044714998453855514526, R16 ;  /* 0x3d37271315157823 */ /* 0x000fe20000010010 */
[----:B------:R-:W-:Y:S01]  /*12c0*/  FMUL.FTZ R9, R9, 0.5 ;  /* 0x3f00000009097820 */ /* 0x000fe20000410000 */
[----:B0-----:R-:W-:-:S04]  /*12d0*/  FADD.FTZ R14, R14, 1 ;  /* 0x3f8000000e0e7421 */ /* 0x001fc80000010000 */
[----:B------:R-:W0:Y:S01]  /*12e0*/  MUFU.TANH R19, R19 ;  /* 0x0000001300137308 */ /* 0x000e220000002400 */
[----:B------:R-:W-:Y:S01]  /*12f0*/  FMUL.FTZ R21, R21, 0.79788458347320556641 ;  /* 0x3f4c422a15157820 */ /* 0x000fe20000410000 */
[----:B------:R-:W-:-:S06]  /*1300*/  FMUL.FTZ R14, R9, R14 ;  /* 0x0000000e090e7220 */ /* 0x000fcc0000410000 */
[----:B------:R-:W3:Y:S08]  /*1310*/  MUFU.TANH R6, R6 ;  /* 0x0000000600067308 */ /* 0x000ef00000002400 */
[----:B------:R-:W4:Y:S08]  /*1320*/  MUFU.TANH R18, R18 ;  /* 0x0000001200127308 */ /* 0x000f300000002400 */
[----:B------:R-:W5:Y:S08]  /*1330*/  MUFU.TANH R17, R17 ;  /* 0x0000001100117308 */ /* 0x000f700000002400 */
[----:B------:R-:W5:Y:S01]  /*1340*/  MUFU.TANH R9, R21 ;  /* 0x0000001500097308 */ /* 0x000f620000002400 */
[----:B------:R-:W-:Y:S01]  /*1350*/  FMUL.FTZ R20, R7, 0.5 ;  /* 0x3f00000007147820 */ /* 0x000fe20000410000 */
[----:B------:R-:W-:Y:S01]  /*1360*/  FMUL.FTZ R7, R13, 0.5 ;  /* 0x3f0000000d077820 */ /* 0x000fe20000410000 */
[----:B-1----:R-:W-:Y:S01]  /*1370*/  FADD.FTZ R13, R12, 1 ;  /* 0x3f8000000c0d7421 */ /* 0x002fe20000010000 */
[----:B------:R-:W-:Y:S01]  /*1380*/  FMUL.FTZ R15, R15, 0.5 ;  /* 0x3f0000000f0f7820 */ /* 0x000fe20000410000 */
[----:B0-----:R-:W-:Y:S01]  /*1390*/  FADD.FTZ R12, R19, 1 ;  /* 0x3f800000130c7421 */ /* 0x001fe20000010000 */
[----:B--2---:R-:W-:-:S04]  /*13a0*/  IMAD.WIDE.U32 R2, R8, 0x2, R2 ;  /* 0x0000000208027825 */ /* 0x004fc800078e0002 */
[----:B------:R-:W-:Y:S01]  /*13b0*/  FMUL.FTZ R8, R20, R13 ;  /* 0x0000000d14087220 */ /* 0x000fe20000410000 */
[----:B------:R-:W-:Y:S01]  /*13c0*/  FMUL.FTZ R13, R15, R12 ;  /* 0x0000000c0f0d7220 */ /* 0x000fe20000410000 */
[----:B------:R-:W-:Y:S01]  /*13d0*/  FMUL.FTZ R12, R5, 0.5 ;  /* 0x3f000000050c7820 */ /* 0x000fe20000410000 */
[----:B---3--:R-:W-:Y:S01]  /*13e0*/  FADD.FTZ R5, R6, 1 ;  /* 0x3f80000006057421 */ /* 0x008fe20000010000 */
[----:B----4-:R-:W-:Y:S01]  /*13f0*/  FADD.FTZ R18, R18, 1 ;  /* 0x3f80000012127421 */ /* 0x010fe20000010000 */
[----:B------:R-:W-:Y:S01]  /*1400*/  FMUL.FTZ R4, R4, 0.5 ;  /* 0x3f00000004047820 */ /* 0x000fe20000410000 */
[----:B------:R-:W-:Y:S01]  /*1410*/  FMUL.FTZ R11, R11, 0.5 ;  /* 0x3f0000000b0b7820 */ /* 0x000fe20000410000 */
[----:B------:R-:W-:Y:S01]  /*1420*/  FMUL.FTZ R16, R16, 0.5 ;  /* 0x3f00000010107820 */ /* 0x000fe20000410000 */
[----:B-----5:R-:W-:Y:S01]  /*1430*/  FADD.FTZ R6, R17, 1 ;  /* 0x3f80000011067421 */ /* 0x020fe20000010000 */
[----:B------:R-:W-:Y:S01]  /*1440*/  FADD.FTZ R15, R10, 1 ;  /* 0x3f8000000a0f7421 */ /* 0x000fe20000010000 */
[----:B------:R-:W-:Y:S01]  /*1450*/  FADD.FTZ R9, R9, 1 ;  /* 0x3f80000009097421 */ /* 0x000fe20000010000 */
[----:B------:R-:W-:Y:S01]  /*1460*/  FMUL.FTZ R7, R7, R18 ;  /* 0x0000001207077220 */ /* 0x000fe20000410000 */
        /* <DEDUP_REMOVED lines=14> */
.L_x_10375:
        /* <DEDUP_REMOVED lines=11> */
.L_x_12446:


//--------------------- .text._ZN2at6native29vectorized_elementwise_kernelILi4EZZZNS0_18GeluCUDAKernelImplERNS_18TensorIteratorBaseENS0_8GeluTypeEENKUlvE_clEvENKUlvE2_clEvEUlN3c108BFloat16EE_St5arrayIPcLm2EEEEviT0_T1_ --------------------------
	.section	.text._ZN2at6native29vectorized_elementwise_kernelILi4EZZZNS0_18GeluCUDAKernelImplERNS_18TensorIteratorBaseENS0_8GeluTypeEENKUlvE_clEvENKUlvE2_clEvEUlN3c108BFloat16EE_St5arrayIPcLm2EEEEviT0_T1_,"ax",@progbits
	.align	128
        .global         _ZN2at6native29vectorized_elementwise_kernelILi4EZZZNS0_18GeluCUDAKernelImplERNS_18TensorIteratorBaseENS0_8GeluTypeEENKUlvE_clEvENKUlvE2_clEvEUlN3c108BFloat16EE_St5arrayIPcLm2EEEEviT0_T1_
        .type           _ZN2at6native29vectorized_elementwise_kernelILi4EZZZNS0_18GeluCUDAKernelImplERNS_18TensorIteratorBaseENS0_8GeluTypeEENKUlvE_clEvENKUlvE2_clEvEUlN3c108BFloat16EE_St5arrayIPcLm2EEEEviT0_T1_,@function
        .size           _ZN2at6native29vectorized_elementwise_kernelILi4EZZZNS0_18GeluCUDAKernelImplERNS_18TensorIteratorBaseENS0_8GeluTypeEENKUlvE_clEvENKUlvE2_clEvEUlN3c108BFloat16EE_St5arrayIPcLm2EEEEviT0_T1_,(.L_x_12447 - _ZN2at6native29vectorized_elementwise_kernelILi4EZZZNS0_18GeluCUDAKernelImplERNS_18TensorIteratorBaseENS0_8GeluTypeEENKUlvE_clEvENKUlvE2_clEvEUlN3c108BFloat16EE_St5arrayIPcLm2EEEEviT0_T1_)
        .other          _ZN2at6native29vectorized_elementwise_kernelILi4EZZZNS0_18GeluCUDAKernelImplERNS_18TensorIteratorBaseENS0_8GeluTypeEENKUlvE_clEvENKUlvE2_clEvEUlN3c108BFloat16EE_St5arrayIPcLm2EEEEviT0_T1_,@"STO_CUDA_ENTRY STV_DEFAULT"
_ZN2at6native29vectorized_elementwise_kernelILi4EZZZNS0_18GeluCUDAKernelImplERNS_18TensorIteratorBaseENS0_8GeluTypeEENKUlvE_clEvENKUlvE2_clEvEUlN3c108BFloat16EE_St5arrayIPcLm2EEEEviT0_T1_:
.text._ZN2at6native29vectorized_elementwise_kernelILi4EZZZNS0_18GeluCUDAKernelImplERNS_18TensorIteratorBaseENS0_8GeluTypeEENKUlvE_clEvENKUlvE2_clEvEUlN3c108BFloat16EE_St5arrayIPcLm2EEEEviT0_T1_:
        /* <DEDUP_REMOVED lines=93> */
.L_x_10378:
[----:B------:R-:W-:Y:S05]  /*05d0*/  BSYNC.RECONVERGENT B0 ;  /* 0x0000000000007941 */ /* 0x000fea0003800200 */
.L_x_10377:
        /* <DEDUP_REMOVED lines=15> */
.L_x_10380:
[----:B------:R-:W-:Y:S05]  /*06d0*/  BSYNC.RECONVERGENT B0 ;  /* 0x0000000000007941 */ /* 0x000fea0003800200 */
.L_x_10379:
        /* <DEDUP_REMOVED lines=13> */
.L_x_10382:
[----:B------:R-:W-:Y:S05]  /*07b0*/  BSYNC.RECONVERGENT B0 ;  /* 0x0000000000007941 */ /* 0x000fea0003800200 */
.L_x_10381:
        /* <DEDUP_REMOVED lines=12> */
.L_x_10384:
[----:B------:R-:W-:Y:S05]  /*0880*/  BSYNC.RECONVERGENT B0 ;  /* 0x0000000000007941 */ /* 0x000fea0003800200 */
.L_x_10383:
        /* <DEDUP_REMOVED lines=12> */
.L_x_10386:
[----:B------:R-:W-:Y:S05]  /*0950*/  BSYNC.RECONVERGENT B0 ;  /* 0x0000000000007941 */ /* 0x000fea0003800200 */
.L_x_10385:
        /* <DEDUP_REMOVED lines=12> */
.L_x_10388:
[----:B------:R-:W-:Y:S05]  /*0a20*/  BSYNC.RECONVERGENT B0 ;  /* 0x0000000000007941 */ /* 0x000fea0003800200 */
.L_x_10387:
        /* <DEDUP_REMOVED lines=12> */
.L_x_10390:
[----:B------:R-:W-:Y:S05]  /*0af0*/  BSYNC.RECONVERGENT B0 ;  /* 0x0000000000007941 */ /* 0x000fea0003800200 */
.L_x_10389:
        /* <DEDUP_REMOVED lines=12> */
.L_x_10392:
[----:B------:R-:W-:Y:S05]  /*0bc0*/  BSYNC.RECONVERGENT B0 ;  /* 0x0000000000007941 */ /* 0x000fea0003800200 */
.L_x_10391:
        /* <DEDUP_REMOVED lines=18> */
.L_x_10395:
[----:B------:R-:W-:-:S13]  /*0cf0*/  ISETP.GE.U32.AND P0, PT, R5, R6, PT ;  /* 0x000000060500720c */ /* 0x000fda0003f06070 */
[----:B------:R-:W-:Y:S05]  /*0d00*/  @P0 BRA `(.L_x_10397) ;  /* 0x0000000000300947 */ /* 0x000fea0003800000 */
[----:B0-----:R-:W0:Y:S01]  /*0d10*/  LDC.64 R2, c[0x0][0x388] ;  /* 0x0000e200ff027b82 */ /* 0x001e220000000a00 */
[----:B------:R-:W-:Y:S02]  /*0d20*/  IADD3 R11, PT, PT, R8, R5, RZ ;  /* 0x00000005080b7210 */ /* 0x000fe40007ffe0ff */
[----:B------:R-:W-:-:S03]  /*0d30*/  IADD3 R5, PT, PT, R5, 0x80, RZ ;  /* 0x0000008005057810 */ /* 0x000fc60007ffe0ff */
[----:B0-----:R-:W-:-:S05]  /*0d40*/  IMAD.WIDE.U32 R2, R11, 0x2, R2 ;  /* 0x000000020b027825 */ /* 0x001fca00078e0002 */
[----:B------:R1:W-:Y:S02]  /*0d50*/  STG.E.U16 desc[UR4][R2.64], R14 ;  /* 0x0000000e02007986 */ /* 0x0003e4000c101504 */
.L_x_10396:
[----:B------:R-:W-:-:S13]  /*0d60*/  ISETP.GE.U32.AND P0, PT, R5, R6, PT ;  /* 0x000000060500720c */ /* 0x000fda0003f06070 */
[----:B------:R-:W-:Y:S05]  /*0d70*/  @P0 BRA `(.L_x_10398) ;  /* 0x0000000000340947 */ /* 0x000fea0003800000 */
[----:B01----:R-:W0:Y:S01]  /*0d80*/  LDC.64 R2, c[0x0][0x388] ;  /* 0x0000e200ff027b82 */ /* 0x003e220000000a00 */
[----:B------:R-:W-:Y:S02]  /*0d90*/  IADD3 R11, PT, PT, R8, R5, RZ ;  /* 0x00000005080b7210 */ /* 0x000fe40007ffe0ff */
[----:B------:R-:W-:-:S03]  /*0da0*/  IADD3 R5, PT, PT, R5, 0x80, RZ ;  /* 0x0000008005057810 */ /* 0x000fc60007ffe0ff */
[----:B0-----:R-:W-:-:S05]  /*0db0*/  IMAD.WIDE.U32 R2, R11, 0x2, R2 ;  /* 0x000000020b027825 */ /* 0x001fca00078e0002 */
[----:B-----5:R1:W-:Y:S02]  /*0dc0*/  STG.E.U16 desc[UR4][R2.64], R4 ;  /* 0x0000000402007986 */ /* 0x0203e4000c101504 */
.L_x_10397:
        /* <DEDUP_REMOVED lines=8> */
.L_x_10398:
[----:B------:R-:W-:Y:S05]  /*0e50*/  BSYNC.RELIABLE B1 ;  /* 0x0000000000017941 */ /* 0x000fea0003800100 */
.L_x_10394:
[----:B------:R-:W-:-:S13]  /*0e60*/  ISETP.GE.U32.AND P0, PT, R5, R6, PT ;  /* 0x000000060500720c */ /* 0x000fda0003f06070 */
[----:B012---:R-:W0:Y:S01]  /*0e70*/  @!P0 LDC.64 R2, c[0x0][0x388] ;  /* 0x0000e200ff028b82 */ /* 0x007e220000000a00 */
[----:B------:R-:W-:Y:S02]  /*0e80*/  @!P0 IADD3 R11, PT, PT, R8, R5, RZ ;  /* 0x00000005080b8210 */ /* 0x000fe40007ffe0ff */
[----:B------:R-:W-:-:S03]  /*0e90*/  @!P0 IADD3 R5, PT, PT, R5, 0x80, RZ ;  /* 0x0000008005058810 */ /* 0x000fc60007ffe0ff */
[----:B0-----:R-:W-:-:S05]  /*0ea0*/  @!P0 IMAD.WIDE.U32 R2, R11, 0x2, R2 ;  /* 0x000000020b028825 */ /* 0x001fca00078e0002 */
[----:B-----5:R2:W-:Y:S02]  /*0eb0*/  @!P0 STG.E.U16 desc[UR4][R2.64], R9 ;  /* 0x0000000902008986 */ /* 0x0205e4000c101504 */
.L_x_10399:
[----:B------:R-:W-:Y:S05]  /*0ec0*/  BSYNC.RECONVERGENT B0 ;  /* 0x0000000000007941 */ /* 0x000fea0003800200 */
.L_x_10393:
        /* <DEDUP_REMOVED lines=8> */
.L_x_10376:
[----:B------:R-:W0:Y:S01]  /*0f50*/  S2R R4, SR_TID.X ;  /* 0x0000000000047919 */ /* 0x000e220000002100 */
[----:B------:R-:W1:Y:S02]  /*0f60*/  LDC.64 R2, c[0x0][0x390] ;  /* 0x0000e400ff027b82 */ /* 0x000e640000000a00 */
[----:B-1----:R-:W-:-:S04]  /*0f70*/  IMAD.WIDE.U32 R2, R8, 0x2, R2 ;  /* 0x0000000208027825 */ /* 0x002fc800078e0002 */
[----:B0-----:R-:W-:-:S05]  /*0f80*/  IMAD.WIDE.U32 R10, R4, 0x8, R2 ;  /* 0x00000008040a7825 */ /* 0x001fca00078e0002 */
[----:B------:R-:W2:Y:S04]  /*0f90*/  LDG.E.64 R12, desc[UR4][R10.64] ;  /* 0x000000040a0c7981 */ /* 0x000ea8000c1e1b00 */
[----:B------:R-:W3:Y:S01]  /*0fa0*/  LDG.E.64 R2, desc[UR4][R10.64+0x400] ;  /* 0x000400040a027981 */ /* 0x000ee2000c1e1b00 */
[C---:B--2---:R-:W-:Y:S02]  /*0fb0*/  SHF.L.U32 R7, R12.reuse, 0x10, RZ ;  /* 0x000000100c077819 */ /* 0x044fe400000006ff */
[----:B------:R-:W-:Y:S02]  /*0fc0*/  SHF.L.U32 R9, R13, 0x10, RZ ;  /* 0x000000100d097819 */ /* 0x000fe400000006ff */
[----:B------:R-:W-:Y:S01]  /*0fd0*/  PRMT R17, R12, 0x7632, R17 ;  /* 0x000076320c117816 */ /* 0x000fe20000000011 */
[C---:B------:R-:W-:Y:S01]  /*0fe0*/  FMUL.FTZ R0, R7.reuse, R7 ;  /* 0x0000000707007220 */ /* 0x040fe20000410000 */
[----:B------:R-:W-:Y:S01]  /*0ff0*/  FMUL.FTZ R20, R7, 0.5 ;  /* 0x3f00000007147820 */ /* 0x000fe20000410000 */
[----:B------:R-:W-:Y:S01]  /*1000*/  FMUL.FTZ R6, R9, R9 ;  /* 0x0000000909067220 */ /* 0x000fe20000410000 */
[----:B------:R-:W-:Y:S01]  /*1010*/  SHF.L.U32 R17, R17, 0x10, RZ ;  /* 0x0000001011117819 */ /* 0x000fe200000006ff */
[----:B------:R-:W-:-:S02]  /*1020*/  FMUL.FTZ R0, R7, R0 ;  /* 0x0000000007007220 */ /* 0x000fc40000410000 */
[----:B------:R-:W-:Y:S02]  /*1030*/  FMUL.FTZ R14, R9, R6 ;  /* 0x00000006090e7220 */ /* 0x000fe40000410000 */
[----:B------:R-:W-:Y:S01]  /*1040*/  FFMA.FTZ R5, R0, 0.044714998453855514526, R7 ;  /* 0x3d37271300057823 */ /* 0x000fe20000010007 */
[----:B---3--:R-:W-:Y:S01]  /*1050*/  SHF.L.U32 R0, R2, 0x10, RZ ;  /* 0x0000001002007819 */ /* 0x008fe200000006ff */
[----:B------:R-:W-:Y:S01]  /*1060*/  FFMA.FTZ R14, R14, 0.044714998453855514526, R9 ;  /* 0x3d3727130e0e7823 */ /* 0x000fe20000010009 */
[----:B------:R-:W-:Y:S01]  /*1070*/  FMUL.FTZ R16, R17, R17 ;  /* 0x0000001111107220 */ /* 0x000fe20000410000 */
[----:B------:R-:W-:Y:S01]  /*1080*/  FMUL.FTZ R6, R5, 0.79788458347320556641 ;  /* 0x3f4c422a05067820 */ /* 0x000fe20000410000 */
[C---:B------:R-:W-:Y:S01]  /*1090*/  SHF.L.U32 R5, R3.reuse, 0x10, RZ ;  /* 0x0000001003057819 */ /* 0x040fe200000006ff */
[----:B------:R-:W-:Y:S01]  /*10a0*/  FMUL.FTZ R15, R0, R0 ;  /* 0x00000000000f7220 */ /* 0x000fe20000410000 */
[----:B------:R-:W-:Y:S01]  /*10b0*/  FMUL.FTZ R11, R14, 0.79788458347320556641 ;  /* 0x3f4c422a0e0b7820 */ /* 0x000fe20000410000 */
[----:B------:R-:W-:Y:S01]  /*10c0*/  PRMT R14, R3, 0x7632, R14 ;  /* 0x00007632030e7816 */ /* 0x000fe2000000000e */
[----:B------:R-:W-:Y:S01]  /*10d0*/  FMUL.FTZ R16, R17, R16 ;  /* 0x0000001011107220 */ /* 0x000fe20000410000 */
[----:B------:R-:W-:Y:S01]  /*10e0*/  FMUL.FTZ R12, R5, R5 ;  /* 0x00000005050c7220 */ /* 0x000fe20000410000 */
[----:B------:R-:W-:Y:S01]  /*10f0*/  FMUL.FTZ R19, R0, R15 ;  /* 0x0000000f00137220 */ /* 0x000fe20000410000 */
[----:B------:R-:W-:Y:S01]  /*1100*/  PRMT R15, R13, 0x7632, R15 ;  /* 0x000076320d0f7816 */ /* 0x000fe2000000000f */
[----:B------:R0:W1:Y:S01]  /*1110*/  MUFU.TANH R10, R6 ;  /* 0x00000006000a7308 */ /* 0x0000620000002400 */
[----:B------:R-:W-:Y:S01]  /*1120*/  FMUL.FTZ R12, R5, R12 ;  /* 0x0000000c050c7220 */ /* 0x000fe20000410000 */
[----:B------:R-:W-:Y:S01]  /*1130*/  SHF.L.U32 R14, R14, 0x10, RZ ;  /* 0x000000100e0e7819 */ /* 0x000fe200000006ff */
[----:B------:R-:W-:Y:S01]  /*1140*/  FFMA.FTZ R19, R19, 0.044714998453855514526, R0 ;  /* 0x3d37271313137823 */ /* 0x000fe20000010000 */
[----:B------:R-:W-:Y:S01]  /*1150*/  SHF.L.U32 R15, R15, 0x10, RZ ;  /* 0x000000100f0f7819 */ /* 0x000fe200000006ff */
[----:B------:R-:W-:Y:S01]  /*1160*/  FFMA.FTZ R13, R12, 0.044714998453855514526, R5 ;  /* 0x3d3727130c0d7823 */ /* 0x000fe20000010005 */
[----:B------:R-:W-:Y:S01]  /*1170*/  PRMT R12, R2, 0x7632, R12 ;  /* 0x00007632020c7816 */ /* 0x000fe2000000000c */
[----:B------:R-:W-:Y:S01]  /*1180*/  FMUL.FTZ R23, R14, R14 ;  /* 0x0000000e0e177220 */ /* 0x000fe20000410000 */
[----:B------:R-:W-:Y:S01]  /*1190*/  FFMA.FTZ R16, R16, 0.044714998453855514526, R17 ;  /* 0x3d37271310107823 */ /* 0x000fe20000010011 */
[----:B------:R-:W-:Y:S01]  /*11a0*/  FMUL.FTZ R2, R15, R15 ;  /* 0x0000000f0f027220 */ /* 0x000fe20000410000 */
[----:B------:R-:W-:Y:S01]  /*11b0*/  SHF.L.U32 R12, R12, 0x10, RZ ;  /* 0x000000100c0c7819 */ /* 0x000fe200000006ff */
[----:B0-----:R-:W-:Y:S01]  /*11c0*/  FMUL.FTZ R6, R19, 0.79788458347320556641 ;  /* 0x3f4c422a13067820 */ /* 0x001fe20000410000 */
[----:B------:R-:W-:Y:S01]  /*11d0*/  FMUL.FTZ R23, R14, R23 ;  /* 0x000000170e177220 */ /* 0x000fe20000410000 */
[----:B------:R-:W-:Y:S01]  /*11e0*/  FMUL.FTZ R2, R15, R2 ;  /* 0x000000020f027220 */ /* 0x000fe20000410000 */
[----:B------:R-:W-:Y:S01]  /*11f0*/  FMUL.FTZ R13, R13, 0.79788458347320556641 ;  /* 0x3f4c422a0d0d7820 */ /* 0x000fe20000410000 */
[----:B------:R-:W-:Y:S01]  /*1200*/  FMUL.FTZ R3, R12, R12 ;  /* 0x0000000c0c037220 */ /* 0x000fe20000410000 */
[----:B------:R-:W-:Y:S01]  /*1210*/  FFMA.FTZ R23, R23, 0.044714998453855514526, R14 ;  /* 0x3d37271317177823 */ /* 0x000fe2000001000e */
[----:B------:R-:W-:Y:S01]  /*1220*/  FFMA.FTZ R2, R2, 0.044714998453855514526, R15 ;  /* 0x3d37271302027823 */ /* 0x000fe2000001000f */
[----:B------:R-:W-:Y:S01]  /*1230*/  FMUL.FTZ R18, R16, 0.79788458347320556641 ;  /* 0x3f4c422a10127820 */ /* 0x000fe20000410000 */
[----:B------:R-:W-:Y:S01]  /*1240*/  FMUL.FTZ R21, R12, R3 ;  /* 0x000000030c157220 */ /* 0x000fe20000410000 */
[----:B------:R-:W-:Y:S01]  /*1250*/  FMUL.FTZ R23, R23, 0.79788458347320556641 ;  /* 0x3f4c422a17177820 */ /* 0x000fe20000410000 */
[----:B------:R-:W-:Y:S01]  /*1260*/  FMUL.FTZ R19, R2, 0.79788458347320556641 ;  /* 0x3f4c422a02137820 */ /* 0x000fe20000410000 */
[----:B------:R-:W0:Y:S01]  /*1270*/  MUFU.TANH R11, R11 ;  /* 0x0000000b000b7308 */ /* 0x000e220000002400 */
[----:B------:R-:W-:Y:S01]  /*1280*/  FFMA.FTZ R21, R21, 0.044714998453855514526, R12 ;  /* 0x3d37271315157823 */ /* 0x000fe2000001000c */
[----:B------:R-:W2:Y:S01]  /*1290*/  LDC.64 R2, c[0x0][0x388] ;  /* 0x0000e200ff027b82 */ /* 0x000ea20000000a00 */
[----:B------:R-:W-:Y:S01]  /*12a0*/  FMUL.FTZ R15, R15, 0.5 ;  /* 0x3f0000000f0f7820 */ /* 0x000fe20000410000 */
[----:B------:R-:W-:Y:S01]  /*12b0*/  FMUL.FTZ R17, R17, 0.5 ;  /* 0x3f00000011117820 */ /* 0x000fe20000410000 */
[----:B------:R-:W-:Y:S01]  /*12c0*/  FMUL.FTZ R16, R21, 0.79788458347320556641 ;  /* 0x3f4c422a15107820 */ /* 0x000fe20000410000 */
[----:B------:R-:W-:Y:S01]  /*12d0*/  FMUL.FTZ R21, R9, 0.5 ;  /* 0x3f00000009157820 */ /* 0x000fe20000410000 */
[----:B-1----:R-:W-:Y:S01]  /*12e0*/  FADD.FTZ R9, R10, 1 ;  /* 0x3f8000000a097421 */ /* 0x002fe20000010000 */
[----:B------:R-:W1:Y:S01]  /*12f0*/  MUFU.TANH R19, R19 ;  /* 0x0000001300137308 */ /* 0x000e620000002400 */
[----:B------:R-:W-:Y:S01]  /*1300*/  FMUL.FTZ R0, R0, 0.5 ;  /* 0x3f00000000007820 */ /* 0x000fe20000410000 */
[----:B------:R-:W-:Y:S01]  /*1310*/  FMUL.FTZ R12, R12, 0.5 ;  /* 0x3f0000000c0c7820 */ /* 0x000fe20000410000 */
[----:B------:R-:W-:Y:S01]  /*1320*/  FMUL.FTZ R14, R14, 0.5 ;  /* 0x3f0000000e0e7820 */ /* 0x000fe20000410000 */
[----:B------:R-:W-:-:S04]  /*1330*/  FMUL.FTZ R9, R20, R9 ;  /* 0x0000000914097220 */ /* 0x000fc80000410000 */
[----:B------:R-:W3:Y:S01]  /*1340*/  MUFU.TANH R13, R13 ;  /* 0x0000000d000d7308 */ /* 0x000ee20000002400 */
[----:B0-----:R-:W-:-:S04]  /*1350*/  FADD.FTZ R10, R11, 1 ;  /* 0x3f8000000b0a7421 */ /* 0x001fc80000010000 */
[----:B------:R-:W-:-:S03]  /*1360*/  FMUL.FTZ R10, R21, R10 ;  /* 0x0000000a150a7220 */ /* 0x000fc60000410000 */
[----:B------:R-:W0:Y:S01]  /*1370*/  MUFU.TANH R6, R6 ;  /* 0x0000000600067308 */ /* 0x000e220000002400 */
[----:B-1----:R-:W-:Y:S01]  /*1380*/  FADD.FTZ R22, R19, 1 ;  /* 0x3f80000013167421 */ /* 0x002fe20000010000 */
[----:B--2---:R-:W-:-:S04]  /*1390*/  IMAD.WIDE.U32 R2, R8, 0x2, R2 ;  /* 0x0000000208027825 */ /* 0x004fc800078e0002 */
[----:B------:R-:W-:Y:S01]  /*13a0*/  FMUL.FTZ R8, R5, 0.5 ;  /* 0x3f00000005087820 */ /* 0x000fe20000410000 */
[----:B------:R-:W-:Y:S01]  /*13b0*/  FMUL.FTZ R11, R15, R22 ;  /* 0x000000160f0b7220 */ /* 0x000fe20000410000 */
[----:B------:R-:W1:Y:S01]  /*13c0*/  MUFU.TANH R18, R18 ;  /* 0x0000001200127308 */ /* 0x000e620000002400 */
[----:B------:R-:W-:-:S04]  /*13d0*/  IMAD.WIDE.U32 R2, R4, 0x8, R2 ;  /* 0x0000000804027825 */ /* 0x000fc800078e0002 */
[----:B---3--:R-:W-:Y:S01]  /*13e0*/  FADD.FTZ R15, R13, 1 ;  /* 0x3f8000000d0f7421 */ /* 0x008fe20000010000 */
[----:B------:R-:W-:-:S03]  /*13f0*/  F2FP.BF16.F32.PACK_AB R19, R11, R10 ;  /* 0x0000000a0b13723e */ /* 0x000fc600000010ff */
[----:B------:R-:W-:Y:S01]  /*1400*/  FMUL.FTZ R8, R8, R15 ;  /* 0x0000000f08087220 */ /* 0x000fe20000410000 */
[----:B------:R-:W2:Y:S01]  /*1410*/  MUFU.TANH R16, R16 ;  /* 0x0000001000107308 */ /* 0x000ea20000002400 */
[----:B0-----:R-:W-:-:S04]  /*1420*/  FADD.FTZ R5, R6, 1 ;  /* 0x3f80000006057421 */ /* 0x001fc80000010000 */
[----:B------:R-:W-:-:S03]  /*1430*/  FMUL.FTZ R0, R0, R5 ;  /* 0x0000000500007220 */ /* 0x000fc60000410000 */
[----:B------:R-:W0:Y:S01]  /*1440*/  MUFU.TANH R7, R23 ;  /* 0x0000001700077308 */ /* 0x000e220000002400 */
[----:B-1----:R-:W-:-:S04]  /*1450*/  FADD.FTZ R18, R18, 1 ;  /* 0x3f80000012127421 */ /* 0x002fc80000010000 */
[----:B------:R-:W-:Y:S01]  /*1460*/  FMUL.FTZ R18, R17, R18 ;  /* 0x0000001211127220 */ /* 0x000fe20000410000 */
[----:B--2---:R-:W-:-:S04]  /*1470*/  FADD.FTZ R13, R16, 1 ;  /* 0x3f800000100d7421 */ /* 0x004fc80000010000 */
[----:B------:R-:W-:Y:S01]  /*1480*/  F2FP.BF16.F32.PACK_AB R18, R18, R9 ;  /* 0x000000091212723e */ /* 0x000fe200000010ff */
[----:B------:R-:W-:-:S04]  /*1490*/  FMUL.FTZ R13, R12, R13 ;  /* 0x0000000d0c0d7220 */ /* 0x000fc80000410000 */
[----:B------:R-:W-:Y:S01]  /*14a0*/  STG.E.64 desc[UR4][R2.64], R18 ;  /* 0x0000001202007986 */ /* 0x000fe2000c101b04 */
[----:B0-----:R-:W-:Y:S01]  /*14b0*/  FADD.FTZ R7, R7, 1 ;  /* 0x3f80000007077421 */ /* 0x001fe20000010000 */
[----:B------:R-:W-:-:S03]  /*14c0*/  F2FP.BF16.F32.PACK_AB R6, R13, R0 ;  /* 0x000000000d06723e */ /* 0x000fc600000010ff */
[----:B------:R-:W-:-:S05]  /*14d0*/  FMUL.FTZ R7, R14, R7 ;  /* 0x000000070e077220 */ /* 0x000fca0000410000 */
[----:B------:R-:W-:-:S05]  /*14e0*/  F2FP.BF16.F32.PACK_AB R7, R7, R8 ;  /* 0x000000080707723e */ /* 0x000fca00000010ff */
[----:B------:R-:W-:Y:S01]  /*14f0*/  STG.E.64 desc[UR4][R2.64+0x400], R6 ;  /* 0x0004000602007986 */ /* 0x000fe2000c101b04 */
[----:B------:R-:W-:Y:S05]  /*1500*/  EXIT ;  /* 0x000000000000794d */ /* 0x000fea0003800000 */
.L_x_10400:
        /* <DEDUP_REMOVED lines=15> */
.L_x_12447:


//--------------------- .text._ZN2at6native29vectorized_elementwise_kernelILi8EZZZNS0_18GeluCUDAKernelImplERNS_18TensorIteratorBaseENS0_8GeluTypeEENKUlvE_clEvENKUlvE2_clEvEUlN3c108BFloat16EE_St5arrayIPcLm2EEEEviT0_T1_ --------------------------
	.section	.text._ZN2at6native29vectorized_elementwise_kernelILi8EZZZNS0_18GeluCUDAKernelImplERNS_18TensorIteratorBaseENS0_8GeluTypeEENKUlvE_clEvENKUlvE2_clEvEUlN3c108BFloat16EE_St5arrayIPcLm2EEEEviT0_T1_,"ax",@progbits
	.align	128
        .global         _ZN2at6native29vectorized_elementwise_kernelILi8EZZZNS0_18GeluCUDAKernelImplERNS_18TensorIteratorBaseENS0_8GeluTypeEENKUlvE_clEvENKUlvE2_clEvEUlN3c108BFloat16EE_St5arrayIPcLm2EEEEviT0_T1_
        .type           _ZN2at6native29vectorized_elementwise_kernelILi8EZZZNS0_18GeluCUDAKernelImplERNS_18TensorIteratorBaseENS0_8GeluTypeEENKUlvE_clEvENKUlvE2_clEvEUlN3c108BFloat16EE_St5arrayIPcLm2EEEEviT0_T1_,@function
        .size           _ZN2at6native29vectorized_elementwise_kernelILi8EZZZNS0_18GeluCUDAKernelImplERNS_18TensorIteratorBaseENS0_8GeluTypeEENKUlvE_clEvENKUlvE2_clEvEUlN3c108BFloat16EE_St5arrayIPcLm2EEEEviT0_T1_,(.L_x_12448 - _ZN2at6native29vectorized_elementwise_kernelILi8EZZZNS0_18GeluCUDAKernelImplERNS_18TensorIteratorBaseENS0_8GeluTypeEENKUlvE_clEvENKUlvE2_clEvEUlN3c108BFloat16EE_St5arrayIPcLm2EEEEviT0_T1_)
        .other          _ZN2at6native29vectorized_elementwise_kernelILi8EZZZNS0_18GeluCUDAKernelImplERNS_18TensorIteratorBaseENS0_8GeluTypeEENKUlvE_clEvENKUlvE2_clEvEUlN3c108BFloat16EE_St5arrayIPcLm2EEEEviT0_T1_,@"STO_CUDA_ENTRY STV_DEFAULT"
_ZN2at6native29vectorized_elementwise_kernelILi8EZZZNS0_18GeluCUDAKernelImplERNS_18TensorIteratorBaseENS0_8GeluTypeEENKUlvE_clEvENKUlvE2_clEvEUlN3c108BFloat16EE_St5arrayIPcLm2EEEEviT0_T1_:
.text._ZN2at6native29vectorized_elementwise_kernelILi8EZZZNS0_18GeluCUDAKernelImplERNS_18TensorIteratorBaseENS0_8GeluTypeEENKUlvE_clEvENKUlvE2_clEvEUlN3c108BFloat16EE_St5arrayIPcLm2EEEEviT0_T1_:
[----:B------:R-:W-:Y:S01]  /*0000*/  LDC R1, c[0x0][0x37c] ;  /* 0x0000df00ff017b82 */ /* 0x000fe20000000800 */
[----:B------:R-:W-:Y:S05]  /*0010*/  EXIT ;  /* 0x000000000000794d */ /* 0x000fea0003800000 */
.L_x_10401:
        /* <DEDUP_REMOVED lines=14> */
.L_x_12448:


//--------------------- .text._ZN2at6native18elementwise_kernelILi128ELi4EZNS0_15gpu_kernel_implIZZZNS0_18GeluCUDAKernelImplERNS_18TensorIteratorBaseENS0_8GeluTypeEENKUlvE_clEvENKUlvE1_clEvEUlN3c104HalfEE_EEvS4_RKT_EUliE_EEviT1_ --------------------------
	.section	.text._ZN2at6native18elementwise_kernelILi128ELi4EZNS0_15gpu_kernel_implIZZZNS0_18GeluCUDAKernelImplERNS_18TensorIteratorBaseENS0_8GeluTypeEENKUlvE_clEvENKUlvE1_clEvEUlN3c104HalfEE_EEvS4_RKT_EUliE_EEviT1_,"ax",@progbits
	.align	128
        .global         _ZN2at6native18elementwise_kernelILi128ELi4EZNS0_15gpu_kernel_implIZZZNS0_18GeluCUDAKernelImplERNS_18TensorIteratorBaseENS0_8GeluTypeEENKUlvE_clEvENKUlvE1_clEvEUlN3c104HalfEE_EEvS4_RKT_EUliE_EEviT1_
        .type           _ZN2at6native18elementwise_kernelILi128ELi4EZNS0_15gpu_kernel_implIZZZNS0_18GeluCUDAKernelImplERNS_18TensorIteratorBaseENS0_8GeluTypeEENKUlvE_clEvENKUlvE1_clEvEUlN3c104HalfEE_EEvS4_RKT_EUliE_EEviT1_,@function
        .size           _ZN2at6native18elementwise_kernelILi128ELi4EZNS0_15gpu_kernel_implIZZZNS0_18GeluCUDAKernelImplERNS_18TensorIteratorBaseENS0_8GeluTypeEENKUlvE_clEvENKUlvE1_clEvEUlN3c104HalfEE_EEvS4_RKT_EUliE_EEviT1_,(.L_x_12449 - _ZN2at6native18elementwise_kernelILi128ELi4EZNS0_15gpu_kernel_implIZZZNS0_18GeluCUDAKernelImplERNS_18TensorIteratorBaseENS0_8GeluTypeEENKUlvE_clEvENKUlvE1_clEvEUlN3c104HalfEE_EEvS4_RKT_EUliE_EEviT1_)
        .other          _ZN2at6native18elementwise_kernelILi128ELi4EZNS0_15gpu_kernel_implIZZZNS0_18GeluCUDAKernelImplERNS_18TensorIteratorBaseENS0_8GeluTypeEENKUlvE_clEvENKUlvE1_clEvEUlN3c104HalfEE_EEvS4_RKT_EUliE_EEviT1_,@"STO_CUDA_ENTRY STV_DEFAULT"
_ZN2at6native18elementwise_kernelILi128ELi4EZNS0_15gpu_kernel_implIZZZNS0_18GeluCUDAKernelImplERNS_18TensorIteratorBaseENS0_8GeluTypeEENKUlvE_clEvENKUlvE1_clEvEUlN3c104HalfEE_EEvS4_RKT_EUliE_EEviT1_:
.text._ZN2at6native18elementwise_kernelILi128ELi4EZNS0_15gpu_kernel_implIZZZNS0_18GeluCUDAKernelImplERNS_18TensorIteratorBaseENS0_8GeluTypeEENKUlvE_clEvENKUlvE1_clEvEUlN3c104HalfEE_EEvS4_RKT_EUliE_EEviT1_:
        /* <DEDUP_REMOVED lines=319> */
.L_x_10404:
        /* <DEDUP_REMOVED lines=18> */
.L_x_10408:
[----:B------:R-:W2:Y:S02]  /*1510*/  LDG.E.U8 R2, desc[UR36][R2.64] ;  /* 0x0000002402027981 */ /* 0x000ea4000c1e1100 */
[----:B--2---:R-:W-:-:S04]  /*1520*/  I2FP.F32.U32 R0, R2 ;  /* 0x0000000200007245 */ /* 0x004fc80000201000 */
[----:B------:R-:W-:Y:S01]  /*1530*/  F2FP.F16.F32.PACK_AB R0, RZ, R0 ;  /* 0x00000000ff00723e */ /* 0x000fe200000000ff */
[----:B------:R-:W-:Y:S06]  /*1540*/  BRA `(.L_x_10410) ;  /* 0x0000000c009c7947 */ /* 0x000fec0003800000 */
.L_x_10407:
        /* <DEDUP_REMOVED lines=10> */
.L_x_10412:
[----:B------:R-:W2:Y:S02]  /*15f0*/  LDG.E R2, desc[UR36][R2.64] ;  /* 0x0000002402027981 */ /* 0x000ea4000c1e1900 */
[----:B--2---:R-:W-:-:S04]  /*1600*/  I2FP.F32.S32 R0, R2 ;  /* 0x0000000200007245 */ /* 0x004fc80000201400 */
[----:B------:R-:W-:Y:S01]  /*1610*/  F2FP.F16.F32.PACK_AB R0, RZ, R0 ;  /* 0x00000000ff00723e */ /* 0x000fe200000000ff */
[----:B------:R-:W-:Y:S06]  /*1620*/  BRA `(.L_x_10410) ;  /* 0x0000000c00647947 */ /* 0x000fec0003800000 */
.L_x_10411:
[----:B------:R-:W2:Y:S02]  /*1630*/  LDG.E.U16 R2, desc[UR36][R2.64] ;  /* 0x0000002402027981 */ /* 0x000ea4000c1e1500 */
[----:B--2---:R-:W0:Y:S02]  /*1640*/  I2F.S16 R0, R2 ;  /* 0x0000000200007306 */ /* 0x004e240000101400 */
[----:B0-----:R-:W-:Y:S01]  /*1650*/  F2FP.F16.F32.PACK_AB R0, RZ, R0 ;  /* 0x00000000ff00723e */ /* 0x001fe200000000ff */
[----:B------:R-:W-:Y:S06]  /*1660*/  BRA `(.L_x_10410) ;  /* 0x0000000c00547947 */ /* 0x000fec0003800000 */
.L_x_10406:
        /* <DEDUP_REMOVED lines=9> */
.L_x_10414:
[----:B------:R0:W5:Y:S01]  /*1700*/  LDG.E.U16 R0, desc[UR36][R2.64] ;  /* 0x0000002402007981 */ /* 0x000162000c1e1500 */
[----:B------:R-:W-:Y:S05]  /*1710*/  BRA `(.L_x_10410) ;  /* 0x0000000c00287947 */ /* 0x000fea0003800000 */
.L_x_10413:
        /* <DEDUP_REMOVED lines=9> */
.L_x_10416:
[----:B------:R1:W5:Y:S01]  /*17b0*/  LDG.E.U16 R0, desc[UR36][R2.64] ;  /* 0x0000002402007981 */ /* 0x000362000c1e1500 */
[----:B------:R-:W-:Y:S05]  /*17c0*/  BRA `(.L_x_10410) ;  /* 0x0000000800fc7947 */ /* 0x000fea0003800000 */
.L_x_10415:
        /* <DEDUP_REMOVED lines=12> */
.L_x_10405:
        /* <DEDUP_REMOVED lines=13> */
.L_x_10419:
        /* <DEDUP_REMOVED lines=12> */
.L_x_10418:
        /* <DEDUP_REMOVED lines=27> */
.L_x_10421:
        /* <DEDUP_REMOVED lines=13> */
.L_x_10420:
[----:B------:R-:W2:Y:S02]  /*1ca0*/  LDG.E.U16 R0, desc[UR36][R2.64] ;  /* 0x0000002402007981 */ /* 0x000ea4000c1e1500 */
[----:B--2---:R-:W-:-:S04]  /*1cb0*/  SHF.L.U32 R0, R0, 0x10, RZ ;  /* 0x0000001000007819 */ /* 0x004fc800000006ff */
[----:B------:R-:W-:Y:S01]  /*1cc0*/  F2FP.F16.F32.PACK_AB R0, RZ, R0 ;  /* 0x00000000ff00723e */ /* 0x000fe200000000ff */
[----:B------:R-:W-:Y:S06]  /*1cd0*/  BRA `(.L_x_10410) ;  /* 0x0000000400b87947 */ /* 0x000fec0003800000 */
.L_x_10417:
        /* <DEDUP_REMOVED lines=12> */
.L_x_10424:
        /* <DEDUP_REMOVED lines=21> */
.L_x_10428:
[----:B------:R-:W-:Y:S05]  /*1ef0*/  BSYNC.RECONVERGENT B1 ;  /* 0x0000000000017941 */ /* 0x000fea0003800200 */
.L_x_10427:
[----:B------:R-:W-:Y:S01]  /*1f00*/  IMAD.SHL.U32 R0, R0, 0x100000, RZ ;  /* 0x0010000000007824 */ /* 0x000fe200078e00ff */
[----:B------:R-:W-:-:S04]  /*1f10*/  LEA R2, R2, 0x3b800000, 0x17 ;  /* 0x3b80000002027811 */ /* 0x000fc800078eb8ff */
[----:B------:R-:W-:-:S07]  /*1f20*/  LOP3.LUT R0, R2, R0, R7, 0xfe, !PT ;  /* 0x0000000002007212 */ /* 0x000fce00078efe07 */
.L_x_10426:
[----:B------:R-:W-:Y:S05]  /*1f30*/  BSYNC.RECONVERGENT B0 ;  /* 0x0000000000007941 */ /* 0x000fea0003800200 */
.L_x_10425:
[----:B------:R-:W-:Y:S01]  /*1f40*/  F2FP.F16.F32.PACK_AB R0, RZ, R0 ;  /* 0x00000000ff00723e */ /* 0x000fe200000000ff */
[----:B------:R-:W-:Y:S06]  /*1f50*/  BRA `(.L_x_10410) ;  /* 0x0000000400187947 */ /* 0x000fec0003800000 */
.L_x_10423:
        /* <DEDUP_REMOVED lines=21> */
.L_x_10432:
[----:B------:R-:W-:Y:S05]  /*20b0*/  BSYNC.RECONVERGENT B1 ;  /* 0x0000000000017941 */ /* 0x000fea0003800200 */
.L_x_10431:
[----:B------:R-:W-:Y:S01]  /*20c0*/  IMAD.SHL.U32 R0, R0, 0x200000, RZ ;  /* 0x0020000000007824 */ /* 0x000fe200078e00ff */
[----:B------:R-:W-:-:S04]  /*20d0*/  LEA R2, R2, 0x37800000, 0x17 ;  /* 0x3780000002027811 */ /* 0x000fc800078eb8ff */
[----:B------:R-:W-:-:S07]  /*20e0*/  LOP3.LUT R0, R2, R0, R7, 0xfe, !PT ;  /* 0x0000000002007212 */ /* 0x000fce00078efe07 */
.L_x_10430:
[----:B------:R-:W-:Y:S05]  /*20f0*/  BSYNC.RECONVERGENT B0 ;  /* 0x0000000000007941 */ /* 0x000fea0003800200 */
.L_x_10429:
[----:B------:R-:W-:Y:S01]  /*2100*/  F2FP.F16.F32.PACK_AB R0, RZ, R0 ;  /* 0x00000000ff00723e */ /* 0x000fe200000000ff */
[----:B------:R-:W-:Y:S06]  /*2110*/  BRA `(.L_x_10410) ;  /* 0x0000000000a87947 */ /* 0x000fec0003800000 */
.L_x_10422:
[----:B------:R-:W-:-:S09]  /*2120*/  UISETP.NE.AND UP0, UPT, UR4, 0x1c, UPT ;  /* 0x0000001c0400788c */ /* 0x000fd2000bf05270 */
[----:B------:R-:W-:Y:S05]  /*2130*/  BRA.U !UP0, `(.L_x_10433) ;  /* 0x0000000108947547 */ /* 0x000fea000b800000 */
[----:B------:R-:W-:-:S09]  /*2140*/  UISETP.NE.AND UP0, UPT, UR4, 0x1d, UPT ;  /* 0x0000001d0400788c */ /* 0x000fd2000bf05270 */
[----:B------:R-:W-:Y:S05]  /*2150*/  BRA.U !UP0, `(.L_x_10434) ;  /* 0x00000001087c7547 */ /* 0x000fea000b800000 */
[----:B------:R-:W-:-:S09]  /*2160*/  UISETP.NE.AND UP0, UPT, UR4, 0x2c, UPT ;  /* 0x0000002c0400788c */ /* 0x000fd2000bf05270 */
[----:B------:R-:W-:Y:S05]  /*2170*/  BRA.U !UP0, `(.L_x_10435) ;  /* 0x0000000108487547 */ /* 0x000fea000b800000 */
.L_x_10409:
        /* <DEDUP_REMOVED lines=16> */
.L_x_10436:
[----:B------:R-:W-:Y:S01]  /*2280*/  PRMT R0, RZ, 0x7610, R0 ;  /* 0x00007610ff007816 */ /* 0x000fe20000000000 */
[----:B------:R-:W-:Y:S06]  /*2290*/  BRA `(.L_x_10410) ;  /* 0x0000000000487947 */ /* 0x000fec0003800000 */
.L_x_10435:
        /* <DEDUP_REMOVED lines=8> */
.L_x_10438:
[----:B------:R-:W-:Y:S05]  /*2320*/  BSYNC.RECONVERGENT B0 ;  /* 0x0000000000007941 */ /* 0x000fea0003800200 */
.L_x_10437:
[----:B------:R-:W-:Y:S01]  /*2330*/  F2FP.F16.F32.PACK_AB R0, RZ, R0 ;  /* 0x00000000ff00723e */ /* 0x000fe200000000ff */
[----:B------:R-:W-:Y:S06]  /*2340*/  BRA `(.L_x_10410) ;  /* 0x00000000001c7947 */ /* 0x000fec0003800000 */
.L_x_10434:
[----:B------:R-:W2:Y:S02]  /*2350*/  LDG.E.64 R2, desc[UR36][R2.64] ;  /* 0x0000002402027981 */ /* 0x000ea4000c1e1b00 */
[----:B--2---:R-:W0:Y:S02]  /*2360*/  I2F.U64 R0, R2 ;  /* 0x0000000200007312 */ /* 0x004e240000301000 */
[----:B0-----:R-:W-:Y:S01]  /*2370*/  F2FP.F16.F32.PACK_AB R0, RZ, R0 ;  /* 0x00000000ff00723e */ /* 0x001fe200000000ff */
[----:B------:R-:W-:Y:S06]  /*2380*/  BRA `(.L_x_10410) ;  /* 0x00000000000c7947 */ /* 0x000fec0003800000 */
.L_x_10433:
[----:B------:R-:W2:Y:S02]  /*2390*/  LDG.E R2, desc[UR36][R2.64] ;  /* 0x0000002402027981 */ /* 0x000ea4000c1e1900 */
[----:B--2---:R-:W-:-:S04]  /*23a0*/  I2FP.F32.U32 R0, R2 ;  /* 0x0000000200007245 */ /* 0x004fc80000201000 */
[----:B------:R-:W-:-:S07]  /*23b0*/  F2FP.F16.F32.PACK_AB R0, RZ, R0 ;  /* 0x00000000ff00723e */ /* 0x000fce00000000ff */
.L_x_10410:
[----:B-----5:R-:W-:Y:S01]  /*23c0*/  HADD2.F32 R0, -RZ, R0.H0_H0 ;  /* 0x20000000ff007230 */ /* 0x020fe20000004100 */
[----:B------:R-:W2:Y:S04]  /*23d0*/  LDCU.64 UR6, c[0x0][0x580] ;  /* 0x0000b000ff0677ac */ /* 0x000ea80008000a00 */
[----:B01----:R-:W-:Y:S01]  /*23e0*/  FMUL.FTZ R3, R0, R0 ;  /* 0x0000000000037220 */ /* 0x003fe20000410000 */
[----:B------:R-:W-:-:S03]  /*23f0*/  UPRMT UR4, UR42, 0x9910, URZ ;  /* 0x000099102a047896 */ /* 0x000fc600080000ff */
[----:B------:R-:W-:Y:S01]  /*2400*/  FMUL.FTZ R3, R0, R3 ;  /* 0x0000000300037220 */ /* 0x000fe20000410000 */
[----:B------:R-:W-:-:S03]  /*2410*/  UISETP.GT.AND UP0, UPT, UR4, 0x9, UPT ;  /* 0x000000090400788c */ /* 0x000fc6000bf04270 */
[----:B------:R-:W-:Y:S01]  /*2420*/  FFMA.FTZ R3, R3, 0.044714998453855514526, R0 ;  /* 0x3d37271303037823 */ /* 0x000fe20000010000 */
[----:B------:R-:W-:-:S03]  /*2430*/  FMUL.FTZ R0, R0, 0.5 ;  /* 0x3f00000000007820 */ /* 0x000fc60000410000 */
[----:B------:R-:W-:Y:S01]  /*2440*/  FMUL.FTZ R4, R3, 0.79788458347320556641 ;  /* 0x3f4c422a03047820 */ /* 0x000fe20000410000 */
[----:B--2---:R-:W-:-:S05]  /*2450*/  IADD3 R2, P0, PT, R16, UR6, RZ ;  /* 0x0000000610027c10 */ /* 0x004fca000ff1e0ff */
[----:B------:R-:W0:Y:S02]  /*2460*/  MUFU.TANH R4, R4 ;  /* 0x0000000400047308 */ /* 0x000e240000002400 */
[----:B0-----:R-:W-:-:S04]  /*2470*/  FADD.FTZ R3, R4, 1 ;  /* 0x3f80000004037421 */ /* 0x001fc80000010000 */
        /* <DEDUP_REMOVED lines=16> */
.L_x_10442:
[----:B------:R-:W-:-:S06]  /*2580*/  HADD2.F32 R5, -RZ, R0.H0_H0 ;  /* 0x20000000ff057230 */ /* 0x000fcc0000004100 */
[----:B------:R-:W0:Y:S02]  /*2590*/  F2I.S64.TRUNC R4, R5 ;  /* 0x0000000500047311 */ /* 0x000e24000020d900 */
[----:B0-----:R3:W-:Y:S01]  /*25a0*/  STG.E.U8 desc[UR36][R2.64], R4 ;  /* 0x0000000402007986 */ /* 0x0017e2000c101124 */
[----:B------:R-:W-:Y:S05]  /*25b0*/  BRA `(.L_x_10444) ;  /* 0x0000000c00707947 */ /* 0x000fea0003800000 */
.L_x_10441:
        /* <DEDUP_REMOVED lines=10> */
.L_x_10446:
[----:B------:R-:W-:-:S04]  /*2660*/  HADD2.F32 R0, -RZ, R0.H0_H0 ;  /* 0x20000000ff007230 */ /* 0x000fc80000004100 */
[----:B------:R-:W0:Y:S02]  /*2670*/  F2I.FTZ.TRUNC.NTZ R5, R0 ;  /* 0x0000000000057305 */ /* 0x000e24000021f100 */
[----:B0-----:R1:W-:Y:S01]  /*2680*/  STG.E desc[UR36][R2.64], R5 ;  /* 0x0000000502007986 */ /* 0x0013e2000c101924 */
[----:B------:R-:W-:Y:S05]  /*2690*/  BRA `(.L_x_10444) ;  /* 0x0000000c00387947 */ /* 0x000fea0003800000 */
.L_x_10445:
[----:B------:R-:W-:-:S04]  /*26a0*/  HADD2.F32 R0, -RZ, R0.H0_H0 ;  /* 0x20000000ff007230 */ /* 0x000fc80000004100 */
[----:B------:R-:W0:Y:S02]  /*26b0*/  F2I.FTZ.TRUNC.NTZ R5, R0 ;  /* 0x0000000000057305 */ /* 0x000e24000021f100 */
[----:B0-----:R2:W-:Y:S01]  /*26c0*/  STG.E.U16 desc[UR36][R2.64], R5 ;  /* 0x0000000502007986 */ /* 0x0015e2000c101524 */
[----:B------:R-:W-:Y:S05]  /*26d0*/  BRA `(.L_x_10444) ;  /* 0x0000000c00287947 */ /* 0x000fea0003800000 */
.L_x_10440:
        /* <DEDUP_REMOVED lines=9> */
.L_x_10448:
[----:B------:R0:W-:Y:S01]  /*2770*/  STG.E.U16 desc[UR36][R2.64], R0 ;  /* 0x0000000002007986 */ /* 0x0001e2000c101524 */
[----:B------:R-:W-:Y:S05]  /*2780*/  BRA `(.L_x_10444) ;  /* 0x0000000800fc7947 */ /* 0x000fea0003800000 */
.L_x_10447:
[----:B------:R-:W-:-:S09]  /*2790*/  UISETP.NE.AND UP0, UPT, UR4, 0x7, UPT ;  /* 0x000000070400788c */ /* 0x000fd2000bf05270 */
[----:B------:R-:W-:Y:S05]  /*27a0*/  BRA.U !UP0, `(.L_x_10449) ;  /* 0x0000000108347547 */ /* 0x000fea000b800000 */
[----:B------:R-:W-:-:S09]  /*27b0*/  UISETP.NE.AND UP0, UPT, UR4, 0x8, UPT ;  /* 0x000000080400788c */ /* 0x000fd2000bf05270 */
[----:B------:R-:W-:Y:S05]  /*27c0*/  BRA.U !UP0, `(.L_x_10450) ;  /* 0x0000000108187547 */ /* 0x000fea000b800000 */
[----:B------:R-:W-:-:S09]  /*27d0*/  UISETP.NE.AND UP0, UPT, UR4, 0x9, UPT ;  /* 0x000000090400788c */ /* 0x000fd2000bf05270 */
[----:B------:R-:W-:Y:S05]  /*27e0*/  BRA.U UP0, `(.L_x_10443) ;  /* 0x0000000900447547 */ /* 0x000fea000b800000 */
[----:B------:R-:W-:Y:S02]  /*27f0*/  HADD2.F32 R4, -RZ, R0.H0_H0 ;  /* 0x20000000ff047230 */ /* 0x000fe40000004100 */
[----:B------:R-:W-:-:S05]  /*2800*/  HFMA2 R5, -RZ, RZ, 0, 0 ;  /* 0x00000000ff057431 */ /* 0x000fca00000001ff */
[----:B------:R0:W-:Y:S01]  /*2810*/  STG.E.64 desc[UR36][R2.64], R4 ;  /* 0x0000000402007986 */ /* 0x0001e2000c101b24 */
[----:B------:R-:W-:Y:S05]  /*2820*/  BRA `(.L_x_10444) ;  /* 0x0000000800d47947 */ /* 0x000fea0003800000 */
.L_x_10450:
[----:B------:R-:W-:-:S05]  /*2830*/  HADD2.F32 R0, -RZ, R0.H0_H0 ;  /* 0x20000000ff007230 */ /* 0x000fca0000004100 */
[----:B------:R-:W-:-:S04]  /*2840*/  F2FP.F16.F32.PACK_AB R0, RZ, R0 ;  /* 0x00000000ff00723e */ /* 0x000fc800000000ff */
[----:B------:R-:W-:-:S05]  /*2850*/  PRMT R0, R0, 0x5410, RZ ;  /* 0x0000541000007816 */ /* 0x000fca00000000ff */
[----:B------:R0:W-:Y:S01]  /*2860*/  STG.E desc[UR36][R2.64], R0 ;  /* 0x0000000002007986 */ /* 0x0001e2000c101924 */
[----:B------:R-:W-:Y:S05]  /*2870*/  BRA `(.L_x_10444) ;  /* 0x0000000800c07947 */ /* 0x000fea0003800000 */
.L_x_10449:
[----:B------:R-:W-:-:S05]  /*2880*/  HADD2.F32 R4, -RZ, R0.H0_H0 ;  /* 0x20000000ff047230 */ /* 0x000fca0000004100 */
[----:B------:R-:W-:-:S06]  /*2890*/  FMUL.FTZ R4, R4, 1 ;  /* 0x3f80000004047820 */ /* 0x000fcc0000410000 */
[----:B------:R-:W0:Y:S02]  /*28a0*/  F2F.F64.F32 R4, R4 ;  /* 0x0000000400047310 */ /* 0x000e240000201800 */
[----:B0-----:R0:W-:Y:S01]  /*28b0*/  STG.E.64 desc[UR36][R2.64], R4 ;  /* 0x0000000402007986 */ /* 0x0011e2000c101b24 */
[----:B------:R-:W-:Y:S05]  /*28c0*/  BRA `(.L_x_10444) ;  /* 0x0000000800ac7947 */ /* 0x000fea0003800000 */
.L_x_10439:
        /* <DEDUP_REMOVED lines=13> */
.L_x_10453:
[----:B------:R-:W-:Y:S01]  /*29a0*/  HADD2.F32 R0, -RZ, R0.H0_H0 ;  /* 0x20000000ff007230 */ /* 0x000fe20000004100 */
[----:B------:R-:W-:-:S04]  /*29b0*/  CS2R R6, SRZ ;  /* 0x0000000000067805 */ /* 0x000fc8000001ff00 */
[----:B------:R-:W-:-:S04]  /*29c0*/  FMUL.FTZ R0, R0, 1 ;  /* 0x3f80000000007820 */ /* 0x000fc80000410000 */
[----:B------:R-:W0:Y:S02]  /*29d0*/  F2F.F64.F32 R4, R0 ;  /* 0x0000000000047310 */ /* 0x000e240000201800 */
[----:B0-----:R0:W-:Y:S01]  /*29e0*/  STG.E.128 desc[UR36][R2.64], R4 ;  /* 0x0000000402007986 */ /* 0x0011e2000c101d24 */
[----:B------:R-:W-:Y:S05]  /*29f0*/  BRA `(.L_x_10444) ;  /* 0x0000000800607947 */ /* 0x000fea0003800000 */
.L_x_10452:
        /* <DEDUP_REMOVED lines=19> */
.L_x_10457:
[----:B------:R-:W-:Y:S05]  /*2b30*/  BSYNC.RECONVERGENT B0 ;  /* 0x0000000000007941 */ /* 0x000fea0003800200 */
.L_x_10456:
[----:B------:R-:W-:-:S05]  /*2b40*/  LOP3.LUT R5, R0, 0x80, R5, 0xf8, !PT ;  /* 0x0000008000057812 */ /* 0x000fca00078ef805 */
[----:B------:R0:W-:Y:S01]  /*2b50*/  STG.E.U8 desc[UR36][R2.64], R5 ;  /* 0x0000000502007986 */ /* 0x0001e2000c101124 */
[----:B------:R-:W-:Y:S05]  /*2b60*/  BRA `(.L_x_10444) ;  /* 0x0000000800047947 */ /* 0x000fea0003800000 */
.L_x_10455:
        /* <DEDUP_REMOVED lines=15> */
.L_x_10459:
[----:B------:R-:W-:Y:S05]  /*2c60*/  BSYNC.RECONVERGENT B0 ;  /* 0x0000000000007941 */ /* 0x000fea0003800200 */
.L_x_10458:
[----:B------:R-:W-:-:S05]  /*2c70*/  LOP3.LUT R5, R0, 0x80, R5, 0xf8, !PT ;  /* 0x0000008000057812 */ /* 0x000fca00078ef805 */
[----:B------:R0:W-:Y:S01]  /*2c80*/  STG.E.U8 desc[UR36][R2.64], R5 ;  /* 0x0000000502007986 */ /* 0x0001e2000c101124 */
[----:B------:R-:W-:Y:S05]  /*2c90*/  BRA `(.L_x_10444) ;  /* 0x0000000400b87947 */ /* 0x000fea0003800000 */
.L_x_10454:
[----:B------:R-:W-:-:S05]  /*2ca0*/  HADD2.F32 R0, -RZ, R0.H0_H0 ;  /* 0x20000000ff007230 */ /* 0x000fca0000004100 */
[----:B------:R-:W-:-:S05]  /*2cb0*/  F2FP.BF16.F32.PACK_AB R0, RZ, R0 ;  /* 0x00000000ff00723e */ /* 0x000fca00000010ff */
[----:B------:R0:W-:Y:S01]  /*2cc0*/  STG.E.U16 desc[UR36][R2.64], R0 ;  /* 0x0000000002007986 */ /* 0x0001e2000c101524 */
[----:B------:R-:W-:Y:S05]  /*2cd0*/  BRA `(.L_x_10444) ;  /* 0x0000000400a87947 */ /* 0x000fea0003800000 */
.L_x_10451:
        /* <DEDUP_REMOVED lines=12> */
.L_x_10462:
        /* <DEDUP_REMOVED lines=13> */
.L_x_10465:
[----:B------:R-:W-:-:S04]  /*2e70*/  SHF.R.U32.HI R0, RZ, 0x14, R5 ;  /* 0x00000014ff007819 */ /* 0x000fc80000011605 */
[----:B------:R-:W-:-:S04]  /*2e80*/  LOP3.LUT R0, R0, 0x1, RZ, 0xc0, !PT ;  /* 0x0000000100007812 */ /* 0x000fc800078ec0ff */
[----:B------:R-:W-:-:S04]  /*2e90*/  IADD3 R0, PT, PT, R5, 0x487ffff, R0 ;  /* 0x0487ffff05007810 */ /* 0x000fc80007ffe000 */
[----:B------:R-:W-:-:S04]  /*2ea0*/  SHF.R.U32.HI R0, RZ, 0x14, R0 ;  /* 0x00000014ff007819 */ /* 0x000fc80000011600 */
[----:B------:R-:W-:-:S07]  /*2eb0*/  LOP3.LUT R4, R0, 0xff, RZ, 0xc0, !PT ;  /* 0x000000ff00047812 */ /* 0x000fce00078ec0ff */
.L_x_10466:
[----:B------:R-:W-:-:S04]  /*2ec0*/  SHF.R.U32.HI R5, RZ, 0x18, R5 ;  /* 0x00000018ff057819 */ /* 0x000fc80000011605 */
[----:B------:R-:W-:-:S04]  /*2ed0*/  LOP3.LUT R4, R4, 0x80, R5, 0xf8, !PT ;  /* 0x0000008004047812 */ /* 0x000fc800078ef805 */
[----:B------:R-:W-:-:S07]  /*2ee0*/  PRMT R0, R4, 0x7610, R0 ;  /* 0x0000761004007816 */ /* 0x000fce0000000000 */
.L_x_10464:
[----:B------:R-:W-:Y:S05]  /*2ef0*/  BSYNC.RECONVERGENT B0 ;  /* 0x0000000000007941 */ /* 0x000fea0003800200 */
.L_x_10463:
[----:B------:R0:W-:Y:S01]  /*2f00*/  STG.E.U8 desc[UR36][R2.64], R0 ;  /* 0x0000000002007986 */ /* 0x0001e2000c101124 */
[----:B------:R-:W-:Y:S05]  /*2f10*/  BRA `(.L_x_10444) ;  /* 0x0000000400187947 */ /* 0x000fea0003800000 */
.L_x_10461:
        /* <DEDUP_REMOVED lines=13> */
.L_x_10469:
[----:B------:R-:W-:-:S04]  /*2ff0*/  SHF.R.U32.HI R0, RZ, 0x15, R5 ;  /* 0x00000015ff007819 */ /* 0x000fc80000011605 */
[----:B------:R-:W-:-:S04]  /*3000*/  LOP3.LUT R0, R0, 0x1, RZ, 0xc0, !PT ;  /* 0x0000000100007812 */ /* 0x000fc800078ec0ff */
[----:B------:R-:W-:-:S04]  /*3010*/  IADD3 R0, PT, PT, R5, 0x88fffff, R0 ;  /* 0x088fffff05007810 */ /* 0x000fc80007ffe000 */
[----:B------:R-:W-:-:S04]  /*3020*/  SHF.R.U32.HI R0, RZ, 0x15, R0 ;  /* 0x00000015ff007819 */ /* 0x000fc80000011600 */
[----:B------:R-:W-:-:S07]  /*3030*/  LOP3.LUT R4, R0, 0xff, RZ, 0xc0, !PT ;  /* 0x000000ff00047812 */ /* 0x000fce00078ec0ff */
.L_x_10470:
[----:B------:R-:W-:-:S04]  /*3040*/  SHF.R.U32.HI R5, RZ, 0x18, R5 ;  /* 0x00000018ff057819 */ /* 0x000fc80000011605 */
[----:B------:R-:W-:-:S04]  /*3050*/  LOP3.LUT R4, R4, 0x80, R5, 0xf8, !PT ;  /* 0x0000008004047812 */ /* 0x000fc800078ef805 */
[----:B------:R-:W-:-:S07]  /*3060*/  PRMT R0, R4, 0x7610, R0 ;  /* 0x0000761004007816 */ /* 0x000fce0000000000 */
.L_x_10468:
[----:B------:R-:W-:Y:S05]  /*3070*/  BSYNC.RECONVERGENT B0 ;  /* 0x0000000000007941 */ /* 0x000fea0003800200 */
.L_x_10467:
[----:B------:R0:W-:Y:S01]  /*3080*/  STG.E.U8 desc[UR36][R2.64], R0 ;  /* 0x0000000002007986 */ /* 0x0001e2000c101124 */
[----:B------:R-:W-:Y:S05]  /*3090*/  BRA `(.L_x_10444) ;  /* 0x0000000000b87947 */ /* 0x000fea0003800000 */
.L_x_10460:
[----:B------:R-:W-:-:S09]  /*30a0*/  UISETP.NE.AND UP0, UPT, UR4, 0x1c, UPT ;  /* 0x0000001c0400788c */ /* 0x000fd2000bf05270 */
[----:B------:R-:W-:Y:S05]  /*30b0*/  BRA.U !UP0, `(.L_x_10471) ;  /* 0x0000000108a47547 */ /* 0x000fea000b800000 */
[----:B------:R-:W-:-:S09]  /*30c0*/  UISETP.NE.AND UP0, UPT, UR4, 0x1d, UPT ;  /* 0x0000001d0400788c */ /* 0x000fd2000bf05270 */
[----:B------:R-:W-:Y:S05]  /*30d0*/  BRA.U !UP0, `(.L_x_10472) ;  /* 0x00000001088c7547 */ /* 0x000fea000b800000 */
[----:B------:R-:W-:-:S09]  /*30e0*/  UISETP.NE.AND UP0, UPT, UR4, 0x2c, UPT ;  /* 0x0000002c0400788c */ /* 0x000fd2000bf05270 */
[----:B------:R-:W-:Y:S05]  /*30f0*/  BRA.U !UP0, `(.L_x_10473) ;  /* 0x0000000108447547 */ /* 0x000fea000b800000 */
.L_x_10443:
        /* <DEDUP_REMOVED lines=16> */
.L_x_10474:
[----:B------:R-:W-:Y:S05]  /*3200*/  BRA `(.L_x_10444) ;  /* 0x00000000005c7947 */ /* 0x000fea0003800000 */
.L_x_10473:
        /* <DEDUP_REMOVED lines=16> */
.L_x_10472:
[----:B------:R-:W-:-:S06]  /*3310*/  HADD2.F32 R4, -RZ, R0.H0_H0 ;  /* 0x20000000ff047230 */ /* 0x000fcc0000004100 */
[----:B------:R-:W0:Y:S02]  /*3320*/  F2I.U64.TRUNC R4, R4 ;  /* 0x0000000400047311 */ /* 0x000e24000020d800 */
[----:B0-----:R0:W-:Y:S01]  /*3330*/  STG.E.64 desc[UR36][R2.64], R4 ;  /* 0x0000000402007986 */ /* 0x0011e2000c101b24 */
[----:B------:R-:W-:Y:S05]  /*3340*/  BRA `(.L_x_10444) ;  /* 0x00000000000c7947 */ /* 0x000fea0003800000 */
.L_x_10471:
[----:B------:R-:W-:-:S04]  /*3350*/  HADD2.F32 R0, -RZ, R0.H0_H0 ;  /* 0x20000000ff007230 */ /* 0x000fc80000004100 */
[----:B------:R-:W0:Y:S02]  /*3360*/  F2I.FTZ.U32.TRUNC.NTZ R5, R0 ;  /* 0x0000000000057305 */ /* 0x000e24000021f000 */
[----:B0-----:R0:W-:Y:S02]  /*3370*/  STG.E desc[UR36][R2.64], R5 ;  /* 0x0000000502007986 */ /* 0x0011e4000c101924 */
.L_x_10444:
[----:B------:R-:W-:-:S07]  /*3380*/  IADD3 R17, PT, PT, R17, 0x80, RZ ;  /* 0x0000008011117810 */ /* 0x000fce0007ffe0ff */
.L_x_10403:
[----:B------:R-:W-:Y:S05]  /*3390*/  BSYNC.RECONVERGENT B6 ;  /* 0x0000000000067941 */ /* 0x000fea0003800200 */
.L_x_10402:
        /* <DEDUP_REMOVED lines=307> */
.L_x_10477:
        /* <DEDUP_REMOVED lines=18> */
.L_x_10481:
[----:B------:R-:W2:Y:S02]  /*47f0*/  LDG.E.U8 R2, desc[UR36][R2.64] ;  /* 0x0000002402027981 */ /* 0x000ea4000c1e1100 */
[----:B--2---:R-:W-:-:S04]  /*4800*/  I2FP.F32.U32 R0, R2 ;  /* 0x0000000200007245 */ /* 0x004fc80000201000 */
[----:B------:R-:W-:Y:S01]  /*4810*/  F2FP.F16.F32.PACK_AB R0, RZ, R0 ;  /* 0x00000000ff00723e */ /* 0x000fe200000000ff */
[----:B------:R-:W-:Y:S06]  /*4820*/  BRA `(.L_x_10483) ;  /* 0x0000000c009c7947 */ /* 0x000fec0003800000 */
.L_x_10480:
        /* <DEDUP_REMOVED lines=10> */
.L_x_10485:
[----:B------:R-:W2:Y:S02]  /*48d0*/  LDG.E R2, desc[UR36][R2.64] ;  /* 0x0000002402027981 */ /* 0x000ea4000c1e1900 */
[----:B--2---:R-:W-:-:S04]  /*48e0*/  I2FP.F32.S32 R0, R2 ;  /* 0x0000000200007245 */ /* 0x004fc80000201400 */
[----:B------:R-:W-:Y:S01]  /*48f0*/  F2FP.F16.F32.PACK_AB R0, RZ, R0 ;  /* 0x00000000ff00723e */ /* 0x000fe200000000ff */
[----:B------:R-:W-:Y:S06]  /*4900*/  BRA `(.L_x_10483) ;  /* 0x0000000c00647947 */ /* 0x000fec0003800000 */
.L_x_10484:
[----:B------:R-:W2:Y:S02]  /*4910*/  LDG.E.U16 R2, desc[UR36][R2.64] ;  /* 0x0000002402027981 */ /* 0x000ea4000c1e1500 */
[----:B--2---:R-:W0:Y:S02]  /*4920*/  I2F.S16 R0, R2 ;  /* 0x0000000200007306 */ /* 0x004e240000101400 */
[----:B0-----:R-:W-:Y:S01]  /*4930*/  F2FP.F16.F32.PACK_AB R0, RZ, R0 ;  /* 0x00000000ff00723e */ /* 0x001fe200000000ff */
[----:B------:R-:W-:Y:S06]  /*4940*/  BRA `(.L_x_10483) ;  /* 0x0000000c00547947 */ /* 0x000fec0003800000 */
.L_x_10479:
        /* <DEDUP_REMOVED lines=9> */
.L_x_10487:
[----:B------:R1:W5:Y:S01]  /*49e0*/  LDG.E.U16 R0, desc[UR36][R2.64] ;  /* 0x0000002402007981 */ /* 0x000362000c1e1500 */
[----:B------:R-:W-:Y:S05]  /*49f0*/  BRA `(.L_x_10483) ;  /* 0x0000000c00287947 */ /* 0x000fea0003800000 */
.L_x_10486:
        /* <DEDUP_REMOVED lines=9> */
.L_x_10489:
[----:B------:R0:W5:Y:S01]  /*4a90*/  LDG.E.U16 R0, desc[UR36][R2.64] ;  /* 0x0000002402007981 */ /* 0x000162000c1e1500 */
[----:B------:R-:W-:Y:S05]  /*4aa0*/  BRA `(.L_x_10483) ;  /* 0x0000000800fc7947 */ /* 0x000fea0003800000 */
.L_x_10488:
        /* <DEDUP_REMOVED lines=12> */
.L_x_10478:
        /* <DEDUP_REMOVED lines=13> */
.L_x_10492:
        /* <DEDUP_REMOVED lines=12> */
.L_x_10491:
        /* <DEDUP_REMOVED lines=27> */
.L_x_10494:
        /* <DEDUP_REMOVED lines=13> */
.L_x_10493:
[----:B------:R-:W2:Y:S02]  /*4f80*/  LDG.E.U16 R0, desc[UR36][R2.64] ;  /* 0x0000002402007981 */ /* 0x000ea4000c1e1500 */
[----:B--2---:R-:W-:-:S04]  /*4f90*/  SHF.L.U32 R0, R0, 0x10, RZ ;  /* 0x0000001000007819 */ /* 0x004fc800000006ff */
[----:B------:R-:W-:Y:S01]  /*4fa0*/  F2FP.F16.F32.PACK_AB R0, RZ, R0 ;  /* 0x00000000ff00723e */ /* 0x000fe200000000ff */
[----:B------:R-:W-:Y:S06]  /*4fb0*/  BRA `(.L_x_10483) ;  /* 0x0000000400b87947 */ /* 0x000fec0003800000 */
.L_x_10490:
        /* <DEDUP_REMOVED lines=12> */
.L_x_10497:
        /* <DEDUP_REMOVED lines=21> */
.L_x_10501:
[----:B------:R-:W-:Y:S05]  /*51d0*/  BSYNC.RECONVERGENT B1 ;  /* 0x0000000000017941 */ /* 0x000fea0003800200 */
.L_x_10500:
[----:B------:R-:W-:Y:S01]  /*51e0*/  IMAD.SHL.U32 R0, R0, 0x100000, RZ ;  /* 0x0010000000007824 */ /* 0x000fe200078e00ff */
[----:B------:R-:W-:-:S04]  /*51f0*/  LEA R2, R2, 0x3b800000, 0x17 ;  /* 0x3b80000002027811 */ /* 0x000fc800078eb8ff */
[----:B------:R-:W-:-:S07]  /*5200*/  LOP3.LUT R0, R2, R0, R7, 0xfe, !PT ;  /* 0x0000000002007212 */ /* 0x000fce00078efe07 */
.L_x_10499:
[----:B------:R-:W-:Y:S05]  /*5210*/  BSYNC.RECONVERGENT B0 ;  /* 0x0000000000007941 */ /* 0x000fea0003800200 */
.L_x_10498:
[----:B------:R-:W-:Y:S01]  /*5220*/  F2FP.F16.F32.PACK_AB R0, RZ, R0 ;  /* 0x00000000ff00723e */ /* 0x000fe200000000ff */
[----:B------:R-:W-:Y:S06]  /*5230*/  BRA `(.L_x_10483) ;  /* 0x0000000400187947 */ /* 0x000fec0003800000 */
.L_x_10496:
        /* <DEDUP_REMOVED lines=21> */
.L_x_10505:
[----:B------:R-:W-:Y:S05]  /*5390*/  BSYNC.RECONVERGENT B1 ;  /* 0x0000000000017941 */ /* 0x000fea0003800200 */
.L_x_10504:
[----:B------:R-:W-:Y:S01]  /*53a0*/  IMAD.SHL.U32 R0, R0, 0x200000, RZ ;  /* 0x0020000000007824 */ /* 0x000fe200078e00ff */
[----:B------:R-:W-:-:S04]  /*53b0*/  LEA R2, R2, 0x37800000, 0x17 ;  /* 0x3780000002027811 */ /* 0x000fc800078eb8ff */
[----:B------:R-:W-:-:S07]  /*53c0*/  LOP3.LUT R0, R2, R0, R7, 0xfe, !PT ;  /* 0x0000000002007212 */ /* 0x000fce00078efe07 */
.L_x_10503:
[----:B------:R-:W-:Y:S05]  /*53d0*/  BSYNC.RECONVERGENT B0 ;  /* 0x0000000000007941 */ /* 0x000fea0003800200 */
.L_x_10502:
[----:B------:R-:W-:Y:S01]  /*53e0*/  F2FP.F16.F32.PACK_AB R0, RZ, R0 ;  /* 0x00000000ff00723e */ /* 0x000fe200000000ff */
[----:B------:R-:W-:Y:S06]  /*53f0*/  BRA `(.L_x_10483) ;  /* 0x0000000000a87947 */ /* 0x000fec0003800000 */
.L_x_10495:
        /* <DEDUP_REMOVED lines=14> */
.L_x_10509:
[----:B------:R-:W-:Y:S05]  /*54e0*/  BSYNC.RECONVERGENT B0 ;  /* 0x0000000000007941 */ /* 0x000fea0003800200 */
.L_x_10508:
[----:B------:R-:W-:Y:S01]  /*54f0*/  F2FP.F16.F32.PACK_AB R0, RZ, R0 ;  /* 0x00000000ff00723e */ /* 0x000fe200000000ff */
[----:B------:R-:W-:Y:S06]  /*5500*/  BRA `(.L_x_10483) ;  /* 0x0000000000647947 */ /* 0x000fec0003800000 */
.L_x_10482:
        /* <DEDUP_REMOVED lines=16> */
.L_x_10510:
[----:B------:R-:W-:Y:S01]  /*5610*/  PRMT R0, RZ, 0x7610, R0 ;  /* 0x00007610ff007816 */ /* 0x000fe20000000000 */
[----:B------:R-:W-:Y:S06]  /*5620*/  BRA `(.L_x_10483) ;  /* 0x00000000001c7947 */ /* 0x000fec0003800000 */
.L_x_10507:
[----:B------:R-:W2:Y:S02]  /*5630*/  LDG.E.64 R2, desc[UR36][R2.64] ;  /* 0x0000002402027981 */ /* 0x000ea4000c1e1b00 */
[----:B--2---:R-:W0:Y:S02]  /*5640*/  I2F.U64 R0, R2 ;  /* 0x0000000200007312 */ /* 0x004e240000301000 */
[----:B0-----:R-:W-:Y:S01]  /*5650*/  F2FP.F16.F32.PACK_AB R0, RZ, R0 ;  /* 0x00000000ff00723e */ /* 0x001fe200000000ff */
[----:B------:R-:W-:Y:S06]  /*5660*/  BRA `(.L_x_10483) ;  /* 0x00000000000c7947 */ /* 0x000fec0003800000 */
.L_x_10506:
[----:B------:R-:W2:Y:S02]  /*5670*/  LDG.E R2, desc[UR36][R2.64] ;  /* 0x0000002402027981 */ /* 0x000ea4000c1e1900 */
[----:B--2---:R-:W-:-:S04]  /*5680*/  I2FP.F32.U32 R0, R2 ;  /* 0x0000000200007245 */ /* 0x004fc80000201000 */
[----:B------:R-:W-:-:S07]  /*5690*/  F2FP.F16.F32.PACK_AB R0, RZ, R0 ;  /* 0x00000000ff00723e */ /* 0x000fce00000000ff */
.L_x_10483:
        /* <DEDUP_REMOVED lines=28> */
.L_x_10514:
[----:B------:R-:W-:-:S06]  /*5860*/  HADD2.F32 R5, -RZ, R0.H0_H0 ;  /* 0x20000000ff057230 */ /* 0x000fcc0000004100 */
[----:B------:R-:W0:Y:S02]  /*5870*/  F2I.S64.TRUNC R4, R5 ;  /* 0x0000000500047311 */ /* 0x000e24000020d900 */
[----:B0-----:R0:W-:Y:S01]  /*5880*/  STG.E.U8 desc[UR36][R2.64], R4 ;  /* 0x0000000402007986 */ /* 0x0011e2000c101124 */
[----:B------:R-:W-:Y:S05]  /*5890*/  BRA `(.L_x_10516) ;  /* 0x0000000c006c7947 */ /* 0x000fea0003800000 */
.L_x_10513:
        /* <DEDUP_REMOVED lines=10> */
.L_x_10518:
[----:B------:R-:W-:-:S04]  /*5940*/  HADD2.F32 R0, -RZ, R0.H0_H0 ;  /* 0x20000000ff007230 */ /* 0x000fc80000004100 */
[----:B------:R-:W0:Y:S02]  /*5950*/  F2I.FTZ.TRUNC.NTZ R5, R0 ;  /* 0x0000000000057305 */ /* 0x000e24000021f100 */
[----:B0-----:R0:W-:Y:S01]  /*5960*/  STG.E desc[UR36][R2.64], R5 ;  /* 0x0000000502007986 */ /* 0x0011e2000c101924 */
[----:B------:R-:W-:Y:S05]  /*5970*/  BRA `(.L_x_10516) ;  /* 0x0000000c00347947 */ /* 0x000fea0003800000 */
.L_x_10517:
[----:B------:R-:W-:-:S04]  /*5980*/  HADD2.F32 R0, -RZ, R0.H0_H0 ;  /* 0x20000000ff007230 */ /* 0x000fc80000004100 */
[----:B------:R-:W0:Y:S02]  /*5990*/  F2I.FTZ.TRUNC.NTZ R5, R0 ;  /* 0x0000000000057305 */ /* 0x000e24000021f100 */
[----:B0-----:R0:W-:Y:S01]  /*59a0*/  STG.E.U16 desc[UR36][R2.64], R5 ;  /* 0x0000000502007986 */ /* 0x0011e2000c101524 */
[----:B------:R-:W-:Y:S05]  /*59b0*/  BRA `(.L_x_10516) ;  /* 0x0000000c00247947 */ /* 0x000fea0003800000 */
.L_x_10512:
        /* <DEDUP_REMOVED lines=9> */
.L_x_10520:
[----:B------:R0:W-:Y:S01]  /*5a50*/  STG.E.U16 desc[UR36][R2.64], R0 ;  /* 0x0000000002007986 */ /* 0x0001e2000c101524 */
[----:B------:R-:W-:Y:S05]  /*5a60*/  BRA `(.L_x_10516) ;  /* 0x0000000800f87947 */ /* 0x000fea0003800000 */
.L_x_10519:
[----:B------:R-:W-:-:S09]  /*5a70*/  UISETP.NE.AND UP0, UPT, UR4, 0x7, UPT ;  /* 0x000000070400788c */ /* 0x000fd2000bf05270 */
[----:B------:R-:W-:Y:S05]  /*5a80*/  BRA.U !UP0, `(.L_x_10521) ;  /* 0x0000000108347547 */ /* 0x000fea000b800000 */
[----:B------:R-:W-:-:S09]  /*5a90*/  UISETP.NE.AND UP0, UPT, UR4, 0x8, UPT ;  /* 0x000000080400788c */ /* 0x000fd2000bf05270 */
[----:B------:R-:W-:Y:S05]  /*5aa0*/  BRA.U !UP0, `(.L_x_10522) ;  /* 0x0000000108187547 */ /* 0x000fea000b800000 */
[----:B------:R-:W-:-:S09]  /*5ab0*/  UISETP.NE.AND UP0, UPT, UR4, 0x9, UPT ;  /* 0x000000090400788c */ /* 0x000fd2000bf05270 */
[----:B------:R-:W-:Y:S05]  /*5ac0*/  BRA.U UP0, `(.L_x_10515) ;  /* 0x0000000500fc7547 */ /* 0x000fea000b800000 */
[----:B------:R-:W-:Y:S01]  /*5ad0*/  HADD2.F32 R4, -RZ, R0.H0_H0 ;  /* 0x20000000ff047230 */ /* 0x000fe20000004100 */
[----:B------:R-:W-:-:S05]  /*5ae0*/  MOV R5, RZ ;  /* 0x000000ff00057202 */ /* 0x000fca0000000f00 */
[----:B------:R0:W-:Y:S01]  /*5af0*/  STG.E.64 desc[UR36][R2.64], R4 ;  /* 0x0000000402007986 */ /* 0x0001e2000c101b24 */
[----:B------:R-:W-:Y:S05]  /*5b00*/  BRA `(.L_x_10516) ;  /* 0x0000000800d07947 */ /* 0x000fea0003800000 */
.L_x_10522:
[----:B------:R-:W-:-:S05]  /*5b10*/  HADD2.F32 R0, -RZ, R0.H0_H0 ;  /* 0x20000000ff007230 */ /* 0x000fca0000004100 */
[----:B------:R-:W-:-:S04]  /*5b20*/  F2FP.F16.F32.PACK_AB R0, RZ, R0 ;  /* 0x00000000ff00723e */ /* 0x000fc800000000ff */
[----:B------:R-:W-:-:S05]  /*5b30*/  PRMT R0, R0, 0x5410, RZ ;  /* 0x0000541000007816 */ /* 0x000fca00000000ff */
[----:B------:R0:W-:Y:S01]  /*5b40*/  STG.E desc[UR36][R2.64], R0 ;  /* 0x0000000002007986 */ /* 0x0001e2000c101924 */
[----:B------:R-:W-:Y:S05]  /*5b50*/  BRA `(.L_x_10516) ;  /* 0x0000000800bc7947 */ /* 0x000fea0003800000 */
.L_x_10521:
[----:B------:R-:W-:-:S05]  /*5b60*/  HADD2.F32 R4, -RZ, R0.H0_H0 ;  /* 0x20000000ff047230 */ /* 0x000fca0000004100 */
[----:B------:R-:W-:-:S06]  /*5b70*/  FMUL.FTZ R4, R4, 1 ;  /* 0x3f80000004047820 */ /* 0x000fcc0000410000 */
[----:B------:R-:W0:Y:S02]  /*5b80*/  F2F.F64.F32 R4, R4 ;  /* 0x0000000400047310 */ /* 0x000e240000201800 */
[----:B0-----:R0:W-:Y:S01]  /*5b90*/  STG.E.64 desc[UR36][R2.64], R4 ;  /* 0x0000000402007986 */ /* 0x0011e2000c101b24 */
[----:B------:R-:W-:Y:S05]  /*5ba0*/  BRA `(.L_x_10516) ;  /* 0x0000000800a87947 */ /* 0x000fea0003800000 */
.L_x_10511:
        /* <DEDUP_REMOVED lines=14> */
.L_x_10526:
        /* <DEDUP_REMOVED lines=18> */
.L_x_10529:
[----:B------:R-:W-:-:S04]  /*5db0*/  SHF.R.U32.HI R5, RZ, 0x18, R5 ;  /* 0x00000018ff057819 */ /* 0x000fc80000011605 */
[----:B------:R-:W-:-:S07]  /*5dc0*/  LOP3.LUT R0, R0, 0x80, R5, 0xf8, !PT ;  /* 0x0000008000007812 */ /* 0x000fce00078ef805 */
.L_x_10528:
[----:B------:R-:W-:Y:S05]  /*5dd0*/  BSYNC.RECONVERGENT B0 ;  /* 0x0000000000007941 */ /* 0x000fea0003800200 */
.L_x_10527:
[----:B------:R0:W-:Y:S01]  /*5de0*/  STG.E.U8 desc[UR36][R2.64], R0 ;  /* 0x0000000002007986 */ /* 0x0001e2000c101124 */
[----:B------:R-:W-:Y:S05]  /*5df0*/  BRA `(.L_x_10516) ;  /* 0x0000000800147947 */ /* 0x000fea0003800000 */
.L_x_10525:
        /* <DEDUP_REMOVED lines=18> */
.L_x_10532:
[----:B------:R-:W-:-:S04]  /*5f20*/  SHF.R.U32.HI R5, RZ, 0x18, R5 ;  /* 0x00000018ff057819 */ /* 0x000fc80000011605 */
[----:B------:R-:W-:-:S07]  /*5f30*/  LOP3.LUT R0, R0, 0x80, R5, 0xf8, !PT ;  /* 0x0000008000007812 */ /* 0x000fce00078ef805 */
.L_x_10531:
[----:B------:R-:W-:Y:S05]  /*5f40*/  BSYNC.RECONVERGENT B0 ;  /* 0x0000000000007941 */ /* 0x000fea0003800200 */
.L_x_10530:
[----:B------:R0:W-:Y:S01]  /*5f50*/  STG.E.U8 desc[UR36][R2.64], R0 ;  /* 0x0000000002007986 */ /* 0x0001e2000c101124 */
[----:B------:R-:W-:Y:S05]  /*5f60*/  BRA `(.L_x_10516) ;  /* 0x0000000400b87947 */ /* 0x000fea0003800000 */
.L_x_10524:
        /* <DEDUP_REMOVED lines=22> */
.L_x_10534:
[----:B------:R-:W-:-:S06]  /*60d0*/  HADD2.F32 R4, -RZ, R0.H0_H0 ;  /* 0x20000000ff047230 */ /* 0x000fcc0000004100 */
[----:B------:R-:W0:Y:S02]  /*60e0*/  F2I.U64.TRUNC R4, R4 ;  /* 0x0000000400047311 */ /* 0x000e24000020d800 */
[----:B0-----:R0:W-:Y:S01]  /*60f0*/  STG.E.64 desc[UR36][R2.64], R4 ;  /* 0x0000000402007986 */ /* 0x0011e2000c101b24 */
[----:B------:R-:W-:Y:S05]  /*6100*/  BRA `(.L_x_10516) ;  /* 0x0000000400507947 */ /* 0x000fea0003800000 */
.L_x_10533:
[----:B------:R-:W-:-:S04]  /*6110*/  HADD2.F32 R0, -RZ, R0.H0_H0 ;  /* 0x20000000ff007230 */ /* 0x000fc80000004100 */
[----:B------:R-:W0:Y:S02]  /*6120*/  F2I.FTZ.U32.TRUNC.NTZ R5, R0 ;  /* 0x0000000000057305 */ /* 0x000e24000021f000 */
[----:B0-----:R0:W-:Y:S01]  /*6130*/  STG.E desc[UR36][R2.64], R5 ;  /* 0x0000000502007986 */ /* 0x0011e2000c101924 */
[----:B------:R-:W-:Y:S05]  /*6140*/  BRA `(.L_x_10516) ;  /* 0x0000000400407947 */ /* 0x000fea0003800000 */
.L_x_10523:
        /* <DEDUP_REMOVED lines=11> */
.L_x_10536:
[----:B------:R-:W-:Y:S01]  /*6200*/  HADD2.F32 R0, -RZ, R0.H0_H0 ;  /* 0x20000000ff007230 */ /* 0x000fe20000004100 */
[----:B------:R-:W-:-:S04]  /*6210*/  CS2R R6, SRZ ;  /* 0x0000000000067805 */ /* 0x000fc8000001ff00 */
[----:B------:R-:W-:-:S04]  /*6220*/  FMUL.FTZ R0, R0, 1 ;  /* 0x3f80000000007820 */ /* 0x000fc80000410000 */
[----:B------:R-:W0:Y:S02]  /*6230*/  F2F.F64.F32 R4, R0 ;  /* 0x0000000000047310 */ /* 0x000e240000201800 */
[----:B0-----:R4:W-:Y:S01]  /*6240*/  STG.E.128 desc[UR36][R2.64], R4 ;  /* 0x0000000402007986 */ /* 0x0019e2000c101d24 */
[----:B------:R-:W-:Y:S05]  /*6250*/  BRA `(.L_x_10516) ;  /* 0x0000000000fc7947 */ /* 0x000fea0003800000 */
.L_x_10535:
[----:B------:R-:W-:-:S09]  /*6260*/  UISETP.NE.AND UP0, UPT, UR4, 0xf, UPT ;  /* 0x0000000f0400788c */ /* 0x000fd2000bf05270 */
[----:B------:R-:W-:Y:S05]  /*6270*/  BRA.U !UP0, `(.L_x_10537) ;  /* 0x0000000108e87547 */ /* 0x000fea000b800000 */
[----:B------:R-:W-:-:S09]  /*6280*/  UISETP.NE.AND UP0, UPT, UR4, 0x17, UPT ;  /* 0x000000170400788c */ /* 0x000fd2000bf05270 */
[----:B------:R-:W-:Y:S05]  /*6290*/  BRA.U !UP0, `(.L_x_10538) ;  /* 0x0000000108907547 */ /* 0x000fea000b800000 */
[----:B------:R-:W-:-:S09]  /*62a0*/  UISETP.NE.AND UP0, UPT, UR4, 0x18, UPT ;  /* 0x000000180400788c */ /* 0x000fd2000bf05270 */
[----:B------:R-:W-:Y:S05]  /*62b0*/  BRA.U !UP0, `(.L_x_10539) ;  /* 0x0000000108447547 */ /* 0x000fea000b800000 */
.L_x_10515:
        /* <DEDUP_REMOVED lines=16> */
.L_x_10540:
[----:B------:R-:W-:Y:S05]  /*63c0*/  BRA `(.L_x_10516) ;  /* 0x0000000000a07947 */ /* 0x000fea0003800000 */
.L_x_10539:
[----:B------:R-:W-:Y:S01]  /*63d0*/  HADD2.F32 R7, -RZ, R0.H0_H0 ;  /* 0x20000000ff077230 */ /* 0x000fe20000004100 */
[----:B------:R-:W-:Y:S01]  /*63e0*/  BSSY.RECONVERGENT B0, `(.L_x_10541) ;  /* 0x000000c000007945 */ /* 0x000fe20003800200 */
[----:B------:R-:W-:-:S03]  /*63f0*/  MOV R0, 0x7f ;  /* 0x0000007f00007802 */ /* 0x000fc60000000f00 */
        /* <DEDUP_REMOVED lines=10> */
.L_x_10542:
[----:B------:R-:W-:Y:S05]  /*64a0*/  BSYNC.RECONVERGENT B0 ;  /* 0x0000000000007941 */ /* 0x000fea0003800200 */
.L_x_10541:
[----:B------:R-:W-:-:S05]  /*64b0*/  LOP3.LUT R5, R0, 0x80, R5, 0xf8, !PT ;  /* 0x0000008000057812 */ /* 0x000fca00078ef805 */
[----:B------:R2:W-:Y:S01]  /*64c0*/  STG.E.U8 desc[UR36][R2.64], R5 ;  /* 0x0000000502007986 */ /* 0x0005e2000c101124 */
[----:B------:R-:W-:Y:S05]  /*64d0*/  BRA `(.L_x_10516) ;  /* 0x00000000005c7947 */ /* 0x000fea0003800000 */
.L_x_10538:
        /* <DEDUP_REMOVED lines=12> */
.L_x_10544:
[----:B------:R-:W-:Y:S01]  /*65a0*/  IMAD.MOV.U32 R0, RZ, RZ, 0x7f ;  /* 0x0000007fff007424 */ /* 0x000fe200078e00ff */
[----:B------:R-:W-:-:S04]  /*65b0*/  ISETP.GT.U32.AND P0, PT, R4, 0x7f800000, PT ;  /* 0x7f8000000400780c */ /* 0x000fc80003f04070 */
[----:B------:R-:W-:-:S09]  /*65c0*/  SEL R0, R0, 0x7c, P0 ;  /* 0x0000007c00007807 */ /* 0x000fd20000000000 */
.L_x_10545:
[----:B------:R-:W-:Y:S05]  /*65d0*/  BSYNC.RECONVERGENT B0 ;  /* 0x0000000000007941 */ /* 0x000fea0003800200 */
.L_x_10543:
[----:B------:R-:W-:-:S04]  /*65e0*/  SHF.R.U32.HI R5, RZ, 0x18, R5 ;  /* 0x00000018ff057819 */ /* 0x000fc80000011605 */
[----:B------:R-:W-:-:S05]  /*65f0*/  LOP3.LUT R5, R0, 0x80, R5, 0xf8, !PT ;  /* 0x0000008000057812 */ /* 0x000fca00078ef805 */
[----:B------:R1:W-:Y:S01]  /*6600*/  STG.E.U8 desc[UR36][R2.64], R5 ;  /* 0x0000000502007986 */ /* 0x0003e2000c101124 */
[----:B------:R-:W-:Y:S05]  /*6610*/  BRA `(.L_x_10516) ;  /* 0x00000000000c7947 */ /* 0x000fea0003800000 */
.L_x_10537:
[----:B------:R-:W-:-:S05]  /*6620*/  HADD2.F32 R0, -RZ, R0.H0_H0 ;  /* 0x20000000ff007230 */ /* 0x000fca0000004100 */
[----:B------:R-:W-:-:S05]  /*6630*/  F2FP.BF16.F32.PACK_AB R0, RZ, R0 ;  /* 0x00000000ff00723e */ /* 0x000fca00000010ff */
[----:B------:R0:W-:Y:S02]  /*6640*/  STG.E.U16 desc[UR36][R2.64], R0 ;  /* 0x0000000002007986 */ /* 0x0001e4000c101524 */
.L_x_10516:
[----:B------:R-:W-:-:S07]  /*6650*/  VIADD R17, R17, 0x80 ;  /* 0x0000008011117836 */ /* 0x000fce0000000000 */
.L_x_10476:
[----:B------:R-:W-:Y:S05]  /*6660*/  BSYNC.RECONVERGENT B6 ;  /* 0x0000000000067941 */ /* 0x000fea0003800200 */
.L_x_10475:
        /* <DEDUP_REMOVED lines=307> */
.L_x_10548:
        /* <DEDUP_REMOVED lines=18> */
.L_x_10552:
[----:B------:R-:W2:Y:S02]  /*7ac0*/  LDG.E.U8 R2, desc[UR36][R2.64] ;  /* 0x0000002402027981 */ /* 0x000ea4000c1e1100 */
[----:B--2---:R-:W-:-:S04]  /*7ad0*/  I2FP.F32.U32 R0, R2 ;  /* 0x0000000200007245 */ /* 0x004fc80000201000 */
[----:B------:R-:W-:Y:S01]  /*7ae0*/  F2FP.F16.F32.PACK_AB R0, RZ, R0 ;  /* 0x00000000ff00723e */ /* 0x000fe200000000ff */
[----:B------:R-:W-:Y:S06]  /*7af0*/  BRA `(.L_x_10554) ;  /* 0x0000000c009c7947 */ /* 0x000fec0003800000 */
.L_x_10551:
        /* <DEDUP_REMOVED lines=10> */
.L_x_10556:
[----:B------:R-:W2:Y:S02]  /*7ba0*/  LDG.E R2, desc[UR36][R2.64] ;  /* 0x0000002402027981 */ /* 0x000ea4000c1e1900 */
[----:B--2---:R-:W-:-:S04]  /*7bb0*/  I2FP.F32.S32 R0, R2 ;  /* 0x0000000200007245 */ /* 0x004fc80000201400 */
[----:B------:R-:W-:Y:S01]  /*7bc0*/  F2FP.F16.F32.PACK_AB R0, RZ, R0 ;  /* 0x00000000ff00723e */ /* 0x000fe200000000ff */
[----:B------:R-:W-:Y:S06]  /*7bd0*/  BRA `(.L_x_10554) ;  /* 0x0000000c00647947 */ /* 0x000fec0003800000 */
.L_x_10555:
[----:B------:R-:W2:Y:S02]  /*7be0*/  LDG.E.U16 R2, desc[UR36][R2.64] ;  /* 0x0000002402027981 */ /* 0x000ea4000c1e1500 */
[----:B--2---:R-:W0:Y:S02]  /*7bf0*/  I2F.S16 R0, R2 ;  /* 0x0000000200007306 */ /* 0x004e240000101400 */
[----:B0-----:R-:W-:Y:S01]  /*7c00*/  F2FP.F16.F32.PACK_AB R0, RZ, R0 ;  /* 0x00000000ff00723e */ /* 0x001fe200000000ff */
[----:B------:R-:W-:Y:S06]  /*7c10*/  BRA `(.L_x_10554) ;  /* 0x0000000c00547947 */ /* 0x000fec0003800000 */
.L_x_10550:
        /* <DEDUP_REMOVED lines=9> */
.L_x_10558:
[----:B------:R1:W5:Y:S01]  /*7cb0*/  LDG.E.U16 R0, desc[UR36][R2.64] ;  /* 0x0000002402007981 */ /* 0x000362000c1e1500 */
[----:B------:R-:W-:Y:S05]  /*7cc0*/  BRA `(.L_x_10554) ;  /* 0x0000000c00287947 */ /* 0x000fea0003800000 */
.L_x_10557:
        /* <DEDUP_REMOVED lines=9> */
.L_x_10560:
[----:B------:R0:W5:Y:S01]  /*7d60*/  LDG.E.U16 R0, desc[UR36][R2.64] ;  /* 0x0000002402007981 */ /* 0x000162000c1e1500 */
[----:B------:R-:W-:Y:S05]  /*7d70*/  BRA `(.L_x_10554) ;  /* 0x0000000800fc7947 */ /* 0x000fea0003800000 */
.L_x_10559:
        /* <DEDUP_REMOVED lines=12> */
.L_x_10549:
        /* <DEDUP_REMOVED lines=13> */
.L_x_10563:
        /* <DEDUP_REMOVED lines=12> */
.L_x_10562:
        /* <DEDUP_REMOVED lines=27> */
.L_x_10565:
        /* <DEDUP_REMOVED lines=13> */
.L_x_10564:
[----:B------:R-:W2:Y:S02]  /*8250*/  LDG.E.U16 R0, desc[UR36][R2.64] ;  /* 0x0000002402007981 */ /* 0x000ea4000c1e1500 */
[----:B--2---:R-:W-:-:S04]  /*8260*/  SHF.L.U32 R0, R0, 0x10, RZ ;  /* 0x0000001000007819 */ /* 0x004fc800000006ff */
[----:B------:R-:W-:Y:S01]  /*8270*/  F2FP.F16.F32.PACK_AB R0, RZ, R0 ;  /* 0x00000000ff00723e */ /* 0x000fe200000000ff */
[----:B------:R-:W-:Y:S06]  /*8280*/  BRA `(.L_x_10554) ;  /* 0x0000000400b87947 */ /* 0x000fec0003800000 */
.L_x_10561:
        /* <DEDUP_REMOVED lines=12> */
.L_x_10568:
        /* <DEDUP_REMOVED lines=21> */
.L_x_10572:
[----:B------:R-:W-:Y:S05]  /*84a0*/  BSYNC.RECONVERGENT B1 ;  /* 0x0000000000017941 */ /* 0x000fea0003800200 */
.L_x_10571:
[----:B------:R-:W-:Y:S01]  /*84b0*/  IMAD.SHL.U32 R0, R0, 0x100000, RZ ;  /* 0x0010000000007824 */ /* 0x000fe200078e00ff */
[----:B------:R-:W-:-:S04]  /*84c0*/  LEA R2, R2, 0x3b800000, 0x17 ;  /* 0x3b80000002027811 */ /* 0x000fc800078eb8ff */
[----:B------:R-:W-:-:S07]  /*84d0*/  LOP3.LUT R0, R2, R0, R7, 0xfe, !PT ;  /* 0x0000000002007212 */ /* 0x000fce00078efe07 */
.L_x_10570:
[----:B------:R-:W-:Y:S05]  /*84e0*/  BSYNC.RECONVERGENT B0 ;  /* 0x0000000000007941 */ /* 0x000fea0003800200 */
.L_x_10569:
[----:B------:R-:W-:Y:S01]  /*84f0*/  F2FP.F16.F32.PACK_AB R0, RZ, R0 ;  /* 0x00000000ff00723e */ /* 0x000fe200000000ff */
[----:B------:R-:W-:Y:S06]  /*8500*/  BRA `(.L_x_10554) ;  /* 0x0000000400187947 */ /* 0x000fec0003800000 */
.L_x_10567:
        /* <DEDUP_REMOVED lines=21> */
.L_x_10576:
[----:B------:R-:W-:Y:S05]  /*8660*/  BSYNC.RECONVERGENT B1 ;  /* 0x0000000000017941 */ /* 0x000fea0003800200 */
.L_x_10575:
[----:B------:R-:W-:Y:S02]  /*8670*/  SHF.L.U32 R0, R0, 0x15, RZ ;  /* 0x0000001500007819 */ /* 0x000fe400000006ff */
[----:B------:R-:W-:-:S04]  /*8680*/  LEA R2, R2, 0x37800000, 0x17 ;  /* 0x3780000002027811 */ /* 0x000fc800078eb8ff */
[----:B------:R-:W-:-:S07]  /*8690*/  LOP3.LUT R0, R2, R0, R7, 0xfe, !PT ;  /* 0x0000000002007212 */ /* 0x000fce00078efe07 */
.L_x_10574:
[----:B------:R-:W-:Y:S05]  /*86a0*/  BSYNC.RECONVERGENT B0 ;  /* 0x0000000000007941 */ /* 0x000fea0003800200 */
.L_x_10573:
[----:B------:R-:W-:Y:S01]  /*86b0*/  F2FP.F16.F32.PACK_AB R0, RZ, R0 ;  /* 0x00000000ff00723e */ /* 0x000fe200000000ff */
[----:B------:R-:W-:Y:S06]  /*86c0*/  BRA `(.L_x_10554) ;  /* 0x0000000000a87947 */ /* 0x000fec0003800000 */
.L_x_10566:
        /* <DEDUP_REMOVED lines=14> */
.L_x_10580:
[----:B------:R-:W-:Y:S05]  /*87b0*/  BSYNC.RECONVERGENT B0 ;  /* 0x0000000000007941 */ /* 0x000fea0003800200 */
.L_x_10579:
[----:B------:R-:W-:Y:S01]  /*87c0*/  F2FP.F16.F32.PACK_AB R0, RZ, R0 ;  /* 0x00000000ff00723e */ /* 0x000fe200000000ff */
[----:B------:R-:W-:Y:S06]  /*87d0*/  BRA `(.L_x_10554) ;  /* 0x0000000000647947 */ /* 0x000fec0003800000 */
.L_x_10553:
        /* <DEDUP_REMOVED lines=16> */
.L_x_10581:
[----:B------:R-:W-:Y:S01]  /*88e0*/  PRMT R0, RZ, 0x7610, R0 ;  /* 0x00007610ff007816 */ /* 0x000fe20000000000 */
[----:B------:R-:W-:Y:S06]  /*88f0*/  BRA `(.L_x_10554) ;  /* 0x00000000001c7947 */ /* 0x000fec0003800000 */
.L_x_10578:
[----:B------:R-:W2:Y:S02]  /*8900*/  LDG.E.64 R2, desc[UR36][R2.64] ;  /* 0x0000002402027981 */ /* 0x000ea4000c1e1b00 */
[----:B--2---:R-:W0:Y:S02]  /*8910*/  I2F.U64 R0, R2 ;  /* 0x0000000200007312 */ /* 0x004e240000301000 */
[----:B0-----:R-:W-:Y:S01]  /*8920*/  F2FP.F16.F32.PACK_AB R0, RZ, R0 ;  /* 0x00000000ff00723e */ /* 0x001fe200000000ff */
[----:B------:R-:W-:Y:S06]  /*8930*/  BRA `(.L_x_10554) ;  /* 0x00000000000c7947 */ /* 0x000fec0003800000 */
.L_x_10577:
[----:B------:R-:W2:Y:S02]  /*8940*/  LDG.E R2, desc[UR36][R2.64] ;  /* 0x0000002402027981 */ /* 0x000ea4000c1e1900 */
[----:B--2---:R-:W-:-:S04]  /*8950*/  I2FP.F32.U32 R0, R2 ;  /* 0x0000000200007245 */ /* 0x004fc80000201000 */
[----:B------:R-:W-:-:S07]  /*8960*/  F2FP.F16.F32.PACK_AB R0, RZ, R0 ;  /* 0x00000000ff00723e */ /* 0x000fce00000000ff */
.L_x_10554:
        /* <DEDUP_REMOVED lines=28> */
.L_x_10585:
[----:B------:R-:W-:-:S06]  /*8b30*/  HADD2.F32 R5, -RZ, R0.H0_H0 ;  /* 0x20000000ff057230 */ /* 0x000fcc0000004100 */
[----:B------:R-:W0:Y:S02]  /*8b40*/  F2I.S64.TRUNC R4, R5 ;  /* 0x0000000500047311 */ /* 0x000e24000020d900 */
[----:B0-----:R4:W-:Y:S01]  /*8b50*/  STG.E.U8 desc[UR36][R2.64], R4 ;  /* 0x0000000402007986 */ /* 0x0019e2000c101124 */
[----:B------:R-:W-:Y:S05]  /*8b60*/  BRA `(.L_x_10587) ;  /* 0x0000000c006c7947 */ /* 0x000fea0003800000 */
.L_x_10584:
        /* <DEDUP_REMOVED lines=10> */
.L_x_10589:
[----:B------:R-:W-:-:S04]  /*8c10*/  HADD2.F32 R0, -RZ, R0.H0_H0 ;  /* 0x20000000ff007230 */ /* 0x000fc80000004100 */
[----:B------:R-:W0:Y:S02]  /*8c20*/  F2I.FTZ.TRUNC.NTZ R5, R0 ;  /* 0x0000000000057305 */ /* 0x000e24000021f100 */
[----:B0-----:R2:W-:Y:S01]  /*8c30*/  STG.E desc[UR36][R2.64], R5 ;  /* 0x0000000502007986 */ /* 0x0015e2000c101924 */
[----:B------:R-:W-:Y:S05]  /*8c40*/  BRA `(.L_x_10587) ;  /* 0x0000000c00347947 */ /* 0x000fea0003800000 */
.L_x_10588:
[----:B------:R-:W-:-:S04]  /*8c50*/  HADD2.F32 R0, -RZ, R0.H0_H0 ;  /* 0x20000000ff007230 */ /* 0x000fc80000004100 */
[----:B------:R-:W0:Y:S02]  /*8c60*/  F2I.FTZ.TRUNC.NTZ R5, R0 ;  /* 0x0000000000057305 */ /* 0x000e24000021f100 */
[----:B0-----:R0:W-:Y:S01]  /*8c70*/  STG.E.U16 desc[UR36][R2.64], R5 ;  /* 0x0000000502007986 */ /* 0x0011e2000c101524 */
[----:B------:R-:W-:Y:S05]  /*8c80*/  BRA `(.L_x_10587) ;  /* 0x0000000c00247947 */ /* 0x000fea0003800000 */
.L_x_10583:
        /* <DEDUP_REMOVED lines=9> */
.L_x_10591:
[----:B------:R0:W-:Y:S01]  /*8d20*/  STG.E.U16 desc[UR36][R2.64], R0 ;  /* 0x0000000002007986 */ /* 0x0001e2000c101524 */
[----:B------:R-:W-:Y:S05]  /*8d30*/  BRA `(.L_x_10587) ;  /* 0x0000000800f87947 */ /* 0x000fea0003800000 */
.L_x_10590:
        /* <DEDUP_REMOVED lines=10> */
.L_x_10593:
[----:B------:R-:W-:-:S05]  /*8de0*/  HADD2.F32 R0, -RZ, R0.H0_H0 ;  /* 0x20000000ff007230 */ /* 0x000fca0000004100 */
[----:B------:R-:W-:-:S04]  /*8df0*/  F2FP.F16.F32.PACK_AB R0, RZ, R0 ;  /* 0x00000000ff00723e */ /* 0x000fc800000000ff */
[----:B------:R-:W-:-:S05]  /*8e00*/  PRMT R0, R0, 0x5410, RZ ;  /* 0x0000541000007816 */ /* 0x000fca00000000ff */
[----:B------:R0:W-:Y:S01]  /*8e10*/  STG.E desc[UR36][R2.64], R0 ;  /* 0x0000000002007986 */ /* 0x0001e2000c101924 */
[----:B------:R-:W-:Y:S05]  /*8e20*/  BRA `(.L_x_10587) ;  /* 0x0000000800bc7947 */ /* 0x000fea0003800000 */
.L_x_10592:
[----:B------:R-:W-:-:S05]  /*8e30*/  HADD2.F32 R4, -RZ, R0.H0_H0 ;  /* 0x20000000ff047230 */ /* 0x000fca0000004100 */
[----:B------:R-:W-:-:S06]  /*8e40*/  FMUL.FTZ R4, R4, 1 ;  /* 0x3f80000004047820 */ /* 0x000fcc0000410000 */
[----:B------:R-:W0:Y:S02]  /*8e50*/  F2F.F64.F32 R4, R4 ;  /* 0x0000000400047310 */ /* 0x000e240000201800 */
[----:B0-----:R0:W-:Y:S01]  /*8e60*/  STG.E.64 desc[UR36][R2.64], R4 ;  /* 0x0000000402007986 */ /* 0x0011e2000c101b24 */
[----:B------:R-:W-:Y:S05]  /*8e70*/  BRA `(.L_x_10587) ;  /* 0x0000000800a87947 */ /* 0x000fea0003800000 */
.L_x_10582:
        /* <DEDUP_REMOVED lines=14> */
.L_x_10597:
        /* <DEDUP_REMOVED lines=18> */
.L_x_10600:
[----:B------:R-:W-:-:S04]  /*9080*/  SHF.R.U32.HI R5, RZ, 0x18, R5 ;  /* 0x00000018ff057819 */ /* 0x000fc80000011605 */
[----:B------:R-:W-:-:S07]  /*9090*/  LOP3.LUT R0, R0, 0x80, R5, 0xf8, !PT ;  /* 0x0000008000007812 */ /* 0x000fce00078ef805 */
.L_x_10599:
[----:B------:R-:W-:Y:S05]  /*90a0*/  BSYNC.RECONVERGENT B0 ;  /* 0x0000000000007941 */ /* 0x000fea0003800200 */
.L_x_10598:
[----:B------:R0:W-:Y:S01]  /*90b0*/  STG.E.U8 desc[UR36][R2.64], R0 ;  /* 0x0000000002007986 */ /* 0x0001e2000c101124 */
[----:B------:R-:W-:Y:S05]  /*90c0*/  BRA `(.L_x_10587) ;  /* 0x0000000800147947 */ /* 0x000fea0003800000 */
.L_x_10596:
        /* <DEDUP_REMOVED lines=18> */
.L_x_10603:
[----:B------:R-:W-:-:S04]  /*91f0*/  SHF.R.U32.HI R5, RZ, 0x18, R5 ;  /* 0x00000018ff057819 */ /* 0x000fc80000011605 */
[----:B------:R-:W-:-:S07]  /*9200*/  LOP3.LUT R0, R0, 0x80, R5, 0xf8, !PT ;  /* 0x0000008000007812 */ /* 0x000fce00078ef805 */
.L_x_10602:
[----:B------:R-:W-:Y:S05]  /*9210*/  BSYNC.RECONVERGENT B0 ;  /* 0x0000000000007941 */ /* 0x000fea0003800200 */
.L_x_10601:
[----:B------:R0:W-:Y:S01]  /*9220*/  STG.E.U8 desc[UR36][R2.64], R0 ;  /* 0x0000000002007986 */ /* 0x0001e2000c101124 */
[----:B------:R-:W-:Y:S05]  /*9230*/  BRA `(.L_x_10587) ;  /* 0x0000000400b87947 */ /* 0x000fea0003800000 */
.L_x_10595:
        /* <DEDUP_REMOVED lines=22> */
.L_x_10605:
[----:B------:R-:W-:-:S06]  /*93a0*/  HADD2.F32 R4, -RZ, R0.H0_H0 ;  /* 0x20000000ff047230 */ /* 0x000fcc0000004100 */
[----:B------:R-:W0:Y:S02]  /*93b0*/  F2I.U64.TRUNC R4, R4 ;  /* 0x0000000400047311 */ /* 0x000e24000020d800 */
[----:B0-----:R0:W-:Y:S01]  /*93c0*/  STG.E.64 desc[UR36][R2.64], R4 ;  /* 0x0000000402007986 */ /* 0x0011e2000c101b24 */
[----:B------:R-:W-:Y:S05]  /*93d0*/  BRA `(.L_x_10587) ;  /* 0x0000000400507947 */ /* 0x000fea0003800000 */
.L_x_10604:
[----:B------:R-:W-:-:S04]  /*93e0*/  HADD2.F32 R0, -RZ, R0.H0_H0 ;  /* 0x20000000ff007230 */ /* 0x000fc80000004100 */
[----:B------:R-:W0:Y:S02]  /*93f0*/  F2I.FTZ.U32.TRUNC.NTZ R5, R0 ;  /* 0x0000000000057305 */ /* 0x000e24000021f000 */
[----:B0-----:R0:W-:Y:S01]  /*9400*/  STG.E desc[UR36][R2.64], R5 ;  /* 0x0000000502007986 */ /* 0x0011e2000c101924 */
[----:B------:R-:W-:Y:S05]  /*9410*/  BRA `(.L_x_10587) ;  /* 0x0000000400407947 */ /* 0x000fea0003800000 */
.L_x_10594:
        /* <DEDUP_REMOVED lines=11> */
.L_x_10607:
[----:B------:R-:W-:Y:S01]  /*94d0*/  HADD2.F32 R0, -RZ, R0.H0_H0 ;  /* 0x20000000ff007230 */ /* 0x000fe20000004100 */
[----:B------:R-:W-:-:S04]  /*94e0*/  CS2R R6, SRZ ;  /* 0x0000000000067805 */ /* 0x000fc8000001ff00 */
[----:B------:R-:W-:-:S04]  /*94f0*/  FMUL.FTZ R0, R0, 1 ;  /* 0x3f80000000007820 */ /* 0x000fc80000410000 */
[----:B------:R-:W0:Y:S02]  /*9500*/  F2F.F64.F32 R4, R0 ;  /* 0x0000000000047310 */ /* 0x000e240000201800 */
[----:B0-----:R0:W-:Y:S01]  /*9510*/  STG.E.128 desc[UR36][R2.64], R4 ;  /* 0x0000000402007986 */ /* 0x0011e2000c101d24 */
[----:B------:R-:W-:Y:S05]  /*9520*/  BRA `(.L_x_10587) ;  /* 0x0000000000fc7947 */ /* 0x000fea0003800000 */
.L_x_10606:
[----:B------:R-:W-:-:S09]  /*9530*/  UISETP.NE.AND UP0, UPT, UR4, 0xf, UPT ;  /* 0x0000000f0400788c */ /* 0x000fd2000bf05270 */
[----:B------:R-:W-:Y:S05]  /*9540*/  BRA.U !UP0, `(.L_x_10608) ;  /* 0x0000000108e87547 */ /* 0x000fea000b800000 */
[----:B------:R-:W-:-:S09]  /*9550*/  UISETP.NE.AND UP0, UPT, UR4, 0x17, UPT ;  /* 0x000000170400788c */ /* 0x000fd2000bf05270 */
[----:B------:R-:W-:Y:S05]  /*9560*/  BRA.U !UP0, `(.L_x_10609) ;  /* 0x0000000108907547 */ /* 0x000fea000b800000 */
[----:B------:R-:W-:-:S09]  /*9570*/  UISETP.NE.AND UP0, UPT, UR4, 0x18, UPT ;  /* 0x000000180400788c */ /* 0x000fd2000bf05270 */
[----:B------:R-:W-:Y:S05]  /*9580*/  BRA.U !UP0, `(.L_x_10610) ;  /* 0x0000000108447547 */ /* 0x000fea000b800000 */
.L_x_10586:
        /* <DEDUP_REMOVED lines=16> */
.L_x_10611:
[----:B------:R-:W-:Y:S05]  /*9690*/  BRA `(.L_x_10587) ;  /* 0x0000000000a07947 */ /* 0x000fea0003800000 */
.L_x_10610:
        /* <DEDUP_REMOVED lines=13> */
.L_x_10613:
[----:B------:R-:W-:Y:S05]  /*9770*/  BSYNC.RECONVERGENT B0 ;  /* 0x0000000000007941 */ /* 0x000fea0003800200 */
.L_x_10612:
[----:B------:R-:W-:-:S05]  /*9780*/  LOP3.LUT R5, R0, 0x80, R5, 0xf8, !PT ;  /* 0x0000008000057812 */ /* 0x000fca00078ef805 */
[----:B------:R0:W-:Y:S01]  /*9790*/  STG.E.U8 desc[UR36][R2.64], R5 ;  /* 0x0000000502007986 */ /* 0x0001e2000c101124 */
[----:B------:R-:W-:Y:S05]  /*97a0*/  BRA `(.L_x_10587) ;  /* 0x00000000005c7947 */ /* 0x000fea0003800000 */
.L_x_10609:
        /* <DEDUP_REMOVED lines=12> */
.L_x_10615:
[----:B------:R-:W-:Y:S01]  /*9870*/  IMAD.MOV.U32 R0, RZ, RZ, 0x7f ;  /* 0x0000007fff007424 */ /* 0x000fe200078e00ff */
[----:B------:R-:W-:-:S04]  /*9880*/  ISETP.GT.U32.AND P0, PT, R4, 0x7f800000, PT ;  /* 0x7f8000000400780c */ /* 0x000fc80003f04070 */
[----:B------:R-:W-:-:S09]  /*9890*/  SEL R0, R0, 0x7c, P0 ;  /* 0x0000007c00007807 */ /* 0x000fd20000000000 */
.L_x_10616:
[----:B------:R-:W-:Y:S05]  /*98a0*/  BSYNC.RECONVERGENT B0 ;  /* 0x0000000000007941 */ /* 0x000fea0003800200 */
.L_x_10614:
[----:B------:R-:W-:-:S04]  /*98b0*/  SHF.R.U32.HI R5, RZ, 0x18, R5 ;  /* 0x00000018ff057819 */ /* 0x000fc80000011605 */
[----:B------:R-:W-:-:S05]  /*98c0*/  LOP3.LUT R5, R0, 0x80, R5, 0xf8, !PT ;  /* 0x0000008000057812 */ /* 0x000fca00078ef805 */
[----:B------:R0:W-:Y:S01]  /*98d0*/  STG.E.U8 desc[UR36][R2.64], R5 ;  /* 0x0000000502007986 */ /* 0x0001e2000c101124 */
[----:B------:R-:W-:Y:S05]  /*98e0*/  BRA `(.L_x_10587) ;  /* 0x00000000000c7947 */ /* 0x000fea0003800000 */
.L_x_10608:
[----:B------:R-:W-:-:S05]  /*98f0*/  HADD2.F32 R0, -RZ, R0.H0_H0 ;  /* 0x20000000ff007230 */ /* 0x000fca0000004100 */
[----:B------:R-:W-:-:S05]  /*9900*/  F2FP.BF16.F32.PACK_AB R0, RZ, R0 ;  /* 0x00000000ff00723e */ /* 0x000fca00000010ff */
[----:B------:R0:W-:Y:S02]  /*9910*/  STG.E.U16 desc[UR36][R2.64], R0 ;  /* 0x0000000002007986 */ /* 0x0001e4000c101524 */
.L_x_10587:
[----:B------:R-:W-:-:S07]  /*9920*/  IADD3 R17, PT, PT, R17, 0x80, RZ ;  /* 0x0000008011117810 */ /* 0x000fce0007ffe0ff */
.L_x_10547:
[----:B------:R-:W-:Y:S05]  /*9930*/  BSYNC.RECONVERGENT B6 ;  /* 0x0000000000067941 */ /* 0x000fea0003800200 */
.L_x_10546:
        /* <DEDUP_REMOVED lines=306> */
.L_x_10617:
[----:B------:R-:W0:Y:S01]  /*ac60*/  LDCU.128 UR8, c[0x0][0x580] ;  /* 0x0000b000ff0877ac */ /* 0x000e220008000c00 */
[----:B------:R-:W-:-:S04]  /*ac70*/  UPRMT UR4, UR41, 0x9910, URZ ;  /* 0x0000991029047896 */ /* 0x000fc800080000ff */
[----:B------:R-:W-:Y:S01]  /*ac80*/  UISETP.GT.AND UP0, UPT, UR4, 0x9, UPT ;  /* 0x000000090400788c */ /* 0x000fe2000bf04270 */
[----:B0-----:R-:W-:Y:S02]  /*ac90*/  IADD3 R16, P0, PT, R16, UR8, RZ ;  /* 0x0000000810107c10 */ /* 0x001fe4000ff1e0ff */
[----:B-1234-:R-:W-:-:S03]  /*aca0*/  IADD3 R2, P1, PT, R0, UR10, RZ ;  /* 0x0000000a00027c10 */ /* 0x01efc6000ff3e0ff */
        /* <DEDUP_REMOVED lines=15> */
.L_x_10621:
[----:B------:R-:W2:Y:S02]  /*ada0*/  LDG.E.U8 R2, desc[UR36][R2.64] ;  /* 0x0000002402027981 */ /* 0x000ea4000c1e1100 */
[----:B--2---:R-:W-:-:S04]  /*adb0*/  I2FP.F32.U32 R0, R2 ;  /* 0x0000000200007245 */ /* 0x004fc80000201000 */
[----:B------:R-:W-:Y:S01]  /*adc0*/  F2FP.F16.F32.PACK_AB R0, RZ, R0 ;  /* 0x00000000ff00723e */ /* 0x000fe200000000ff */
[----:B------:R-:W-:Y:S06]  /*add0*/  BRA `(.L_x_10623) ;  /* 0x0000000c009c7947 */ /* 0x000fec0003800000 */
.L_x_10620:
        /* <DEDUP_REMOVED lines=10> */
.L_x_10625:
[----:B------:R-:W2:Y:S02]  /*ae80*/  LDG.E R2, desc[UR36][R2.64] ;  /* 0x0000002402027981 */ /* 0x000ea4000c1e1900 */
[----:B--2---:R-:W-:-:S04]  /*ae90*/  I2FP.F32.S32 R0, R2 ;  /* 0x0000000200007245 */ /* 0x004fc80000201400 */
[----:B------:R-:W-:Y:S01]  /*aea0*/  F2FP.F16.F32.PACK_AB R0, RZ, R0 ;  /* 0x00000000ff00723e */ /* 0x000fe200000000ff */
[----:B------:R-:W-:Y:S06]  /*aeb0*/  BRA `(.L_x_10623) ;  /* 0x0000000c00647947 */ /* 0x000fec0003800000 */
.L_x_10624:
[----:B------:R-:W2:Y:S02]  /*aec0*/  LDG.E.U16 R2, desc[UR36][R2.64] ;  /* 0x0000002402027981 */ /* 0x000ea4000c1e1500 */
[----:B--2---:R-:W0:Y:S02]  /*aed0*/  I2F.S16 R0, R2 ;  /* 0x0000000200007306 */ /* 0x004e240000101400 */
[----:B0-----:R-:W-:Y:S01]  /*aee0*/  F2FP.F16.F32.PACK_AB R0, RZ, R0 ;  /* 0x00000000ff00723e */ /* 0x001fe200000000ff */
[----:B------:R-:W-:Y:S06]  /*aef0*/  BRA `(.L_x_10623) ;  /* 0x0000000c00547947 */ /* 0x000fec0003800000 */
.L_x_10619:
        /* <DEDUP_REMOVED lines=9> */
.L_x_10627:
[----:B------:R1:W5:Y:S01]  /*af90*/  LDG.E.U16 R0, desc[UR36][R2.64] ;  /* 0x0000002402007981 */ /* 0x000362000c1e1500 */
[----:B------:R-:W-:Y:S05]  /*afa0*/  BRA `(.L_x_10623) ;  /* 0x0000000c00287947 */ /* 0x000fea0003800000 */
.L_x_10626:
        /* <DEDUP_REMOVED lines=9> */
.L_x_10629:
[----:B------:R0:W5:Y:S01]  /*b040*/  LDG.E.U16 R0, desc[UR36][R2.64] ;  /* 0x0000002402007981 */ /* 0x000162000c1e1500 */
[----:B------:R-:W-:Y:S05]  /*b050*/  BRA `(.L_x_10623) ;  /* 0x0000000800fc7947 */ /* 0x000fea0003800000 */
.L_x_10628:
        /* <DEDUP_REMOVED lines=12> */
.L_x_10618:
        /* <DEDUP_REMOVED lines=13> */
.L_x_10632:
        /* <DEDUP_REMOVED lines=12> */
.L_x_10631:
        /* <DEDUP_REMOVED lines=27> */
.L_x_10634:
        /* <DEDUP_REMOVED lines=13> */
.L_x_10633:
[----:B------:R-:W2:Y:S02]  /*b530*/  LDG.E.U16 R0, desc[UR36][R2.64] ;  /* 0x0000002402007981 */ /* 0x000ea4000c1e1500 */
[----:B--2---:R-:W-:-:S04]  /*b540*/  SHF.L.U32 R0, R0, 0x10, RZ ;  /* 0x0000001000007819 */ /* 0x004fc800000006ff */
[----:B------:R-:W-:Y:S01]  /*b550*/  F2FP.F16.F32.PACK_AB R0, RZ, R0 ;  /* 0x00000000ff00723e */ /* 0x000fe200000000ff */
[----:B------:R-:W-:Y:S06]  /*b560*/  BRA `(.L_x_10623) ;  /* 0x0000000400b87947 */ /* 0x000fec0003800000 */
.L_x_10630:
        /* <DEDUP_REMOVED lines=12> */
.L_x_10637:
        /* <DEDUP_REMOVED lines=21> */
.L_x_10641:
[----:B------:R-:W-:Y:S05]  /*b780*/  BSYNC.RECONVERGENT B1 ;  /* 0x0000000000017941 */ /* 0x000fea0003800200 */
.L_x_10640:
[----:B------:R-:W-:Y:S01]  /*b790*/  IMAD.SHL.U32 R0, R0, 0x100000, RZ ;  /* 0x0010000000007824 */ /* 0x000fe200078e00ff */
[----:B------:R-:W-:-:S04]  /*b7a0*/  LEA R2, R2, 0x3b800000, 0x17 ;  /* 0x3b80000002027811 */ /* 0x000fc800078eb8ff */
[----:B------:R-:W-:-:S07]  /*b7b0*/  LOP3.LUT R0, R2, R0, R7, 0xfe, !PT ;  /* 0x0000000002007212 */ /* 0x000fce00078efe07 */
.L_x_10639:
[----:B------:R-:W-:Y:S05]  /*b7c0*/  BSYNC.RECONVERGENT B0 ;  /* 0x0000000000007941 */ /* 0x000fea0003800200 */
.L_x_10638:
[----:B------:R-:W-:Y:S01]  /*b7d0*/  F2FP.F16.F32.PACK_AB R0, RZ, R0 ;  /* 0x00000000ff00723e */ /* 0x000fe200000000ff */
[----:B------:R-:W-:Y:S06]  /*b7e0*/  BRA `(.L_x_10623) ;  /* 0x0000000400187947 */ /* 0x000fec0003800000 */
.L_x_10636:
        /* <DEDUP_REMOVED lines=21> */
.L_x_10645:
[----:B------:R-:W-:Y:S05]  /*b940*/  BSYNC.RECONVERGENT B1 ;  /* 0x0000000000017941 */ /* 0x000fea0003800200 */
.L_x_10644:
[----:B------:R-:W-:Y:S02]  /*b950*/  SHF.L.U32 R0, R0, 0x15, RZ ;  /* 0x0000001500007819 */ /* 0x000fe400000006ff */
[----:B------:R-:W-:-:S04]  /*b960*/  LEA R2, R2, 0x37800000, 0x17 ;  /* 0x3780000002027811 */ /* 0x000fc800078eb8ff */
[----:B------:R-:W-:-:S07]  /*b970*/  LOP3.LUT R0, R2, R0, R7, 0xfe, !PT ;  /* 0x0000000002007212 */ /* 0x000fce00078efe07 */
.L_x_10643:
[----:B------:R-:W-:Y:S05]  /*b980*/  BSYNC.RECONVERGENT B0 ;  /* 0x0000000000007941 */ /* 0x000fea0003800200 */
.L_x_10642:
[----:B------:R-:W-:Y:S01]  /*b990*/  F2FP.F16.F32.PACK_AB R0, RZ, R0 ;  /* 0x00000000ff00723e */ /* 0x000fe200000000ff */
[----:B------:R-:W-:Y:S06]  /*b9a0*/  BRA `(.L_x_10623) ;  /* 0x0000000000a87947 */ /* 0x000fec0003800000 */
.L_x_10635:
        /* <DEDUP_REMOVED lines=14> */
.L_x_10649:
[----:B------:R-:W-:Y:S05]  /*ba90*/  BSYNC.RECONVERGENT B0 ;  /* 0x0000000000007941 */ /* 0x000fea0003800200 */
.L_x_10648:
[----:B------:R-:W-:Y:S01]  /*baa0*/  F2FP.F16.F32.PACK_AB R0, RZ, R0 ;  /* 0x00000000ff00723e */ /* 0x000fe200000000ff */
[----:B------:R-:W-:Y:S06]  /*bab0*/  BRA `(.L_x_10623) ;  /* 0x0000000000647947 */ /* 0x000fec0003800000 */
.L_x_10622:
        /* <DEDUP_REMOVED lines=16> */
.L_x_10650:
[----:B------:R-:W-:Y:S01]  /*bbc0*/  PRMT R0, RZ, 0x7610, R0 ;  /* 0x00007610ff007816 */ /* 0x000fe20000000000 */
[----:B------:R-:W-:Y:S06]  /*bbd0*/  BRA `(.L_x_10623) ;  /* 0x00000000001c7947 */ /* 0x000fec0003800000 */
.L_x_10647:
[----:B------:R-:W2:Y:S02]  /*bbe0*/  LDG.E.64 R2, desc[UR36][R2.64] ;  /* 0x0000002402027981 */ /* 0x000ea4000c1e1b00 */
[----:B--2---:R-:W0:Y:S02]  /*bbf0*/  I2F.U64 R0, R2 ;  /* 0x0000000200007312 */ /* 0x004e240000301000 */
[----:B0-----:R-:W-:Y:S01]  /*bc00*/  F2FP.F16.F32.PACK_AB R0, RZ, R0 ;  /* 0x00000000ff00723e */ /* 0x001fe200000000ff */
[----:B------:R-:W-:Y:S06]  /*bc10*/  BRA `(.L_x_10623) ;  /* 0x00000000000c7947 */ /* 0x000fec0003800000 */
.L_x_10646:
[----:B------:R-:W2:Y:S02]  /*bc20*/  LDG.E R2, desc[UR36][R2.64] ;  /* 0x0000002402027981 */ /* 0x000ea4000c1e1900 */
[----:B--2---:R-:W-:-:S04]  /*bc30*/  I2FP.F32.U32 R0, R2 ;  /* 0x0000000200007245 */ /* 0x004fc80000201000 */
[----:B------:R-:W-:-:S07]  /*bc40*/  F2FP.F16.F32.PACK_AB R0, RZ, R0 ;  /* 0x00000000ff00723e */ /* 0x000fce00000000ff */
.L_x_10623:
[----:B-----5:R-:W-:Y:S01]  /*bc50*/  HADD2.F32 R0, -RZ, R0.H0_H0 ;  /* 0x20000000ff007230 */ /* 0x020fe20000004100 */
[----:B------:R-:W-:-:S04]  /*bc60*/  UPRMT UR4, UR42, 0x9910, URZ ;  /* 0x000099102a047896 */ /* 0x000fc800080000ff */
[----:B01----:R-:W-:Y:S01]  /*bc70*/  FMUL.FTZ R3, R0, R0 ;  /* 0x0000000000037220 */ /* 0x003fe20000410000 */
[----:B------:R-:W-:-:S03]  /*bc80*/  UISETP.GT.AND UP0, UPT, UR4, 0x9, UPT ;  /* 0x000000090400788c */ /* 0x000fc6000bf04270 */
[----:B------:R-:W-:-:S04]  /*bc90*/  FMUL.FTZ R3, R0, R3 ;  /* 0x0000000300037220 */ /* 0x000fc80000410000 */
[----:B------:R-:W-:Y:S01]  /*bca0*/  FFMA.FTZ R3, R3, 0.044714998453855514526, R0 ;  /* 0x3d37271303037823 */ /* 0x000fe20000010000 */
[----:B------:R-:W-:-:S03]  /*bcb0*/  FMUL.FTZ R0, R0, 0.5 ;  /* 0x3f00000000007820 */ /* 0x000fc60000410000 */
[----:B------:R-:W-:-:S06]  /*bcc0*/  FMUL.FTZ R3, R3, 0.79788458347320556641 ;  /* 0x3f4c422a03037820 */ /* 0x000fcc0000410000 */
[----:B------:R-:W0:Y:S02]  /*bcd0*/  MUFU.TANH R3, R3 ;  /* 0x0000000300037308 */ /* 0x000e240000002400 */
[----:B0-----:R-:W-:-:S04]  /*bce0*/  FADD.FTZ R5, R3, 1 ;  /* 0x3f80000003057421 */ /* 0x001fc80000010000 */
        /* <DEDUP_REMOVED lines=15> */
.L_x_10654:
[----:B------:R-:W-:-:S06]  /*bde0*/  HADD2.F32 R3, -RZ, R0.H0_H0 ;  /* 0x20000000ff037230 */ /* 0x000fcc0000004100 */
[----:B------:R-:W0:Y:S02]  /*bdf0*/  F2I.S64.TRUNC R2, R3 ;  /* 0x0000000300027311 */ /* 0x000e24000020d900 */
[----:B0-----:R-:W-:Y:S01]  /*be00*/  STG.E.U8 desc[UR36][R16.64], R2 ;  /* 0x0000000210007986 */ /* 0x001fe2000c101124 */
[----:B------:R-:W-:Y:S05]  /*be10*/  EXIT ;  /* 0x000000000000794d */ /* 0x000fea0003800000 */
.L_x_10653:
        /* <DEDUP_REMOVED lines=10> */
.L_x_10657:
[----:B------:R-:W-:-:S04]  /*bec0*/  HADD2.F32 R0, -RZ, R0.H0_H0 ;  /* 0x20000000ff007230 */ /* 0x000fc80000004100 */
[----:B------:R-:W0:Y:S02]  /*bed0*/  F2I.FTZ.TRUNC.NTZ R3, R0 ;  /* 0x0000000000037305 */ /* 0x000e24000021f100 */
[----:B0-----:R-:W-:Y:S01]  /*bee0*/  STG.E desc[UR36][R16.64], R3 ;  /* 0x0000000310007986 */ /* 0x001fe2000c101924 */
[----:B------:R-:W-:Y:S05]  /*bef0*/  EXIT ;  /* 0x000000000000794d */ /* 0x000fea0003800000 */
.L_x_10656:
[----:B------:R-:W-:-:S04]  /*bf00*/  HADD2.F32 R0, -RZ, R0.H0_H0 ;  /* 0x20000000ff007230 */ /* 0x000fc80000004100 */
[----:B------:R-:W0:Y:S02]  /*bf10*/  F2I.FTZ.TRUNC.NTZ R3, R0 ;  /* 0x0000000000037305 */ /* 0x000e24000021f100 */
[----:B0-----:R-:W-:Y:S01]  /*bf20*/  STG.E.U16 desc[UR36][R16.64], R3 ;  /* 0x0000000310007986 */ /* 0x001fe2000c101524 */
[----:B------:R-:W-:Y:S05]  /*bf30*/  EXIT ;  /* 0x000000000000794d */ /* 0x000fea0003800000 */
.L_x_10652:
        /* <DEDUP_REMOVED lines=9> */
.L_x_10659:
[----:B------:R-:W-:Y:S01]  /*bfd0*/  STG.E.U16 desc[UR36][R16.64], R0 ;  /* 0x0000000010007986 */ /* 0x000fe2000c101524 */
[----:B------:R-:W-:Y:S05]  /*bfe0*/  EXIT ;  /* 0x000000000000794d */ /* 0x000fea0003800000 */
.L_x_10658:
        /* <DEDUP_REMOVED lines=10> */
.L_x_10661:
[----:B------:R-:W-:-:S05]  /*c090*/  HADD2.F32 R0, -RZ, R0.H0_H0 ;  /* 0x20000000ff007230 */ /* 0x000fca0000004100 */
[----:B------:R-:W-:-:S04]  /*c0a0*/  F2FP.F16.F32.PACK_AB R0, RZ, R0 ;  /* 0x00000000ff00723e */ /* 0x000fc800000000ff */
[----:B------:R-:W-:-:S05]  /*c0b0*/  PRMT R0, R0, 0x5410, RZ ;  /* 0x0000541000007816 */ /* 0x000fca00000000ff */
[----:B------:R-:W-:Y:S01]  /*c0c0*/  STG.E desc[UR36][R16.64], R0 ;  /* 0x0000000010007986 */ /* 0x000fe2000c101924 */
[----:B------:R-:W-:Y:S05]  /*c0d0*/  EXIT ;  /* 0x000000000000794d */ /* 0x000fea0003800000 */
.L_x_10660:
[----:B------:R-:W-:-:S05]  /*c0e0*/  HADD2.F32 R2, -RZ, R0.H0_H0 ;  /* 0x20000000ff027230 */ /* 0x000fca0000004100 */
[----:B------:R-:W-:-:S06]  /*c0f0*/  FMUL.FTZ R2, R2, 1 ;  /* 0x3f80000002027820 */ /* 0x000fcc0000410000 */
[----:B------:R-:W0:Y:S02]  /*c100*/  F2F.F64.F32 R2, R2 ;  /* 0x0000000200027310 */ /* 0x000e240000201800 */
[----:B0-----:R-:W-:Y:S01]  /*c110*/  STG.E.64 desc[UR36][R16.64], R2 ;  /* 0x0000000210007986 */ /* 0x001fe2000c101b24 */
[----:B------:R-:W-:Y:S05]  /*c120*/  EXIT ;  /* 0x000000000000794d */ /* 0x000fea0003800000 */
.L_x_10651:
        /* <DEDUP_REMOVED lines=14> */
.L_x_10665:
        /* <DEDUP_REMOVED lines=17> */
.L_x_10668:
[----:B------:R-:W-:-:S04]  /*c320*/  SHF.R.U32.HI R3, RZ, 0x18, R3 ;  /* 0x00000018ff037819 */ /* 0x000fc80000011603 */
[----:B------:R-:W-:-:S04]  /*c330*/  LOP3.LUT R0, R0, 0x80, R3, 0xf8, !PT ;  /* 0x0000008000007812 */ /* 0x000fc800078ef803 */
[----:B------:R-:W-:-:S07]  /*c340*/  PRMT R8, R0, 0x7610, R8 ;  /* 0x0000761000087816 */ /* 0x000fce0000000008 */
.L_x_10667:
[----:B------:R-:W-:Y:S05]  /*c350*/  BSYNC.RECONVERGENT B0 ;  /* 0x0000000000007941 */ /* 0x000fea0003800200 */
.L_x_10666:
[----:B------:R-:W-:Y:S01]  /*c360*/  STG.E.U8 desc[UR36][R16.64], R8 ;  /* 0x0000000810007986 */ /* 0x000fe2000c101124 */
[----:B------:R-:W-:Y:S05]  /*c370*/  EXIT ;  /* 0x000000000000794d */ /* 0x000fea0003800000 */
.L_x_10664:
        /* <DEDUP_REMOVED lines=17> */
.L_x_10671:
[----:B------:R-:W-:-:S04]  /*c490*/  SHF.R.U32.HI R3, RZ, 0x18, R3 ;  /* 0x00000018ff037819 */ /* 0x000fc80000011603 */
[----:B------:R-:W-:-:S04]  /*c4a0*/  LOP3.LUT R0, R0, 0x80, R3, 0xf8, !PT ;  /* 0x0000008000007812 */ /* 0x000fc800078ef803 */
[----:B------:R-:W-:-:S07]  /*c4b0*/  PRMT R8, R0, 0x7610, R8 ;  /* 0x0000761000087816 */ /* 0x000fce0000000008 */
.L_x_10670:
[----:B------:R-:W-:Y:S05]  /*c4c0*/  BSYNC.RECONVERGENT B0 ;  /* 0x0000000000007941 */ /* 0x000fea0003800200 */
.L_x_10669:
[----:B------:R-:W-:Y:S01]  /*c4d0*/  STG.E.U8 desc[UR36][R16.64], R8 ;  /* 0x0000000810007986 */ /* 0x000fe2000c101124 */
[----:B------:R-:W-:Y:S05]  /*c4e0*/  EXIT ;  /* 0x000000000000794d */ /* 0x000fea0003800000 */
.L_x_10663:
        /* <DEDUP_REMOVED lines=22> */
.L_x_10673:
[----:B------:R-:W-:-:S06]  /*c650*/  HADD2.F32 R2, -RZ, R0.H0_H0 ;  /* 0x20000000ff027230 */ /* 0x000fcc0000004100 */
[----:B------:R-:W0:Y:S02]  /*c660*/  F2I.U64.TRUNC R2, R2 ;  /* 0x0000000200027311 */ /* 0x000e24000020d800 */
[----:B0-----:R-:W-:Y:S01]  /*c670*/  STG.E.64 desc[UR36][R16.64], R2 ;  /* 0x0000000210007986 */ /* 0x001fe2000c101b24 */
[----:B------:R-:W-:Y:S05]  /*c680*/  EXIT ;  /* 0x000000000000794d */ /* 0x000fea0003800000 */
.L_x_10672:
[----:B------:R-:W-:-:S04]  /*c690*/  HADD2.F32 R0, -RZ, R0.H0_H0 ;  /* 0x20000000ff007230 */ /* 0x000fc80000004100 */
[----:B------:R-:W0:Y:S02]  /*c6a0*/  F2I.FTZ.U32.TRUNC.NTZ R3, R0 ;  /* 0x0000000000037305 */ /* 0x000e24000021f000 */
[----:B0-----:R-:W-:Y:S01]  /*c6b0*/  STG.E desc[UR36][R16.64], R3 ;  /* 0x0000000310007986 */ /* 0x001fe2000c101924 */
[----:B------:R-:W-:Y:S05]  /*c6c0*/  EXIT ;  /* 0x000000000000794d */ /* 0x000fea0003800000 */
.L_x_10662:
        /* <DEDUP_REMOVED lines=11> */
.L_x_10675:
[----:B------:R-:W-:Y:S01]  /*c780*/  HADD2.F32 R0, -RZ, R0.H0_H0 ;  /* 0x20000000ff007230 */ /* 0x000fe20000004100 */
[----:B------:R-:W-:-:S04]  /*c790*/  CS2R R6, SRZ ;  /* 0x0000000000067805 */ /* 0x000fc8000001ff00 */
[----:B------:R-:W-:-:S04]  /*c7a0*/  FMUL.FTZ R0, R0, 1 ;  /* 0x3f80000000007820 */ /* 0x000fc80000410000 */
[----:B------:R-:W0:Y:S02]  /*c7b0*/  F2F.F64.F32 R4, R0 ;  /* 0x0000000000047310 */ /* 0x000e240000201800 */
[----:B0-----:R-:W-:Y:S01]  /*c7c0*/  STG.E.128 desc[UR36][R16.64], R4 ;  /* 0x0000000410007986 */ /* 0x001fe2000c101d24 */
[----:B------:R-:W-:Y:S05]  /*c7d0*/  EXIT ;  /* 0x000000000000794d */ /* 0x000fea0003800000 */
.L_x_10674:
[----:B------:R-:W-:-:S09]  /*c7e0*/  UISETP.NE.AND UP0, UPT, UR4, 0xf, UPT ;  /* 0x0000000f0400788c */ /* 0x000fd2000bf05270 */
[----:B------:R-:W-:Y:S05]  /*c7f0*/  BRA.U !UP0, `(.L_x_10676) ;  /* 0x0000000108e87547 */ /* 0x000fea000b800000 */
[----:B------:R-:W-:-:S09]  /*c800*/  UISETP.NE.AND UP0, UPT, UR4, 0x17, UPT ;  /* 0x000000170400788c */ /* 0x000fd2000bf05270 */
[----:B------:R-:W-:Y:S05]  /*c810*/  BRA.U !UP0, `(.L_x_10677) ;  /* 0x0000000108907547 */ /* 0x000fea000b800000 */
[----:B------:R-:W-:-:S09]  /*c820*/  UISETP.NE.AND UP0, UPT, UR4, 0x18, UPT ;  /* 0x000000180400788c */ /* 0x000fd2000bf05270 */
[----:B------:R-:W-:Y:S05]  /*c830*/  BRA.U !UP0, `(.L_x_10678) ;  /* 0x0000000108447547 */ /* 0x000fea000b800000 */
.L_x_10655:
        /* <DEDUP_REMOVED lines=16> */
.L_x_10679:
[----:B------:R-:W-:Y:S05]  /*c940*/  EXIT ;  /* 0x000000000000794d */ /* 0x000fea0003800000 */
.L_x_10678:
        /* <DEDUP_REMOVED lines=13> */
.L_x_10681:
[----:B------:R-:W-:Y:S05]  /*ca20*/  BSYNC.RECONVERGENT B0 ;  /* 0x0000000000007941 */ /* 0x000fea0003800200 */
.L_x_10680:
[----:B------:R-:W-:-:S05]  /*ca30*/  LOP3.LUT R3, R0, 0x80, R3, 0xf8, !PT ;  /* 0x0000008000037812 */ /* 0x000fca00078ef803 */
[----:B------:R-:W-:Y:S01]  /*ca40*/  STG.E.U8 desc[UR36][R16.64], R3 ;  /* 0x0000000310007986 */ /* 0x000fe2000c101124 */
[----:B------:R-:W-:Y:S05]  /*ca50*/  EXIT ;  /* 0x000000000000794d */ /* 0x000fea0003800000 */
.L_x_10677:
        /* <DEDUP_REMOVED lines=12> */
.L_x_10683:
[----:B------:R-:W-:Y:S01]  /*cb20*/  HFMA2 R0, -RZ, RZ, 0, 7.569789886474609375e-06 ;  /* 0x0000007fff007431 */ /* 0x000fe200000001ff */
[----:B------:R-:W-:-:S04]  /*cb30*/  ISETP.GT.U32.AND P0, PT, R2, 0x7f800000, PT ;  /* 0x7f8000000200780c */ /* 0x000fc80003f04070 */
[----:B------:R-:W-:-:S09]  /*cb40*/  SEL R0, R0, 0x7c, P0 ;  /* 0x0000007c00007807 */ /* 0x000fd20000000000 */
.L_x_10684:
[----:B------:R-:W-:Y:S05]  /*cb50*/  BSYNC.RECONVERGENT B0 ;  /* 0x0000000000007941 */ /* 0x000fea0003800200 */
.L_x_10682:
[----:B------:R-:W-:-:S04]  /*cb60*/  SHF.R.U32.HI R3, RZ, 0x18, R3 ;  /* 0x00000018ff037819 */ /* 0x000fc80000011603 */
[----:B------:R-:W-:-:S05]  /*cb70*/  LOP3.LUT R3, R0, 0x80, R3, 0xf8, !PT ;  /* 0x0000008000037812 */ /* 0x000fca00078ef803 */
[----:B------:R-:W-:Y:S01]  /*cb80*/  STG.E.U8 desc[UR36][R16.64], R3 ;  /* 0x0000000310007986 */ /* 0x000fe2000c101124 */
[----:B------:R-:W-:Y:S05]  /*cb90*/  EXIT ;  /* 0x000000000000794d */ /* 0x000fea0003800000 */
.L_x_10676:
[----:B------:R-:W-:-:S05]  /*cba0*/  HADD2.F32 R0, -RZ, R0.H0_H0 ;  /* 0x20000000ff007230 */ /* 0x000fca0000004100 */
[----:B------:R-:W-:-:S05]  /*cbb0*/  F2FP.BF16.F32.PACK_AB R0, RZ, R0 ;  /* 0x00000000ff00723e */ /* 0x000fca00000010ff */
[----:B------:R-:W-:Y:S01]  /*cbc0*/  STG.E.U16 desc[UR36][R16.64], R0 ;  /* 0x0000000010007986 */ /* 0x000fe2000c101524 */
[----:B------:R-:W-:Y:S05]  /*cbd0*/  EXIT ;  /* 0x000000000000794d */ /* 0x000fea0003800000 */
.L_x_10685:
        /* <DEDUP_REMOVED lines=10> */
.L_x_12449:


//--------------------- .text._ZN2at6native27unrolled_elementwise_kernelIZZZNS0_18GeluCUDAKernelImplERNS_18TensorIteratorBaseENS0_8GeluTypeEENKUlvE_clEvENKUlvE1_clEvEUlN3c104HalfEE_St5arrayIPcLm2EELi4E23TrivialOffsetCalculatorILi1EjESE_NS0_6memory12LoadWithCastILi1EEENSF_13StoreWithCastILi1EEEEEviT_T0_T2_T3_T4_T5_ --------------------------
	.section	.text._ZN2at6native27unrolled_elementwise_kernelIZZZNS0_18GeluCUDAKernelImplERNS_18TensorIteratorBaseENS0_8GeluTypeEENKUlvE_clEvENKUlvE1_clEvEUlN3c104HalfEE_St5arrayIPcLm2EELi4E23TrivialOffsetCalculatorILi1EjESE_NS0_6memory12LoadWithCastILi1EEENSF_13StoreWithCastILi1EEEEEviT_T0_T2_T3_T4_T5_,"ax",@progbits
	.align	128
        .global         _ZN2at6native27unrolled_elementwise_kernelIZZZNS0_18GeluCUDAKernelImplERNS_18TensorIteratorBaseENS0_8GeluTypeEENKUlvE_clEvENKUlvE1_clEvEUlN3c104HalfEE_St5arrayIPcLm2EELi4E23TrivialOffsetCalculatorILi1EjESE_NS0_6memory12LoadWithCastILi1EEENSF_13StoreWithCastILi1EEEEEviT_T0_T2_T3_T4_T5_
        .type           _ZN2at6native27unrolled_elementwise_kernelIZZZNS0_18GeluCUDAKernelImplERNS_18TensorIteratorBaseENS0_8GeluTypeEENKUlvE_clEvENKUlvE1_clEvEUlN3c104HalfEE_St5arrayIPcLm2EELi4E23TrivialOffsetCalculatorILi1EjESE_NS0_6memory12LoadWithCastILi1EEENSF_13StoreWithCastILi1EEEEEviT_T0_T2_T3_T4_T5_,@function
        .size           _ZN2at6native27unrolled_elementwise_kernelIZZZNS0_18GeluCUDAKernelImplERNS_18TensorIteratorBaseENS0_8GeluTypeEENKUlvE_clEvENKUlvE1_clEvEUlN3c104HalfEE_St5arrayIPcLm2EELi4E23TrivialOffsetCalculatorILi1EjESE_NS0_6memory12LoadWithCastILi1EEENSF_13StoreWithCastILi1EEEEEviT_T0_T2_T3_T4_T5_,(.L_x_12450 - _ZN2at6native27unrolled_elementwise_kernelIZZZNS0_18GeluCUDAKernelImplERNS_18TensorIteratorBaseENS0_8GeluTypeEENKUlvE_clEvENKUlvE1_clEvEUlN3c104HalfEE_St5arrayIPcLm2EELi4E23TrivialOffsetCalculatorILi1EjESE_NS0_6memory12LoadWithCastILi1EEENSF_13StoreWithCastILi1EEEEEviT_T0_T2_T3_T4_T5_)
        .other          _ZN2at6native27unrolled_elementwise_kernelIZZZNS0_18GeluCUDAKernelImplERNS_18TensorIteratorBaseENS0_8GeluTypeEENKUlvE_clEvENKUlvE1_clEvEUlN3c104HalfEE_St5arrayIPcLm2EELi4E23TrivialOffsetCalculatorILi1EjESE_NS0_6memory12LoadWithCastILi1EEENSF_13StoreWithCastILi1EEEEEviT_T0_T2_T3_T4_T5_,@"STO_CUDA_ENTRY STV_DEFAULT"
_ZN2at6native27unrolled_elementwise_kernelIZZZNS0_18GeluCUDAKernelImplERNS_18TensorIteratorBaseENS0_8GeluTypeEENKUlvE_clEvENKUlvE1_clEvEUlN3c104HalfEE_St5arrayIPcLm2EELi4E23TrivialOffsetCalculatorILi1EjESE_NS0_6memory12LoadWithCastILi1EEENSF_13StoreWithCastILi1EEEEEviT_T0_T2_T3_T4_T5_:
.text._ZN2at6native27unrolled_elementwise_kernelIZZZNS0_18GeluCUDAKernelImplERNS_18TensorIteratorBaseENS0_8GeluTypeEENKUlvE_clEvENKUlvE1_clEvEUlN3c104HalfEE_St5arrayIPcLm2EELi4E23TrivialOffsetCalculatorILi1EjESE_NS0_6memory12LoadWithCastILi1EEENSF_13StoreWithCastILi1EEEEEviT_T0_T2_T3_T4_T5_:
        /* <DEDUP_REMOVED lines=34> */
.L_x_10691:
[----:B------:R-:W2:Y:S02]  /*0220*/  LDG.E.U8 R2, desc[UR36][R2.64] ;  /* 0x0000002402027981 */ /* 0x000ea4000c1e1100 */
[----:B--2---:R-:W-:-:S04]  /*0230*/  I2FP.F32.U32 R0, R2 ;  /* 0x0000000200007245 */ /* 0x004fc80000201000 */
[----:B------:R-:W-:-:S04]  /*0240*/  F2FP.F16.F32.PACK_AB R0, RZ, R0 ;  /* 0x00000000ff00723e */ /* 0x000fc800000000ff */
[----:B------:R-:W-:Y:S01]  /*0250*/  PRMT R24, R0, 0x7610, R24 ;  /* 0x0000761000187816 */ /* 0x000fe20000000018 */
[----:B------:R-:W-:Y:S06]  /*0260*/  BRA `(.L_x_10693) ;  /* 0x0000000c00d47947 */ /* 0x000fec0003800000 */
.L_x_10690:
        /* <DEDUP_REMOVED lines=11> */
.L_x_10695:
[----:B------:R-:W2:Y:S02]  /*0320*/  LDG.E R2, desc[UR36][R2.64] ;  /* 0x0000002402027981 */ /* 0x000ea4000c1e1900 */
[----:B--2---:R-:W-:-:S04]  /*0330*/  I2FP.F32.S32 R0, R2 ;  /* 0x0000000200007245 */ /* 0x004fc80000201400 */
[----:B------:R-:W-:-:S04]  /*0340*/  F2FP.F16.F32.PACK_AB R0, RZ, R0 ;  /* 0x00000000ff00723e */ /* 0x000fc800000000ff */
[----:B------:R-:W-:Y:S01]  /*0350*/  PRMT R24, R0, 0x7610, R24 ;  /* 0x0000761000187816 */ /* 0x000fe20000000018 */
[----:B------:R-:W-:Y:S06]  /*0360*/  BRA `(.L_x_10693) ;  /* 0x0000000c00947947 */ /* 0x000fec0003800000 */
.L_x_10694:
[----:B------:R-:W2:Y:S02]  /*0370*/  LDG.E.U16 R2, desc[UR36][R2.64] ;  /* 0x0000002402027981 */ /* 0x000ea4000c1e1500 */
[----:B--2---:R-:W0:Y:S02]  /*0380*/  I2F.S16 R0, R2 ;  /* 0x0000000200007306 */ /* 0x004e240000101400 */
[----:B0-----:R-:W-:-:S04]  /*0390*/  F2FP.F16.F32.PACK_AB R0, RZ, R0 ;  /* 0x00000000ff00723e */ /* 0x001fc800000000ff */
[----:B------:R-:W-:Y:S01]  /*03a0*/  PRMT R24, R0, 0x7610, R24 ;  /* 0x0000761000187816 */ /* 0x000fe20000000018 */
[----:B------:R-:W-:Y:S06]  /*03b0*/  BRA `(.L_x_10693) ;  /* 0x0000000c00807947 */ /* 0x000fec0003800000 */
.L_x_10689:
        /* <DEDUP_REMOVED lines=9> */
.L_x_10697:
[----:B------:R1:W5:Y:S01]  /*0450*/  LDG.E.U16 R24, desc[UR36][R2.64] ;  /* 0x0000002402187981 */ /* 0x000362000c1e1500 */
[----:B------:R-:W-:Y:S05]  /*0460*/  BRA `(.L_x_10693) ;  /* 0x0000000c00547947 */ /* 0x000fea0003800000 */
.L_x_10696:
        /* <DEDUP_REMOVED lines=9> */
.L_x_10699:
[----:B------:R0:W5:Y:S01]  /*0500*/  LDG.E.U16 R24, desc[UR36][R2.64] ;  /* 0x0000002402187981 */ /* 0x000162000c1e1500 */
[----:B------:R-:W-:Y:S05]  /*0510*/  BRA `(.L_x_10693) ;  /* 0x0000000c00287947 */ /* 0x000fea0003800000 */
.L_x_10698:
        /* <DEDUP_REMOVED lines=13> */
.L_x_10688:
        /* <DEDUP_REMOVED lines=14> */
.L_x_10702:
        /* <DEDUP_REMOVED lines=13> */
.L_x_10701:
        /* <DEDUP_REMOVED lines=27> */
.L_x_10704:
        /* <DEDUP_REMOVED lines=14> */
.L_x_10703:
[----:B------:R-:W2:Y:S02]  /*0a30*/  LDG.E.U16 R0, desc[UR36][R2.64] ;  /* 0x0000002402007981 */ /* 0x000ea4000c1e1500 */
[----:B--2---:R-:W-:-:S05]  /*0a40*/  IMAD.U32 R0, R0, 0x10000, RZ ;  /* 0x0001000000007824 */ /* 0x004fca00078e00ff */
[----:B------:R-:W-:-:S04]  /*0a50*/  F2FP.F16.F32.PACK_AB R0, RZ, R0 ;  /* 0x00000000ff00723e */ /* 0x000fc800000000ff */
[----:B------:R-:W-:Y:S01]  /*0a60*/  PRMT R24, R0, 0x7610, R24 ;  /* 0x0000761000187816 */ /* 0x000fe20000000018 */
[----:B------:R-:W-:Y:S06]  /*0a70*/  BRA `(.L_x_10693) ;  /* 0x0000000400d07947 */ /* 0x000fec0003800000 */
.L_x_10700:
        /* <DEDUP_REMOVED lines=13> */
.L_x_10707:
        /* <DEDUP_REMOVED lines=21> */
.L_x_10711:
[----:B------:R-:W-:Y:S05]  /*0ca0*/  BSYNC.RECONVERGENT B1 ;  /* 0x0000000000017941 */ /* 0x000fea0003800200 */
.L_x_10710:
[----:B------:R-:W-:Y:S01]  /*0cb0*/  IMAD.SHL.U32 R0, R0, 0x100000, RZ ;  /* 0x0010000000007824 */ /* 0x000fe200078e00ff */
[----:B------:R-:W-:-:S04]  /*0cc0*/  LEA R2, R2, 0x3b800000, 0x17 ;  /* 0x3b80000002027811 */ /* 0x000fc800078eb8ff */
[----:B------:R-:W-:-:S07]  /*0cd0*/  LOP3.LUT R0, R2, R0, R7, 0xfe, !PT ;  /* 0x0000000002007212 */ /* 0x000fce00078efe07 */
.L_x_10709:
[----:B------:R-:W-:Y:S05]  /*0ce0*/  BSYNC.RECONVERGENT B0 ;  /* 0x0000000000007941 */ /* 0x000fea0003800200 */
.L_x_10708:
[----:B------:R-:W-:-:S04]  /*0cf0*/  F2FP.F16.F32.PACK_AB R0, RZ, R0 ;  /* 0x00000000ff00723e */ /* 0x000fc800000000ff */
[----:B------:R-:W-:Y:S01]  /*0d00*/  PRMT R24, R0, 0x7610, R24 ;  /* 0x0000761000187816 */ /* 0x000fe20000000018 */
[----:B------:R-:W-:Y:S06]  /*0d10*/  BRA `(.L_x_10693) ;  /* 0x0000000400287947 */ /* 0x000fec0003800000 */
.L_x_10706:
        /* <DEDUP_REMOVED lines=21> */
.L_x_10715:
[----:B------:R-:W-:Y:S05]  /*0e70*/  BSYNC.RECONVERGENT B1 ;  /* 0x0000000000017941 */ /* 0x000fea0003800200 */
.L_x_10714:
[----:B------:R-:W-:Y:S01]  /*0e80*/  IMAD.SHL.U32 R0, R0, 0x200000, RZ ;  /* 0x0020000000007824 */ /* 0x000fe200078e00ff */
[----:B------:R-:W-:-:S04]  /*0e90*/  LEA R2, R2, 0x37800000, 0x17 ;  /* 0x3780000002027811 */ /* 0x000fc800078eb8ff */
[----:B------:R-:W-:-:S07]  /*0ea0*/  LOP3.LUT R0, R2, R0, R7, 0xfe, !PT ;  /* 0x0000000002007212 */ /* 0x000fce00078efe07 */
.L_x_10713:
[----:B------:R-:W-:Y:S05]  /*0eb0*/  BSYNC.RECONVERGENT B0 ;  /* 0x0000000000007941 */ /* 0x000fea0003800200 */
.L_x_10712:
[----:B------:R-:W-:-:S04]  /*0ec0*/  F2FP.F16.F32.PACK_AB R0, RZ, R0 ;  /* 0x00000000ff00723e */ /* 0x000fc800000000ff */
[----:B------:R-:W-:Y:S01]  /*0ed0*/  PRMT R24, R0, 0x7610, R24 ;  /* 0x0000761000187816 */ /* 0x000fe20000000018 */
[----:B------:R-:W-:Y:S06]  /*0ee0*/  BRA `(.L_x_10693) ;  /* 0x0000000000b47947 */ /* 0x000fec0003800000 */
.L_x_10705:
[----:B------:R-:W-:-:S09]  /*0ef0*/  UISETP.NE.AND UP0, UPT, UR4, 0x1c, UPT ;  /* 0x0000001c0400788c */ /* 0x000fd2000bf05270 */
[----:B------:R-:W-:Y:S05]  /*0f00*/  BRA.U !UP0, `(.L_x_10716) ;  /* 0x00000001089c7547 */ /* 0x000fea000b800000 */
[----:B------:R-:W-:-:S09]  /*0f10*/  UISETP.NE.AND UP0, UPT, UR4, 0x1d, UPT ;  /* 0x0000001d0400788c */ /* 0x000fd2000bf05270 */
[----:B------:R-:W-:Y:S05]  /*0f20*/  BRA.U !UP0, `(.L_x_10717) ;  /* 0x0000000108807547 */ /* 0x000fea000b800000 */
[----:B------:R-:W-:-:S09]  /*0f30*/  UISETP.NE.AND UP0, UPT, UR4, 0x2c, UPT ;  /* 0x0000002c0400788c */ /* 0x000fd2000bf05270 */
[----:B------:R-:W-:Y:S05]  /*0f40*/  BRA.U !UP0, `(.L_x_10718) ;  /* 0x0000000108487547 */ /* 0x000fea000b800000 */
.L_x_10692:
        /* <DEDUP_REMOVED lines=16> */
.L_x_10719:
[----:B------:R-:W-:Y:S01]  /*1050*/  PRMT R24, RZ, 0x7610, R24 ;  /* 0x00007610ff187816 */ /* 0x000fe20000000018 */
[----:B------:R-:W-:Y:S06]  /*1060*/  BRA `(.L_x_10693) ;  /* 0x0000000000547947 */ /* 0x000fec0003800000 */
.L_x_10718:
        /* <DEDUP_REMOVED lines=8> */
.L_x_10721:
[----:B------:R-:W-:Y:S05]  /*10f0*/  BSYNC.RECONVERGENT B0 ;  /* 0x0000000000007941 */ /* 0x000fea0003800200 */
.L_x_10720:
[----:B------:R-:W-:-:S04]  /*1100*/  F2FP.F16.F32.PACK_AB R0, RZ, R0 ;  /* 0x00000000ff00723e */ /* 0x000fc800000000ff */
[----:B------:R-:W-:Y:S01]  /*1110*/  PRMT R24, R0, 0x7610, R24 ;  /* 0x0000761000187816 */ /* 0x000fe20000000018 */
[----:B------:R-:W-:Y:S06]  /*1120*/  BRA `(.L_x_10693) ;  /* 0x0000000000247947 */ /* 0x000fec0003800000 */
.L_x_10717:
[----:B------:R-:W2:Y:S02]  /*1130*/  LDG.E.64 R2, desc[UR36][R2.64] ;  /* 0x0000002402027981 */ /* 0x000ea4000c1e1b00 */
[----:B--2---:R-:W0:Y:S02]  /*1140*/  I2F.U64 R0, R2 ;  /* 0x0000000200007312 */ /* 0x004e240000301000 */
[----:B0-----:R-:W-:-:S04]  /*1150*/  F2FP.F16.F32.PACK_AB R0, RZ, R0 ;  /* 0x00000000ff00723e */ /* 0x001fc800000000ff */
[----:B------:R-:W-:Y:S01]  /*1160*/  PRMT R24, R0, 0x7610, R24 ;  /* 0x0000761000187816 */ /* 0x000fe20000000018 */
[----:B------:R-:W-:Y:S06]  /*1170*/  BRA `(.L_x_10693) ;  /* 0x0000000000107947 */ /* 0x000fec0003800000 */
.L_x_10716:
[----:B------:R-:W2:Y:S02]  /*1180*/  LDG.E R2, desc[UR36][R2.64] ;  /* 0x0000002402027981 */ /* 0x000ea4000c1e1900 */
[----:B--2---:R-:W-:-:S04]  /*1190*/  I2FP.F32.U32 R0, R2 ;  /* 0x0000000200007245 */ /* 0x004fc80000201000 */
[----:B------:R-:W-:-:S04]  /*11a0*/  F2FP.F16.F32.PACK_AB R0, RZ, R0 ;  /* 0x00000000ff00723e */ /* 0x000fc800000000ff */
[----:B------:R-:W-:-:S07]  /*11b0*/  PRMT R24, R0, 0x7610, R24 ;  /* 0x0000761000187816 */ /* 0x000fce0000000018 */
.L_x_10693:
[----:B------:R-:W-:-:S07]  /*11c0*/  VIADD R16, R19, 0x80 ;  /* 0x0000008013107836 */ /* 0x000fce0000000000 */
.L_x_10687:
[----:B------:R-:W-:Y:S05]  /*11d0*/  BSYNC.RECONVERGENT B6 ;  /* 0x0000000000067941 */ /* 0x000fea0003800200 */
.L_x_10686:
        /* <DEDUP_REMOVED lines=26> */
.L_x_10727:
[----:B------:R-:W2:Y:S02]  /*1380*/  LDG.E.U8 R2, desc[UR36][R2.64] ;  /* 0x0000002402027981 */ /* 0x000ea4000c1e1100 */
[----:B--2---:R-:W-:-:S04]  /*1390*/  I2FP.F32.U32 R0, R2 ;  /* 0x0000000200007245 */ /* 0x004fc80000201000 */
[----:B------:R-:W-:-:S04]  /*13a0*/  F2FP.F16.F32.PACK_AB R0, RZ, R0 ;  /* 0x00000000ff00723e */ /* 0x000fc800000000ff */
[----:B------:R-:W-:Y:S01]  /*13b0*/  PRMT R23, R0, 0x7610, R23 ;  /* 0x0000761000177816 */ /* 0x000fe20000000017 */
[----:B------:R-:W-:Y:S06]  /*13c0*/  BRA `(.L_x_10729) ;  /* 0x0000000c00d47947 */ /* 0x000fec0003800000 */
.L_x_10726:
        /* <DEDUP_REMOVED lines=11> */
.L_x_10731:
[----:B------:R-:W2:Y:S02]  /*1480*/  LDG.E R2, desc[UR36][R2.64] ;  /* 0x0000002402027981 */ /* 0x000ea4000c1e1900 */
[----:B--2---:R-:W-:-:S04]  /*1490*/  I2FP.F32.S32 R0, R2 ;  /* 0x0000000200007245 */ /* 0x004fc80000201400 */
[----:B------:R-:W-:-:S04]  /*14a0*/  F2FP.F16.F32.PACK_AB R0, RZ, R0 ;  /* 0x00000000ff00723e */ /* 0x000fc800000000ff */
[----:B------:R-:W-:Y:S01]  /*14b0*/  PRMT R23, R0, 0x7610, R23 ;  /* 0x0000761000177816 */ /* 0x000fe20000000017 */
[----:B------:R-:W-:Y:S06]  /*14c0*/  BRA `(.L_x_10729) ;  /* 0x0000000c00947947 */ /* 0x000fec0003800000 */
.L_x_10730:
[----:B------:R-:W2:Y:S02]  /*14d0*/  LDG.E.U16 R2, desc[UR36][R2.64] ;  /* 0x0000002402027981 */ /* 0x000ea4000c1e1500 */
[----:B--2---:R-:W0:Y:S02]  /*14e0*/  I2F.S16 R0, R2 ;  /* 0x0000000200007306 */ /* 0x004e240000101400 */
[----:B0-----:R-:W-:-:S04]  /*14f0*/  F2FP.F16.F32.PACK_AB R0, RZ, R0 ;  /* 0x00000000ff00723e */ /* 0x001fc800000000ff */
[----:B------:R-:W-:Y:S01]  /*1500*/  PRMT R23, R0, 0x7610, R23 ;  /* 0x0000761000177816 */ /* 0x000fe20000000017 */
[----:B------:R-:W-:Y:S06]  /*1510*/  BRA `(.L_x_10729) ;  /* 0x0000000c00807947 */ /* 0x000fec0003800000 */
.L_x_10725:
        /* <DEDUP_REMOVED lines=9> */
.L_x_10733:
[----:B------:R0:W5:Y:S01]  /*15b0*/  LDG.E.U16 R23, desc[UR36][R2.64] ;  /* 0x0000002402177981 */ /* 0x000162000c1e1500 */
[----:B------:R-:W-:Y:S05]  /*15c0*/  BRA `(.L_x_10729) ;  /* 0x0000000c00547947 */ /* 0x000fea0003800000 */
.L_x_10732:
        /* <DEDUP_REMOVED lines=9> */
.L_x_10735:
[----:B------:R1:W5:Y:S01]  /*1660*/  LDG.E.U16 R23, desc[UR36][R2.64] ;  /* 0x0000002402177981 */ /* 0x000362000c1e1500 */
[----:B------:R-:W-:Y:S05]  /*1670*/  BRA `(.L_x_10729) ;  /* 0x0000000c00287947 */ /* 0x000fea0003800000 */
.L_x_10734:
        /* <DEDUP_REMOVED lines=13> */
.L_x_10724:
        /* <DEDUP_REMOVED lines=14> */
.L_x_10738:
        /* <DEDUP_REMOVED lines=13> */
.L_x_10737:
        /* <DEDUP_REMOVED lines=27> */
.L_x_10740:
        /* <DEDUP_REMOVED lines=14> */
.L_x_10739:
[----:B------:R-:W2:Y:S02]  /*1b90*/  LDG.E.U16 R0, desc[UR36][R2.64] ;  /* 0x0000002402007981 */ /* 0x000ea4000c1e1500 */
[----:B--2---:R-:W-:-:S05]  /*1ba0*/  IMAD.U32 R0, R0, 0x10000, RZ ;  /* 0x0001000000007824 */ /* 0x004fca00078e00ff */
[----:B------:R-:W-:-:S04]  /*1bb0*/  F2FP.F16.F32.PACK_AB R0, RZ, R0 ;  /* 0x00000000ff00723e */ /* 0x000fc800000000ff */
[----:B------:R-:W-:Y:S01]  /*1bc0*/  PRMT R23, R0, 0x7610, R23 ;  /* 0x0000761000177816 */ /* 0x000fe20000000017 */
[----:B------:R-:W-:Y:S06]  /*1bd0*/  BRA `(.L_x_10729) ;  /* 0x0000000400d07947 */ /* 0x000fec0003800000 */
.L_x_10736:
        /* <DEDUP_REMOVED lines=13> */
.L_x_10743:
        /* <DEDUP_REMOVED lines=21> */
.L_x_10747:
[----:B------:R-:W-:Y:S05]  /*1e00*/  BSYNC.RECONVERGENT B1 ;  /* 0x0000000000017941 */ /* 0x000fea0003800200 */
.L_x_10746:
[----:B------:R-:W-:Y:S01]  /*1e10*/  IMAD.SHL.U32 R0, R0, 0x100000, RZ ;  /* 0x0010000000007824 */ /* 0x000fe200078e00ff */
[----:B------:R-:W-:-:S04]  /*1e20*/  LEA R2, R2, 0x3b800000, 0x17 ;  /* 0x3b80000002027811 */ /* 0x000fc800078eb8ff */
[----:B------:R-:W-:-:S07]  /*1e30*/  LOP3.LUT R0, R2, R0, R7, 0xfe, !PT ;  /* 0x0000000002007212 */ /* 0x000fce00078efe07 */
.L_x_10745:
[----:B------:R-:W-:Y:S05]  /*1e40*/  BSYNC.RECONVERGENT B0 ;  /* 0x0000000000007941 */ /* 0x000fea0003800200 */
.L_x_10744:
[----:B------:R-:W-:-:S04]  /*1e50*/  F2FP.F16.F32.PACK_AB R0, RZ, R0 ;  /* 0x00000000ff00723e */ /* 0x000fc800000000ff */
[----:B------:R-:W-:Y:S01]  /*1e60*/  PRMT R23, R0, 0x7610, R23 ;  /* 0x0000761000177816 */ /* 0x000fe20000000017 */
[----:B------:R-:W-:Y:S06]  /*1e70*/  BRA `(.L_x_10729) ;  /* 0x0000000400287947 */ /* 0x000fec0003800000 */
.L_x_10742:
        /* <DEDUP_REMOVED lines=21> */
.L_x_10751:
[----:B------:R-:W-:Y:S05]  /*1fd0*/  BSYNC.RECONVERGENT B1 ;  /* 0x0000000000017941 */ /* 0x000fea0003800200 */
.L_x_10750:
[----:B------:R-:W-:Y:S01]  /*1fe0*/  IMAD.SHL.U32 R0, R0, 0x200000, RZ ;  /* 0x0020000000007824 */ /* 0x000fe200078e00ff */
[----:B------:R-:W-:-:S04]  /*1ff0*/  LEA R2, R2, 0x37800000, 0x17 ;  /* 0x3780000002027811 */ /* 0x000fc800078eb8ff */
[----:B------:R-:W-:-:S07]  /*2000*/  LOP3.LUT R0, R2, R0, R7, 0xfe, !PT ;  /* 0x0000000002007212 */ /* 0x000fce00078efe07 */
.L_x_10749:
[----:B------:R-:W-:Y:S05]  /*2010*/  BSYNC.RECONVERGENT B0 ;  /* 0x0000000000007941 */ /* 0x000fea0003800200 */
.L_x_10748:
[----:B------:R-:W-:-:S04]  /*2020*/  F2FP.F16.F32.PACK_AB R0, RZ, R0 ;  /* 0x00000000ff00723e */ /* 0x000fc800000000ff */
[----:B------:R-:W-:Y:S01]  /*2030*/  PRMT R23, R0, 0x7610, R23 ;  /* 0x0000761000177816 */ /* 0x000fe20000000017 */
[----:B------:R-:W-:Y:S06]  /*2040*/  BRA `(.L_x_10729) ;  /* 0x0000000000b47947 */ /* 0x000fec0003800000 */
.L_x_10741:
        /* <DEDUP_REMOVED lines=14> */
.L_x_10755:
[----:B------:R-:W-:Y:S05]  /*2130*/  BSYNC.RECONVERGENT B0 ;  /* 0x0000000000007941 */ /* 0x000fea0003800200 */
.L_x_10754:
[----:B------:R-:W-:-:S04]  /*2140*/  F2FP.F16.F32.PACK_AB R0, RZ, R0 ;  /* 0x00000000ff00723e */ /* 0x000fc800000000ff */
[----:B------:R-:W-:Y:S01]  /*2150*/  PRMT R23, R0, 0x7610, R23 ;  /* 0x0000761000177816 */ /* 0x000fe20000000017 */
[----:B------:R-:W-:Y:S06]  /*2160*/  BRA `(.L_x_10729) ;  /* 0x00000000006c7947 */ /* 0x000fec0003800000 */
.L_x_10728:
        /* <DEDUP_REMOVED lines=16> */
.L_x_10756:
[----:B------:R-:W-:Y:S01]  /*2270*/  PRMT R23, RZ, 0x7610, R23 ;  /* 0x00007610ff177816 */ /* 0x000fe20000000017 */
[----:B------:R-:W-:Y:S06]  /*2280*/  BRA `(.L_x_10729) ;  /* 0x0000000000247947 */ /* 0x000fec0003800000 */
.L_x_10753:
[----:B------:R-:W2:Y:S02]  /*2290*/  LDG.E.64 R2, desc[UR36][R2.64] ;  /* 0x0000002402027981 */ /* 0x000ea4000c1e1b00 */
[----:B--2---:R-:W0:Y:S02]  /*22a0*/  I2F.U64 R0, R2 ;  /* 0x0000000200007312 */ /* 0x004e240000301000 */
[----:B0-----:R-:W-:-:S04]  /*22b0*/  F2FP.F16.F32.PACK_AB R0, RZ, R0 ;  /* 0x00000000ff00723e */ /* 0x001fc800000000ff */
[----:B------:R-:W-:Y:S01]  /*22c0*/  PRMT R23, R0, 0x7610, R23 ;  /* 0x0000761000177816 */ /* 0x000fe20000000017 */
[----:B------:R-:W-:Y:S06]  /*22d0*/  BRA `(.L_x_10729) ;  /* 0x0000000000107947 */ /* 0x000fec0003800000 */
.L_x_10752:
[----:B------:R-:W2:Y:S02]  /*22e0*/  LDG.E R2, desc[UR36][R2.64] ;  /* 0x0000002402027981 */ /* 0x000ea4000c1e1900 */
[----:B--2---:R-:W-:-:S04]  /*22f0*/  I2FP.F32.U32 R0, R2 ;  /* 0x0000000200007245 */ /* 0x004fc80000201000 */
[----:B------:R-:W-:-:S04]  /*2300*/  F2FP.F16.F32.PACK_AB R0, RZ, R0 ;  /* 0x00000000ff00723e */ /* 0x000fc800000000ff */
[----:B------:R-:W-:-:S07]  /*2310*/  PRMT R23, R0, 0x7610, R23 ;  /* 0x0000761000177816 */ /* 0x000fce0000000017 */
.L_x_10729:
[----:B------:R-:W-:-:S07]  /*2320*/  VIADD R16, R16, 0x80 ;  /* 0x0000008010107836 */ /* 0x000fce0000000000 */
.L_x_10723:
[----:B------:R-:W-:Y:S05]  /*2330*/  BSYNC.RECONVERGENT B6 ;  /* 0x0000000000067941 */ /* 0x000fea0003800200 */
.L_x_10722:
        /* <DEDUP_REMOVED lines=26> */
.L_x_10762:
[----:B------:R-:W2:Y:S02]  /*24e0*/  LDG.E.U8 R2, desc[UR36][R2.64] ;  /* 0x0000002402027981 */ /* 0x000ea4000c1e1100 */
[----:B--2---:R-:W-:-:S04]  /*24f0*/  I2FP.F32.U32 R0, R2 ;  /* 0x0000000200007245 */ /* 0x004fc80000201000 */
[----:B------:R-:W-:-:S04]  /*2500*/  F2FP.F16.F32.PACK_AB R0, RZ, R0 ;  /* 0x00000000ff00723e */ /* 0x000fc800000000ff */
[----:B------:R-:W-:Y:S01]  /*2510*/  PRMT R25, R0, 0x7610, R25 ;  /* 0x0000761000197816 */ /* 0x000fe20000000019 */
[----:B------:R-:W-:Y:S06]  /*2520*/  BRA `(.L_x_10764) ;  /* 0x0000000c00d47947 */ /* 0x000fec0003800000 */
.L_x_10761:
        /* <DEDUP_REMOVED lines=11> */
.L_x_10766:
[----:B------:R-:W2:Y:S02]  /*25e0*/  LDG.E R2, desc[UR36][R2.64] ;  /* 0x0000002402027981 */ /* 0x000ea4000c1e1900 */
[----:B--2---:R-:W-:-:S04]  /*25f0*/  I2FP.F32.S32 R0, R2 ;  /* 0x0000000200007245 */ /* 0x004fc80000201400 */
[----:B------:R-:W-:-:S04]  /*2600*/  F2FP.F16.F32.PACK_AB R0, RZ, R0 ;  /* 0x00000000ff00723e */ /* 0x000fc800000000ff */
[----:B------:R-:W-:Y:S01]  /*2610*/  PRMT R25, R0, 0x7610, R25 ;  /* 0x0000761000197816 */ /* 0x000fe20000000019 */
[----:B------:R-:W-:Y:S06]  /*2620*/  BRA `(.L_x_10764) ;  /* 0x0000000c00947947 */ /* 0x000fec0003800000 */
.L_x_10765:
[----:B------:R-:W2:Y:S02]  /*2630*/  LDG.E.U16 R2, desc[UR36][R2.64] ;  /* 0x0000002402027981 */ /* 0x000ea4000c1e1500 */
[----:B--2---:R-:W0:Y:S02]  /*2640*/  I2F.S16 R0, R2 ;  /* 0x0000000200007306 */ /* 0x004e240000101400 */
[----:B0-----:R-:W-:-:S04]  /*2650*/  F2FP.F16.F32.PACK_AB R0, RZ, R0 ;  /* 0x00000000ff00723e */ /* 0x001fc800000000ff */
[----:B------:R-:W-:Y:S01]  /*2660*/  PRMT R25, R0, 0x7610, R25 ;  /* 0x0000761000197816 */ /* 0x000fe20000000019 */
[----:B------:R-:W-:Y:S06]  /*2670*/  BRA `(.L_x_10764) ;  /* 0x0000000c00807947 */ /* 0x000fec0003800000 */
.L_x_10760:
        /* <DEDUP_REMOVED lines=9> */
.L_x_10768:
[----:B------:R0:W5:Y:S01]  /*2710*/  LDG.E.U16 R25, desc[UR36][R2.64] ;  /* 0x0000002402197981 */ /* 0x000162000c1e1500 */
[----:B------:R-:W-:Y:S05]  /*2720*/  BRA `(.L_x_10764) ;  /* 0x0000000c00547947 */ /* 0x000fea0003800000 */
.L_x_10767:
        /* <DEDUP_REMOVED lines=9> */
.L_x_10770:
[----:B------:R1:W5:Y:S01]  /*27c0*/  LDG.E.U16 R25, desc[UR36][R2.64] ;  /* 0x0000002402197981 */ /* 0x000362000c1e1500 */
[----:B------:R-:W-:Y:S05]  /*27d0*/  BRA `(.L_x_10764) ;  /* 0x0000000c00287947 */ /* 0x000fea0003800000 */
.L_x_10769:
        /* <DEDUP_REMOVED lines=13> */
.L_x_10759:
        /* <DEDUP_REMOVED lines=14> */
.L_x_10773:
        /* <DEDUP_REMOVED lines=13> */
.L_x_10772:
        /* <DEDUP_REMOVED lines=27> */
.L_x_10775:
        /* <DEDUP_REMOVED lines=14> */
.L_x_10774:
[----:B------:R-:W2:Y:S02]  /*2cf0*/  LDG.E.U16 R0, desc[UR36][R2.64] ;  /* 0x0000002402007981 */ /* 0x000ea4000c1e1500 */
[----:B--2---:R-:W-:-:S05]  /*2d00*/  IMAD.U32 R0, R0, 0x10000, RZ ;  /* 0x0001000000007824 */ /* 0x004fca00078e00ff */
[----:B------:R-:W-:-:S04]  /*2d10*/  F2FP.F16.F32.PACK_AB R0, RZ, R0 ;  /* 0x00000000ff00723e */ /* 0x000fc800000000ff */
[----:B------:R-:W-:Y:S01]  /*2d20*/  PRMT R25, R0, 0x7610, R25 ;  /* 0x0000761000197816 */ /* 0x000fe20000000019 */
[----:B------:R-:W-:Y:S06]  /*2d30*/  BRA `(.L_x_10764) ;  /* 0x0000000400d07947 */ /* 0x000fec0003800000 */
.L_x_10771:
        /* <DEDUP_REMOVED lines=13> */
.L_x_10778:
        /* <DEDUP_REMOVED lines=21> */
.L_x_10782:
[----:B------:R-:W-:Y:S05]  /*2f60*/  BSYNC.RECONVERGENT B1 ;  /* 0x0000000000017941 */ /* 0x000fea0003800200 */
.L_x_10781:
[----:B------:R-:W-:Y:S01]  /*2f70*/  IMAD.SHL.U32 R0, R0, 0x100000, RZ ;  /* 0x0010000000007824 */ /* 0x000fe200078e00ff */
[----:B------:R-:W-:-:S04]  /*2f80*/  LEA R2, R2, 0x3b800000, 0x17 ;  /* 0x3b80000002027811 */ /* 0x000fc800078eb8ff */
[----:B------:R-:W-:-:S07]  /*2f90*/  LOP3.LUT R0, R2, R0, R7, 0xfe, !PT ;  /* 0x0000000002007212 */ /* 0x000fce00078efe07 */
.L_x_10780:
[----:B------:R-:W-:Y:S05]  /*2fa0*/  BSYNC.RECONVERGENT B0 ;  /* 0x0000000000007941 */ /* 0x000fea0003800200 */
.L_x_10779:
[----:B------:R-:W-:-:S04]  /*2fb0*/  F2FP.F16.F32.PACK_AB R0, RZ, R0 ;  /* 0x00000000ff00723e */ /* 0x000fc800000000ff */
[----:B------:R-:W-:Y:S01]  /*2fc0*/  PRMT R25, R0, 0x7610, R25 ;  /* 0x0000761000197816 */ /* 0x000fe20000000019 */
[----:B------:R-:W-:Y:S06]  /*2fd0*/  BRA `(.L_x_10764) ;  /* 0x0000000400287947 */ /* 0x000fec0003800000 */
.L_x_10777:
        /* <DEDUP_REMOVED lines=21> */
.L_x_10786:
[----:B------:R-:W-:Y:S05]  /*3130*/  BSYNC.RECONVERGENT B1 ;  /* 0x0000000000017941 */ /* 0x000fea0003800200 */
.L_x_10785:
[----:B------:R-:W-:Y:S01]  /*3140*/  IMAD.SHL.U32 R0, R0, 0x200000, RZ ;  /* 0x0020000000007824 */ /* 0x000fe200078e00ff */
[----:B------:R-:W-:-:S04]  /*3150*/  LEA R2, R2, 0x37800000, 0x17 ;  /* 0x3780000002027811 */ /* 0x000fc800078eb8ff */
[----:B------:R-:W-:-:S07]  /*3160*/  LOP3.LUT R0, R2, R0, R7, 0xfe, !PT ;  /* 0x0000000002007212 */ /* 0x000fce00078efe07 */
.L_x_10784:
[----:B------:R-:W-:Y:S05]  /*3170*/  BSYNC.RECONVERGENT B0 ;  /* 0x0000000000007941 */ /* 0x000fea0003800200 */
.L_x_10783:
[----:B------:R-:W-:-:S04]  /*3180*/  F2FP.F16.F32.PACK_AB R0, RZ, R0 ;  /* 0x00000000ff00723e */ /* 0x000fc800000000ff */
[----:B------:R-:W-:Y:S01]  /*3190*/  PRMT R25, R0, 0x7610, R25 ;  /* 0x0000761000197816 */ /* 0x000fe20000000019 */
[----:B------:R-:W-:Y:S06]  /*31a0*/  BRA `(.L_x_10764) ;  /* 0x0000000000b47947 */ /* 0x000fec0003800000 */
.L_x_10776:
        /* <DEDUP_REMOVED lines=14> */
.L_x_10790:
[----:B------:R-:W-:Y:S05]  /*3290*/  BSYNC.RECONVERGENT B0 ;  /* 0x0000000000007941 */ /* 0x000fea0003800200 */
.L_x_10789:
[----:B------:R-:W-:-:S04]  /*32a0*/  F2FP.F16.F32.PACK_AB R0, RZ, R0 ;  /* 0x00000000ff00723e */ /* 0x000fc800000000ff */
[----:B------:R-:W-:Y:S01]  /*32b0*/  PRMT R25, R0, 0x7610, R25 ;  /* 0x0000761000197816 */ /* 0x000fe20000000019 */
[----:B------:R-:W-:Y:S06]  /*32c0*/  BRA `(.L_x_10764) ;  /* 0x00000000006c7947 */ /* 0x000fec0003800000 */
.L_x_10763:
        /* <DEDUP_REMOVED lines=16> */
.L_x_10791:
[----:B------:R-:W-:Y:S01]  /*33d0*/  PRMT R25, RZ, 0x7610, R25 ;  /* 0x00007610ff197816 */ /* 0x000fe20000000019 */
[----:B------:R-:W-:Y:S06]  /*33e0*/  BRA `(.L_x_10764) ;  /* 0x0000000000247947 */ /* 0x000fec0003800000 */
.L_x_10788:
[----:B------:R-:W2:Y:S02]  /*33f0*/  LDG.E.64 R2, desc[UR36][R2.64] ;  /* 0x0000002402027981 */ /* 0x000ea4000c1e1b00 */
[----:B--2---:R-:W0:Y:S02]  /*3400*/  I2F.U64 R0, R2 ;  /* 0x0000000200007312 */ /* 0x004e240000301000 */
[----:B0-----:R-:W-:-:S04]  /*3410*/  F2FP.F16.F32.PACK_AB R0, RZ, R0 ;  /* 0x00000000ff00723e */ /* 0x001fc800000000ff */
[----:B------:R-:W-:Y:S01]  /*3420*/  PRMT R25, R0, 0x7610, R25 ;  /* 0x0000761000197816 */ /* 0x000fe20000000019 */
[----:B------:R-:W-:Y:S06]  /*3430*/  BRA `(.L_x_10764) ;  /* 0x0000000000107947 */ /* 0x000fec0003800000 */
.L_x_10787:
[----:B------:R-:W2:Y:S02]  /*3440*/  LDG.E R2, desc[UR36][R2.64] ;  /* 0x0000002402027981 */ /* 0x000ea4000c1e1900 */
[----:B--2---:R-:W-:-:S04]  /*3450*/  I2FP.F32.U32 R0, R2 ;  /* 0x0000000200007245 */ /* 0x004fc80000201000 */
[----:B------:R-:W-:-:S04]  /*3460*/  F2FP.F16.F32.PACK_AB R0, RZ, R0 ;  /* 0x00000000ff00723e */ /* 0x000fc800000000ff */
[----:B------:R-:W-:-:S07]  /*3470*/  PRMT R25, R0, 0x7610, R25 ;  /* 0x0000761000197816 */ /* 0x000fce0000000019 */
.L_x_10764:
[----:B------:R-:W-:-:S07]  /*3480*/  VIADD R16, R16, 0x80 ;  /* 0x0000008010107836 */ /* 0x000fce0000000000 */
.L_x_10758:
[----:B------:R-:W-:Y:S05]  /*3490*/  BSYNC.RECONVERGENT B6 ;  /* 0x0000000000067941 */ /* 0x000fea0003800200 */
.L_x_10757:
        /* <DEDUP_REMOVED lines=25> */
.L_x_10797:
[----:B------:R-:W2:Y:S02]  /*3630*/  LDG.E.U8 R2, desc[UR36][R2.64] ;  /* 0x0000002402027981 */ /* 0x000ea4000c1e1100 */
[----:B--2---:R-:W-:-:S04]  /*3640*/  I2FP.F32.U32 R0, R2 ;  /* 0x0000000200007245 */ /* 0x004fc80000201000 */
[----:B------:R-:W-:Y:S01]  /*3650*/  F2FP.F16.F32.PACK_AB R0, RZ, R0 ;  /* 0x00000000ff00723e */ /* 0x000fe200000000ff */
[----:B------:R-:W-:Y:S06]  /*3660*/  BRA `(.L_x_10793) ;  /* 0x0000000c009c7947 */ /* 0x000fec0003800000 */
.L_x_10796:
        /* <DEDUP_REMOVED lines=10> */
.L_x_10800:
[----:B------:R-:W2:Y:S02]  /*3710*/  LDG.E R2, desc[UR36][R2.64] ;  /* 0x0000002402027981 */ /* 0x000ea4000c1e1900 */
[----:B--2---:R-:W-:-:S04]  /*3720*/  I2FP.F32.S32 R0, R2 ;  /* 0x0000000200007245 */ /* 0x004fc80000201400 */
[----:B------:R-:W-:Y:S01]  /*3730*/  F2FP.F16.F32.PACK_AB R0, RZ, R0 ;  /* 0x00000000ff00723e */ /* 0x000fe200000000ff */
[----:B------:R-:W-:Y:S06]  /*3740*/  BRA `(.L_x_10793) ;  /* 0x0000000c00647947 */ /* 0x000fec0003800000 */
.L_x_10799:
[----:B------:R-:W2:Y:S02]  /*3750*/  LDG.E.U16 R2, desc[UR36][R2.64] ;  /* 0x0000002402027981 */ /* 0x000ea4000c1e1500 */
[----:B--2---:R-:W0:Y:S02]  /*3760*/  I2F.S16 R0, R2 ;  /* 0x0000000200007306 */ /* 0x004e240000101400 */
[----:B0-----:R-:W-:Y:S01]  /*3770*/  F2FP.F16.F32.PACK_AB R0, RZ, R0 ;  /* 0x00000000ff00723e */ /* 0x001fe200000000ff */
[----:B------:R-:W-:Y:S06]  /*3780*/  BRA `(.L_x_10793) ;  /* 0x0000000c00547947 */ /* 0x000fec0003800000 */
.L_x_10795:
        /* <DEDUP_REMOVED lines=9> */
.L_x_10802:
[----:B------:R2:W5:Y:S01]  /*3820*/  LDG.E.U16 R0, desc[UR36][R2.64] ;  /* 0x0000002402007981 */ /* 0x000562000c1e1500 */
[----:B------:R-:W-:Y:S05]  /*3830*/  BRA `(.L_x_10793) ;  /* 0x0000000c00287947 */ /* 0x000fea0003800000 */
.L_x_10801:
        /* <DEDUP_REMOVED lines=9> */
.L_x_10804:
[----:B------:R3:W5:Y:S01]  /*38d0*/  LDG.E.U16 R0, desc[UR36][R2.64] ;  /* 0x0000002402007981 */ /* 0x000762000c1e1500 */
[----:B------:R-:W-:Y:S05]  /*38e0*/  BRA `(.L_x_10793) ;  /* 0x0000000800fc7947 */ /* 0x000fea0003800000 */
.L_x_10803:
        /* <DEDUP_REMOVED lines=12> */
.L_x_10794:
        /* <DEDUP_REMOVED lines=13> */
.L_x_10807:
        /* <DEDUP_REMOVED lines=12> */
.L_x_10806:
        /* <DEDUP_REMOVED lines=27> */
.L_x_10809:
        /* <DEDUP_REMOVED lines=13> */
.L_x_10808:
[----:B------:R-:W2:Y:S02]  /*3dc0*/  LDG.E.U16 R0, desc[UR36][R2.64] ;  /* 0x0000002402007981 */ /* 0x000ea4000c1e1500 */
[----:B--2---:R-:W-:-:S05]  /*3dd0*/  IMAD.U32 R0, R0, 0x10000, RZ ;  /* 0x0001000000007824 */ /* 0x004fca00078e00ff */
[----:B------:R-:W-:Y:S01]  /*3de0*/  F2FP.F16.F32.PACK_AB R0, RZ, R0 ;  /* 0x00000000ff00723e */ /* 0x000fe200000000ff */
[----:B------:R-:W-:Y:S06]  /*3df0*/  BRA `(.L_x_10793) ;  /* 0x0000000400b87947 */ /* 0x000fec0003800000 */
.L_x_10805:
        /* <DEDUP_REMOVED lines=12> */
.L_x_10812:
        /* <DEDUP_REMOVED lines=21> */
.L_x_10816:
[----:B------:R-:W-:Y:S05]  /*4010*/  BSYNC.RECONVERGENT B1 ;  /* 0x0000000000017941 */ /* 0x000fea0003800200 */
.L_x_10815:
[----:B------:R-:W-:Y:S01]  /*4020*/  IMAD.SHL.U32 R0, R0, 0x100000, RZ ;  /* 0x0010000000007824 */ /* 0x000fe200078e00ff */
[----:B------:R-:W-:-:S04]  /*4030*/  LEA R2, R2, 0x3b800000, 0x17 ;  /* 0x3b80000002027811 */ /* 0x000fc800078eb8ff */
[----:B------:R-:W-:-:S07]  /*4040*/  LOP3.LUT R0, R2, R0, R7, 0xfe, !PT ;  /* 0x0000000002007212 */ /* 0x000fce00078efe07 */
.L_x_10814:
[----:B------:R-:W-:Y:S05]  /*4050*/  BSYNC.RECONVERGENT B0 ;  /* 0x0000000000007941 */ /* 0x000fea0003800200 */
.L_x_10813:
[----:B------:R-:W-:Y:S01]  /*4060*/  F2FP.F16.F32.PACK_AB R0, RZ, R0 ;  /* 0x00000000ff00723e */ /* 0x000fe200000000ff */
[----:B------:R-:W-:Y:S06]  /*4070*/  BRA `(.L_x_10793) ;  /* 0x0000000400187947 */ /* 0x000fec0003800000 */
.L_x_10811:
        /* <DEDUP_REMOVED lines=21> */
.L_x_10820:
[----:B------:R-:W-:Y:S05]  /*41d0*/  BSYNC.RECONVERGENT B1 ;  /* 0x0000000000017941 */ /* 0x000fea0003800200 */
.L_x_10819:
[----:B------:R-:W-:Y:S01]  /*41e0*/  IMAD.SHL.U32 R0, R0, 0x200000, RZ ;  /* 0x0020000000007824 */ /* 0x000fe200078e00ff */
[----:B------:R-:W-:-:S04]  /*41f0*/  LEA R2, R2, 0x37800000, 0x17 ;  /* 0x3780000002027811 */ /* 0x000fc800078eb8ff */
[----:B------:R-:W-:-:S07]  /*4200*/  LOP3.LUT R0, R2, R0, R7, 0xfe, !PT ;  /* 0x0000000002007212 */ /* 0x000fce00078efe07 */
.L_x_10818:
[----:B------:R-:W-:Y:S05]  /*4210*/  BSYNC.RECONVERGENT B0 ;  /* 0x0000000000007941 */ /* 0x000fea0003800200 */
.L_x_10817:
[----:B------:R-:W-:Y:S01]  /*4220*/  F2FP.F16.F32.PACK_AB R0, RZ, R0 ;  /* 0x00000000ff00723e */ /* 0x000fe200000000ff */
[----:B------:R-:W-:Y:S06]  /*4230*/  BRA `(.L_x_10793) ;  /* 0x0000000000a87947 */ /* 0x000fec0003800000 */
.L_x_10810:
        /* <DEDUP_REMOVED lines=14> */
.L_x_10824:
[----:B------:R-:W-:Y:S05]  /*4320*/  BSYNC.RECONVERGENT B0 ;  /* 0x0000000000007941 */ /* 0x000fea0003800200 */
.L_x_10823:
[----:B------:R-:W-:Y:S01]  /*4330*/  F2FP.F16.F32.PACK_AB R0, RZ, R0 ;  /* 0x00000000ff00723e */ /* 0x000fe200000000ff */
[----:B------:R-:W-:Y:S06]  /*4340*/  BRA `(.L_x_10793) ;  /* 0x0000000000647947 */ /* 0x000fec0003800000 */
.L_x_10798:
        /* <DEDUP_REMOVED lines=16> */
.L_x_10825:
[----:B------:R-:W-:Y:S01]  /*4450*/  PRMT R0, RZ, 0x7610, R0 ;  /* 0x00007610ff007816 */ /* 0x000fe20000000000 */
[----:B------:R-:W-:Y:S06]  /*4460*/  BRA `(.L_x_10793) ;  /* 0x00000000001c7947 */ /* 0x000fec0003800000 */
.L_x_10822:
[----:B------:R-:W2:Y:S02]  /*4470*/  LDG.E.64 R2, desc[UR36][R2.64] ;  /* 0x0000002402027981 */ /* 0x000ea4000c1e1b00 */
[----:B--2---:R-:W0:Y:S02]  /*4480*/  I2F.U64 R0, R2 ;  /* 0x0000000200007312 */ /* 0x004e240000301000 */
[----:B0-----:R-:W-:Y:S01]  /*4490*/  F2FP.F16.F32.PACK_AB R0, RZ, R0 ;  /* 0x00000000ff00723e */ /* 0x001fe200000000ff */
[----:B------:R-:W-:Y:S06]  /*44a0*/  BRA `(.L_x_10793) ;  /* 0x00000000000c7947 */ /* 0x000fec0003800000 */
.L_x_10821:
[----:B------:R-:W2:Y:S02]  /*44b0*/  LDG.E R2, desc[UR36][R2.64] ;  /* 0x0000002402027981 */ /* 0x000ea4000c1e1900 */
[----:B--2---:R-:W-:-:S04]  /*44c0*/  I2FP.F32.U32 R0, R2 ;  /* 0x0000000200007245 */ /* 0x004fc80000201000 */
[----:B------:R-:W-:-:S07]  /*44d0*/  F2FP.F16.F32.PACK_AB R0, RZ, R0 ;  /* 0x00000000ff00723e */ /* 0x000fce00000000ff */
.L_x_10793:
[----:B------:R-:W-:Y:S05]  /*44e0*/  BSYNC.RECONVERGENT B6 ;  /* 0x0000000000067941 */ /* 0x000fea0003800200 */
.L_x_10792:
        /* <DEDUP_REMOVED lines=10> */
[----:B-----5:R-:W-:-:S05]  /*4590*/  HADD2.F32 R24, -RZ, R24.H0_H0 ;  /* 0x20000018ff187230 */ /* 0x020fca0000004100 */
        /* <DEDUP_REMOVED lines=8> */
[----:B------:R-:W-:-:S07]  /*4620*/  F2FP.F16.F32.PACK_AB R4, RZ, R4 ;  /* 0x00000004ff04723e */ /* 0x000fce00000000ff */
.L_x_10827:
[----:B------:R-:W-:Y:S05]  /*4630*/  BSYNC.RECONVERGENT B0 ;  /* 0x0000000000007941 */ /* 0x000fea0003800200 */
.L_x_10826:
[----:B------:R-:W-:Y:S04]  /*4640*/  BSSY.RECONVERGENT B0, `(.L_x_10828) ;  /* 0x000000c000007945 */ /* 0x000fe80003800200 */
[----:B------:R-:W-:Y:S05]  /*4650*/  @P1 BRA `(.L_x_10829) ;  /* 0x0000000000281947 */ /* 0x000fea0003800000 */
        /* <DEDUP_REMOVED lines=10> */
.L_x_10829:
[----:B------:R-:W-:Y:S05]  /*4700*/  BSYNC.RECONVERGENT B0 ;  /* 0x0000000000007941 */ /* 0x000fea0003800200 */
.L_x_10828:
        /* <DEDUP_REMOVED lines=12> */
.L_x_10831:
[----:B------:R-:W-:Y:S05]  /*47d0*/  BSYNC.RECONVERGENT B0 ;  /* 0x0000000000007941 */ /* 0x000fea0003800200 */
.L_x_10830:
        /* <DEDUP_REMOVED lines=12> */
.L_x_10833:
[----:B------:R-:W-:Y:S05]  /*48a0*/  BSYNC.RECONVERGENT B0 ;  /* 0x0000000000007941 */ /* 0x000fea0003800200 */
.L_x_10832:
        /* <DEDUP_REMOVED lines=25> */
.L_x_10839:
[----:B------:R-:W-:Y:S02]  /*4a40*/  HADD2.F32 R5, -RZ, R4.H0_H0 ;  /* 0x20000004ff057230 */ /* 0x000fe40000004100 */
[----:B------:R-:W-:-:S04]  /*4a50*/  IMAD.MOV.U32 R19, RZ, RZ, R22 ;  /* 0x000000ffff137224 */ /* 0x000fc800078e0016 */
[----:B------:R-:W0:Y:S02]  /*4a60*/  F2I.S64.TRUNC R4, R5 ;  /* 0x0000000500047311 */ /* 0x000e24000020d900 */
[----:B0-----:R0:W-:Y:S01]  /*4a70*/  STG.E.U8 desc[UR36][R2.64], R4 ;  /* 0x0000000402007986 */ /* 0x0011e2000c101124 */
[----:B------:R-:W-:Y:S05]  /*4a80*/  BRA `(.L_x_10835) ;  /* 0x0000000c00c07947 */ /* 0x000fea0003800000 */
.L_x_10838:
        /* <DEDUP_REMOVED lines=11> */
.L_x_10842:
[----:B------:R-:W-:Y:S02]  /*4b40*/  HADD2.F32 R4, -RZ, R4.H0_H0 ;  /* 0x20000004ff047230 */ /* 0x000fe40000004100 */
[----:B------:R-:W-:Y:S02]  /*4b50*/  IMAD.MOV.U32 R19, RZ, RZ, R22 ;  /* 0x000000ffff137224 */ /* 0x000fe400078e0016 */
[----:B------:R-:W0:Y:S02]  /*4b60*/  F2I.FTZ.TRUNC.NTZ R5, R4 ;  /* 0x0000000400057305 */ /* 0x000e24000021f100 */
[----:B0-----:R2:W-:Y:S01]  /*4b70*/  STG.E desc[UR36][R2.64], R5 ;  /* 0x0000000502007986 */ /* 0x0015e2000c101924 */
[----:B------:R-:W-:Y:S05]  /*4b80*/  BRA `(.L_x_10835) ;  /* 0x0000000c00807947 */ /* 0x000fea0003800000 */
.L_x_10841:
[----:B------:R-:W-:Y:S02]  /*4b90*/  HADD2.F32 R4, -RZ, R4.H0_H0 ;  /* 0x20000004ff047230 */ /* 0x000fe40000004100 */
[----:B------:R-:W-:Y:S02]  /*4ba0*/  IMAD.MOV.U32 R19, RZ, RZ, R22 ;  /* 0x000000ffff137224 */ /* 0x000fe400078e0016 */
[----:B------:R-:W0:Y:S02]  /*4bb0*/  F2I.FTZ.TRUNC.NTZ R5, R4 ;  /* 0x0000000400057305 */ /* 0x000e24000021f100 */
[----:B0-----:R0:W-:Y:S01]  /*4bc0*/  STG.E.U16 desc[UR36][R2.64], R5 ;  /* 0x0000000502007986 */ /* 0x0011e2000c101524 */
[----:B------:R-:W-:Y:S05]  /*4bd0*/  BRA `(.L_x_10835) ;  /* 0x0000000c006c7947 */ /* 0x000fea0003800000 */
.L_x_10837:
        /* <DEDUP_REMOVED lines=10> */
.L_x_10844:
[----:B------:R0:W-:Y:S01]  /*4c80*/  STG.E.U16 desc[UR36][R2.64], R4 ;  /* 0x0000000402007986 */ /* 0x0001e2000c101524 */
[----:B------:R-:W-:Y:S01]  /*4c90*/  IMAD.MOV.U32 R19, RZ, RZ, R22 ;  /* 0x000000ffff137224 */ /* 0x000fe200078e0016 */
[----:B------:R-:W-:Y:S06]  /*4ca0*/  BRA `(.L_x_10835) ;  /* 0x0000000c00387947 */ /* 0x000fec0003800000 */
.L_x_10843:
        /* <DEDUP_REMOVED lines=11> */
.L_x_10846:
[----:B------:R-:W-:Y:S02]  /*4d60*/  HADD2.F32 R0, -RZ, R4.H0_H0 ;  /* 0x20000004ff007230 */ /* 0x000fe40000004100 */
[----:B------:R-:W-:-:S03]  /*4d70*/  IMAD.MOV.U32 R19, RZ, RZ, R22 ;  /* 0x000000ffff137224 */ /* 0x000fc600078e0016 */
[----:B------:R-:W-:-:S04]  /*4d80*/  F2FP.F16.F32.PACK_AB R0, RZ, R0 ;  /* 0x00000000ff00723e */ /* 0x000fc800000000ff */
[----:B------:R-:W-:-:S05]  /*4d90*/  PRMT R0, R0, 0x5410, RZ ;  /* 0x0000541000007816 */ /* 0x000fca00000000ff */
[----:B------:R0:W-:Y:S01]  /*4da0*/  STG.E desc[UR36][R2.64], R0 ;  /* 0x0000000002007986 */ /* 0x0001e2000c101924 */
[----:B------:R-:W-:Y:S05]  /*4db0*/  BRA `(.L_x_10835) ;  /* 0x0000000800f47947 */ /* 0x000fea0003800000 */
.L_x_10845:
[----:B------:R-:W-:Y:S02]  /*4dc0*/  HADD2.F32 R4, -RZ, R4.H0_H0 ;  /* 0x20000004ff047230 */ /* 0x000fe40000004100 */
[----:B------:R-:W-:-:S03]  /*4dd0*/  IMAD.MOV.U32 R19, RZ, RZ, R22 ;  /* 0x000000ffff137224 */ /* 0x000fc600078e0016 */
[----:B------:R-:W-:-:S06]  /*4de0*/  FMUL.FTZ R4, R4, 1 ;  /* 0x3f80000004047820 */ /* 0x000fcc0000410000 */
[----:B------:R-:W0:Y:S02]  /*4df0*/  F2F.F64.F32 R4, R4 ;  /* 0x0000000400047310 */ /* 0x000e240000201800 */
[----:B0-----:R0:W-:Y:S01]  /*4e00*/  STG.E.64 desc[UR36][R2.64], R4 ;  /* 0x0000000402007986 */ /* 0x0011e2000c101b24 */
[----:B------:R-:W-:Y:S05]  /*4e10*/  BRA `(.L_x_10835) ;  /* 0x0000000800dc7947 */ /* 0x000fea0003800000 */
.L_x_10836:
        /* <DEDUP_REMOVED lines=14> */
.L_x_10849:
[----:B------:R-:W-:Y:S01]  /*4f00*/  HADD2.F32 R4, -RZ, R4.H0_H0 ;  /* 0x20000004ff047230 */ /* 0x000fe20000004100 */
[----:B------:R-:W-:Y:S01]  /*4f10*/  CS2R R6, SRZ ;  /* 0x0000000000067805 */ /* 0x000fe2000001ff00 */
[----:B------:R-:W-:-:S03]  /*4f20*/  IMAD.MOV.U32 R19, RZ, RZ, R22 ;  /* 0x000000ffff137224 */ /* 0x000fc600078e0016 */
[----:B------:R-:W-:-:S06]  /*4f30*/  FMUL.FTZ R4, R4, 1 ;  /* 0x3f80000004047820 */ /* 0x000fcc0000410000 */
[----:B------:R-:W0:Y:S02]  /*4f40*/  F2F.F64.F32 R4, R4 ;  /* 0x0000000400047310 */ /* 0x000e240000201800 */
[----:B0-----:R0:W-:Y:S01]  /*4f50*/  STG.E.128 desc[UR36][R2.64], R4 ;  /* 0x0000000402007986 */ /* 0x0011e2000c101d24 */
[----:B------:R-:W-:Y:S05]  /*4f60*/  BRA `(.L_x_10835) ;  /* 0x0000000800887947 */ /* 0x000fea0003800000 */
.L_x_10848:
        /* <DEDUP_REMOVED lines=19> */
.L_x_10853:
[----:B------:R-:W-:Y:S05]  /*50a0*/  BSYNC.RECONVERGENT B0 ;  /* 0x0000000000007941 */ /* 0x000fea0003800200 */
.L_x_10852:
[----:B------:R-:W-:Y:S01]  /*50b0*/  LOP3.LUT R5, R0, 0x80, R5, 0xf8, !PT ;  /* 0x0000008000057812 */ /* 0x000fe200078ef805 */
[----:B------:R-:W-:-:S04]  /*50c0*/  IMAD.MOV.U32 R19, RZ, RZ, R22 ;  /* 0x000000ffff137224 */ /* 0x000fc800078e0016 */
[----:B------:R0:W-:Y:S01]  /*50d0*/  STG.E.U8 desc[UR36][R2.64], R5 ;  /* 0x0000000502007986 */ /* 0x0001e2000c101124 */
[----:B------:R-:W-:Y:S05]  /*50e0*/  BRA `(.L_x_10835) ;  /* 0x0000000800287947 */ /* 0x000fea0003800000 */
.L_x_10851:
        /* <DEDUP_REMOVED lines=15> */
.L_x_10855:
[----:B------:R-:W-:Y:S05]  /*51e0*/  BSYNC.RECONVERGENT B0 ;  /* 0x0000000000007941 */ /* 0x000fea0003800200 */
.L_x_10854:
[----:B------:R-:W-:Y:S01]  /*51f0*/  LOP3.LUT R5, R0, 0x80, R5, 0xf8, !PT ;  /* 0x0000008000057812 */ /* 0x000fe200078ef805 */
[----:B------:R-:W-:-:S04]  /*5200*/  IMAD.MOV.U32 R19, RZ, RZ, R22 ;  /* 0x000000ffff137224 */ /* 0x000fc800078e0016 */
[----:B------:R0:W-:Y:S01]  /*5210*/  STG.E.U8 desc[UR36][R2.64], R5 ;  /* 0x0000000502007986 */ /* 0x0001e2000c101124 */
[----:B------:R-:W-:Y:S05]  /*5220*/  BRA `(.L_x_10835) ;  /* 0x0000000400d87947 */ /* 0x000fea0003800000 */
.L_x_10850:
[----:B------:R-:W-:Y:S02]  /*5230*/  HADD2.F32 R0, -RZ, R4.H0_H0 ;  /* 0x20000004ff007230 */ /* 0x000fe40000004100 */
[----:B------:R-:W-:-:S03]  /*5240*/  IMAD.MOV.U32 R19, RZ, RZ, R22 ;  /* 0x000000ffff137224 */ /* 0x000fc600078e0016 */
[----:B------:R-:W-:-:S05]  /*5250*/  F2FP.BF16.F32.PACK_AB R0, RZ, R0 ;  /* 0x00000000ff00723e */ /* 0x000fca00000010ff */
[----:B------:R0:W-:Y:S01]  /*5260*/  STG.E.U16 desc[UR36][R2.64], R0 ;  /* 0x0000000002007986 */ /* 0x0001e2000c101524 */
[----:B------:R-:W-:Y:S05]  /*5270*/  BRA `(.L_x_10835) ;  /* 0x0000000400c47947 */ /* 0x000fea0003800000 */
.L_x_10847:
        /* <DEDUP_REMOVED lines=13> */
.L_x_10858:
        /* <DEDUP_REMOVED lines=13> */
.L_x_10861:
[----:B------:R-:W-:-:S04]  /*5420*/  SHF.R.U32.HI R0, RZ, 0x14, R5 ;  /* 0x00000014ff007819 */ /* 0x000fc80000011605 */
[----:B------:R-:W-:-:S04]  /*5430*/  LOP3.LUT R0, R0, 0x1, RZ, 0xc0, !PT ;  /* 0x0000000100007812 */ /* 0x000fc800078ec0ff */
[----:B------:R-:W-:-:S04]  /*5440*/  IADD3 R0, PT, PT, R5, 0x487ffff, R0 ;  /* 0x0487ffff05007810 */ /* 0x000fc80007ffe000 */
[----:B------:R-:W-:-:S04]  /*5450*/  SHF.R.U32.HI R0, RZ, 0x14, R0 ;  /* 0x00000014ff007819 */ /* 0x000fc80000011600 */
[----:B------:R-:W-:-:S07]  /*5460*/  LOP3.LUT R4, R0, 0xff, RZ, 0xc0, !PT ;  /* 0x000000ff00047812 */ /* 0x000fce00078ec0ff */
.L_x_10862:
[----:B------:R-:W-:-:S04]  /*5470*/  SHF.R.U32.HI R5, RZ, 0x18, R5 ;  /* 0x00000018ff057819 */ /* 0x000fc80000011605 */
[----:B------:R-:W-:-:S04]  /*5480*/  LOP3.LUT R4, R4, 0x80, R5, 0xf8, !PT ;  /* 0x0000008004047812 */ /* 0x000fc800078ef805 */
[----:B------:R-:W-:-:S07]  /*5490*/  PRMT R0, R4, 0x7610, R0 ;  /* 0x0000761004007816 */ /* 0x000fce0000000000 */
.L_x_10860:
[----:B------:R-:W-:Y:S05]  /*54a0*/  BSYNC.RECONVERGENT B0 ;  /* 0x0000000000007941 */ /* 0x000fea0003800200 */
.L_x_10859:
[----:B------:R0:W-:Y:S01]  /*54b0*/  STG.E.U8 desc[UR36][R2.64], R0 ;  /* 0x0000000002007986 */ /* 0x0001e2000c101124 */
[----:B------:R-:W-:Y:S01]  /*54c0*/  IMAD.MOV.U32 R19, RZ, RZ, R22 ;  /* 0x000000ffff137224 */ /* 0x000fe200078e0016 */
[----:B------:R-:W-:Y:S06]  /*54d0*/  BRA `(.L_x_10835) ;  /* 0x00000004002c7947 */ /* 0x000fec0003800000 */
.L_x_10857:
        /* <DEDUP_REMOVED lines=13> */
.L_x_10865:
[----:B------:R-:W-:-:S04]  /*55b0*/  SHF.R.U32.HI R0, RZ, 0x15, R5 ;  /* 0x00000015ff007819 */ /* 0x000fc80000011605 */
[----:B------:R-:W-:-:S04]  /*55c0*/  LOP3.LUT R0, R0, 0x1, RZ, 0xc0, !PT ;  /* 0x0000000100007812 */ /* 0x000fc800078ec0ff */
[----:B------:R-:W-:-:S04]  /*55d0*/  IADD3 R0, PT, PT, R5, 0x88fffff, R0 ;  /* 0x088fffff05007810 */ /* 0x000fc80007ffe000 */
[----:B------:R-:W-:-:S04]  /*55e0*/  SHF.R.U32.HI R0, RZ, 0x15, R0 ;  /* 0x00000015ff007819 */ /* 0x000fc80000011600 */
[----:B------:R-:W-:-:S07]  /*55f0*/  LOP3.LUT R4, R0, 0xff, RZ, 0xc0, !PT ;  /* 0x000000ff00047812 */ /* 0x000fce00078ec0ff */
.L_x_10866:
[----:B------:R-:W-:-:S04]  /*5600*/  SHF.R.U32.HI R5, RZ, 0x18, R5 ;  /* 0x00000018ff057819 */ /* 0x000fc80000011605 */
[----:B------:R-:W-:-:S04]  /*5610*/  LOP3.LUT R4, R4, 0x80, R5, 0xf8, !PT ;  /* 0x0000008004047812 */ /* 0x000fc800078ef805 */
[----:B------:R-:W-:-:S07]  /*5620*/  PRMT R0, R4, 0x7610, R0 ;  /* 0x0000761004007816 */ /* 0x000fce0000000000 */
.L_x_10864:
[----:B------:R-:W-:Y:S05]  /*5630*/  BSYNC.RECONVERGENT B0 ;  /* 0x0000000000007941 */ /* 0x000fea0003800200 */
.L_x_10863:
[----:B------:R0:W-:Y:S01]  /*5640*/  STG.E.U8 desc[UR36][R2.64], R0 ;  /* 0x0000000002007986 */ /* 0x0001e2000c101124 */
[----:B------:R-:W-:Y:S01]  /*5650*/  IMAD.MOV.U32 R19, RZ, RZ, R22 ;  /* 0x000000ffff137224 */ /* 0x000fe200078e0016 */
[----:B------:R-:W-:Y:S06]  /*5660*/  BRA `(.L_x_10835) ;  /* 0x0000000000c87947 */ /* 0x000fec0003800000 */
.L_x_10856:
[----:B------:R-:W-:-:S13]  /*5670*/  ISETP.NE.AND P0, PT, R0, 0x1c, PT ;  /* 0x0000001c0000780c */ /* 0x000fda0003f05270 */
[----:B------:R-:W-:Y:S05]  /*5680*/  @!P0 BRA `(.L_x_10867) ;  /* 0x0000000000b08947 */ /* 0x000fea0003800000 */
[----:B------:R-:W-:-:S13]  /*5690*/  ISETP.NE.AND P0, PT, R0, 0x1d, PT ;  /* 0x0000001d0000780c */ /* 0x000fda0003f05270 */
[----:B------:R-:W-:Y:S05]  /*56a0*/  @!P0 BRA `(.L_x_10868) ;  /* 0x0000000000948947 */ /* 0x000fea0003800000 */
[----:B------:R-:W-:-:S13]  /*56b0*/  ISETP.NE.AND P0, PT, R0, 0x2c, PT ;  /* 0x0000002c0000780c */ /* 0x000fda0003f05270 */
[----:B------:R-:W-:Y:S05]  /*56c0*/  @!P0 BRA `(.L_x_10869) ;  /* 0x0000000000488947 */ /* 0x000fea0003800000 */
.L_x_10840:
        /* <DEDUP_REMOVED lines=16> */
.L_x_10870:
[----:B------:R-:W-:Y:S01]  /*57d0*/  IMAD.MOV.U32 R19, RZ, RZ, R22 ;  /* 0x000000ffff137224 */ /* 0x000fe200078e0016 */
[----:B------:R-:W-:Y:S06]  /*57e0*/  BRA `(.L_x_10835) ;  /* 0x0000000000687947 */ /* 0x000fec0003800000 */
.L_x_10869:
        /* <DEDUP_REMOVED lines=17> */
.L_x_10868:
[----:B------:R-:W-:Y:S02]  /*5900*/  HADD2.F32 R4, -RZ, R4.H0_H0 ;  /* 0x20000004ff047230 */ /* 0x000fe40000004100 */
[----:B------:R-:W-:-:S04]  /*5910*/  IMAD.MOV.U32 R19, RZ, RZ, R22 ;  /* 0x000000ffff137224 */ /* 0x000fc800078e0016 */
[----:B------:R-:W0:Y:S02]  /*5920*/  F2I.U64.TRUNC R4, R4 ;  /* 0x0000000400047311 */ /* 0x000e24000020d800 */
[----:B0-----:R0:W-:Y:S01]  /*5930*/  STG.E.64 desc[UR36][R2.64], R4 ;  /* 0x0000000402007986 */ /* 0x0011e2000c101b24 */
[----:B------:R-:W-:Y:S05]  /*5940*/  BRA `(.L_x_10835) ;  /* 0x0000000000107947 */ /* 0x000fea0003800000 */
.L_x_10867:
[----:B------:R-:W-:Y:S02]  /*5950*/  HADD2.F32 R4, -RZ, R4.H0_H0 ;  /* 0x20000004ff047230 */ /* 0x000fe40000004100 */
[----:B------:R-:W-:Y:S02]  /*5960*/  IMAD.MOV.U32 R19, RZ, RZ, R22 ;  /* 0x000000ffff137224 */ /* 0x000fe400078e0016 */
[----:B------:R-:W0:Y:S02]  /*5970*/  F2I.FTZ.U32.TRUNC.NTZ R5, R4 ;  /* 0x0000000400057305 */ /* 0x000e24000021f000 */
[----:B0-----:R0:W-:Y:S03]  /*5980*/  STG.E desc[UR36][R2.64], R5 ;  /* 0x0000000502007986 */ /* 0x0011e6000c101924 */
.L_x_10835:
[----:B------:R-:W-:Y:S05]  /*5990*/  BSYNC.RECONVERGENT B6 ;  /* 0x0000000000067941 */ /* 0x000fea0003800200 */
.L_x_10834:
        /* <DEDUP_REMOVED lines=25> */
.L_x_10876:
[----:B------:R-:W-:-:S06]  /*5b30*/  HADD2.F32 R5, -RZ, R26.H0_H0 ;  /* 0x2000001aff057230 */ /* 0x000fcc0000004100 */
[----:B------:R-:W0:Y:S02]  /*5b40*/  F2I.S64.TRUNC R4, R5 ;  /* 0x0000000500047311 */ /* 0x000e24000020d900 */
[----:B0-----:R3:W-:Y:S01]  /*5b50*/  STG.E.U8 desc[UR36][R2.64], R4 ;  /* 0x0000000402007986 */ /* 0x0017e2000c101124 */
[----:B------:R-:W-:Y:S05]  /*5b60*/  BRA `(.L_x_10878) ;  /* 0x0000000c006c7947 */ /* 0x000fea0003800000 */
.L_x_10875:
        /* <DEDUP_REMOVED lines=10> */
.L_x_10880:
[----:B------:R-:W-:-:S04]  /*5c10*/  HADD2.F32 R26, -RZ, R26.H0_H0 ;  /* 0x2000001aff1a7230 */ /* 0x000fc80000004100 */
[----:B------:R-:W0:Y:S02]  /*5c20*/  F2I.FTZ.TRUNC.NTZ R5, R26 ;  /* 0x0000001a00057305 */ /* 0x000e24000021f100 */
[----:B0-----:R2:W-:Y:S01]  /*5c30*/  STG.E desc[UR36][R2.64], R5 ;  /* 0x0000000502007986 */ /* 0x0015e2000c101924 */
[----:B------:R-:W-:Y:S05]  /*5c40*/  BRA `(.L_x_10878) ;  /* 0x0000000c00347947 */ /* 0x000fea0003800000 */
.L_x_10879:
[----:B------:R-:W-:-:S04]  /*5c50*/  HADD2.F32 R26, -RZ, R26.H0_H0 ;  /* 0x2000001aff1a7230 */ /* 0x000fc80000004100 */
[----:B------:R-:W0:Y:S02]  /*5c60*/  F2I.FTZ.TRUNC.NTZ R5, R26 ;  /* 0x0000001a00057305 */ /* 0x000e24000021f100 */
[----:B0-----:R0:W-:Y:S01]  /*5c70*/  STG.E.U16 desc[UR36][R2.64], R5 ;  /* 0x0000000502007986 */ /* 0x0011e2000c101524 */
[----:B------:R-:W-:Y:S05]  /*5c80*/  BRA `(.L_x_10878) ;  /* 0x0000000c00247947 */ /* 0x000fea0003800000 */
.L_x_10874:
        /* <DEDUP_REMOVED lines=9> */
.L_x_10882:
[----:B------:R0:W-:Y:S01]  /*5d20*/  STG.E.U16 desc[UR36][R2.64], R26 ;  /* 0x0000001a02007986 */ /* 0x0001e2000c101524 */
[----:B------:R-:W-:Y:S05]  /*5d30*/  BRA `(.L_x_10878) ;  /* 0x0000000800f87947 */ /* 0x000fea0003800000 */
.L_x_10881:
        /* <DEDUP_REMOVED lines=10> */
.L_x_10884:
[----:B------:R-:W-:-:S05]  /*5de0*/  HADD2.F32 R0, -RZ, R26.H0_H0 ;  /* 0x2000001aff007230 */ /* 0x000fca0000004100 */
[----:B------:R-:W-:-:S04]  /*5df0*/  F2FP.F16.F32.PACK_AB R0, RZ, R0 ;  /* 0x00000000ff00723e */ /* 0x000fc800000000ff */
[----:B------:R-:W-:-:S05]  /*5e00*/  PRMT R0, R0, 0x5410, RZ ;  /* 0x0000541000007816 */ /* 0x000fca00000000ff */
[----:B------:R0:W-:Y:S01]  /*5e10*/  STG.E desc[UR36][R2.64], R0 ;  /* 0x0000000002007986 */ /* 0x0001e2000c101924 */
[----:B------:R-:W-:Y:S05]  /*5e20*/  BRA `(.L_x_10878) ;  /* 0x0000000800bc7947 */ /* 0x000fea0003800000 */
.L_x_10883:
[----:B------:R-:W-:-:S05]  /*5e30*/  HADD2.F32 R4, -RZ, R26.H0_H0 ;  /* 0x2000001aff047230 */ /* 0x000fca0000004100 */
[----:B------:R-:W-:-:S06]  /*5e40*/  FMUL.FTZ R4, R4, 1 ;  /* 0x3f80000004047820 */ /* 0x000fcc0000410000 */
[----:B------:R-:W0:Y:S02]  /*5e50*/  F2F.F64.F32 R4, R4 ;  /* 0x0000000400047310 */ /* 0x000e240000201800 */
[----:B0-----:R0:W-:Y:S01]  /*5e60*/  STG.E.64 desc[UR36][R2.64], R4 ;  /* 0x0000000402007986 */ /* 0x0011e2000c101b24 */
[----:B------:R-:W-:Y:S05]  /*5e70*/  BRA `(.L_x_10878) ;  /* 0x0000000800a87947 */ /* 0x000fea0003800000 */
.L_x_10873:
        /* <DEDUP_REMOVED lines=14> */
.L_x_10888:
        /* <DEDUP_REMOVED lines=18> */
.L_x_10891:
[----:B------:R-:W-:-:S04]  /*6080*/  SHF.R.U32.HI R5, RZ, 0x18, R5 ;  /* 0x00000018ff057819 */ /* 0x000fc80000011605 */
[----:B------:R-:W-:-:S07]  /*6090*/  LOP3.LUT R0, R0, 0x80, R5, 0xf8, !PT ;  /* 0x0000008000007812 */ /* 0x000fce00078ef805 */
.L_x_10890:
[----:B------:R-:W-:Y:S05]  /*60a0*/  BSYNC.RECONVERGENT B0 ;  /* 0x0000000000007941 */ /* 0x000fea0003800200 */
.L_x_10889:
[----:B------:R0:W-:Y:S01]  /*60b0*/  STG.E.U8 desc[UR36][R2.64], R0 ;  /* 0x0000000002007986 */ /* 0x0001e2000c101124 */
[----:B------:R-:W-:Y:S05]  /*60c0*/  BRA `(.L_x_10878) ;  /* 0x0000000800147947 */ /* 0x000fea0003800000 */
.L_x_10887:
        /* <DEDUP_REMOVED lines=18> */
.L_x_10894:
[----:B------:R-:W-:-:S04]  /*61f0*/  SHF.R.U32.HI R5, RZ, 0x18, R5 ;  /* 0x00000018ff057819 */ /* 0x000fc80000011605 */
[----:B------:R-:W-:-:S07]  /*6200*/  LOP3.LUT R0, R0, 0x80, R5, 0xf8, !PT ;  /* 0x0000008000007812 */ /* 0x000fce00078ef805 */
.L_x_10893:
[----:B------:R-:W-:Y:S05]  /*6210*/  BSYNC.RECONVERGENT B0 ;  /* 0x0000000000007941 */ /* 0x000fea0003800200 */
.L_x_10892:
[----:B------:R0:W-:Y:S01]  /*6220*/  STG.E.U8 desc[UR36][R2.64], R0 ;  /* 0x0000000002007986 */ /* 0x0001e2000c101124 */
[----:B------:R-:W-:Y:S05]  /*6230*/  BRA `(.L_x_10878) ;  /* 0x0000000400b87947 */ /* 0x000fea0003800000 */
.L_x_10886:
        /* <DEDUP_REMOVED lines=22> */
.L_x_10896:
[----:B------:R-:W-:-:S06]  /*63a0*/  HADD2.F32 R4, -RZ, R26.H0_H0 ;  /* 0x2000001aff047230 */ /* 0x000fcc0000004100 */
[----:B------:R-:W0:Y:S02]  /*63b0*/  F2I.U64.TRUNC R4, R4 ;  /* 0x0000000400047311 */ /* 0x000e24000020d800 */
[----:B0-----:R0:W-:Y:S01]  /*63c0*/  STG.E.64 desc[UR36][R2.64], R4 ;  /* 0x0000000402007986 */ /* 0x0011e2000c101b24 */
[----:B------:R-:W-:Y:S05]  /*63d0*/  BRA `(.L_x_10878) ;  /* 0x0000000400507947 */ /* 0x000fea0003800000 */
.L_x_10895:
[----:B------:R-:W-:-:S04]  /*63e0*/  HADD2.F32 R26, -RZ, R26.H0_H0 ;  /* 0x2000001aff1a7230 */ /* 0x000fc80000004100 */
[----:B------:R-:W0:Y:S02]  /*63f0*/  F2I.FTZ.U32.TRUNC.NTZ R5, R26 ;  /* 0x0000001a00057305 */ /* 0x000e24000021f000 */
[----:B0-----:R0:W-:Y:S01]  /*6400*/  STG.E desc[UR36][R2.64], R5 ;  /* 0x0000000502007986 */ /* 0x0011e2000c101924 */
[----:B------:R-:W-:Y:S05]  /*6410*/  BRA `(.L_x_10878) ;  /* 0x0000000400407947 */ /* 0x000fea0003800000 */
.L_x_10885:
        /* <DEDUP_REMOVED lines=11> */
.L_x_10898:
[----:B------:R-:W-:Y:S01]  /*64d0*/  HADD2.F32 R26, -RZ, R26.H0_H0 ;  /* 0x2000001aff1a7230 */ /* 0x000fe20000004100 */
[----:B------:R-:W-:-:S04]  /*64e0*/  CS2R R6, SRZ ;  /* 0x0000000000067805 */ /* 0x000fc8000001ff00 */
[----:B------:R-:W-:-:S06]  /*64f0*/  FMUL.FTZ R4, R26, 1 ;  /* 0x3f8000001a047820 */ /* 0x000fcc0000410000 */
[----:B------:R-:W0:Y:S02]  /*6500*/  F2F.F64.F32 R4, R4 ;  /* 0x0000000400047310 */ /* 0x000e240000201800 */
[----:B0-----:R0:W-:Y:S01]  /*6510*/  STG.E.128 desc[UR36][R2.64], R4 ;  /* 0x0000000402007986 */ /* 0x0011e2000c101d24 */
[----:B------:R-:W-:Y:S05]  /*6520*/  BRA `(.L_x_10878) ;  /* 0x0000000000fc7947 */ /* 0x000fea0003800000 */
.L_x_10897:
[----:B------:R-:W-:-:S13]  /*6530*/  ISETP.NE.AND P0, PT, R0, 0xf, PT ;  /* 0x0000000f0000780c */ /* 0x000fda0003f05270 */
[----:B------:R-:W-:Y:S05]  /*6540*/  @!P0 BRA `(.L_x_10899) ;  /* 0x0000000000e88947 */ /* 0x000fea0003800000 */
[----:B------:R-:W-:-:S13]  /*6550*/  ISETP.NE.AND P0, PT, R0, 0x17, PT ;  /* 0x000000170000780c */ /* 0x000fda0003f05270 */
[----:B------:R-:W-:Y:S05]  /*6560*/  @!P0 BRA `(.L_x_10900) ;  /* 0x0000000000908947 */ /* 0x000fea0003800000 */
[----:B------:R-:W-:-:S13]  /*6570*/  ISETP.NE.AND P0, PT, R0, 0x18, PT ;  /* 0x000000180000780c */ /* 0x000fda0003f05270 */
[----:B------:R-:W-:Y:S05]  /*6580*/  @!P0 BRA `(.L_x_10901) ;  /* 0x0000000000448947 */ /* 0x000fea0003800000 */
.L_x_10877:
        /* <DEDUP_REMOVED lines=16> */
.L_x_10902:
[----:B------:R-:W-:Y:S05]  /*6690*/  BRA `(.L_x_10878) ;  /* 0x0000000000a07947 */ /* 0x000fea0003800000 */
.L_x_10901:
        /* <DEDUP_REMOVED lines=13> */
.L_x_10904:
[----:B------:R-:W-:Y:S05]  /*6770*/  BSYNC.RECONVERGENT B0 ;  /* 0x0000000000007941 */ /* 0x000fea0003800200 */
.L_x_10903:
[----:B------:R-:W-:-:S05]  /*6780*/  LOP3.LUT R5, R0, 0x80, R5, 0xf8, !PT ;  /* 0x0000008000057812 */ /* 0x000fca00078ef805 */
[----:B------:R0:W-:Y:S01]  /*6790*/  STG.E.U8 desc[UR36][R2.64], R5 ;  /* 0x0000000502007986 */ /* 0x0001e2000c101124 */
[----:B------:R-:W-:Y:S05]  /*67a0*/  BRA `(.L_x_10878) ;  /* 0x00000000005c7947 */ /* 0x000fea0003800000 */
.L_x_10900:
        /* <DEDUP_REMOVED lines=12> */
.L_x_10906:
[----:B------:R-:W-:Y:S01]  /*6870*/  IMAD.MOV.U32 R0, RZ, RZ, 0x7f ;  /* 0x0000007fff007424 */ /* 0x000fe200078e00ff */
[----:B------:R-:W-:-:S04]  /*6880*/  ISETP.GT.U32.AND P0, PT, R4, 0x7f800000, PT ;  /* 0x7f8000000400780c */ /* 0x000fc80003f04070 */
[----:B------:R-:W-:-:S09]  /*6890*/  SEL R0, R0, 0x7c, P0 ;  /* 0x0000007c00007807 */ /* 0x000fd20000000000 */
.L_x_10907:
[----:B------:R-:W-:Y:S05]  /*68a0*/  BSYNC.RECONVERGENT B0 ;  /* 0x0000000000007941 */ /* 0x000fea0003800200 */
.L_x_10905:
[----:B------:R-:W-:-:S04]  /*68b0*/  SHF.R.U32.HI R5, RZ, 0x18, R5 ;  /* 0x00000018ff057819 */ /* 0x000fc80000011605 */
[----:B------:R-:W-:-:S05]  /*68c0*/  LOP3.LUT R5, R0, 0x80, R5, 0xf8, !PT ;  /* 0x0000008000057812 */ /* 0x000fca00078ef805 */
[----:B------:R0:W-:Y:S01]  /*68d0*/  STG.E.U8 desc[UR36][R2.64], R5 ;  /* 0x0000000502007986 */ /* 0x0001e2000c101124 */
[----:B------:R-:W-:Y:S05]  /*68e0*/  BRA `(.L_x_10878) ;  /* 0x00000000000c7947 */ /* 0x000fea0003800000 */
.L_x_10899:
[----:B------:R-:W-:-:S05]  /*68f0*/  HADD2.F32 R0, -RZ, R26.H0_H0 ;  /* 0x2000001aff007230 */ /* 0x000fca0000004100 */
[----:B------:R-:W-:-:S05]  /*6900*/  F2FP.BF16.F32.PACK_AB R0, RZ, R0 ;  /* 0x00000000ff00723e */ /* 0x000fca00000010ff */
[----:B------:R0:W-:Y:S02]  /*6910*/  STG.E.U16 desc[UR36][R2.64], R0 ;  /* 0x0000000002007986 */ /* 0x0001e4000c101524 */
.L_x_10878:
        /* <DEDUP_REMOVED lines=25> */
.L_x_10911:
[----:B------:R-:W-:-:S06]  /*6ab0*/  HADD2.F32 R5, -RZ, R24.H0_H0 ;  /* 0x20000018ff057230 */ /* 0x000fcc0000004100 */
[----:B------:R-:W0:Y:S02]  /*6ac0*/  F2I.S64.TRUNC R4, R5 ;  /* 0x0000000500047311 */ /* 0x000e24000020d900 */
[----:B0-----:R0:W-:Y:S01]  /*6ad0*/  STG.E.U8 desc[UR36][R2.64], R4 ;  /* 0x0000000402007986 */ /* 0x0011e2000c101124 */
[----:B------:R-:W-:Y:S05]  /*6ae0*/  BRA `(.L_x_10913) ;  /* 0x0000000c006c7947 */ /* 0x000fea0003800000 */
.L_x_10910:
        /* <DEDUP_REMOVED lines=10> */
.L_x_10915:
[----:B------:R-:W-:-:S04]  /*6b90*/  HADD2.F32 R24, -RZ, R24.H0_H0 ;  /* 0x20000018ff187230 */ /* 0x000fc80000004100 */
[----:B------:R-:W0:Y:S02]  /*6ba0*/  F2I.FTZ.TRUNC.NTZ R5, R24 ;  /* 0x0000001800057305 */ /* 0x000e24000021f100 */
[----:B0-----:R0:W-:Y:S01]  /*6bb0*/  STG.E desc[UR36][R2.64], R5 ;  /* 0x0000000502007986 */ /* 0x0011e2000c101924 */
[----:B------:R-:W-:Y:S05]  /*6bc0*/  BRA `(.L_x_10913) ;  /* 0x0000000c00347947 */ /* 0x000fea0003800000 */
.L_x_10914:
[----:B------:R-:W-:-:S04]  /*6bd0*/  HADD2.F32 R24, -RZ, R24.H0_H0 ;  /* 0x20000018ff187230 */ /* 0x000fc80000004100 */
[----:B------:R-:W0:Y:S02]  /*6be0*/  F2I.FTZ.TRUNC.NTZ R5, R24 ;  /* 0x0000001800057305 */ /* 0x000e24000021f100 */
[----:B0-----:R0:W-:Y:S01]  /*6bf0*/  STG.E.U16 desc[UR36][R2.64], R5 ;  /* 0x0000000502007986 */ /* 0x0011e2000c101524 */
[----:B------:R-:W-:Y:S05]  /*6c00*/  BRA `(.L_x_10913) ;  /* 0x0000000c00247947 */ /* 0x000fea0003800000 */
.L_x_10909:
        /* <DEDUP_REMOVED lines=9> */
.L_x_10917:
[----:B------:R0:W-:Y:S01]  /*6ca0*/  STG.E.U16 desc[UR36][R2.64], R24 ;  /* 0x0000001802007986 */ /* 0x0001e2000c101524 */
[----:B------:R-:W-:Y:S05]  /*6cb0*/  BRA `(.L_x_10913) ;  /* 0x0000000800f87947 */ /* 0x000fea0003800000 */
.L_x_10916:
        /* <DEDUP_REMOVED lines=10> */
.L_x_10919:
[----:B------:R-:W-:-:S05]  /*6d60*/  HADD2.F32 R0, -RZ, R24.H0_H0 ;  /* 0x20000018ff007230 */ /* 0x000fca0000004100 */
[----:B------:R-:W-:-:S04]  /*6d70*/  F2FP.F16.F32.PACK_AB R0, RZ, R0 ;  /* 0x00000000ff00723e */ /* 0x000fc800000000ff */
[----:B------:R-:W-:-:S05]  /*6d80*/  PRMT R0, R0, 0x5410, RZ ;  /* 0x0000541000007816 */ /* 0x000fca00000000ff */
[----:B------:R0:W-:Y:S01]  /*6d90*/  STG.E desc[UR36][R2.64], R0 ;  /* 0x0000000002007986 */ /* 0x0001e2000c101924 */
[----:B------:R-:W-:Y:S05]  /*6da0*/  BRA `(.L_x_10913) ;  /* 0x0000000800bc7947 */ /* 0x000fea0003800000 */
.L_x_10918:
[----:B------:R-:W-:-:S05]  /*6db0*/  HADD2.F32 R4, -RZ, R24.H0_H0 ;  /* 0x20000018ff047230 */ /* 0x000fca0000004100 */
[----:B------:R-:W-:-:S06]  /*6dc0*/  FMUL.FTZ R4, R4, 1 ;  /* 0x3f80000004047820 */ /* 0x000fcc0000410000 */
[----:B------:R-:W0:Y:S02]  /*6dd0*/  F2F.F64.F32 R4, R4 ;  /* 0x0000000400047310 */ /* 0x000e240000201800 */
[----:B0-----:R0:W-:Y:S01]  /*6de0*/  STG.E.64 desc[UR36][R2.64], R4 ;  /* 0x0000000402007986 */ /* 0x0011e2000c101b24 */
[----:B------:R-:W-:Y:S05]  /*6df0*/  BRA `(.L_x_10913) ;  /* 0x0000000800a87947 */ /* 0x000fea0003800000 */
.L_x_10908:
        /* <DEDUP_REMOVED lines=14> */
.L_x_10923:
        /* <DEDUP_REMOVED lines=18> */
.L_x_10926:
[----:B------:R-:W-:-:S04]  /*7000*/  SHF.R.U32.HI R5, RZ, 0x18, R5 ;  /* 0x00000018ff057819 */ /* 0x000fc80000011605 */
[----:B------:R-:W-:-:S07]  /*7010*/  LOP3.LUT R0, R0, 0x80, R5, 0xf8, !PT ;  /* 0x0000008000007812 */ /* 0x000fce00078ef805 */
.L_x_10925:
[----:B------:R-:W-:Y:S05]  /*7020*/  BSYNC.RECONVERGENT B0 ;  /* 0x0000000000007941 */ /* 0x000fea0003800200 */
.L_x_10924:
[----:B------:R4:W-:Y:S01]  /*7030*/  STG.E.U8 desc[UR36][R2.64], R0 ;  /* 0x0000000002007986 */ /* 0x0009e2000c101124 */
[----:B------:R-:W-:Y:S05]  /*7040*/  BRA `(.L_x_10913) ;  /* 0x0000000800147947 */ /* 0x000fea0003800000 */
.L_x_10922:
        /* <DEDUP_REMOVED lines=18> */
.L_x_10929:
[----:B------:R-:W-:-:S04]  /*7170*/  SHF.R.U32.HI R5, RZ, 0x18, R5 ;  /* 0x00000018ff057819 */ /* 0x000fc80000011605 */
[----:B------:R-:W-:-:S07]  /*7180*/  LOP3.LUT R0, R0, 0x80, R5, 0xf8, !PT ;  /* 0x0000008000007812 */ /* 0x000fce00078ef805 */
.L_x_10928:
[----:B------:R-:W-:Y:S05]  /*7190*/  BSYNC.RECONVERGENT B0 ;  /* 0x0000000000007941 */ /* 0x000fea0003800200 */
.L_x_10927:
[----:B------:R3:W-:Y:S01]  /*71a0*/  STG.E.U8 desc[UR36][R2.64], R0 ;  /* 0x0000000002007986 */ /* 0x0007e2000c101124 */
[----:B------:R-:W-:Y:S05]  /*71b0*/  BRA `(.L_x_10913) ;  /* 0x0000000400b87947 */ /* 0x000fea0003800000 */
.L_x_10921:
        /* <DEDUP_REMOVED lines=22> */
.L_x_10931:
[----:B------:R-:W-:-:S06]  /*7320*/  HADD2.F32 R4, -RZ, R24.H0_H0 ;  /* 0x20000018ff047230 */ /* 0x000fcc0000004100 */
[----:B------:R-:W0:Y:S02]  /*7330*/  F2I.U64.TRUNC R4, R4 ;  /* 0x0000000400047311 */ /* 0x000e24000020d800 */
[----:B0-----:R0:W-:Y:S01]  /*7340*/  STG.E.64 desc[UR36][R2.64], R4 ;  /* 0x0000000402007986 */ /* 0x0011e2000c101b24 */
[----:B------:R-:W-:Y:S05]  /*7350*/  BRA `(.L_x_10913) ;  /* 0x0000000400507947 */ /* 0x000fea0003800000 */
.L_x_10930:
[----:B------:R-:W-:-:S04]  /*7360*/  HADD2.F32 R24, -RZ, R24.H0_H0 ;  /* 0x20000018ff187230 */ /* 0x000fc80000004100 */
[----:B------:R-:W0:Y:S02]  /*7370*/  F2I.FTZ.U32.TRUNC.NTZ R5, R24 ;  /* 0x0000001800057305 */ /* 0x000e24000021f000 */
[----:B0-----:R2:W-:Y:S01]  /*7380*/  STG.E desc[UR36][R2.64], R5 ;  /* 0x0000000502007986 */ /* 0x0015e2000c101924 */
[----:B------:R-:W-:Y:S05]  /*7390*/  BRA `(.L_x_10913) ;  /* 0x0000000400407947 */ /* 0x000fea0003800000 */
.L_x_10920:
        /* <DEDUP_REMOVED lines=11> */
.L_x_10933:
[----:B------:R-:W-:Y:S01]  /*7450*/  HADD2.F32 R24, -RZ, R24.H0_H0 ;  /* 0x20000018ff187230 */ /* 0x000fe20000004100 */
[----:B------:R-:W-:-:S04]  /*7460*/  CS2R R6, SRZ ;  /* 0x0000000000067805 */ /* 0x000fc8000001ff00 */
[----:B------:R-:W-:-:S06]  /*7470*/  FMUL.FTZ R4, R24, 1 ;  /* 0x3f80000018047820 */ /* 0x000fcc0000410000 */
[----:B------:R-:W0:Y:S02]  /*7480*/  F2F.F64.F32 R4, R4 ;  /* 0x0000000400047310 */ /* 0x000e240000201800 */
[----:B0-----:R0:W-:Y:S01]  /*7490*/  STG.E.128 desc[UR36][R2.64], R4 ;  /* 0x0000000402007986 */ /* 0x0011e2000c101d24 */
[----:B------:R-:W-:Y:S05]  /*74a0*/  BRA `(.L_x_10913) ;  /* 0x0000000000fc7947 */ /* 0x000fea0003800000 */
.L_x_10932:
[----:B------:R-:W-:-:S13]  /*74b0*/  ISETP.NE.AND P0, PT, R0, 0xf, PT ;  /* 0x0000000f0000780c */ /* 0x000fda0003f05270 */
[----:B------:R-:W-:Y:S05]  /*74c0*/  @!P0 BRA `(.L_x_10934) ;  /* 0x0000000000e88947 */ /* 0x000fea0003800000 */
[----:B------:R-:W-:-:S13]  /*74d0*/  ISETP.NE.AND P0, PT, R0, 0x17, PT ;  /* 0x000000170000780c */ /* 0x000fda0003f05270 */
[----:B------:R-:W-:Y:S05]  /*74e0*/  @!P0 BRA `(.L_x_10935) ;  /* 0x0000000000908947 */ /* 0x000fea0003800000 */
[----:B------:R-:W-:-:S13]  /*74f0*/  ISETP.NE.AND P0, PT, R0, 0x18, PT ;  /* 0x000000180000780c */ /* 0x000fda0003f05270 */
[----:B------:R-:W-:Y:S05]  /*7500*/  @!P0 BRA `(.L_x_10936) ;  /* 0x0000000000448947 */ /* 0x000fea0003800000 */
.L_x_10912:
        /* <DEDUP_REMOVED lines=16> */
.L_x_10937:
[----:B------:R-:W-:Y:S05]  /*7610*/  BRA `(.L_x_10913) ;  /* 0x0000000000a07947 */ /* 0x000fea0003800000 */
.L_x_10936:
        /* <DEDUP_REMOVED lines=13> */
.L_x_10939:
[----:B------:R-:W-:Y:S05]  /*76f0*/  BSYNC.RECONVERGENT B0 ;  /* 0x0000000000007941 */ /* 0x000fea0003800200 */
.L_x_10938:
[----:B------:R-:W-:-:S05]  /*7700*/  LOP3.LUT R5, R0, 0x80, R5, 0xf8, !PT ;  /* 0x0000008000057812 */ /* 0x000fca00078ef805 */
[----:B------:R0:W-:Y:S01]  /*7710*/  STG.E.U8 desc[UR36][R2.64], R5 ;  /* 0x0000000502007986 */ /* 0x0001e2000c101124 */
[----:B------:R-:W-:Y:S05]  /*7720*/  BRA `(.L_x_10913) ;  /* 0x00000000005c7947 */ /* 0x000fea0003800000 */
.L_x_10935:
        /* <DEDUP_REMOVED lines=12> */
.L_x_10941:
[----:B------:R-:W-:Y:S01]  /*77f0*/  IMAD.MOV.U32 R0, RZ, RZ, 0x7f ;  /* 0x0000007fff007424 */ /* 0x000fe200078e00ff */
[----:B------:R-:W-:-:S04]  /*7800*/  ISETP.GT.U32.AND P0, PT, R4, 0x7f800000, PT ;  /* 0x7f8000000400780c */ /* 0x000fc80003f04070 */
[----:B------:R-:W-:-:S09]  /*7810*/  SEL R0, R0, 0x7c, P0 ;  /* 0x0000007c00007807 */ /* 0x000fd20000000000 */
.L_x_10942:
[----:B------:R-:W-:Y:S05]  /*7820*/  BSYNC.RECONVERGENT B0 ;  /* 0x0000000000007941 */ /* 0x000fea0003800200 */
.L_x_10940:
[----:B------:R-:W-:-:S04]  /*7830*/  SHF.R.U32.HI R5, RZ, 0x18, R5 ;  /* 0x00000018ff057819 */ /* 0x000fc80000011605 */
[----:B------:R-:W-:-:S05]  /*7840*/  LOP3.LUT R5, R0, 0x80, R5, 0xf8, !PT ;  /* 0x0000008000057812 */ /* 0x000fca00078ef805 */
[----:B------:R0:W-:Y:S01]  /*7850*/  STG.E.U8 desc[UR36][R2.64], R5 ;  /* 0x0000000502007986 */ /* 0x0001e2000c101124 */
[----:B------:R-:W-:Y:S05]  /*7860*/  BRA `(.L_x_10913) ;  /* 0x00000000000c7947 */ /* 0x000fea0003800000 */
.L_x_10934:
[----:B------:R-:W-:-:S05]  /*7870*/  HADD2.F32 R0, -RZ, R24.H0_H0 ;  /* 0x20000018ff007230 */ /* 0x000fca0000004100 */
[----:B------:R-:W-:-:S05]  /*7880*/  F2FP.BF16.F32.PACK_AB R0, RZ, R0 ;  /* 0x00000000ff00723e */ /* 0x000fca00000010ff */
[----:B------:R0:W-:Y:S02]  /*7890*/  STG.E.U16 desc[UR36][R2.64], R0 ;  /* 0x0000000002007986 */ /* 0x0001e4000c101524 */
.L_x_10913:
[----:B------:R-:W-:-:S07]  /*78a0*/  VIADD R19, R19, 0x80 ;  /* 0x0000008013137836 */ /* 0x000fce0000000000 */
.L_x_10872:
[----:B------:R-:W-:Y:S05]  /*78b0*/  BSYNC.RECONVERGENT B6 ;  /* 0x0000000000067941 */ /* 0x000fea0003800200 */
.L_x_10871:
        /* <DEDUP_REMOVED lines=23> */
.L_x_10946:
[----:B------:R-:W-:-:S06]  /*7a30*/  HADD2.F32 R5, -RZ, R23.H0_H0 ;  /* 0x20000017ff057230 */ /* 0x000fcc0000004100 */
[----:B------:R-:W0:Y:S02]  /*7a40*/  F2I.S64.TRUNC R4, R5 ;  /* 0x0000000500047311 */ /* 0x000e24000020d900 */
[----:B0-----:R-:W-:Y:S01]  /*7a50*/  STG.E.U8 desc[UR36][R2.64], R4 ;  /* 0x0000000402007986 */ /* 0x001fe2000c101124 */
[----:B------:R-:W-:Y:S05]  /*7a60*/  EXIT ;  /* 0x000000000000794d */ /* 0x000fea0003800000 */
.L_x_10945:
        /* <DEDUP_REMOVED lines=10> */
.L_x_10949:
[----:B------:R-:W-:-:S06]  /*7b10*/  HADD2.F32 R23, -RZ, R23.H0_H0 ;  /* 0x20000017ff177230 */ /* 0x000fcc0000004100 */
[----:B------:R-:W0:Y:S02]  /*7b20*/  F2I.FTZ.TRUNC.NTZ R23, R23 ;  /* 0x0000001700177305 */ /* 0x000e24000021f100 */
[----:B0-----:R-:W-:Y:S01]  /*7b30*/  STG.E desc[UR36][R2.64], R23 ;  /* 0x0000001702007986 */ /* 0x001fe2000c101924 */
[----:B------:R-:W-:Y:S05]  /*7b40*/  EXIT ;  /* 0x000000000000794d */ /* 0x000fea0003800000 */
.L_x_10948:
[----:B------:R-:W-:-:S06]  /*7b50*/  HADD2.F32 R23, -RZ, R23.H0_H0 ;  /* 0x20000017ff177230 */ /* 0x000fcc0000004100 */
[----:B------:R-:W0:Y:S02]  /*7b60*/  F2I.FTZ.TRUNC.NTZ R23, R23 ;  /* 0x0000001700177305 */ /* 0x000e24000021f100 */
[----:B0-----:R-:W-:Y:S01]  /*7b70*/  STG.E.U16 desc[UR36][R2.64], R23 ;  /* 0x0000001702007986 */ /* 0x001fe2000c101524 */
[----:B------:R-:W-:Y:S05]  /*7b80*/  EXIT ;  /* 0x000000000000794d */ /* 0x000fea0003800000 */
.L_x_10944:
        /* <DEDUP_REMOVED lines=9> */
.L_x_10951:
[----:B------:R-:W-:Y:S01]  /*7c20*/  STG.E.U16 desc[UR36][R2.64], R23 ;  /* 0x0000001702007986 */ /* 0x000fe2000c101524 */
[----:B------:R-:W-:Y:S05]  /*7c30*/  EXIT ;  /* 0x000000000000794d */ /* 0x000fea0003800000 */
.L_x_10950:
        /* <DEDUP_REMOVED lines=10> */
.L_x_10953:
[----:B------:R-:W-:-:S05]  /*7ce0*/  HADD2.F32 R0, -RZ, R23.H0_H0 ;  /* 0x20000017ff007230 */ /* 0x000fca0000004100 */
[----:B------:R-:W-:-:S04]  /*7cf0*/  F2FP.F16.F32.PACK_AB R0, RZ, R0 ;  /* 0x00000000ff00723e */ /* 0x000fc800000000ff */
[----:B------:R-:W-:-:S05]  /*7d00*/  PRMT R0, R0, 0x5410, RZ ;  /* 0x0000541000007816 */ /* 0x000fca00000000ff */
[----:B------:R-:W-:Y:S01]  /*7d10*/  STG.E desc[UR36][R2.64], R0 ;  /* 0x0000000002007986 */ /* 0x000fe2000c101924 */
[----:B------:R-:W-:Y:S05]  /*7d20*/  EXIT ;  /* 0x000000000000794d */ /* 0x000fea0003800000 */
.L_x_10952:
[----:B------:R-:W-:-:S05]  /*7d30*/  HADD2.F32 R4, -RZ, R23.H0_H0 ;  /* 0x20000017ff047230 */ /* 0x000fca0000004100 */
[----:B------:R-:W-:-:S06]  /*7d40*/  FMUL.FTZ R4, R4, 1 ;  /* 0x3f80000004047820 */ /* 0x000fcc0000410000 */
[----:B------:R-:W0:Y:S02]  /*7d50*/  F2F.F64.F32 R4, R4 ;  /* 0x0000000400047310 */ /* 0x000e240000201800 */
[----:B0-----:R-:W-:Y:S01]  /*7d60*/  STG.E.64 desc[UR36][R2.64], R4 ;  /* 0x0000000402007986 */ /* 0x001fe2000c101b24 */
[----:B------:R-:W-:Y:S05]  /*7d70*/  EXIT ;  /* 0x000000000000794d */ /* 0x000fea0003800000 */
.L_x_10943:
        /* <DEDUP_REMOVED lines=14> */
.L_x_10957:
        /* <DEDUP_REMOVED lines=18> */
.L_x_10960:
[----:B------:R-:W-:-:S04]  /*7f80*/  SHF.R.U32.HI R5, RZ, 0x18, R5 ;  /* 0x00000018ff057819 */ /* 0x000fc80000011605 */
[----:B------:R-:W-:-:S07]  /*7f90*/  LOP3.LUT R0, R0, 0x80, R5, 0xf8, !PT ;  /* 0x0000008000007812 */ /* 0x000fce00078ef805 */
.L_x_10959:
[----:B------:R-:W-:Y:S05]  /*7fa0*/  BSYNC.RECONVERGENT B0 ;  /* 0x0000000000007941 */ /* 0x000fea0003800200 */
.L_x_10958:
[----:B------:R-:W-:Y:S01]  /*7fb0*/  STG.E.U8 desc[UR36][R2.64], R0 ;  /* 0x0000000002007986 */ /* 0x000fe2000c101124 */
[----:B------:R-:W-:Y:S05]  /*7fc0*/  EXIT ;  /* 0x000000000000794d */ /* 0x000fea0003800000 */
.L_x_10956:
        /* <DEDUP_REMOVED lines=18> */
.L_x_10963:
[----:B------:R-:W-:-:S04]  /*80f0*/  SHF.R.U32.HI R5, RZ, 0x18, R5 ;  /* 0x00000018ff057819 */ /* 0x000fc80000011605 */
[----:B------:R-:W-:-:S07]  /*8100*/  LOP3.LUT R0, R0, 0x80, R5, 0xf8, !PT ;  /* 0x0000008000007812 */ /* 0x000fce00078ef805 */
.L_x_10962:
[----:B------:R-:W-:Y:S05]  /*8110*/  BSYNC.RECONVERGENT B0 ;  /* 0x0000000000007941 */ /* 0x000fea0003800200 */
.L_x_10961:
[----:B------:R-:W-:Y:S01]  /*8120*/  STG.E.U8 desc[UR36][R2.64], R0 ;  /* 0x0000000002007986 */ /* 0x000fe2000c101124 */
[----:B------:R-:W-:Y:S05]  /*8130*/  EXIT ;  /* 0x000000000000794d */ /* 0x000fea0003800000 */
.L_x_10955:
        /* <DEDUP_REMOVED lines=22> */
.L_x_10965:
[----:B------:R-:W-:-:S06]  /*82a0*/  HADD2.F32 R4, -RZ, R23.H0_H0 ;  /* 0x20000017ff047230 */ /* 0x000fcc0000004100 */
[----:B------:R-:W0:Y:S02]  /*82b0*/  F2I.U64.TRUNC R4, R4 ;  /* 0x0000000400047311 */ /* 0x000e24000020d800 */
[----:B0-----:R-:W-:Y:S01]  /*82c0*/  STG.E.64 desc[UR36][R2.64], R4 ;  /* 0x0000000402007986 */ /* 0x001fe2000c101b24 */
[----:B------:R-:W-:Y:S05]  /*82d0*/  EXIT ;  /* 0x000000000000794d */ /* 0x000fea0003800000 */
.L_x_10964:
[----:B------:R-:W-:-:S06]  /*82e0*/  HADD2.F32 R23, -RZ, R23.H0_H0 ;  /* 0x20000017ff177230 */ /* 0x000fcc0000004100 */
[----:B------:R-:W0:Y:S02]  /*82f0*/  F2I.FTZ.U32.TRUNC.NTZ R23, R23 ;  /* 0x0000001700177305 */ /* 0x000e24000021f000 */
[----:B0-----:R-:W-:Y:S01]  /*8300*/  STG.E desc[UR36][R2.64], R23 ;  /* 0x0000001702007986 */ /* 0x001fe2000c101924 */
[----:B------:R-:W-:Y:S05]  /*8310*/  EXIT ;  /* 0x000000000000794d */ /* 0x000fea0003800000 */
.L_x_10954:
        /* <DEDUP_REMOVED lines=11> */
.L_x_10967:
[----:B------:R-:W-:Y:S01]  /*83d0*/  HADD2.F32 R23, -RZ, R23.H0_H0 ;  /* 0x20000017ff177230 */ /* 0x000fe20000004100 */
[----:B------:R-:W-:-:S04]  /*83e0*/  CS2R R6, SRZ ;  /* 0x0000000000067805 */ /* 0x000fc8000001ff00 */
[----:B------:R-:W-:-:S06]  /*83f0*/  FMUL.FTZ R4, R23, 1 ;  /* 0x3f80000017047820 */ /* 0x000fcc0000410000 */
[----:B------:R-:W0:Y:S02]  /*8400*/  F2F.F64.F32 R4, R4 ;  /* 0x0000000400047310 */ /* 0x000e240000201800 */
[----:B0-----:R-:W-:Y:S01]  /*8410*/  STG.E.128 desc[UR36][R2.64], R4 ;  /* 0x0000000402007986 */ /* 0x001fe2000c101d24 */
[----:B------:R-:W-:Y:S05]  /*8420*/  EXIT ;  /* 0x000000000000794d */ /* 0x000fea0003800000 */
.L_x_10966:
[----:B------:R-:W-:-:S13]  /*8430*/  ISETP.NE.AND P0, PT, R0, 0xf, PT ;  /* 0x0000000f0000780c */ /* 0x000fda0003f05270 */
[----:B------:R-:W-:Y:S05]  /*8440*/  @!P0 BRA `(.L_x_10968) ;  /* 0x0000000000e88947 */ /* 0x000fea0003800000 */
[----:B------:R-:W-:-:S13]  /*8450*/  ISETP.NE.AND P0, PT, R0, 0x17, PT ;  /* 0x000000170000780c */ /* 0x000fda0003f05270 */
[----:B------:R-:W-:Y:S05]  /*8460*/  @!P0 BRA `(.L_x_10969) ;  /* 0x0000000000908947 */ /* 0x000fea0003800000 */
[----:B------:R-:W-:-:S13]  /*8470*/  ISETP.NE.AND P0, PT, R0, 0x18, PT ;  /* 0x000000180000780c */ /* 0x000fda0003f05270 */
[----:B------:R-:W-:Y:S05]  /*8480*/  @!P0 BRA `(.L_x_10970) ;  /* 0x0000000000448947 */ /* 0x000fea0003800000 */
.L_x_10947:
        /* <DEDUP_REMOVED lines=16> */
.L_x_10971:
[----:B------:R-:W-:Y:S05]  /*8590*/  EXIT ;  /* 0x000000000000794d */ /* 0x000fea0003800000 */
.L_x_10970:
        /* <DEDUP_REMOVED lines=13> */
.L_x_10973:
[----:B------:R-:W-:Y:S05]  /*8670*/  BSYNC.RECONVERGENT B0 ;  /* 0x0000000000007941 */ /* 0x000fea0003800200 */
.L_x_10972:
[----:B------:R-:W-:-:S05]  /*8680*/  LOP3.LUT R5, R0, 0x80, R5, 0xf8, !PT ;  /* 0x0000008000057812 */ /* 0x000fca00078ef805 */
[----:B------:R-:W-:Y:S01]  /*8690*/  STG.E.U8 desc[UR36][R2.64], R5 ;  /* 0x0000000502007986 */ /* 0x000fe2000c101124 */
[----:B------:R-:W-:Y:S05]  /*86a0*/  EXIT ;  /* 0x000000000000794d */ /* 0x000fea0003800000 */
.L_x_10969:
        /* <DEDUP_REMOVED lines=12> */
.L_x_10975:
[----:B------:R-:W-:Y:S01]  /*8770*/  IMAD.MOV.U32 R0, RZ, RZ, 0x7f ;  /* 0x0000007fff007424 */ /* 0x000fe200078e00ff */
[----:B------:R-:W-:-:S04]  /*8780*/  ISETP.GT.U32.AND P0, PT, R4, 0x7f800000, PT ;  /* 0x7f8000000400780c */ /* 0x000fc80003f04070 */
[----:B------:R-:W-:-:S09]  /*8790*/  SEL R0, R0, 0x7c, P0 ;  /* 0x0000007c00007807 */ /* 0x000fd20000000000 */
.L_x_10976:
[----:B------:R-:W-:Y:S05]  /*87a0*/  BSYNC.RECONVERGENT B0 ;  /* 0x0000000000007941 */ /* 0x000fea0003800200 */
.L_x_10974:
[----:B------:R-:W-:-:S04]  /*87b0*/  SHF.R.U32.HI R5, RZ, 0x18, R5 ;  /* 0x00000018ff057819 */ /* 0x000fc80000011605 */
[----:B------:R-:W-:-:S05]  /*87c0*/  LOP3.LUT R5, R0, 0x80, R5, 0xf8, !PT ;  /* 0x0000008000057812 */ /* 0x000fca00078ef805 */
[----:B------:R-:W-:Y:S01]  /*87d0*/  STG.E.U8 desc[UR36][R2.64], R5 ;  /* 0x0000000502007986 */ /* 0x000fe2000c101124 */
[----:B------:R-:W-:Y:S05]  /*87e0*/  EXIT ;  /* 0x000000000000794d */ /* 0x000fea0003800000 */
.L_x_10968:
[----:B------:R-:W-:-:S05]  /*87f0*/  HADD2.F32 R0, -RZ, R23.H0_H0 ;  /* 0x20000017ff007230 */ /* 0x000fca0000004100 */
[----:B------:R-:W-:-:S05]  /*8800*/  F2FP.BF16.F32.PACK_AB R0, RZ, R0 ;  /* 0x00000000ff00723e */ /* 0x000fca00000010ff */
[----:B------:R-:W-:Y:S01]  /*8810*/  STG.E.U16 desc[UR36][R2.64], R0 ;  /* 0x0000000002007986 */ /* 0x000fe2000c101524 */
[----:B------:R-:W-:Y:S05]  /*8820*/  EXIT ;  /* 0x000000000000794d */ /* 0x000fea0003800000 */
.L_x_10977:
        /* <DEDUP_REMOVED lines=13> */
.L_x_12450:


//--------------------- .text._ZN2at6native18elementwise_kernelILi128ELi4EZNS0_22gpu_kernel_impl_nocastIZZZNS0_18GeluCUDAKernelImplERNS_18TensorIteratorBaseENS0_8GeluTypeEENKUlvE_clEvENKUlvE1_clEvEUlN3c104HalfEE_EEvS4_RKT_EUliE_EEviT1_ --------------------------
	.section	.text._ZN2at6native18elementwise_kernelILi128ELi4EZNS0_22gpu_kernel_impl_nocastIZZZNS0_18GeluCUDAKernelImplERNS_18TensorIteratorBaseENS0_8GeluTypeEENKUlvE_clEvENKUlvE1_clEvEUlN3c104HalfEE_EEvS4_RKT_EUliE_EEviT1_,"ax",@progbits
	.align	128
        .global         _ZN2at6native18elementwise_kernelILi128ELi4EZNS0_22gpu_kernel_impl_nocastIZZZNS0_18GeluCUDAKernelImplERNS_18TensorIteratorBaseENS0_8GeluTypeEENKUlvE_clEvENKUlvE1_clEvEUlN3c104HalfEE_EEvS4_RKT_EUliE_EEviT1_
        .type           _ZN2at6native18elementwise_kernelILi128ELi4EZNS0_22gpu_kernel_impl_nocastIZZZNS0_18GeluCUDAKernelImplERNS_18TensorIteratorBaseENS0_8GeluTypeEENKUlvE_clEvENKUlvE1_clEvEUlN3c104HalfEE_EEvS4_RKT_EUliE_EEviT1_,@function
        .size           _ZN2at6native18elementwise_kernelILi128ELi4EZNS0_22gpu_kernel_impl_nocastIZZZNS0_18GeluCUDAKernelImplERNS_18TensorIteratorBaseENS0_8GeluTypeEENKUlvE_clEvENKUlvE1_clEvEUlN3c104HalfEE_EEvS4_RKT_EUliE_EEviT1_,(.L_x_12451 - _ZN2at6native18elementwise_kernelILi128ELi4EZNS0_22gpu_kernel_impl_nocastIZZZNS0_18GeluCUDAKernelImplERNS_18TensorIteratorBaseENS0_8GeluTypeEENKUlvE_clEvENKUlvE1_clEvEUlN3c104HalfEE_EEvS4_RKT_EUliE_EEviT1_)
        .other          _ZN2at6native18elementwise_kernelILi128ELi4EZNS0_22gpu_kernel_impl_nocastIZZZNS0_18GeluCUDAKernelImplERNS_18TensorIteratorBaseENS0_8GeluTypeEENKUlvE_clEvENKUlvE1_clEvEUlN3c104HalfEE_EEvS4_RKT_EUliE_EEviT1_,@"STO_CUDA_ENTRY STV_DEFAULT"
_ZN2at6native18elementwise_kernelILi128ELi4EZNS0_22gpu_kernel_impl_nocastIZZZNS0_18GeluCUDAKernelImplERNS_18TensorIteratorBaseENS0_8GeluTypeEENKUlvE_clEvENKUlvE1_clEvEUlN3c104HalfEE_EEvS4_RKT_EUliE_EEviT1_:
.text._ZN2at6native18elementwise_kernelILi128ELi4EZNS0_22gpu_kernel_impl_nocastIZZZNS0_18GeluCUDAKernelImplERNS_18TensorIteratorBaseENS0_8GeluTypeEENKUlvE_clEvENKUlvE1_clEvEUlN3c104HalfEE_EEvS4_RKT_EUliE_EEviT1_:
        /* <DEDUP_REMOVED lines=19> */
[----:B--2---:R-:W-:-:S05]  /*0130*/  HADD2.F32 R0, -RZ, R4.H0_H0 ;  /* 0x20000004ff007230 */ /* 0x004fca0000004100 */
        /* <DEDUP_REMOVED lines=9> */
[----:B------:R-:W-:-:S05]  /*01d0*/  F2FP.F16.F32.PACK_AB R0, RZ, R0 ;  /* 0x00000000ff00723e */ /* 0x000fca00000000ff */
[----:B0-----:R0:W-:Y:S01]  /*01e0*/  STG.E.U16 desc[UR6][R6.64], R0 ;  /* 0x0000000006007986 */ /* 0x0011e2000c101506 */
[----:B------:R-:W-:Y:S05]  /*01f0*/  @P0 BRA `(.L_x_10982) ;  /* 0x0000000000880947 */ /* 0x000fea0003800000 */
[----:B------:R-:W1:Y:S02]  /*0200*/  LDC.64 R4, c[0x0][0x588] ;  /* 0x00016200ff047b82 */ /* 0x000e640000000a00 */
[----:B-1----:R-:W0:Y:S01]  /*0210*/  LDG.E.U16 R4, desc[UR6][R4.64] ;  /* 0x0000000604047981 */ /* 0x002e22000c1e1500 */
[----:B------:R-:W-:Y:S01]  /*0220*/  IADD3 R3, PT, PT, R3, 0x80, RZ ;  /* 0x0000008003037810 */ /* 0x000fe20007ffe0ff */
[----:B0-----:R-:W-:-:S05]  /*0230*/  HADD2.F32 R0, -RZ, R4.H0_H0 ;  /* 0x20000004ff007230 */ /* 0x001fca0000004100 */
        /* <DEDUP_REMOVED lines=10> */
[----:B0-----:R0:W-:Y:S02]  /*02e0*/  STG.E.U16 desc[UR6][R6.64], R0 ;  /* 0x0000000006007986 */ /* 0x0011e4000c101506 */
.L_x_10981:
[----:B------:R-:W-:-:S13]  /*02f0*/  ISETP.GE.AND P0, PT, R3, UR4, PT ;  /* 0x0000000403007c0c */ /* 0x000fda000bf06270 */
[----:B------:R-:W-:Y:S05]  /*0300*/  @P0 BREAK.RELIABLE B1 ;  /* 0x0000000000010942 */ /* 0x000fea0003800100 */
[----:B------:R-:W-:Y:S05]  /*0310*/  @P0 BRA `(.L_x_10982) ;  /* 0x0000000000400947 */ /* 0x000fea0003800000 */
[----:B------:R-:W-:Y:S05]  /*0320*/  BSYNC.RELIABLE B1 ;  /* 0x0000000000017941 */ /* 0x000fea0003800100 */
.L_x_10980:
        /* <DEDUP_REMOVED lines=15> */
.L_x_10982:
[----:B------:R-:W-:Y:S05]  /*0420*/  BSYNC.RECONVERGENT B0 ;  /* 0x0000000000007941 */ /* 0x000fea0003800200 */
.L_x_10979:
[----:B------:R-:W-:Y:S05]  /*0430*/  WARPSYNC.ALL ;  /* 0x0000000000007948 */ /* 0x000fea0003800000 */
[----:B------:R-:W-:-:S13]  /*0440*/  ISETP.GE.AND P0, PT, R3, UR4, PT ;  /* 0x0000000403007c0c */ /* 0x000fda000bf06270 */
[----:B------:R-:W-:Y:S05]  /*0450*/  @P0 EXIT ;  /* 0x000000000000094d */ /* 0x000fea0003800000 */
[----:B------:R-:W2:Y:S02]  /*0460*/  LDC.64 R2, c[0x0][0x588] ;  /* 0x00016200ff027b82 */ /* 0x000ea40000000a00 */
[----:B--2---:R-:W0:Y:S02]  /*0470*/  LDG.E.U16 R2, desc[UR6][R2.64] ;  /* 0x0000000602027981 */ /* 0x004e24000c1e1500 */
[----:B01----:R-:W-:-:S05]  /*0480*/  HADD2.F32 R0, -RZ, R2.H0_H0 ;  /* 0x20000002ff007230 */ /* 0x003fca0000004100 */
        /* <DEDUP_REMOVED lines=10> */
[----:B0-----:R-:W-:Y:S01]  /*0530*/  STG.E.U16 desc[UR6][R4.64], R0 ;  /* 0x0000000004007986 */ /* 0x001fe2000c101506 */
[----:B------:R-:W-:Y:S05]  /*0540*/  EXIT ;  /* 0x000000000000794d */ /* 0x000fea0003800000 */
.L_x_10978:
        /* <DEDUP_REMOVED lines=306> */
.L_x_10986:
[----:B------:R-:W0:Y:S02]  /*1870*/  LDCU.128 UR8, c[0x0][0x580] ;  /* 0x0000b000ff0877ac */ /* 0x000e240008000c00 */
[----:B0-----:R-:W-:-:S04]  /*1880*/  IADD3 R6, P0, PT, R4, UR10, RZ ;  /* 0x0000000a04067c10 */ /* 0x001fc8000ff1e0ff */
[----:B------:R-:W-:-:S05]  /*1890*/  IADD3.X R7, PT, PT, RZ, UR11, RZ, P0, !PT ;  /* 0x0000000bff077c10 */ /* 0x000fca00087fe4ff */
[----:B------:R-:W2:Y:S01]  /*18a0*/  LDG.E.U16 R6, desc[UR6][R6.64] ;  /* 0x0000000606067981 */ /* 0x000ea2000c1e1500 */
[----:B------:R-:W-:Y:S01]  /*18b0*/  IADD3 R3, PT, PT, R3, 0x80, RZ ;  /* 0x0000008003037810 */ /* 0x000fe20007ffe0ff */
[----:B--2---:R-:W-:-:S05]  /*18c0*/  HADD2.F32 R4, -RZ, R6.H0_H0 ;  /* 0x20000006ff047230 */ /* 0x004fca0000004100 */
        /* <DEDUP_REMOVED lines=313> */
.L_x_10988:
        /* <DEDUP_REMOVED lines=16> */
[----:B------:R-:W-:-:S05]  /*2d60*/  IADD3.X R5, PT, PT, RZ, UR9, RZ, P0, !PT ;  /* 0x00000009ff057c10 */ /* 0x000fca00087fe4ff */
[----:B------:R0:W-:Y:S02]  /*2d70*/  STG.E.U16 desc[UR6][R4.64], R11 ;  /* 0x0000000b04007986 */ /* 0x0001e4000c101506 */
.L_x_10985:
[----:B------:R-:W-:-:S13]  /*2d80*/  ISETP.GE.AND P0, PT, R3, UR4, PT ;  /* 0x0000000403007c0c */ /* 0x000fda000bf06270 */
[----:B------:R-:W-:Y:S05]  /*2d90*/  @P0 BREAK.RELIABLE B1 ;  /* 0x0000000000010942 */ /* 0x000fea0003800100 */
[----:B------:R-:W-:Y:S05]  /*2da0*/  @P0 BRA `(.L_x_10987) ;  /* 0x0000001000f40947 */ /* 0x000fea0003800000 */
[----:B------:R-:W-:Y:S05]  /*2db0*/  BSYNC.RELIABLE B1 ;  /* 0x0000000000017941 */ /* 0x000fea0003800100 */
.L_x_10984:
        /* <DEDUP_REMOVED lines=298> */
.L_x_10989:
        /* <DEDUP_REMOVED lines=18> */
.L_x_10987:
[----:B------:R-:W-:Y:S05]  /*4180*/  BSYNC.RECONVERGENT B0 ;  /* 0x0000000000007941 */ /* 0x000fea0003800200 */
.L_x_10983:
        /* <DEDUP_REMOVED lines=301> */
.L_x_10990:
[----:B------:R-:W0:Y:S02]  /*5460*/  LDCU.128 UR8, c[0x0][0x580] ;  /* 0x0000b000ff0877ac */ /* 0x000e240008000c00 */
[----:B0-----:R-:W-:-:S04]  /*5470*/  IADD3 R4, P0, PT, R2, UR10, RZ ;  /* 0x0000000a02047c10 */ /* 0x001fc8000ff1e0ff */
[----:B------:R-:W-:-:S05]  /*5480*/  IADD3.X R5, PT, PT, RZ, UR11, RZ, P0, !PT ;  /* 0x0000000bff057c10 */ /* 0x000fca00087fe4ff */
[----:B------:R-:W2:Y:S01]  /*5490*/  LDG.E.U16 R4, desc[UR6][R4.64] ;  /* 0x0000000604047981 */ /* 0x000ea2000c1e1500 */
[----:B------:R-:W-:-:S04]  /*54a0*/  IADD3 R2, P0, PT, R3, UR8, RZ ;  /* 0x0000000803027c10 */ /* 0x000fc8000ff1e0ff */
[----:B------:R-:W-:Y:S01]  /*54b0*/  IADD3.X R3, PT, PT, RZ, UR9, RZ, P0, !PT ;  /* 0x00000009ff037c10 */ /* 0x000fe200087fe4ff */
        /* <DEDUP_REMOVED lines=9> */
[----:B------:R-:W-:-:S05]  /*5550*/  F2FP.F16.F32.PACK_AB R0, RZ, R0 ;  /* 0x00000000ff00723e */ /* 0x000fca00000000ff */
[----:B------:R-:W-:Y:S01]  /*5560*/  STG.E.U16 desc[UR6][R2.64], R0 ;  /* 0x0000000002007986 */ /* 0x000fe2000c101506 */
[----:B------:R-:W-:Y:S05]  /*5570*/  EXIT ;  /* 0x000000000000794d */ /* 0x000fea0003800000 */
.L_x_10991:
        /* <DEDUP_REMOVED lines=16> */
.L_x_12451:


//--------------------- .text._ZN2at6native27unrolled_elementwise_kernelIZZZNS0_18GeluCUDAKernelImplERNS_18TensorIteratorBaseENS0_8GeluTypeEENKUlvE_clEvENKUlvE1_clEvEUlN3c104HalfEE_St5arrayIPcLm2EELi4E23TrivialOffsetCalculatorILi1EjESE_NS0_6memory15LoadWithoutCastENSF_16StoreWithoutCastEEEviT_T0_T2_T3_T4_T5_ --------------------------
	.section	.text._ZN2at6native27unrolled_elementwise_kernelIZZZNS0_18GeluCUDAKernelImplERNS_18TensorIteratorBaseENS0_8GeluTypeEENKUlvE_clEvENKUlvE1_clEvEUlN3c104HalfEE_St5arrayIPcLm2EELi4E23TrivialOffsetCalculatorILi1EjESE_NS0_6memory15LoadWithoutCastENSF_16StoreWithoutCastEEEviT_T0_T2_T3_T4_T5_,"ax",@progbits
	.align	128
        .global         _ZN2at6native27unrolled_elementwise_kernelIZZZNS0_18GeluCUDAKernelImplERNS_18TensorIteratorBaseENS0_8GeluTypeEENKUlvE_clEvENKUlvE1_clEvEUlN3c104HalfEE_St5arrayIPcLm2EELi4E23TrivialOffsetCalculatorILi1EjESE_NS0_6memory15LoadWithoutCastENSF_16StoreWithoutCastEEEviT_T0_T2_T3_T4_T5_
        .type           _ZN2at6native27unrolled_elementwise_kernelIZZZNS0_18GeluCUDAKernelImplERNS_18TensorIteratorBaseENS0_8GeluTypeEENKUlvE_clEvENKUlvE1_clEvEUlN3c104HalfEE_St5arrayIPcLm2EELi4E23TrivialOffsetCalculatorILi1EjESE_NS0_6memory15LoadWithoutCastENSF_16StoreWithoutCastEEEviT_T0_T2_T3_T4_T5_,@function
        .size           _ZN2at6native27unrolled_elementwise_kernelIZZZNS0_18GeluCUDAKernelImplERNS_18TensorIteratorBaseENS0_8GeluTypeEENKUlvE_clEvENKUlvE1_clEvEUlN3c104HalfEE_St5arrayIPcLm2EELi4E23TrivialOffsetCalculatorILi1EjESE_NS0_6memory15LoadWithoutCastENSF_16StoreWithoutCastEEEviT_T0_T2_T3_T4_T5_,(.L_x_12452 - _ZN2at6native27unrolled_elementwise_kernelIZZZNS0_18GeluCUDAKernelImplERNS_18TensorIteratorBaseENS0_8GeluTypeEENKUlvE_clEvENKUlvE1_clEvEUlN3c104HalfEE_St5arrayIPcLm2EELi4E23TrivialOffsetCalculatorILi1EjESE_NS0_6memory15LoadWithoutCastENSF_16StoreWithoutCastEEEviT_T0_T2_T3_T4_T5_)
        .other          _ZN2at6native27unrolled_elementwise_kernelIZZZNS0_18GeluCUDAKernelImplERNS_18TensorIteratorBaseENS0_8GeluTypeEENKUlvE_clEvENKUlvE1_clEvEUlN3c104HalfEE_St5arrayIPcLm2EELi4E23TrivialOffsetCalculatorILi1EjESE_NS0_6memory15LoadWithoutCastENSF_16StoreWithoutCastEEEviT_T0_T2_T3_T4_T5_,@"STO_CUDA_ENTRY STV_DEFAULT"
_ZN2at6native27unrolled_elementwise_kernelIZZZNS0_18GeluCUDAKernelImplERNS_18TensorIteratorBaseENS0_8GeluTypeEENKUlvE_clEvENKUlvE1_clEvEUlN3c104HalfEE_St5arrayIPcLm2EELi4E23TrivialOffsetCalculatorILi1EjESE_NS0_6memory15LoadWithoutCastENSF_16StoreWithoutCastEEEviT_T0_T2_T3_T4_T5_:
.text._ZN2at6native27unrolled_elementwise_kernelIZZZNS0_18GeluCUDAKernelImplERNS_18TensorIteratorBaseENS0_8GeluTypeEENKUlvE_clEvENKUlvE1_clEvEUlN3c104HalfEE_St5arrayIPcLm2EELi4E23TrivialOffsetCalculatorILi1EjESE_NS0_6memory15LoadWithoutCastENSF_16StoreWithoutCastEEEviT_T0_T2_T3_T4_T5_:
        /* <DEDUP_REMOVED lines=35> */
[C---:B-1----:R-:W-:Y:S02]  /*0230*/  IADD3 R10, PT, PT, R0.reuse, 0x100, RZ ;  /* 0x00000100000a7810 */ /* 0x042fe40007ffe0ff */
[----:B---3--:R-:W-:Y:S01]  /*0240*/  IADD3 R16, PT, PT, R0, 0x180, RZ ;  /* 0x0000018000107810 */ /* 0x008fe20007ffe0ff */
[----:B------:R-:W-:Y:S01]  /*0250*/  BSSY.RECONVERGENT B0, `(.L_x_10992) ;  /* 0x0000015000007945 */ /* 0x000fe20003800200 */
        /* <DEDUP_REMOVED lines=20> */
.L_x_10993:
[----:B------:R-:W-:Y:S05]  /*03a0*/  BSYNC.RECONVERGENT B0 ;  /* 0x0000000000007941 */ /* 0x000fea0003800200 */
.L_x_10992:
        /* <DEDUP_REMOVED lines=12> */
.L_x_10995:
[----:B------:R-:W-:Y:S05]  /*0470*/  BSYNC.RECONVERGENT B0 ;  /* 0x0000000000007941 */ /* 0x000fea0003800200 */
.L_x_10994:
        /* <DEDUP_REMOVED lines=12> */
.L_x_10997:
[----:B------:R-:W-:Y:S05]  /*0540*/  BSYNC.RECONVERGENT B0 ;  /* 0x0000000000007941 */ /* 0x000fea0003800200 */
.L_x_10996:
        /* <DEDUP_REMOVED lines=12> */
.L_x_10999:
[----:B------:R-:W-:Y:S05]  /*0610*/  BSYNC.RECONVERGENT B0 ;  /* 0x0000000000007941 */ /* 0x000fea0003800200 */
.L_x_10998:
        /* <DEDUP_REMOVED lines=14> */
.L_x_11001:
[----:B------:R-:W-:Y:S05]  /*0700*/  BSYNC.RECONVERGENT B0 ;  /* 0x0000000000007941 */ /* 0x000fea0003800200 */
.L_x_11000:
[----:B------:R-:W-:-:S13]  /*0710*/  ISETP.GE.AND P0, PT, R0, R5, PT ;  /* 0x000000050000720c */ /* 0x000fda0003f06270 */
[----:B------:R-:W-:Y:S05]  /*0720*/  @P0 EXIT ;  /* 0x000000000000094d */ /* 0x000fea0003800000 */
[----:B-1----:R-:W1:Y:S01]  /*0730*/  LDC.64 R4, c[0x0][0x388] ;  /* 0x0000e200ff047b82 */ /* 0x002e620000000a00 */
[----:B------:R-:W-:-:S05]  /*0740*/  LEA R3, R3, R0, 0x9 ;  /* 0x0000000003037211 */ /* 0x000fca00078e48ff */
[----:B-1----:R-:W-:-:S05]  /*0750*/  IMAD.WIDE.U32 R2, R3, 0x2, R4 ;  /* 0x0000000203027825 */ /* 0x002fca00078e0004 */
[----:B------:R-:W-:Y:S01]  /*0760*/  STG.E.U16 desc[UR4][R2.64], R10 ;  /* 0x0000000a02007986 */ /* 0x000fe2000c101504 */
[----:B------:R-:W-:Y:S05]  /*0770*/  EXIT ;  /* 0x000000000000794d */ /* 0x000fea0003800000 */
.L_x_11002:
        /* <DEDUP_REMOVED lines=16> */
.L_x_12452:


//--------------------- .text._ZN2at6native29vectorized_elementwise_kernelILi2EZZZNS0_18GeluCUDAKernelImplERNS_18TensorIteratorBaseENS0_8GeluTypeEENKUlvE_clEvENKUlvE1_clEvEUlN3c104HalfEE_St5arrayIPcLm2EEEEviT0_T1_ --------------------------
	.section	.text._ZN2at6native29vectorized_elementwise_kernelILi2EZZZNS0_18GeluCUDAKernelImplERNS_18TensorIteratorBaseENS0_8GeluTypeEENKUlvE_clEvENKUlvE1_clEvEUlN3c104HalfEE_St5arrayIPcLm2EEEEviT0_T1_,"ax",@progbits
	.align	128
        .global         _ZN2at6native29vectorized_elementwise_kernelILi2EZZZNS0_18GeluCUDAKernelImplERNS_18TensorIteratorBaseENS0_8GeluTypeEENKUlvE_clEvENKUlvE1_clEvEUlN3c104HalfEE_St5arrayIPcLm2EEEEviT0_T1_
        .type           _ZN2at6native29vectorized_elementwise_kernelILi2EZZZNS0_18GeluCUDAKernelImplERNS_18TensorIteratorBaseENS0_8GeluTypeEENKUlvE_clEvENKUlvE1_clEvEUlN3c104HalfEE_St5arrayIPcLm2EEEEviT0_T1_,@function
        .size           _ZN2at6native29vectorized_elementwise_kernelILi2EZZZNS0_18GeluCUDAKernelImplERNS_18TensorIteratorBaseENS0_8GeluTypeEENKUlvE_clEvENKUlvE1_clEvEUlN3c104HalfEE_St5arrayIPcLm2EEEEviT0_T1_,(.L_x_12453 - _ZN2at6native29vectorized_elementwise_kernelILi2EZZZNS0_18GeluCUDAKernelImplERNS_18TensorIteratorBaseENS0_8GeluTypeEENKUlvE_clEvENKUlvE1_clEvEUlN3c104HalfEE_St5arrayIPcLm2EEEEviT0_T1_)
        .other          _ZN2at6native29vectorized_elementwise_kernelILi2EZZZNS0_18GeluCUDAKernelImplERNS_18TensorIteratorBaseENS0_8GeluTypeEENKUlvE_clEvENKUlvE1_clEvEUlN3c104HalfEE_St5arrayIPcLm2EEEEviT0_T1_,@"STO_CUDA_ENTRY STV_DEFAULT"
_ZN2at6native29vectorized_elementwise_kernelILi2EZZZNS0_18GeluCUDAKernelImplERNS_18TensorIteratorBaseENS0_8GeluTypeEENKUlvE_clEvENKUlvE1_clEvEUlN3c104HalfEE_St5arrayIPcLm2EEEEviT0_T1_:
.text._ZN2at6native29vectorized_elementwise_kernelILi2EZZZNS0_18GeluCUDAKernelImplERNS_18TensorIteratorBaseENS0_8GeluTypeEENKUlvE_clEvENKUlvE1_clEvEUlN3c104HalfEE_St5arrayIPcLm2EEEEviT0_T1_:
        /* <DEDUP_REMOVED lines=93> */
.L_x_11005:
[----:B------:R-:W-:Y:S05]  /*05d0*/  BSYNC.RECONVERGENT B0 ;  /* 0x0000000000007941 */ /* 0x000fea0003800200 */
.L_x_11004:
[-C--:B------:R-:W-:Y:S01]  /*05e0*/  ISETP.GE.U32.AND P6, PT, R13, R6.reuse, PT ;  /* 0x000000060d00720c */ /* 0x080fe20003fc6070 */
[----:B------:R-:W-:Y:S01]  /*05f0*/  BSSY.RECONVERGENT B0, `(.L_x_11006) ;  /* 0x000000e000007945 */ /* 0x000fe20003800200 */
[----:B------:R-:W-:Y:S01]  /*0600*/  @!P0 IMAD.WIDE.U32 R2, R3, 0x2, R10 ;  /* 0x0000000203028825 */ /* 0x000fe200078e000a */
[----:B------:R-:W-:-:S10]  /*0610*/  ISETP.GE.U32.AND P5, PT, R15, R6, PT ;  /* 0x000000060f00720c */ /* 0x000fd40003fa6070 */
        /* <DEDUP_REMOVED lines=11> */
.L_x_11007:
[----:B------:R-:W-:Y:S05]  /*06d0*/  BSYNC.RECONVERGENT B0 ;  /* 0x0000000000007941 */ /* 0x000fea0003800200 */
.L_x_11006:
[----:B------:R-:W-:Y:S01]  /*06e0*/  ISETP.NE.AND P6, PT, R14, RZ, PT ;  /* 0x000000ff0e00720c */ /* 0x000fe20003fc5270 */
[----:B------:R-:W-:-:S12]  /*06f0*/  BSSY.RECONVERGENT B0, `(.L_x_11008) ;  /* 0x000000c000007945 */ /* 0x000fd80003800200 */
        /* <DEDUP_REMOVED lines=11> */
.L_x_11009:
[----:B------:R-:W-:Y:S05]  /*07b0*/  BSYNC.RECONVERGENT B0 ;  /* 0x0000000000007941 */ /* 0x000fea0003800200 */
.L_x_11008:
        /* <DEDUP_REMOVED lines=12> */
.L_x_11011:
[----:B------:R-:W-:Y:S05]  /*0880*/  BSYNC.RECONVERGENT B0 ;  /* 0x0000000000007941 */ /* 0x000fea0003800200 */
.L_x_11010:
        /* <DEDUP_REMOVED lines=12> */
.L_x_11013:
[----:B------:R-:W-:Y:S05]  /*0950*/  BSYNC.RECONVERGENT B0 ;  /* 0x0000000000007941 */ /* 0x000fea0003800200 */
.L_x_11012:
        /* <DEDUP_REMOVED lines=12> */
.L_x_11015:
[----:B------:R-:W-:Y:S05]  /*0a20*/  BSYNC.RECONVERGENT B0 ;  /* 0x0000000000007941 */ /* 0x000fea0003800200 */
.L_x_11014:
        /* <DEDUP_REMOVED lines=12> */
.L_x_11017:
[----:B------:R-:W-:Y:S05]  /*0af0*/  BSYNC.RECONVERGENT B0 ;  /* 0x0000000000007941 */ /* 0x000fea0003800200 */
.L_x_11016:
        /* <DEDUP_REMOVED lines=12> */
.L_x_11019:
[----:B------:R-:W-:Y:S05]  /*0bc0*/  BSYNC.RECONVERGENT B0 ;  /* 0x0000000000007941 */ /* 0x000fea0003800200 */
.L_x_11018:
        /* <DEDUP_REMOVED lines=18> */
.L_x_11022:
[----:B------:R-:W-:-:S13]  /*0cf0*/  ISETP.GE.U32.AND P0, PT, R5, R6, PT ;  /* 0x000000060500720c */ /* 0x000fda0003f06070 */
[----:B------:R-:W-:Y:S05]  /*0d00*/  @P0 BRA `(.L_x_11024) ;  /* 0x0000000000300947 */ /* 0x000fea0003800000 */
[----:B0-----:R-:W0:Y:S01]  /*0d10*/  LDC.64 R2, c[0x0][0x388] ;  /* 0x0000e200ff027b82 */ /* 0x001e220000000a00 */
[----:B------:R-:W-:Y:S02]  /*0d20*/  IADD3 R11, PT, PT, R8, R5, RZ ;  /* 0x00000005080b7210 */ /* 0x000fe40007ffe0ff */
[----:B------:R-:W-:-:S03]  /*0d30*/  IADD3 R5, PT, PT, R5, 0x80, RZ ;  /* 0x0000008005057810 */ /* 0x000fc60007ffe0ff */
[----:B0-----:R-:W-:-:S05]  /*0d40*/  IMAD.WIDE.U32 R2, R11, 0x2, R2 ;  /* 0x000000020b027825 */ /* 0x001fca00078e0002 */
[----:B------:R1:W-:Y:S02]  /*0d50*/  STG.E.U16 desc[UR4][R2.64], R14 ;  /* 0x0000000e02007986 */ /* 0x0003e4000c101504 */
.L_x_11023:
[----:B------:R-:W-:-:S13]  /*0d60*/  ISETP.GE.U32.AND P0, PT, R5, R6, PT ;  /* 0x000000060500720c */ /* 0x000fda0003f06070 */
[----:B------:R-:W-:Y:S05]  /*0d70*/  @P0 BRA `(.L_x_11025) ;  /* 0x0000000000340947 */ /* 0x000fea0003800000 */
[----:B01----:R-:W0:Y:S01]  /*0d80*/  LDC.64 R2, c[0x0][0x388] ;  /* 0x0000e200ff027b82 */ /* 0x003e220000000a00 */
[----:B------:R-:W-:Y:S02]  /*0d90*/  IADD3 R11, PT, PT, R8, R5, RZ ;  /* 0x00000005080b7210 */ /* 0x000fe40007ffe0ff */
[----:B------:R-:W-:-:S03]  /*0da0*/  IADD3 R5, PT, PT, R5, 0x80, RZ ;  /* 0x0000008005057810 */ /* 0x000fc60007ffe0ff */
[----:B0-----:R-:W-:-:S05]  /*0db0*/  IMAD.WIDE.U32 R2, R11, 0x2, R2 ;  /* 0x000000020b027825 */ /* 0x001fca00078e0002 */
[----:B-----5:R1:W-:Y:S02]  /*0dc0*/  STG.E.U16 desc[UR4][R2.64], R4 ;  /* 0x0000000402007986 */ /* 0x0203e4000c101504 */
.L_x_11024:
        /* <DEDUP_REMOVED lines=8> */
.L_x_11025:
[----:B------:R-:W-:Y:S05]  /*0e50*/  BSYNC.RELIABLE B1 ;  /* 0x0000000000017941 */ /* 0x000fea0003800100 */
.L_x_11021:
[----:B------:R-:W-:-:S13]  /*0e60*/  ISETP.GE.U32.AND P0, PT, R5, R6, PT ;  /* 0x000000060500720c */ /* 0x000fda0003f06070 */
[----:B012---:R-:W0:Y:S01]  /*0e70*/  @!P0 LDC.64 R2, c[0x0][0x388] ;  /* 0x0000e200ff028b82 */ /* 0x007e220000000a00 */
[----:B------:R-:W-:Y:S02]  /*0e80*/  @!P0 IADD3 R11, PT, PT, R8, R5, RZ ;  /* 0x00000005080b8210 */ /* 0x000fe40007ffe0ff */
[----:B------:R-:W-:-:S03]  /*0e90*/  @!P0 IADD3 R5, PT, PT, R5, 0x80, RZ ;  /* 0x0000008005058810 */ /* 0x000fc60007ffe0ff */
[----:B0-----:R-:W-:-:S05]  /*0ea0*/  @!P0 IMAD.WIDE.U32 R2, R11, 0x2, R2 ;  /* 0x000000020b028825 */ /* 0x001fca00078e0002 */
[----:B-----5:R2:W-:Y:S02]  /*0eb0*/  @!P0 STG.E.U16 desc[UR4][R2.64], R9 ;  /* 0x0000000902008986 */ /* 0x0205e4000c101504 */
.L_x_11026:
[----:B------:R-:W-:Y:S05]  /*0ec0*/  BSYNC.RECONVERGENT B0 ;  /* 0x0000000000007941 */ /* 0x000fea0003800200 */
.L_x_11020:
        /* <DEDUP_REMOVED lines=8> */
.L_x_11003:
        /* <DEDUP_REMOVED lines=8> */
[----:B--2---:R-:W-:-:S02]  /*0fd0*/  HADD2.F32 R7, -RZ, R5.H0_H0 ;  /* 0x20000005ff077230 */ /* 0x004fc40000004100 */
[----:B------:R-:W-:Y:S02]  /*0fe0*/  HADD2.F32 R5, -RZ, R5.H1_H1 ;  /* 0x30000005ff057230 */ /* 0x000fe40000004100 */
[--C-:B---3--:R-:W-:Y:S02]  /*0ff0*/  HADD2.F32 R6, -RZ, R9.reuse.H0_H0 ;  /* 0x20000009ff067230 */ /* 0x108fe40000004100 */
[----:B------:R-:W-:Y:S01]  /*1000*/  FMUL.FTZ R4, R7, R7 ;  /* 0x0000000707047220 */ /* 0x000fe20000410000 */
[----:B------:R-:W-:Y:S02]  /*1010*/  HADD2.F32 R9, -RZ, R9.H1_H1 ;  /* 0x30000009ff097230 */ /* 0x000fe40000004100 */
[----:B------:R-:W-:Y:S01]  /*1020*/  FMUL.FTZ R10, R5, R5 ;  /* 0x00000005050a7220 */ /* 0x000fe20000410000 */
[----:B------:R-:W-:Y:S01]  /*1030*/  FMUL.FTZ R4, R7, R4 ;  /* 0x0000000407047220 */ /* 0x000fe20000410000 */
[----:B------:R-:W-:Y:S02]  /*1040*/  FMUL.FTZ R13, R6, R6 ;  /* 0x00000006060d7220 */ /* 0x000fe40000410000 */
[----:B------:R-:W-:Y:S01]  /*1050*/  FMUL.FTZ R10, R5, R10 ;  /* 0x0000000a050a7220 */ /* 0x000fe20000410000 */
[C---:B0-----:R-:W-:Y:S01]  /*1060*/  FMUL.FTZ R2, R9.reuse, R9 ;  /* 0x0000000909027220 */ /* 0x041fe20000410000 */
[----:B------:R-:W-:Y:S01]  /*1070*/  FFMA.FTZ R4, R4, 0.044714998453855514526, R7 ;  /* 0x3d37271304047823 */ /* 0x000fe20000010007 */
[----:B------:R-:W-:Y:S01]  /*1080*/  FMUL.FTZ R13, R6, R13 ;  /* 0x0000000d060d7220 */ /* 0x000fe20000410000 */
[----:B------:R-:W-:Y:S01]  /*1090*/  FFMA.FTZ R10, R10, 0.044714998453855514526, R5 ;  /* 0x3d3727130a0a7823 */ /* 0x000fe20000010005 */
[----:B------:R-:W-:Y:S01]  /*10a0*/  FMUL.FTZ R2, R9, R2 ;  /* 0x0000000209027220 */ /* 0x000fe20000410000 */
[----:B------:R-:W-:Y:S01]  /*10b0*/  FMUL.FTZ R17, R4, 0.79788458347320556641 ;  /* 0x3f4c422a04117820 */ /* 0x000fe20000410000 */
[----:B----4-:R-:W-:-:S02]  /*10c0*/  HADD2.F32 R4, -RZ, R11.H0_H0 ;  /* 0x2000000bff047230 */ /* 0x010fc40000004100 */
[----:B------:R-:W-:Y:S01]  /*10d0*/  FMUL.FTZ R16, R10, 0.79788458347320556641 ;  /* 0x3f4c422a0a107820 */ /* 0x000fe20000410000 */
[----:B------:R-:W-:Y:S01]  /*10e0*/  FFMA.FTZ R13, R13, 0.044714998453855514526, R6 ;  /* 0x3d3727130d0d7823 */ /* 0x000fe20000010006 */
[----:B------:R-:W-:Y:S02]  /*10f0*/  HADD2.F32 R11, -RZ, R11.H1_H1 ;  /* 0x3000000bff0b7230 */ /* 0x000fe40000004100 */
[----:B------:R-:W-:Y:S01]  /*1100*/  FFMA.FTZ R2, R2, 0.044714998453855514526, R9 ;  /* 0x3d37271302027823 */ /* 0x000fe20000010009 */
[C---:B------:R-:W-:Y:S01]  /*1110*/  FMUL.FTZ R3, R4.reuse, R4 ;  /* 0x0000000404037220 */ /* 0x040fe20000410000 */
[----:B------:R-:W0:Y:S01]  /*1120*/  MUFU.TANH R17, R17 ;  /* 0x0000001100117308 */ /* 0x000e220000002400 */
[--C-:B-----5:R-:W-:Y:S02]  /*1130*/  HADD2.F32 R10, -RZ, R15.reuse.H0_H0 ;  /* 0x2000000fff0a7230 */ /* 0x120fe40000004100 */
[----:B------:R-:W-:Y:S01]  /*1140*/  FMUL.FTZ R13, R13, 0.79788458347320556641 ;  /* 0x3f4c422a0d0d7820 */ /* 0x000fe20000410000 */
[----:B------:R-:W-:Y:S01]  /*1150*/  FMUL.FTZ R3, R4, R3 ;  /* 0x0000000304037220 */ /* 0x000fe20000410000 */
[----:B------:R-:W-:-:S02]  /*1160*/  HADD2.F32 R15, -RZ, R15.H1_H1 ;  /* 0x3000000fff0f7230 */ /* 0x000fc40000004100 */
[----:B------:R-:W-:Y:S01]  /*1170*/  FMUL.FTZ R19, R2, 0.79788458347320556641 ;  /* 0x3f4c422a02137820 */ /* 0x000fe20000410000 */
[----:B------:R-:W-:Y:S01]  /*1180*/  FMUL.FTZ R2, R11, R11 ;  /* 0x0000000b0b027220 */ /* 0x000fe20000410000 */
[----:B------:R-:W-:Y:S01]  /*1190*/  FFMA.FTZ R3, R3, 0.044714998453855514526, R4 ;  /* 0x3d37271303037823 */ /* 0x000fe20000010004 */
[----:B------:R1:W-:Y:S01]  /*11a0*/  MUFU.TANH R18, R13 ;  /* 0x0000000d00127308 */ /* 0x0003e20000002400 */
[----:B------:R-:W-:Y:S01]  /*11b0*/  FMUL.FTZ R20, R15, R15 ;  /* 0x0000000f0f147220 */ /* 0x000fe20000410000 */
[----:B------:R-:W-:Y:S01]  /*11c0*/  FMUL.FTZ R2, R11, R2 ;  /* 0x000000020b027220 */ /* 0x000fe20000410000 */
[----:B------:R-:W-:Y:S01]  /*11d0*/  FMUL.FTZ R14, R3, 0.79788458347320556641 ;  /* 0x3f4c422a030e7820 */ /* 0x000fe20000410000 */
[----:B------:R-:W-:Y:S01]  /*11e0*/  FMUL.FTZ R3, R10, R10 ;  /* 0x0000000a0a037220 */ /* 0x000fe20000410000 */
[----:B------:R-:W-:Y:S01]  /*11f0*/  FMUL.FTZ R20, R15, R20 ;  /* 0x000000140f147220 */ /* 0x000fe20000410000 */
[----:B------:R-:W-:Y:S01]  /*1200*/  FFMA.FTZ R12, R2, 0.044714998453855514526, R11 ;  /* 0x3d372713020c7823 */ /* 0x000fe2000001000b */
[----:B------:R-:W-:Y:S01]  /*1210*/  FMUL.FTZ R7, R7, 0.5 ;  /* 0x3f00000007077820 */ /* 0x000fe20000410000 */
[----:B------:R-:W2:Y:S01]  /*1220*/  MUFU.TANH R16, R16 ;  /* 0x0000001000107308 */ /* 0x000ea20000002400 */
[----:B-1----:R-:W-:Y:S01]  /*1230*/  FMUL.FTZ R13, R10, R3 ;  /* 0x000000030a0d7220 */ /* 0x002fe20000410000 */
[----:B------:R-:W-:Y:S01]  /*1240*/  FFMA.FTZ R21, R20, 0.044714998453855514526, R15 ;  /* 0x3d37271314157823 */ /* 0x000fe2000001000f */
[----:B------:R-:W-:Y:S01]  /*1250*/  FMUL.FTZ R12, R12, 0.79788458347320556641 ;  /* 0x3f4c422a0c0c7820 */ /* 0x000fe20000410000 */
[----:B0-----:R-:W-:Y:S01]  /*1260*/  FADD.FTZ R20, R17, 1 ;  /* 0x3f80000011147421 */ /* 0x001fe20000010000 */
[----:B------:R-:W-:Y:S01]  /*1270*/  FFMA.FTZ R13, R13, 0.044714998453855514526, R10 ;  /* 0x3d3727130d0d7823 */ /* 0x000fe2000001000a */
[----:B------:R-:W-:Y:S01]  /*1280*/  FMUL.FTZ R21, R21, 0.79788458347320556641 ;  /* 0x3f4c422a15157820 */ /* 0x000fe20000410000 */
[----:B------:R-:W0:Y:S01]  /*1290*/  LDC.64 R2, c[0x0][0x388] ;  /* 0x0000e200ff027b82 */ /* 0x000e220000000a00 */
[----:B------:R-:W1:Y:S01]  /*12a0*/  MUFU.TANH R14, R14 ;  /* 0x0000000e000e7308 */ /* 0x000e620000002400 */
[----:B------:R-:W-:Y:S01]  /*12b0*/  FMUL.FTZ R13, R13, 0.79788458347320556641 ;  /* 0x3f4c422a0d0d7820 */ /* 0x000fe20000410000 */
[----:B------:R-:W-:Y:S01]  /*12c0*/  FMUL.FTZ R17, R7, R20 ;  /* 0x0000001407117220 */ /* 0x000fe20000410000 */
[----:B------:R-:W-:Y:S01]  /*12d0*/  FMUL.FTZ R20, R6, 0.5 ;  /* 0x3f00000006147820 */ /* 0x000fe20000410000 */
[----:B------:R-:W-:Y:S01]  /*12e0*/  FMUL.FTZ R5, R5, 0.5 ;  /* 0x3f00000005057820 */ /* 0x000fe20000410000 */
[----:B------:R-:W-:Y:S01]  /*12f0*/  FMUL.FTZ R4, R4, 0.5 ;  /* 0x3f00000004047820 */ /* 0x000fe20000410000 */
[----:B------:R-:W-:Y:S01]  /*1300*/  FMUL.FTZ R11, R11, 0.5 ;  /* 0x3f0000000b0b7820 */ /* 0x000fe20000410000 */
[----:B------:R-:W-:Y:S01]  /*1310*/  FMUL.FTZ R10, R10, 0.5 ;  /* 0x3f0000000a0a7820 */ /* 0x000fe20000410000 */
[----:B------:R-:W3:Y:S01]  /*1320*/  MUFU.TANH R19, R19 ;  /* 0x0000001300137308 */ /* 0x000ee20000002400 */
[----:B------:R-:W-:Y:S01]  /*1330*/  FMUL.FTZ R15, R15, 0.5 ;  /* 0x3f0000000f0f7820 */ /* 0x000fe20000410000 */
[----:B--2---:R-:W-:Y:S01]  /*1340*/  FADD.FTZ R6, R16, 1 ;  /* 0x3f80000010067421 */ /* 0x004fe20000010000 */
[----:B------:R-:W-:Y:S01]  /*1350*/  FMUL.FTZ R16, R9, 0.5 ;  /* 0x3f00000009107820 */ /* 0x000fe20000410000 */
[----:B------:R-:W-:-:S02]  /*1360*/  FADD.FTZ R9, R18, 1 ;  /* 0x3f80000012097421 */ /* 0x000fc40000010000 */
[----:B------:R-:W-:Y:S02]  /*1370*/  FMUL.FTZ R6, R5, R6 ;  /* 0x0000000605067220 */ /* 0x000fe40000410000 */
[----:B------:R-:W2:Y:S01]  /*1380*/  MUFU.TANH R12, R12 ;  /* 0x0000000c000c7308 */ /* 0x000ea20000002400 */
[----:B------:R-:W-:Y:S01]  /*1390*/  FMUL.FTZ R5, R20, R9 ;  /* 0x0000000914057220 */ /* 0x000fe20000410000 */
[----:B-1----:R-:W-:Y:S01]  /*13a0*/  FADD.FTZ R9, R14, 1 ;  /* 0x3f8000000e097421 */ /* 0x002fe20000010000 */
[----:B------:R-:W-:-:S03]  /*13b0*/  F2FP.F16.F32.PACK_AB R17, R6, R17 ;  /* 0x000000110611723e */ /* 0x000fc600000000ff */
[----:B------:R-:W-:Y:S01]  /*13c0*/  FMUL.FTZ R4, R4, R9 ;  /* 0x0000000904047220 */ /* 0x000fe20000410000 */
[----:B0-----:R-:W-:Y:S01]  /*13d0*/  IMAD.WIDE.U32 R2, R8, 0x2, R2 ;  /* 0x0000000208027825 */ /* 0x001fe200078e0002 */
[----:B------:R-:W0:Y:S03]  /*13e0*/  MUFU.TANH R13, R13 ;  /* 0x0000000d000d7308 */ /* 0x000e260000002400 */
[----:B---3--:R-:W-:Y:S01]  /*13f0*/  FADD.FTZ R19, R19, 1 ;  /* 0x3f80000013137421 */ /* 0x008fe20000010000 */
[----:B------:R-:W-:-:S04]  /*1400*/  IMAD.WIDE.U32 R2, R0, 0x4, R2 ;  /* 0x0000000400027825 */ /* 0x000fc800078e0002 */
[----:B------:R-:W-:Y:S01]  /*1410*/  FMUL.FTZ R8, R16, R19 ;  /* 0x0000001310087220 */ /* 0x000fe20000410000 */
[----:B------:R-:W1:Y:S01]  /*1420*/  MUFU.TANH R7, R21 ;  /* 0x0000001500077308 */ /* 0x000e620000002400 */
[----:B--2---:R-:W-:-:S03]  /*1430*/  FADD.FTZ R12, R12, 1 ;  /* 0x3f8000000c0c7421 */ /* 0x004fc60000010000 */
[----:B------:R-:W-:Y:S01]  /*1440*/  F2FP.F16.F32.PACK_AB R5, R8, R5 ;  /* 0x000000050805723e */ /* 0x000fe200000000ff */
[----:B------:R-:W-:Y:S01]  /*1450*/  STG.E desc[UR4][R2.64], R17 ;  /* 0x0000001102007986 */ /* 0x000fe2000c101904 */
[----:B------:R-:W-:-:S03]  /*1460*/  FMUL.FTZ R11, R11, R12 ;  /* 0x0000000c0b0b7220 */ /* 0x000fc60000410000 */
[----:B------:R-:W-:Y:S01]  /*1470*/  STG.E desc[UR4][R2.64+0x200], R5 ;  /* 0x0002000502007986 */ /* 0x000fe2000c101904 */
[----:B0-----:R-:W-:Y:S01]  /*1480*/  FADD.FTZ R13, R13, 1 ;  /* 0x3f8000000d0d7421 */ /* 0x001fe20000010000 */
[----:B------:R-:W-:-:S03]  /*1490*/  F2FP.F16.F32.PACK_AB R11, R11, R4 ;  /* 0x000000040b0b723e */ /* 0x000fc600000000ff */
[----:B------:R-:W-:Y:S02]  /*14a0*/  FMUL.FTZ R10, R10, R13 ;  /* 0x0000000d0a0a7220 */ /* 0x000fe40000410000 */
[----:B------:R-:W-:Y:S01]  /*14b0*/  STG.E desc[UR4][R2.64+0x400], R11 ;  /* 0x0004000b02007986 */ /* 0x000fe2000c101904 */
[----:B-1----:R-:W-:-:S04]  /*14c0*/  FADD.FTZ R14, R7, 1 ;  /* 0x3f800000070e7421 */ /* 0x002fc80000010000 */
[----:B------:R-:W-:-:S05]  /*14d0*/  FMUL.FTZ R15, R15, R14 ;  /* 0x0000000e0f0f7220 */ /* 0x000fca0000410000 */
[----:B------:R-:W-:-:S05]  /*14e0*/  F2FP.F16.F32.PACK_AB R15, R15, R10 ;  /* 0x0000000a0f0f723e */ /* 0x000fca00000000ff */
[----:B------:R-:W-:Y:S01]  /*14f0*/  STG.E desc[UR4][R2.64+0x600], R15 ;  /* 0x0006000f02007986 */ /* 0x000fe2000c101904 */
[----:B------:R-:W-:Y:S05]  /*1500*/  EXIT ;  /* 0x000000000000794d */ /* 0x000fea0003800000 */
.L_x_11027:
        /* <DEDUP_REMOVED lines=15> */
.L_x_12453:


//--------------------- .text._ZN2at6native29vectorized_elementwise_kernelILi4EZZZNS0_18GeluCUDAKernelImplERNS_18TensorIteratorBaseENS0_8GeluTypeEENKUlvE_clEvENKUlvE1_clEvEUlN3c104HalfEE_St5arrayIPcLm2EEEEviT0_T1_ --------------------------
	.section	.text._ZN2at6native29vectorized_elementwise_kernelILi4EZZZNS0_18GeluCUDAKernelImplERNS_18TensorIteratorBaseENS0_8GeluTypeEENKUlvE_clEvENKUlvE1_clEvEUlN3c104HalfEE_St5arrayIPcLm2EEEEviT0_T1_,"ax",@progbits
	.align	128
        .global         _ZN2at6native29vectorized_elementwise_kernelILi4EZZZNS0_18GeluCUDAKernelImplERNS_18TensorIteratorBaseENS0_8GeluTypeEENKUlvE_clEvENKUlvE1_clEvEUlN3c104HalfEE_St5arrayIPcLm2EEEEviT0_T1_
        .type           _ZN2at6native29vectorized_elementwise_kernelILi4EZZZNS0_18GeluCUDAKernelImplERNS_18TensorIteratorBaseENS0_8GeluTypeEENKUlvE_clEvENKUlvE1_clEvEUlN3c104HalfEE_St5arrayIPcLm2EEEEviT0_T1_,@function
        .size           _ZN2at6native29vectorized_elementwise_kernelILi4EZZZNS0_18GeluCUDAKernelImplERNS_18TensorIteratorBaseENS0_8GeluTypeEENKUlvE_clEvENKUlvE1_clEvEUlN3c104HalfEE_St5arrayIPcLm2EEEEviT0_T1_,(.L_x_12454 - _ZN2at6native29vectorized_elementwise_kernelILi4EZZZNS0_18GeluCUDAKernelImplERNS_18TensorIteratorBaseENS0_8GeluTypeEENKUlvE_clEvENKUlvE1_clEvEUlN3c104HalfEE_St5arrayIPcLm2EEEEviT0_T1_)
        .other          _ZN2at6native29vectorized_elementwise_kernelILi4EZZZNS0_18GeluCUDAKernelImplERNS_18TensorIteratorBaseENS0_8GeluTypeEENKUlvE_clEvENKUlvE1_clEvEUlN3c104HalfEE_St5arrayIPcLm2EEEEviT0_T1_,@"STO_CUDA_ENTRY STV_DEFAULT"
_ZN2at6native29vectorized_elementwise_kernelILi4EZZZNS0_18GeluCUDAKernelImplERNS_18TensorIteratorBaseENS0_8GeluTypeEENKUlvE_clEvENKUlvE1_clEvEUlN3c104HalfEE_St5arrayIPcLm2EEEEviT0_T1_:
.text._ZN2at6native29vectorized_elementwise_kernelILi4EZZZNS0_18GeluCUDAKernelImplERNS_18TensorIteratorBaseENS0_8GeluTypeEENKUlvE_clEvENKUlvE1_clEvEUlN3c104HalfEE_St5arrayIPcLm2EEEEviT0_T1_:
        /* <DEDUP_REMOVED lines=93> */
.L_x_11030:
[----:B------:R-:W-:Y:S05]  /*05d0*/  BSYNC.RECONVERGENT B0 ;  /* 0x0000000000007941 */ /* 0x000fea0003800200 */
.L_x_11029:
        /* <DEDUP_REMOVED lines=15> */
.L_x_11032:
[----:B------:R-:W-:Y:S05]  /*06d0*/  BSYNC.RECONVERGENT B0 ;  /* 0x0000000000007941 */ /* 0x000fea0003800200 */
.L_x_11031:
        /* <DEDUP_REMOVED lines=13> */
.L_x_11034:
[----:B------:R-:W-:Y:S05]  /*07b0*/  BSYNC.RECONVERGENT B0 ;  /* 0x0000000000007941 */ /* 0x000fea0003800200 */
.L_x_11033:
        /* <DEDUP_REMOVED lines=12> */
.L_x_11036:
[----:B------:R-:W-:Y:S05]  /*0880*/  BSYNC.RECONVERGENT B0 ;  /* 0x0000000000007941 */ /* 0x000fea0003800200 */
.L_x_11035:
        /* <DEDUP_REMOVED lines=12> */
.L_x_11038:
[----:B------:R-:W-:Y:S05]  /*0950*/  BSYNC.RECONVERGENT B0 ;  /* 0x0000000000007941 */ /* 0x000fea0003800200 */
.L_x_11037:
        /* <DEDUP_REMOVED lines=12> */
.L_x_11040:
[----:B------:R-:W-:Y:S05]  /*0a20*/  BSYNC.RECONVERGENT B0 ;  /* 0x0000000000007941 */ /* 0x000fea0003800200 */
.L_x_11039:
        /* <DEDUP_REMOVED lines=12> */
.L_x_11042:
[----:B------:R-:W-:Y:S05]  /*0af0*/  BSYNC.RECONVERGENT B0 ;  /* 0x0000000000007941 */ /* 0x000fea0003800200 */
.L_x_11041:
        /* <DEDUP_REMOVED lines=12> */
.L_x_11044:
[----:B------:R-:W-:Y:S05]  /*0bc0*/  BSYNC.RECONVERGENT B0 ;  /* 0x0000000000007941 */ /* 0x000fea0003800200 */
.L_x_11043:
        /* <DEDUP_REMOVED lines=18> */
.L_x_11047:
[----:B------:R-:W-:-:S13]  /*0cf0*/  ISETP.GE.U32.AND P0, PT, R5, R6, PT ;  /* 0x000000060500720c */ /* 0x000fda0003f06070 */
[----:B------:R-:W-:Y:S05]  /*0d00*/  @P0 BRA `(.L_x_11049) ;  /* 0x0000000000300947 */ /* 0x000fea0003800000 */
[----:B0-----:R-:W0:Y:S01]  /*0d10*/  LDC.64 R2, c[0x0][0x388] ;  /* 0x0000e200ff027b82 */ /* 0x001e220000000a00 */
[----:B------:R-:W-:Y:S02]  /*0d20*/  IADD3 R11, PT, PT, R8, R5, RZ ;  /* 0x00000005080b7210 */ /* 0x000fe40007ffe0ff */
[----:B------:R-:W-:-:S03]  /*0d30*/  IADD3 R5, PT, PT, R5, 0x80, RZ ;  /* 0x0000008005057810 */ /* 0x000fc60007ffe0ff */
[----:B0-----:R-:W-:-:S05]  /*0d40*/  IMAD.WIDE.U32 R2, R11, 0x2, R2 ;  /* 0x000000020b027825 */ /* 0x001fca00078e0002 */
[----:B------:R1:W-:Y:S02]  /*0d50*/  STG.E.U16 desc[UR4][R2.64], R14 ;  /* 0x0000000e02007986 */ /* 0x0003e4000c101504 */
.L_x_11048:
[----:B------:R-:W-:-:S13]  /*0d60*/  ISETP.GE.U32.AND P0, PT, R5, R6, PT ;  /* 0x000000060500720c */ /* 0x000fda0003f06070 */
[----:B------:R-:W-:Y:S05]  /*0d70*/  @P0 BRA `(.L_x_11050) ;  /* 0x0000000000340947 */ /* 0x000fea0003800000 */
[----:B01----:R-:W0:Y:S01]  /*0d80*/  LDC.64 R2, c[0x0][0x388] ;  /* 0x0000e200ff027b82 */ /* 0x003e220000000a00 */
[----:B------:R-:W-:Y:S02]  /*0d90*/  IADD3 R11, PT, PT, R8, R5, RZ ;  /* 0x00000005080b7210 */ /* 0x000fe40007ffe0ff */
[----:B------:R-:W-:-:S03]  /*0da0*/  IADD3 R5, PT, PT, R5, 0x80, RZ ;  /* 0x0000008005057810 */ /* 0x000fc60007ffe0ff */
[----:B0-----:R-:W-:-:S05]  /*0db0*/  IMAD.WIDE.U32 R2, R11, 0x2, R2 ;  /* 0x000000020b027825 */ /* 0x001fca00078e0002 */
[----:B-----5:R1:W-:Y:S02]  /*0dc0*/  STG.E.U16 desc[UR4][R2.64], R4 ;  /* 0x0000000402007986 */ /* 0x0203e4000c101504 */
.L_x_11049:
        /* <DEDUP_REMOVED lines=8> */
.L_x_11050:
[----:B------:R-:W-:Y:S05]  /*0e50*/  BSYNC.RELIABLE B1 ;  /* 0x0000000000017941 */ /* 0x000fea0003800100 */
.L_x_11046:
[----:B------:R-:W-:-:S13]  /*0e60*/  ISETP.GE.U32.AND P0, PT, R5, R6, PT ;  /* 0x000000060500720c */ /* 0x000fda0003f06070 */
[----:B012---:R-:W0:Y:S01]  /*0e70*/  @!P0 LDC.64 R2, c[0x0][0x388] ;  /* 0x0000e200ff028b82 */ /* 0x007e220000000a00 */
[----:B------:R-:W-:Y:S02]  /*0e80*/  @!P0 IADD3 R11, PT, PT, R8, R5, RZ ;  /* 0x00000005080b8210 */ /* 0x000fe40007ffe0ff */
[----:B------:R-:W-:-:S03]  /*0e90*/  @!P0 IADD3 R5, PT, PT, R5, 0x80, RZ ;  /* 0x0000008005058810 */ /* 0x000fc60007ffe0ff */
[----:B0-----:R-:W-:-:S05]  /*0ea0*/  @!P0 IMAD.WIDE.U32 R2, R11, 0x2, R2 ;  /* 0x000000020b028825 */ /* 0x001fca00078e0002 */
[----:B-----5:R2:W-:Y:S02]  /*0eb0*/  @!P0 STG.E.U16 desc[UR4][R2.64], R9 ;  /* 0x0000000902008986 */ /* 0x0205e4000c101504 */
.L_x_11051:
[----:B------:R-:W-:Y:S05]  /*0ec0*/  BSYNC.RECONVERGENT B0 ;  /* 0x0000000000007941 */ /* 0x000fea0003800200 */
.L_x_11045:
        /* <DEDUP_REMOVED lines=8> */
.L_x_11028:
[----:B------:R-:W0:Y:S01]  /*0f50*/  S2R R0, SR_TID.X ;  /* 0x0000000000007919 */ /* 0x000e220000002100 */
[----:B------:R-:W1:Y:S02]  /*0f60*/  LDC.64 R2, c[0x0][0x390] ;  /* 0x0000e400ff027b82 */ /* 0x000e640000000a00 */
[----:B-1----:R-:W-:-:S04]  /*0f70*/  IMAD.WIDE.U32 R2, R8, 0x2, R2 ;  /* 0x0000000208027825 */ /* 0x002fc800078e0002 */
[----:B0-----:R-:W-:-:S05]  /*0f80*/  IMAD.WIDE.U32 R6, R0, 0x8, R2 ;  /* 0x0000000800067825 */ /* 0x001fca00078e0002 */
[----:B------:R-:W2:Y:S04]  /*0f90*/  LDG.E.64 R10, desc[UR4][R6.64] ;  /* 0x00000004060a7981 */ /* 0x000ea8000c1e1b00 */
[----:B------:R0:W3:Y:S01]  /*0fa0*/  LDG.E.64 R2, desc[UR4][R6.64+0x400] ;  /* 0x0004000406027981 */ /* 0x0000e2000c1e1b00 */
[--C-:B--2---:R-:W-:Y:S02]  /*0fb0*/  HADD2.F32 R15, -RZ, R10.reuse.H0_H0 ;  /* 0x2000000aff0f7230 */ /* 0x104fe40000004100 */
[--C-:B------:R-:W-:Y:S02]  /*0fc0*/  HADD2.F32 R9, -RZ, R11.reuse.H0_H0 ;  /* 0x2000000bff097230 */ /* 0x100fe40000004100 */
[----:B------:R-:W-:Y:S02]  /*0fd0*/  HADD2.F32 R5, -RZ, R10.H1_H1 ;  /* 0x3000000aff057230 */ /* 0x000fe40000004100 */
[----:B------:R-:W-:Y:S01]  /*0fe0*/  FMUL.FTZ R4, R15, R15 ;  /* 0x0000000f0f047220 */ /* 0x000fe20000410000 */
[----:B------:R-:W-:-:S03]  /*0ff0*/  HADD2.F32 R14, -RZ, R11.H1_H1 ;  /* 0x3000000bff0e7230 */ /* 0x000fc60000004100 */
[----:B------:R-:W-:Y:S01]  /*1000*/  FMUL.FTZ R4, R15, R4 ;  /* 0x000000040f047220 */ /* 0x000fe20000410000 */
[C---:B------:R-:W-:Y:S01]  /*1010*/  FMUL.FTZ R10, R5.reuse, R5 ;  /* 0x00000005050a7220 */ /* 0x040fe20000410000 */
[C---:B0-----:R-:W-:Y:S01]  /*1020*/  FMUL.FTZ R7, R14.reuse, R14 ;  /* 0x0000000e0e077220 */ /* 0x041fe20000410000 */
[----:B------:R-:W-:Y:S01]  /*1030*/  FMUL.FTZ R22, R14, 0.5 ;  /* 0x3f0000000e167820 */ /* 0x000fe20000410000 */
[----:B------:R-:W-:Y:S01]  /*1040*/  FFMA.FTZ R4, R4, 0.044714998453855514526, R15 ;  /* 0x3d37271304047823 */ /* 0x000fe2000001000f */
[----:B------:R-:W-:Y:S01]  /*1050*/  FMUL.FTZ R10, R5, R10 ;  /* 0x0000000a050a7220 */ /* 0x000fe20000410000 */
[----:B------:R-:W-:Y:S01]  /*1060*/  FMUL.FTZ R11, R14, R7 ;  /* 0x000000070e0b7220 */ /* 0x000fe20000410000 */
[--C-:B---3--:R-:W-:Y:S02]  /*1070*/  HADD2.F32 R7, -RZ, R2.reuse.H1_H1 ;  /* 0x30000002ff077230 */ /* 0x108fe40000004100 */
[----:B------:R-:W-:Y:S01]  /*1080*/  FMUL.FTZ R16, R4, 0.79788458347320556641 ;  /* 0x3f4c422a04107820 */ /* 0x000fe20000410000 */
[----:B------:R-:W-:Y:S01]  /*1090*/  FMUL.FTZ R4, R9, R9 ;  /* 0x0000000909047220 */ /* 0x000fe20000410000 */
[----:B------:R-:W-:Y:S01]  /*10a0*/  FFMA.FTZ R10, R10, 0.044714998453855514526, R5 ;  /* 0x3d3727130a0a7823 */ /* 0x000fe20000010005 */
[----:B------:R-:W-:Y:S01]  /*10b0*/  FFMA.FTZ R11, R11, 0.044714998453855514526, R14 ;  /* 0x3d3727130b0b7823 */ /* 0x000fe2000001000e */
[----:B------:R-:W-:Y:S01]  /*10c0*/  FMUL.FTZ R12, R7, R7 ;  /* 0x00000007070c7220 */ /* 0x000fe20000410000 */
[----:B------:R-:W-:Y:S01]  /*10d0*/  FMUL.FTZ R6, R9, R4 ;  /* 0x0000000409067220 */ /* 0x000fe20000410000 */
[----:B------:R-:W-:-:S02]  /*10e0*/  HADD2.F32 R4, -RZ, R2.H0_H0 ;  /* 0x20000002ff047230 */ /* 0x000fc40000004100 */
[----:B------:R-:W-:Y:S01]  /*10f0*/  FMUL.FTZ R10, R10, 0.79788458347320556641 ;  /* 0x3f4c422a0a0a7820 */ /* 0x000fe20000410000 */
[----:B------:R-:W-:Y:S01]  /*1100*/  FMUL.FTZ R11, R11, 0.79788458347320556641 ;  /* 0x3f4c422a0b0b7820 */ /* 0x000fe20000410000 */
[----:B------:R-:W-:Y:S01]  /*1110*/  FFMA.FTZ R6, R6, 0.044714998453855514526, R9 ;  /* 0x3d37271306067823 */ /* 0x000fe20000010009 */
[----:B------:R-:W-:Y:S01]  /*1120*/  MUFU.TANH R16, R16 ;  /* 0x0000001000107308 */ /* 0x000fe20000002400 */
[----:B------:R-:W-:Y:S01]  /*1130*/  FMUL.FTZ R13, R4, R4 ;  /* 0x00000004040d7220 */ /* 0x000fe20000410000 */
[----:B------:R-:W-:Y:S01]  /*1140*/  FMUL.FTZ R15, R15, 0.5 ;  /* 0x3f0000000f0f7820 */ /* 0x000fe20000410000 */
[----:B------:R-:W-:Y:S01]  /*1150*/  FMUL.FTZ R18, R6, 0.79788458347320556641 ;  /* 0x3f4c422a06127820 */ /* 0x000fe20000410000 */
[--C-:B------:R-:W-:Y:S02]  /*1160*/  HADD2.F32 R6, -RZ, R3.reuse.H0_H0 ;  /* 0x20000003ff067230 */ /* 0x100fe40000004100 */
[----:B------:R-:W-:Y:S02]  /*1170*/  FMUL.FTZ R13, R4, R13 ;  /* 0x0000000d040d7220 */ /* 0x000fe40000410000 */
[----:B------:R0:W1:Y:S02]  /*1180*/  MUFU.TANH R17, R10 ;  /* 0x0000000a00117308 */ /* 0x0000640000002400 */
[----:B------:R-:W-:Y:S01]  /*1190*/  FFMA.FTZ R2, R13, 0.044714998453855514526, R4 ;  /* 0x3d3727130d027823 */ /* 0x000fe20000010004 */
[----:B------:R-:W-:-:S02]  /*11a0*/  HADD2.F32 R13, -RZ, R3.H1_H1 ;  /* 0x30000003ff0d7230 */ /* 0x000fc40000004100 */
[----:B------:R-:W-:Y:S01]  /*11b0*/  FMUL.FTZ R3, R6, R6 ;  /* 0x0000000606037220 */ /* 0x000fe20000410000 */
[----:B------:R-:W-:Y:S02]  /*11c0*/  FMUL.FTZ R4, R4, 0.5 ;  /* 0x3f00000004047820 */ /* 0x000fe40000410000 */
[----:B------:R-:W-:Y:S01]  /*11d0*/  FMUL.FTZ R20, R13, R13 ;  /* 0x0000000d0d147220 */ /* 0x000fe20000410000 */
[----:B------:R-:W-:Y:S01]  /*11e0*/  FMUL.FTZ R21, R6, R3 ;  /* 0x0000000306157220 */ /* 0x000fe20000410000 */
[----:B0-----:R-:W-:Y:S01]  /*11f0*/  FMUL.FTZ R10, R7, R12 ;  /* 0x0000000c070a7220 */ /* 0x001fe20000410000 */
[----:B------:R-:W-:Y:S01]  /*1200*/  FMUL.FTZ R12, R2, 0.79788458347320556641 ;  /* 0x3f4c422a020c7820 */ /* 0x000fe20000410000 */
[----:B------:R-:W-:Y:S01]  /*1210*/  FMUL.FTZ R20, R13, R20 ;  /* 0x000000140d147220 */ /* 0x000fe20000410000 */
[----:B------:R-:W-:Y:S01]  /*1220*/  FFMA.FTZ R21, R21, 0.044714998453855514526, R6 ;  /* 0x3d37271315157823 */ /* 0x000fe20000010006 */
[----:B------:R-:W-:Y:S01]  /*1230*/  FFMA.FTZ R10, R10, 0.044714998453855514526, R7 ;  /* 0x3d3727130a0a7823 */ /* 0x000fe20000010007 */
[----:B------:R-:W0:Y:S01]  /*1240*/  LDC.64 R2, c[0x0][0x388] ;  /* 0x0000e200ff027b82 */ /* 0x000e220000000a00 */
[----:B------:R-:W-:Y:S01]  /*1250*/  FFMA.FTZ R20, R20, 0.044714998453855514526, R13 ;  /* 0x3d37271314147823 */ /* 0x000fe2000001000d */
[----:B------:R2:W3:Y:S01]  /*1260*/  MUFU.TANH R19, R11 ;  /* 0x0000000b00137308 */ /* 0x0004e20000002400 */
[----:B------:R-:W-:Y:S01]  /*1270*/  FMUL.FTZ R10, R10, 0.79788458347320556641 ;  /* 0x3f4c422a0a0a7820 */ /* 0x000fe20000410000 */
[----:B-1----:R-:W-:Y:S01]  /*1280*/  FADD.FTZ R17, R17, 1 ;  /* 0x3f80000011117421 */ /* 0x002fe20000010000 */
[----:B------:R-:W-:Y:S01]  /*1290*/  FMUL.FTZ R23, R20, 0.79788458347320556641 ;  /* 0x3f4c422a14177820 */ /* 0x000fe20000410000 */
[----:B------:R-:W-:Y:S01]  /*12a0*/  FMUL.FTZ R20, R5, 0.5 ;  /* 0x3f00000005147820 */ /* 0x000fe20000410000 */
[----:B------:R-:W-:Y:S01]  /*12b0*/  FADD.FTZ R16, R16, 1 ;  /* 0x3f80000010107421 */ /* 0x000fe20000010000 */
[----:B------:R-:W-:-:S02]  /*12c0*/  FMUL.FTZ R6, R6, 0.5 ;  /* 0x3f00000006067820 */ /* 0x000fc40000410000 */
[----:B------:R-:W1:Y:S01]  /*12d0*/  MUFU.TANH R10, R10 ;  /* 0x0000000a000a7308 */ /* 0x000e620000002400 */
[----:B--2---:R-:W-:Y:S01]  /*12e0*/  FMUL.FTZ R11, R21, 0.79788458347320556641 ;  /* 0x3f4c422a150b7820 */ /* 0x004fe20000410000 */
[----:B------:R-:W-:Y:S01]  /*12f0*/  FMUL.FTZ R14, R20, R17 ;  /* 0x00000011140e7220 */ /* 0x000fe20000410000 */
[----:B------:R-:W-:Y:S01]  /*1300*/  FMUL.FTZ R17, R13, 0.5 ;  /* 0x3f0000000d117820 */ /* 0x000fe20000410000 */
[----:B------:R-:W-:Y:S01]  /*1310*/  FMUL.FTZ R21, R9, 0.5 ;  /* 0x3f00000009157820 */ /* 0x000fe20000410000 */
[----:B------:R-:W-:-:S03]  /*1320*/  FMUL.FTZ R9, R15, R16 ;  /* 0x000000100f097220 */ /* 0x000fc60000410000 */
[----:B------:R-:W2:Y:S01]  /*1330*/  MUFU.TANH R18, R18 ;  /* 0x0000001200127308 */ /* 0x000ea20000002400 */
[----:B---3--:R-:W-:Y:S01]  /*1340*/  FADD.FTZ R19, R19, 1 ;  /* 0x3f80000013137421 */ /* 0x008fe20000010000 */
[----:B------:R-:W-:Y:S01]  /*1350*/  F2FP.F16.F32.PACK_AB R14, R14, R9 ;  /* 0x000000090e0e723e */ /* 0x000fe200000000ff */
[----:B0-----:R-:W-:-:S04]  /*1360*/  IMAD.WIDE.U32 R2, R8, 0x2, R2 ;  /* 0x0000000208027825 */ /* 0x001fc800078e0002 */
[----:B------:R-:W-:Y:S01]  /*1370*/  FMUL.FTZ R8, R7, 0.5 ;  /* 0x3f00000007087820 */ /* 0x000fe20000410000 */
[----:B------:R-:W0:Y:S01]  /*1380*/  MUFU.TANH R12, R12 ;  /* 0x0000000c000c7308 */ /* 0x000e220000002400 */
[----:B------:R-:W-:Y:S01]  /*1390*/  FMUL.FTZ R16, R22, R19 ;  /* 0x0000001316107220 */ /* 0x000fe20000410000 */
[----:B-1----:R-:W-:Y:S01]  /*13a0*/  FADD.FTZ R13, R10, 1 ;  /* 0x3f8000000a0d7421 */ /* 0x002fe20000010000 */
[----:B------:R-:W-:-:S04]  /*13b0*/  IMAD.WIDE.U32 R2, R0, 0x8, R2 ;  /* 0x0000000800027825 */ /* 0x000fc800078e0002 */
[----:B------:R-:W-:Y:S01]  /*13c0*/  FMUL.FTZ R13, R8, R13 ;  /* 0x0000000d080d7220 */ /* 0x000fe20000410000 */
[----:B------:R-:W1:Y:S01]  /*13d0*/  MUFU.TANH R11, R11 ;  /* 0x0000000b000b7308 */ /* 0x000e620000002400 */
[----:B--2---:R-:W-:-:S04]  /*13e0*/  FADD.FTZ R18, R18, 1 ;  /* 0x3f80000012127421 */ /* 0x004fc80000010000 */
[----:B------:R-:W-:-:S03]  /*13f0*/  FMUL.FTZ R15, R21, R18 ;  /* 0x00000012150f7220 */ /* 0x000fc60000410000 */
[----:B------:R-:W2:Y:S01]  /*1400*/  MUFU.TANH R5, R23 ;  /* 0x0000001700057308 */ /* 0x000ea20000002400 */
[----:B0-----:R-:W-:Y:S01]  /*1410*/  FADD.FTZ R7, R12, 1 ;  /* 0x3f8000000c077421 */ /* 0x001fe20000010000 */
[----:B------:R-:W-:-:S03]  /*1420*/  F2FP.F16.F32.PACK_AB R15, R16, R15 ;  /* 0x0000000f100f723e */ /* 0x000fc600000000ff */
[----:B------:R-:W-:Y:S02]  /*1430*/  FMUL.FTZ R4, R4, R7 ;  /* 0x0000000704047220 */ /* 0x000fe40000410000 */
[----:B------:R-:W-:Y:S01]  /*1440*/  STG.E.64 desc[UR4][R2.64], R14 ;  /* 0x0000000e02007986 */ /* 0x000fe2000c101b04 */
[----:B-1----:R-:W-:Y:S02]  /*1450*/  FADD.FTZ R11, R11, 1 ;  /* 0x3f8000000b0b7421 */ /* 0x002fe40000010000 */
[----:B------:R-:W-:Y:S02]  /*1460*/  F2FP.F16.F32.PACK_AB R4, R13, R4 ;  /* 0x000000040d04723e */ /* 0x000fe400000000ff */
[----:B------:R-:W-:Y:S01]  /*1470*/  FMUL.FTZ R6, R6, R11 ;  /* 0x0000000b06067220 */ /* 0x000fe20000410000 */
[----:B--2---:R-:W-:-:S04]  /*1480*/  FADD.FTZ R10, R5, 1 ;  /* 0x3f800000050a7421 */ /* 0x004fc80000010000 */
[----:B------:R-:W-:-:S05]  /*1490*/  FMUL.FTZ R17, R17, R10 ;  /* 0x0000000a11117220 */ /* 0x000fca0000410000 */
[----:B------:R-:W-:-:S05]  /*14a0*/  F2FP.F16.F32.PACK_AB R5, R17, R6 ;  /* 0x000000061105723e */ /* 0x000fca00000000ff */
[----:B------:R-:W-:Y:S01]  /*14b0*/  STG.E.64 desc[UR4][R2.64+0x400], R4 ;  /* 0x0004000402007986 */ /* 0x000fe2000c101b04 */
[----:B------:R-:W-:Y:S05]  /*14c0*/  EXIT ;  /* 0x000000000000794d */ /* 0x000fea0003800000 */
.L_x_11052:
        /* <DEDUP_REMOVED lines=11> */
.L_x_12454:


//--------------------- .text._ZN2at6native29vectorized_elementwise_kernelILi8EZZZNS0_18GeluCUDAKernelImplERNS_18TensorIteratorBaseENS0_8GeluTypeEENKUlvE_clEvENKUlvE1_clEvEUlN3c104HalfEE_St5arrayIPcLm2EEEEviT0_T1_ --------------------------
	.section	.text._ZN2at6native29vectorized_elementwise_kernelILi8EZZZNS0_18GeluCUDAKernelImplERNS_18TensorIteratorBaseENS0_8GeluTypeEENKUlvE_clEvENKUlvE1_clEvEUlN3c104HalfEE_St5arrayIPcLm2EEEEviT0_T1_,"ax",@progbits
	.align	128
        .global         _ZN2at6native29vectorized_elementwise_kernelILi8EZZZNS0_18GeluCUDAKernelImplERNS_18TensorIteratorBaseENS0_8GeluTypeEENKUlvE_clEvENKUlvE1_clEvEUlN3c104HalfEE_St5arrayIPcLm2EEEEviT0_T1_
        .type           _ZN2at6native29vectorized_elementwise_kernelILi8EZZZNS0_18GeluCUDAKernelImplERNS_18TensorIteratorBaseENS0_8GeluTypeEENKUlvE_clEvENKUlvE1_clEvEUlN3c104HalfEE_St5arrayIPcLm2EEEEviT0_T1_,@function
        .size           _ZN2at6native29vectorized_elementwise_kernelILi8EZZZNS0_18GeluCUDAKernelImplERNS_18TensorIteratorBaseENS0_8GeluTypeEENKUlvE_clEvENKUlvE1_clEvEUlN3c104HalfEE_St5arrayIPcLm2EEEEviT0_T1_,(.L_x_12455 - _ZN2at6native29vectorized_elementwise_kernelILi8EZZZNS0_18GeluCUDAKernelImplERNS_18TensorIteratorBaseENS0_8GeluTypeEENKUlvE_clEvENKUlvE1_clEvEUlN3c104HalfEE_St5arrayIPcLm2EEEEviT0_T1_)
        .other          _ZN2at6native29vectorized_elementwise_kernelILi8EZZZNS0_18GeluCUDAKernelImplERNS_18TensorIteratorBaseENS0_8GeluTypeEENKUlvE_clEvENKUlvE1_clEvEUlN3c104HalfEE_St5arrayIPcLm2EEEEviT0_T1_,@"STO_CUDA_ENTRY STV_DEFAULT"
_ZN2at6native29vectorized_elementwise_kernelILi8EZZZNS0_18GeluCUDAKernelImplERNS_18TensorIteratorBaseENS0_8GeluTypeEENKUlvE_clEvENKUlvE1_clEvEUlN3c104HalfEE_St5arrayIPcLm2EEEEviT0_T1_:
.text._ZN2at6native29vectorized_elementwise_kernelILi8EZZZNS0_18GeluCUDAKernelImplERNS_18TensorIteratorBaseENS0_8GeluTypeEENKUlvE_clEvENKUlvE1_clEvEUlN3c104HalfEE_St5arrayIPcLm2EEEEviT0_T1_:
[----:B------:R-:W-:Y:S01]  /*0000*/  LDC R1, c[0x0][0x37c] ;  /* 0x0000df00ff017b82 */ /* 0x000fe20000000800 */
[----:B------:R-:W-:Y:S05]  /*0010*/  EXIT ;  /* 0x000000000000794d */ /* 0x000fea0003800000 */
.L_x_11053:
        /* <DEDUP_REMOVED lines=14> */
.L_x_12455:


//--------------------- .text._ZN2at6native18elementwise_kernelILi128ELi4EZNS0_15gpu_kernel_implIZZZNS0_18GeluCUDAKernelImplERNS_18TensorIteratorBaseENS0_8GeluTypeEENKUlvE_clEvENKUlvE0_clEvEUlfE_EEvS4_RKT_EUliE_EEviT1_ --------------------------
	.section	.text._ZN2at6native18elementwise_kernelILi128ELi4EZNS0_15gpu_kernel_implIZZZNS0_18GeluCUDAKernelImplERNS_18TensorIteratorBaseENS0_8GeluTypeEENKUlvE_clEvENKUlvE0_clEvEUlfE_EEvS4_RKT_EUliE_EEviT1_,"ax",@progbits
	.align	128
        .global         _ZN2at6native18elementwise_kernelILi128ELi4EZNS0_15gpu_kernel_implIZZZNS0_18GeluCUDAKernelImplERNS_18TensorIteratorBaseENS0_8GeluTypeEENKUlvE_clEvENKUlvE0_clEvEUlfE_EEvS4_RKT_EUliE_EEviT1_
        .type           _ZN2at6native18elementwise_kernelILi128ELi4EZNS0_15gpu_kernel_implIZZZNS0_18GeluCUDAKernelImplERNS_18TensorIteratorBaseENS0_8GeluTypeEENKUlvE_clEvENKUlvE0_clEvEUlfE_EEvS4_RKT_EUliE_EEviT1_,@function
        .size           _ZN2at6native18elementwise_kernelILi128ELi4EZNS0_15gpu_kernel_implIZZZNS0_18GeluCUDAKernelImplERNS_18TensorIteratorBaseENS0_8GeluTypeEENKUlvE_clEvENKUlvE0_clEvEUlfE_EEvS4_RKT_EUliE_EEviT1_,(.L_x_12456 - _ZN2at6native18elementwise_kernelILi128ELi4EZNS0_15gpu_kernel_implIZZZNS0_18GeluCUDAKernelImplERNS_18TensorIteratorBaseENS0_8GeluTypeEENKUlvE_clEvENKUlvE0_clEvEUlfE_EEvS4_RKT_EUliE_EEviT1_)
        .other          _ZN2at6native18elementwise_kernelILi128ELi4EZNS0_15gpu_kernel_implIZZZNS0_18GeluCUDAKernelImplERNS_18TensorIteratorBaseENS0_8GeluTypeEENKUlvE_clEvENKUlvE0_clEvEUlfE_EEvS4_RKT_EUliE_EEviT1_,@"STO_CUDA_ENTRY STV_DEFAULT"
_ZN2at6native18elementwise_kernelILi128ELi4EZNS0_15gpu_kernel_implIZZZNS0_18GeluCUDAKernelImplERNS_18TensorIteratorBaseENS0_8GeluTypeEENKUlvE_clEvENKUlvE0_clEvEUlfE_EEvS4_RKT_EUliE_EEviT1_:
.text._ZN2at6native18elementwise_kernelILi128ELi4EZNS0_15gpu_kernel_implIZZZNS0_18GeluCUDAKernelImplERNS_18TensorIteratorBaseENS0_8GeluTypeEENKUlvE_clEvENKUlvE0_clEvEUlfE_EEvS4_RKT_EUliE_EEviT1_:
        /* <DEDUP_REMOVED lines=319> */
.L_x_11056:
        /* <DEDUP_REMOVED lines=16> */
[----:B--2---:R3:W4:Y:S01]  /*14f0*/  I2F.S16 R0, R2 ;  /* 0x0000000200007306 */ /* 0x0047220000101400 */
[----:B------:R-:W-:Y:S05]  /*1500*/  BRA `(.L_x_11063) ;  /* 0x0000000c00507947 */ /* 0x000fea0003800000 */
.L_x_11061:
[----:B------:R-:W2:Y:S02]  /*1510*/  LDG.E.U8 R0, desc[UR36][R2.64] ;  /* 0x0000002402007981 */ /* 0x000ea4000c1e1100 */
[----:B--2---:R-:W-:Y:S01]  /*1520*/  I2FP.F32.U32 R0, R0 ;  /* 0x0000000000007245 */ /* 0x004fe20000201000 */
[----:B------:R-:W-:Y:S06]  /*1530*/  BRA `(.L_x_11063) ;  /* 0x0000000c00447947 */ /* 0x000fec0003800000 */
.L_x_11060:
        /* <DEDUP_REMOVED lines=9> */
.L_x_11065:
[----:B------:R-:W2:Y:S02]  /*15d0*/  LDG.E R0, desc[UR36][R2.64] ;  /* 0x0000002402007981 */ /* 0x000ea4000c1e1900 */
[----:B--2---:R-:W-:Y:S01]  /*15e0*/  I2FP.F32.S32 R0, R0 ;  /* 0x0000000000007245 */ /* 0x004fe20000201400 */
[----:B------:R-:W-:Y:S06]  /*15f0*/  BRA `(.L_x_11063) ;  /* 0x0000000c00147947 */ /* 0x000fec0003800000 */
.L_x_11064:
[----:B------:R-:W2:Y:S02]  /*1600*/  LDG.E.U16 R0, desc[UR36][R2.64] ;  /* 0x0000002402007981 */ /* 0x000ea4000c1e1500 */
[----:B--2---:R-:W2:Y:S01]  /*1610*/  I2F.S16 R0, R0 ;  /* 0x0000000000007306 */ /* 0x004ea20000101400 */
[----:B------:R-:W-:Y:S05]  /*1620*/  BRA `(.L_x_11063) ;  /* 0x0000000c00087947 */ /* 0x000fea0003800000 */
.L_x_11059:
        /* <DEDUP_REMOVED lines=8> */
.L_x_11067:
[----:B------:R-:W2:Y:S02]  /*16b0*/  LDG.E.U16 R0, desc[UR36][R2.64] ;  /* 0x0000002402007981 */ /* 0x000ea4000c1e1500 */
[----:B--2---:R-:W-:Y:S01]  /*16c0*/  HADD2.F32 R0, -RZ, R0.H0_H0 ;  /* 0x20000000ff007230 */ /* 0x004fe20000004100 */
[----:B------:R-:W-:Y:S06]  /*16d0*/  BRA `(.L_x_11063) ;  /* 0x0000000800dc7947 */ /* 0x000fec0003800000 */
.L_x_11066:
        /* <DEDUP_REMOVED lines=8> */
.L_x_11069:
[----:B------:R-:W2:Y:S02]  /*1760*/  LDG.E.U16 R0, desc[UR36][R2.64] ;  /* 0x0000002402007981 */ /* 0x000ea4000c1e1500 */
[----:B--2---:R-:W-:Y:S01]  /*1770*/  HADD2.F32 R0, -RZ, R0.H0_H0 ;  /* 0x20000000ff007230 */ /* 0x004fe20000004100 */
[----:B------:R-:W-:Y:S06]  /*1780*/  BRA `(.L_x_11063) ;  /* 0x0000000800b07947 */ /* 0x000fec0003800000 */
.L_x_11068:
        /* <DEDUP_REMOVED lines=11> */
.L_x_11058:
        /* <DEDUP_REMOVED lines=12> */
.L_x_11072:
        /* <DEDUP_REMOVED lines=11> */
.L_x_11071:
        /* <DEDUP_REMOVED lines=25> */
.L_x_11074:
        /* <DEDUP_REMOVED lines=12> */
.L_x_11073:
[----:B------:R-:W2:Y:S02]  /*1c00*/  LDG.E.U16 R0, desc[UR36][R2.64] ;  /* 0x0000002402007981 */ /* 0x000ea4000c1e1500 */
[----:B--2---:R-:W-:Y:S01]  /*1c10*/  SHF.L.U32 R0, R0, 0x10, RZ ;  /* 0x0000001000007819 */ /* 0x004fe200000006ff */
[----:B------:R-:W-:Y:S06]  /*1c20*/  BRA `(.L_x_11063) ;  /* 0x0000000400887947 */ /* 0x000fec0003800000 */
.L_x_11070:
        /* <DEDUP_REMOVED lines=11> */
.L_x_11077:
        /* <DEDUP_REMOVED lines=20> */
.L_x_11079:
[----:B------:R-:W-:Y:S05]  /*1e20*/  BSYNC.RECONVERGENT B0 ;  /* 0x0000000000007941 */ /* 0x000fea0003800200 */
.L_x_11078:
[----:B------:R-:W-:Y:S01]  /*1e30*/  IMAD.SHL.U32 R0, R0, 0x100000, RZ ;  /* 0x0010000000007824 */ /* 0x000fe200078e00ff */
[----:B------:R-:W-:-:S04]  /*1e40*/  LEA R2, R2, 0x3b800000, 0x17 ;  /* 0x3b80000002027811 */ /* 0x000fc800078eb8ff */
[----:B------:R-:W-:Y:S01]  /*1e50*/  LOP3.LUT R0, R2, R0, R7, 0xfe, !PT ;  /* 0x0000000002007212 */ /* 0x000fe200078efe07 */
[----:B------:R-:W-:Y:S06]  /*1e60*/  BRA `(.L_x_11063) ;  /* 0x0000000000f87947 */ /* 0x000fec0003800000 */
.L_x_11076:
        /* <DEDUP_REMOVED lines=20> */
.L_x_11081:
[----:B------:R-:W-:Y:S05]  /*1fb0*/  BSYNC.RECONVERGENT B0 ;  /* 0x0000000000007941 */ /* 0x000fea0003800200 */
.L_x_11080:
[----:B------:R-:W-:Y:S01]  /*1fc0*/  IMAD.SHL.U32 R0, R0, 0x200000, RZ ;  /* 0x0020000000007824 */ /* 0x000fe200078e00ff */
[----:B------:R-:W-:-:S04]  /*1fd0*/  LEA R2, R2, 0x37800000, 0x17 ;  /* 0x3780000002027811 */ /* 0x000fc800078eb8ff */
[----:B------:R-:W-:Y:S01]  /*1fe0*/  LOP3.LUT R0, R2, R0, R7, 0xfe, !PT ;  /* 0x0000000002007212 */ /* 0x000fe200078efe07 */
[----:B------:R-:W-:Y:S06]  /*1ff0*/  BRA `(.L_x_11063) ;  /* 0x0000000000947947 */ /* 0x000fec0003800000 */
.L_x_11075:
[----:B------:R-:W-:-:S09]  /*2000*/  UISETP.NE.AND UP0, UPT, UR4, 0x1c, UPT ;  /* 0x0000001c0400788c */ /* 0x000fd2000bf05270 */
[----:B------:R-:W-:Y:S05]  /*2010*/  BRA.U !UP0, `(.L_x_11082) ;  /* 0x0000000108847547 */ /* 0x000fea000b800000 */
[----:B------:R-:W-:-:S09]  /*2020*/  UISETP.NE.AND UP0, UPT, UR4, 0x1d, UPT ;  /* 0x0000001d0400788c */ /* 0x000fd2000bf05270 */
[----:B------:R-:W-:Y:S05]  /*2030*/  BRA.U !UP0, `(.L_x_11083) ;  /* 0x0000000108707547 */ /* 0x000fea000b800000 */
[----:B------:R-:W-:-:S09]  /*2040*/  UISETP.NE.AND UP0, UPT, UR4, 0x2c, UPT ;  /* 0x0000002c0400788c */ /* 0x000fd2000bf05270 */
[----:B------:R-:W-:Y:S05]  /*2050*/  BRA.U !UP0, `(.L_x_11084) ;  /* 0x0000000108487547 */ /* 0x000fea000b800000 */
.L_x_11062:
        /* <DEDUP_REMOVED lines=16> */
.L_x_11085:
[----:B------:R-:W-:Y:S01]  /*2160*/  IMAD.MOV.U32 R0, RZ, RZ, RZ ;  /* 0x000000ffff007224 */ /* 0x000fe200078e00ff */
[----:B------:R-:W-:Y:S06]  /*2170*/  BRA `(.L_x_11063) ;  /* 0x0000000000347947 */ /* 0x000fec0003800000 */
.L_x_11084:
        /* <DEDUP_REMOVED lines=8> */
.L_x_11083:
[----:B------:R-:W2:Y:S02]  /*2200*/  LDG.E.64 R2, desc[UR36][R2.64] ;  /* 0x0000002402027981 */ /* 0x000ea4000c1e1b00 */
[----:B--2---:R0:W1:Y:S02]  /*2210*/  I2F.U64 R0, R2 ;  /* 0x0000000200007312 */ /* 0x0040640000301000 */
[----:B01----:R-:W-:Y:S05]  /*2220*/  BRA `(.L_x_11063) ;  /* 0x0000000000087947 */ /* 0x003fea0003800000 */
.L_x_11082:
[----:B------:R-:W2:Y:S02]  /*2230*/  LDG.E R0, desc[UR36][R2.64] ;  /* 0x0000002402007981 */ /* 0x000ea4000c1e1900 */
[----:B--2---:R-:W-:-:S07]  /*2240*/  I2FP.F32.U32 R0, R0 ;  /* 0x0000000000007245 */ /* 0x004fce0000201000 */
.L_x_11063:
[----:B------:R-:W-:Y:S05]  /*2250*/  BSYNC.RECONVERGENT B6 ;  /* 0x0000000000067941 */ /* 0x000fea0003800200 */
.L_x_11057:
[CC--:B012-45:R-:W-:Y:S01]  /*2260*/  FMUL.FTZ R3, R0.reuse, R0.reuse ;  /* 0x0000000000037220 */ /* 0x0f7fe20000410000 */
[----:B------:R-:W3:Y:S01]  /*2270*/  LDCU.64 UR6, c[0x0][0x580] ;  /* 0x0000b000ff0677ac */ /* 0x000ee20008000a00 */
[----:B------:R-:W-:Y:S02]  /*2280*/  FMUL.FTZ R4, R0, 0.5 ;  /* 0x3f00000000047820 */ /* 0x000fe40000410000 */
[----:B------:R-:W-:Y:S01]  /*2290*/  FMUL.FTZ R3, R3, R0 ;  /* 0x0000000003037220 */ /* 0x000fe20000410000 */
[----:B------:R-:W-:-:S03]  /*22a0*/  UPRMT UR4, UR42, 0x9910, URZ ;  /* 0x000099102a047896 */ /* 0x000fc600080000ff */
[----:B------:R-:W-:Y:S01]  /*22b0*/  FFMA.FTZ R3, R3, 0.044714998453855514526, R0 ;  /* 0x3d37271303037823 */ /* 0x000fe20000010000 */
[----:B------:R-:W-:-:S03]  /*22c0*/  UISETP.GT.AND UP0, UPT, UR4, 0x9, UPT ;  /* 0x000000090400788c */ /* 0x000fc6000bf04270 */
[----:B------:R-:W-:-:S06]  /*22d0*/  FMUL.FTZ R5, R3, 0.79788458347320556641 ;  /* 0x3f4c422a03057820 */ /* 0x000fcc0000410000 */
[----:B------:R-:W0:Y:S01]  /*22e0*/  MUFU.TANH R5, R5 ;  /* 0x0000000500057308 */ /* 0x000e220000002400 */
[----:B---3--:R-:W-:-:S04]  /*22f0*/  IADD3 R2, P0, PT, R16, UR6, RZ ;  /* 0x0000000610027c10 */ /* 0x008fc8000ff1e0ff */
[----:B------:R-:W-:Y:S01]  /*2300*/  IADD3.X R3, PT, PT, RZ, UR7, RZ, P0, !PT ;  /* 0x00000007ff037c10 */ /* 0x000fe200087fe4ff */
[----:B0-----:R-:W-:-:S04]  /*2310*/  FADD.FTZ R7, R5, 1 ;  /* 0x3f80000005077421 */ /* 0x001fc80000010000 */
        /* <DEDUP_REMOVED lines=13> */
.L_x_11089:
[----:B------:R-:W0:Y:S02]  /*23f0*/  F2I.S64.TRUNC R4, R4 ;  /* 0x0000000400047311 */ /* 0x000e24000020d900 */
[----:B0-----:R-:W-:-:S05]  /*2400*/  IMAD.MOV.U32 R7, RZ, RZ, R4 ;  /* 0x000000ffff077224 */ /* 0x001fca00078e0004 */
[----:B------:R0:W-:Y:S01]  /*2410*/  STG.E.U8 desc[UR36][R2.64], R7 ;  /* 0x0000000702007986 */ /* 0x0001e2000c101124 */
[----:B------:R-:W-:Y:S05]  /*2420*/  BRA `(.L_x_11091) ;  /* 0x0000000c002c7947 */ /* 0x000fea0003800000 */
.L_x_11088:
        /* <DEDUP_REMOVED lines=9> */
.L_x_11093:
[----:B------:R-:W0:Y:S02]  /*24c0*/  F2I.FTZ.TRUNC.NTZ R5, R4 ;  /* 0x0000000400057305 */ /* 0x000e24000021f100 */
[----:B0-----:R0:W-:Y:S01]  /*24d0*/  STG.E desc[UR36][R2.64], R5 ;  /* 0x0000000502007986 */ /* 0x0011e2000c101924 */
[----:B------:R-:W-:Y:S05]  /*24e0*/  BRA `(.L_x_11091) ;  /* 0x0000000800fc7947 */ /* 0x000fea0003800000 */
.L_x_11092:
[----:B------:R-:W0:Y:S02]  /*24f0*/  F2I.FTZ.TRUNC.NTZ R5, R4 ;  /* 0x0000000400057305 */ /* 0x000e24000021f100 */
[----:B0-----:R0:W-:Y:S01]  /*2500*/  STG.E.U16 desc[UR36][R2.64], R5 ;  /* 0x0000000502007986 */ /* 0x0011e2000c101524 */
[----:B------:R-:W-:Y:S05]  /*2510*/  BRA `(.L_x_11091) ;  /* 0x0000000800f07947 */ /* 0x000fea0003800000 */
.L_x_11087:
        /* <DEDUP_REMOVED lines=8> */
.L_x_11095:
[----:B------:R-:W-:-:S05]  /*25a0*/  F2FP.F16.F32.PACK_AB R4, RZ, R4 ;  /* 0x00000004ff04723e */ /* 0x000fca00000000ff */
[----:B------:R0:W-:Y:S01]  /*25b0*/  STG.E.U16 desc[UR36][R2.64], R4 ;  /* 0x0000000402007986 */ /* 0x0001e2000c101524 */
[----:B------:R-:W-:Y:S05]  /*25c0*/  BRA `(.L_x_11091) ;  /* 0x0000000800c47947 */ /* 0x000fea0003800000 */
.L_x_11094:
        /* <DEDUP_REMOVED lines=9> */
.L_x_11097:
[----:B------:R-:W-:-:S04]  /*2660*/  F2FP.F16.F32.PACK_AB R5, RZ, R4 ;  /* 0x00000004ff05723e */ /* 0x000fc800000000ff */
[----:B------:R-:W-:-:S05]  /*2670*/  PRMT R5, R5, 0x5410, RZ ;  /* 0x0000541005057816 */ /* 0x000fca00000000ff */
[----:B------:R0:W-:Y:S01]  /*2680*/  STG.E desc[UR36][R2.64], R5 ;  /* 0x0000000502007986 */ /* 0x0001e2000c101924 */
[----:B------:R-:W-:Y:S05]  /*2690*/  BRA `(.L_x_11091) ;  /* 0x0000000800907947 */ /* 0x000fea0003800000 */
.L_x_11096:
[----:B------:R-:W-:-:S06]  /*26a0*/  FMUL.FTZ R4, R4, 1 ;  /* 0x3f80000004047820 */ /* 0x000fcc0000410000 */
[----:B------:R-:W0:Y:S02]  /*26b0*/  F2F.F64.F32 R4, R4 ;  /* 0x0000000400047310 */ /* 0x000e240000201800 */
[----:B0-----:R0:W-:Y:S01]  /*26c0*/  STG.E.64 desc[UR36][R2.64], R4 ;  /* 0x0000000402007986 */ /* 0x0011e2000c101b24 */
[----:B------:R-:W-:Y:S05]  /*26d0*/  BRA `(.L_x_11091) ;  /* 0x0000000800807947 */ /* 0x000fea0003800000 */
.L_x_11086:
        /* <DEDUP_REMOVED lines=12> */
.L_x_11100:
[----:B------:R-:W-:Y:S01]  /*27a0*/  FMUL.FTZ R4, R4, 1 ;  /* 0x3f80000004047820 */ /* 0x000fe20000410000 */
[----:B------:R-:W-:-:S05]  /*27b0*/  CS2R R6, SRZ ;  /* 0x0000000000067805 */ /* 0x000fca000001ff00 */
[----:B------:R-:W0:Y:S02]  /*27c0*/  F2F.F64.F32 R4, R4 ;  /* 0x0000000400047310 */ /* 0x000e240000201800 */
[----:B0-----:R0:W-:Y:S01]  /*27d0*/  STG.E.128 desc[UR36][R2.64], R4 ;  /* 0x0000000402007986 */ /* 0x0011e2000c101d24 */
[----:B------:R-:W-:Y:S05]  /*27e0*/  BRA `(.L_x_11091) ;  /* 0x00000008003c7947 */ /* 0x000fea0003800000 */
.L_x_11099:
        /* <DEDUP_REMOVED lines=18> */
.L_x_11104:
[----:B------:R-:W-:Y:S05]  /*2910*/  BSYNC.RECONVERGENT B0 ;  /* 0x0000000000007941 */ /* 0x000fea0003800200 */
.L_x_11103:
[----:B------:R-:W-:-:S05]  /*2920*/  LOP3.LUT R7, R0, 0x80, R7, 0xf8, !PT ;  /* 0x0000008000077812 */ /* 0x000fca00078ef807 */
[----:B------:R0:W-:Y:S01]  /*2930*/  STG.E.U8 desc[UR36][R2.64], R7 ;  /* 0x0000000702007986 */ /* 0x0001e2000c101124 */
[----:B------:R-:W-:Y:S05]  /*2940*/  BRA `(.L_x_11091) ;  /* 0x0000000400e47947 */ /* 0x000fea0003800000 */
.L_x_11102:
        /* <DEDUP_REMOVED lines=14> */
.L_x_11106:
[----:B------:R-:W-:Y:S05]  /*2a30*/  BSYNC.RECONVERGENT B0 ;  /* 0x0000000000007941 */ /* 0x000fea0003800200 */
.L_x_11105:
[----:B------:R-:W-:-:S05]  /*2a40*/  LOP3.LUT R5, R0, 0x80, R7, 0xf8, !PT ;  /* 0x0000008000057812 */ /* 0x000fca00078ef807 */
[----:B------:R0:W-:Y:S01]  /*2a50*/  STG.E.U8 desc[UR36][R2.64], R5 ;  /* 0x0000000502007986 */ /* 0x0001e2000c101124 */
[----:B------:R-:W-:Y:S05]  /*2a60*/  BRA `(.L_x_11091) ;  /* 0x00000004009c7947 */ /* 0x000fea0003800000 */
.L_x_11101:
[----:B------:R-:W-:-:S05]  /*2a70*/  F2FP.BF16.F32.PACK_AB R4, RZ, R4 ;  /* 0x00000004ff04723e */ /* 0x000fca00000010ff */
[----:B------:R0:W-:Y:S01]  /*2a80*/  STG.E.U16 desc[UR36][R2.64], R4 ;  /* 0x0000000402007986 */ /* 0x0001e2000c101524 */
[----:B------:R-:W-:Y:S05]  /*2a90*/  BRA `(.L_x_11091) ;  /* 0x0000000400907947 */ /* 0x000fea0003800000 */
.L_x_11098:
        /* <DEDUP_REMOVED lines=11> */
.L_x_11109:
        /* <DEDUP_REMOVED lines=12> */
.L_x_11112:
[----:B------:R-:W-:-:S04]  /*2c10*/  SHF.R.U32.HI R0, RZ, 0x14, R4 ;  /* 0x00000014ff007819 */ /* 0x000fc80000011604 */
[----:B------:R-:W-:-:S04]  /*2c20*/  LOP3.LUT R5, R0, 0x1, RZ, 0xc0, !PT ;  /* 0x0000000100057812 */ /* 0x000fc800078ec0ff */
[----:B------:R-:W-:-:S04]  /*2c30*/  IADD3 R0, PT, PT, R4, 0x487ffff, R5 ;  /* 0x0487ffff04007810 */ /* 0x000fc80007ffe005 */
[----:B------:R-:W-:-:S04]  /*2c40*/  SHF.R.U32.HI R0, RZ, 0x14, R0 ;  /* 0x00000014ff007819 */ /* 0x000fc80000011600 */
[----:B------:R-:W-:-:S07]  /*2c50*/  LOP3.LUT R5, R0, 0xff, RZ, 0xc0, !PT ;  /* 0x000000ff00057812 */ /* 0x000fce00078ec0ff */
.L_x_11113:
[----:B------:R-:W-:-:S04]  /*2c60*/  SHF.R.U32.HI R4, RZ, 0x18, R4 ;  /* 0x00000018ff047819 */ /* 0x000fc80000011604 */
[----:B------:R-:W-:-:S04]  /*2c70*/  LOP3.LUT R5, R5, 0x80, R4, 0xf8, !PT ;  /* 0x0000008005057812 */ /* 0x000fc800078ef804 */
[----:B------:R-:W-:-:S07]  /*2c80*/  PRMT R0, R5, 0x7610, R0 ;  /* 0x0000761005007816 */ /* 0x000fce0000000000 */
.L_x_11111:
[----:B------:R-:W-:Y:S05]  /*2c90*/  BSYNC.RECONVERGENT B0 ;  /* 0x0000000000007941 */ /* 0x000fea0003800200 */
.L_x_11110:
[----:B------:R4:W-:Y:S01]  /*2ca0*/  STG.E.U8 desc[UR36][R2.64], R0 ;  /* 0x0000000002007986 */ /* 0x0009e2000c101124 */
[----:B------:R-:W-:Y:S05]  /*2cb0*/  BRA `(.L_x_11091) ;  /* 0x0000000400087947 */ /* 0x000fea0003800000 */
.L_x_11108:
        /* <DEDUP_REMOVED lines=12> */
.L_x_11116:
[----:B------:R-:W-:-:S04]  /*2d80*/  SHF.R.U32.HI R0, RZ, 0x15, R4 ;  /* 0x00000015ff007819 */ /* 0x000fc80000011604 */
[----:B------:R-:W-:-:S04]  /*2d90*/  LOP3.LUT R5, R0, 0x1, RZ, 0xc0, !PT ;  /* 0x0000000100057812 */ /* 0x000fc800078ec0ff */
[----:B------:R-:W-:-:S04]  /*2da0*/  IADD3 R0, PT, PT, R4, 0x88fffff, R5 ;  /* 0x088fffff04007810 */ /* 0x000fc80007ffe005 */
[----:B------:R-:W-:-:S04]  /*2db0*/  SHF.R.U32.HI R0, RZ, 0x15, R0 ;  /* 0x00000015ff007819 */ /* 0x000fc80000011600 */
[----:B------:R-:W-:-:S07]  /*2dc0*/  LOP3.LUT R5, R0, 0xff, RZ, 0xc0, !PT ;  /* 0x000000ff00057812 */ /* 0x000fce00078ec0ff */
.L_x_11117:
[----:B------:R-:W-:-:S04]  /*2dd0*/  SHF.R.U32.HI R4, RZ, 0x18, R4 ;  /* 0x00000018ff047819 */ /* 0x000fc80000011604 */
[----:B------:R-:W-:-:S04]  /*2de0*/  LOP3.LUT R5, R5, 0x80, R4, 0xf8, !PT ;  /* 0x0000008005057812 */ /* 0x000fc800078ef804 */
[----:B------:R-:W-:-:S07]  /*2df0*/  PRMT R0, R5, 0x7610, R0 ;  /* 0x0000761005007816 */ /* 0x000fce0000000000 */
.L_x_11115:
[----:B------:R-:W-:Y:S05]  /*2e00*/  BSYNC.RECONVERGENT B0 ;  /* 0x0000000000007941 */ /* 0x000fea0003800200 */
.L_x_11114:
[----:B------:R3:W-:Y:S01]  /*2e10*/  STG.E.U8 desc[UR36][R2.64], R0 ;  /* 0x0000000002007986 */ /* 0x0007e2000c101124 */
[----:B------:R-:W-:Y:S05]  /*2e20*/  BRA `(.L_x_11091) ;  /* 0x0000000000ac7947 */ /* 0x000fea0003800000 */
.L_x_11107:
[----:B------:R-:W-:-:S09]  /*2e30*/  UISETP.NE.AND UP0, UPT, UR4, 0x1c, UPT ;  /* 0x0000001c0400788c */ /* 0x000fd2000bf05270 */
[----:B------:R-:W-:Y:S05]  /*2e40*/  BRA.U !UP0, `(.L_x_11118) ;  /* 0x00000001089c7547 */ /* 0x000fea000b800000 */
[----:B------:R-:W-:-:S09]  /*2e50*/  UISETP.NE.AND UP0, UPT, UR4, 0x1d, UPT ;  /* 0x0000001d0400788c */ /* 0x000fd2000bf05270 */
[----:B------:R-:W-:Y:S05]  /*2e60*/  BRA.U !UP0, `(.L_x_11119) ;  /* 0x0000000108887547 */ /* 0x000fea000b800000 */
[----:B------:R-:W-:-:S09]  /*2e70*/  UISETP.NE.AND UP0, UPT, UR4, 0x2c, UPT ;  /* 0x0000002c0400788c */ /* 0x000fd2000bf05270 */
[----:B------:R-:W-:Y:S05]  /*2e80*/  BRA.U !UP0, `(.L_x_11120) ;  /* 0x0000000108447547 */ /* 0x000fea000b800000 */
.L_x_11090:
        /* <DEDUP_REMOVED lines=16> */
.L_x_11121:
[----:B------:R-:W-:Y:S05]  /*2f90*/  BRA `(.L_x_11091) ;  /* 0x0000000000507947 */ /* 0x000fea0003800000 */
.L_x_11120:
        /* <DEDUP_REMOVED lines=15> */
.L_x_11119:
[----:B------:R-:W0:Y:S02]  /*3090*/  F2I.U64.TRUNC R4, R4 ;  /* 0x0000000400047311 */ /* 0x000e24000020d800 */
[----:B0-----:R1:W-:Y:S01]  /*30a0*/  STG.E.64 desc[UR36][R2.64], R4 ;  /* 0x0000000402007986 */ /* 0x0013e2000c101b24 */
[----:B------:R-:W-:Y:S05]  /*30b0*/  BRA `(.L_x_11091) ;  /* 0x0000000000087947 */ /* 0x000fea0003800000 */
.L_x_11118:
[----:B------:R-:W0:Y:S02]  /*30c0*/  F2I.FTZ.U32.TRUNC.NTZ R5, R4 ;  /* 0x0000000400057305 */ /* 0x000e24000021f000 */
[----:B0-----:R0:W-:Y:S02]  /*30d0*/  STG.E desc[UR36][R2.64], R5 ;  /* 0x0000000502007986 */ /* 0x0011e4000c101924 */
.L_x_11091:
[----:B------:R-:W-:-:S07]  /*30e0*/  VIADD R17, R17, 0x80 ;  /* 0x0000008011117836 */ /* 0x000fce0000000000 */
.L_x_11055:
[----:B------:R-:W-:Y:S05]  /*30f0*/  BSYNC.RECONVERGENT B7 ;  /* 0x0000000000077941 */ /* 0x000fea0003800200 */
.L_x_11054:
[----:B------:R-:W5:Y:S01]  /*3100*/  LDCU UR4, c[0x0][0x380] ;  /* 0x00007000ff0477ac */ /* 0x000f620008000800 */
[----:B------:R-:W-:Y:S01]  /*3110*/  BSSY.RECONVERGENT B7, `(.L_x_11122) ;  /* 0x0000301000077945 */ /* 0x000fe20003800200 */
[----:B-----5:R-:W-:-:S13]  /*3120*/  ISETP.GE.AND P0, PT, R17, UR4, PT ;  /* 0x0000000411007c0c */ /* 0x020fda000bf06270 */
[----:B------:R-:W-:Y:S05]  /*3130*/  @P0 BRA `(.L_x_11123) ;  /* 0x0000002c00f80947 */ /* 0x000fea0003800000 */
[----:B------:R-:W5:Y:S01]  /*3140*/  LDCU UR4, c[0x0][0x388] ;  /* 0x00007100ff0477ac */ /* 0x000f620008000800 */
[----:B---34-:R-:W-:Y:S02]  /*3150*/  HFMA2 R0, -RZ, RZ, 0, 0 ;  /* 0x00000000ff007431 */ /* 0x018fe400000001ff */
[----:B------:R-:W-:Y:S01]  /*3160*/  IMAD.MOV.U32 R16, RZ, RZ, RZ ;  /* 0x000000ffff107224 */ /* 0x000fe200078e00ff */
[----:B-----5:R-:W-:-:S09]  /*3170*/  UISETP.NE.AND UP0, UPT, UR4, URZ, UPT ;  /* 0x000000ff0400728c */ /* 0x020fd2000bf05270 */
[----:B------:R-:W-:Y:S05]  /*3180*/  BRA.U !UP0, `(.L_x_11124) ;  /* 0x0000001108a87547 */ /* 0x000fea000b800000 */
[----:B------:R-:W0:Y:S01]  /*3190*/  LDCU.64 UR4, c[0x0][0x390] ;  /* 0x00007200ff0477ac */ /* 0x000e220008000a00 */
[----:B------:R-:W-:Y:S01]  /*31a0*/  IMAD.MOV.U32 R16, RZ, RZ, RZ ;  /* 0x000000ffff107224 */ /* 0x000fe200078e00ff */
[----:B------:R-:W3:Y:S01]  /*31b0*/  LDCU UR6, c[0x0][0x38c] ;  /* 0x00007180ff0677ac */ /* 0x000ee20008000800 */
[----:B------:R-:W4:Y:S01]  /*31c0*/  LDCU.64 UR8, c[0x0][0x4b8] ;  /* 0x00009700ff0877ac */ /* 0x000f220008000a00 */
[----:B------:R-:W-:Y:S01]  /*31d0*/  UISETP.NE.AND UP0, UPT, UR40, URZ, UPT ;  /* 0x000000ff2800728c */ /* 0x000fe2000bf05270 */
[----:B012---:R-:W-:-:S05]  /*31e0*/  IMAD.HI.U32 R2, R17, UR4, R16 ;  /* 0x0000000411027c27 */ /* 0x007fca000f8e0010 */
[----:B------:R-:W-:-:S04]  /*31f0*/  SHF.R.U32.HI R3, RZ, UR5, R2 ;  /* 0x00000005ff037c19 */ /* 0x000fc80008011602 */
[----:B------:R-:W-:-:S05]  /*3200*/  IADD3 R0, PT, PT, -R3, RZ, RZ ;  /* 0x000000ff03007210 */ /* 0x000fca0007ffe1ff */
        /* <DEDUP_REMOVED lines=290> */
.L_x_11124:
        /* <DEDUP_REMOVED lines=18> */
.L_x_11129:
[----:B------:R-:W2:Y:S02]  /*4550*/  LDG.E.U8 R0, desc[UR36][R2.64] ;  /* 0x0000002402007981 */ /* 0x000ea4000c1e1100 */
[----:B--2---:R-:W-:Y:S01]  /*4560*/  I2FP.F32.U32 R0, R0 ;  /* 0x0000000000007245 */ /* 0x004fe20000201000 */
[----:B------:R-:W-:Y:S06]  /*4570*/  BRA `(.L_x_11131) ;  /* 0x0000000c00447947 */ /* 0x000fec0003800000 */
.L_x_11128:
        /* <DEDUP_REMOVED lines=9> */
.L_x_11133:
[----:B------:R-:W2:Y:S02]  /*4610*/  LDG.E R0, desc[UR36][R2.64] ;  /* 0x0000002402007981 */ /* 0x000ea4000c1e1900 */
[----:B--2---:R-:W-:Y:S01]  /*4620*/  I2FP.F32.S32 R0, R0 ;  /* 0x0000000000007245 */ /* 0x004fe20000201400 */
[----:B------:R-:W-:Y:S06]  /*4630*/  BRA `(.L_x_11131) ;  /* 0x0000000c00147947 */ /* 0x000fec0003800000 */
.L_x_11132:
[----:B------:R-:W2:Y:S02]  /*4640*/  LDG.E.U16 R0, desc[UR36][R2.64] ;  /* 0x0000002402007981 */ /* 0x000ea4000c1e1500 */
[----:B--2---:R-:W2:Y:S01]  /*4650*/  I2F.S16 R0, R0 ;  /* 0x0000000000007306 */ /* 0x004ea20000101400 */
[----:B------:R-:W-:Y:S05]  /*4660*/  BRA `(.L_x_11131) ;  /* 0x0000000c00087947 */ /* 0x000fea0003800000 */
.L_x_11127:
        /* <DEDUP_REMOVED lines=8> */
.L_x_11135:
[----:B------:R-:W2:Y:S02]  /*46f0*/  LDG.E.U16 R0, desc[UR36][R2.64] ;  /* 0x0000002402007981 */ /* 0x000ea4000c1e1500 */
[----:B--2---:R-:W-:Y:S01]  /*4700*/  HADD2.F32 R0, -RZ, R0.H0_H0 ;  /* 0x20000000ff007230 */ /* 0x004fe20000004100 */
[----:B------:R-:W-:Y:S06]  /*4710*/  BRA `(.L_x_11131) ;  /* 0x0000000800dc7947 */ /* 0x000fec0003800000 */
.L_x_11134:
        /* <DEDUP_REMOVED lines=8> */
.L_x_11137:
[----:B------:R-:W2:Y:S02]  /*47a0*/  LDG.E.U16 R0, desc[UR36][R2.64] ;  /* 0x0000002402007981 */ /* 0x000ea4000c1e1500 */
[----:B--2---:R-:W-:Y:S01]  /*47b0*/  HADD2.F32 R0, -RZ, R0.H0_H0 ;  /* 0x20000000ff007230 */ /* 0x004fe20000004100 */
[----:B------:R-:W-:Y:S06]  /*47c0*/  BRA `(.L_x_11131) ;  /* 0x0000000800b07947 */ /* 0x000fec0003800000 */
.L_x_11136:
        /* <DEDUP_REMOVED lines=11> */
.L_x_11126:
        /* <DEDUP_REMOVED lines=12> */
.L_x_11140:
        /* <DEDUP_REMOVED lines=11> */
.L_x_11139:
        /* <DEDUP_REMOVED lines=25> */
.L_x_11142:
        /* <DEDUP_REMOVED lines=12> */
.L_x_11141:
[----:B------:R-:W2:Y:S02]  /*4c40*/  LDG.E.U16 R0, desc[UR36][R2.64] ;  /* 0x0000002402007981 */ /* 0x000ea4000c1e1500 */
[----:B--2---:R-:W-:Y:S01]  /*4c50*/  IMAD.U32 R0, R0, 0x10000, RZ ;  /* 0x0001000000007824 */ /* 0x004fe200078e00ff */
[----:B------:R-:W-:Y:S06]  /*4c60*/  BRA `(.L_x_11131) ;  /* 0x0000000400887947 */ /* 0x000fec0003800000 */
.L_x_11138:
        /* <DEDUP_REMOVED lines=11> */
.L_x_11145:
        /* <DEDUP_REMOVED lines=20> */
.L_x_11147:
[----:B------:R-:W-:Y:S05]  /*4e60*/  BSYNC.RECONVERGENT B0 ;  /* 0x0000000000007941 */ /* 0x000fea0003800200 */
.L_x_11146:
[----:B------:R-:W-:Y:S01]  /*4e70*/  IMAD.SHL.U32 R0, R0, 0x100000, RZ ;  /* 0x0010000000007824 */ /* 0x000fe200078e00ff */
[----:B------:R-:W-:-:S04]  /*4e80*/  LEA R2, R2, 0x3b800000, 0x17 ;  /* 0x3b80000002027811 */ /* 0x000fc800078eb8ff */
[----:B------:R-:W-:Y:S01]  /*4e90*/  LOP3.LUT R0, R2, R0, R7, 0xfe, !PT ;  /* 0x0000000002007212 */ /* 0x000fe200078efe07 */
[----:B------:R-:W-:Y:S06]  /*4ea0*/  BRA `(.L_x_11131) ;  /* 0x0000000000f87947 */ /* 0x000fec0003800000 */
.L_x_11144:
        /* <DEDUP_REMOVED lines=20> */
.L_x_11149:
[----:B------:R-:W-:Y:S05]  /*4ff0*/  BSYNC.RECONVERGENT B0 ;  /* 0x0000000000007941 */ /* 0x000fea0003800200 */
.L_x_11148:
[----:B------:R-:W-:Y:S02]  /*5000*/  SHF.L.U32 R0, R0, 0x15, RZ ;  /* 0x0000001500007819 */ /* 0x000fe400000006ff */
[----:B------:R-:W-:-:S04]  /*5010*/  LEA R2, R2, 0x37800000, 0x17 ;  /* 0x3780000002027811 */ /* 0x000fc800078eb8ff */
[----:B------:R-:W-:Y:S01]  /*5020*/  LOP3.LUT R0, R2, R0, R7, 0xfe, !PT ;  /* 0x0000000002007212 */ /* 0x000fe200078efe07 */
[----:B------:R-:W-:Y:S06]  /*5030*/  BRA `(.L_x_11131) ;  /* 0x0000000000947947 */ /* 0x000fec0003800000 */
.L_x_11143:
        /* <DEDUP_REMOVED lines=14> */
.L_x_11130:
        /* <DEDUP_REMOVED lines=16> */
.L_x_11152:
[----:B------:R-:W-:Y:S01]  /*5220*/  IMAD.MOV.U32 R0, RZ, RZ, RZ ;  /* 0x000000ffff007224 */ /* 0x000fe200078e00ff */
[----:B------:R-:W-:Y:S06]  /*5230*/  BRA `(.L_x_11131) ;  /* 0x0000000000147947 */ /* 0x000fec0003800000 */
.L_x_11151:
[----:B------:R-:W2:Y:S02]  /*5240*/  LDG.E.64 R2, desc[UR36][R2.64] ;  /* 0x0000002402027981 */ /* 0x000ea4000c1e1b00 */
[----:B--2---:R0:W1:Y:S02]  /*5250*/  I2F.U64 R0, R2 ;  /* 0x0000000200007312 */ /* 0x0040640000301000 */
[----:B01----:R-:W-:Y:S05]  /*5260*/  BRA `(.L_x_11131) ;  /* 0x0000000000087947 */ /* 0x003fea0003800000 */
.L_x_11150:
[----:B------:R-:W2:Y:S02]  /*5270*/  LDG.E R0, desc[UR36][R2.64] ;  /* 0x0000002402007981 */ /* 0x000ea4000c1e1900 */
[----:B--2---:R-:W-:-:S07]  /*5280*/  I2FP.F32.U32 R0, R0 ;  /* 0x0000000000007245 */ /* 0x004fce0000201000 */
.L_x_11131:
[----:B------:R-:W-:Y:S05]  /*5290*/  BSYNC.RECONVERGENT B6 ;  /* 0x0000000000067941 */ /* 0x000fea0003800200 */
.L_x_11125:
        /* <DEDUP_REMOVED lines=9> */
[----:B---3--:R-:W-:-:S05]  /*5330*/  IADD3 R2, P0, PT, R16, UR6, RZ ;  /* 0x0000000610027c10 */ /* 0x008fca000ff1e0ff */
[----:B------:R-:W-:Y:S02]  /*5340*/  IMAD.X R3, RZ, RZ, UR7, P0 ;  /* 0x00000007ff037e24 */ /* 0x000fe400080e06ff */
        /* <DEDUP_REMOVED lines=14> */
.L_x_11156:
[----:B------:R-:W0:Y:S02]  /*5430*/  F2I.S64.TRUNC R4, R4 ;  /* 0x0000000400047311 */ /* 0x000e24000020d900 */
[----:B0-----:R-:W-:-:S05]  /*5440*/  MOV R7, R4 ;  /* 0x0000000400077202 */ /* 0x001fca0000000f00 */
[----:B------:R3:W-:Y:S01]  /*5450*/  STG.E.U8 desc[UR36][R2.64], R7 ;  /* 0x0000000702007986 */ /* 0x0007e2000c101124 */
[----:B------:R-:W-:Y:S05]  /*5460*/  BRA `(.L_x_11158) ;  /* 0x0000000c00287947 */ /* 0x000fea0003800000 */
.L_x_11155:
        /* <DEDUP_REMOVED lines=9> */
.L_x_11160:
[----:B------:R-:W0:Y:S02]  /*5500*/  F2I.FTZ.TRUNC.NTZ R5, R4 ;  /* 0x0000000400057305 */ /* 0x000e24000021f100 */
[----:B0-----:R2:W-:Y:S01]  /*5510*/  STG.E desc[UR36][R2.64], R5 ;  /* 0x0000000502007986 */ /* 0x0015e2000c101924 */
[----:B------:R-:W-:Y:S05]  /*5520*/  BRA `(.L_x_11158) ;  /* 0x0000000800f87947 */ /* 0x000fea0003800000 */
.L_x_11159:
[----:B------:R-:W0:Y:S02]  /*5530*/  F2I.FTZ.TRUNC.NTZ R5, R4 ;  /* 0x0000000400057305 */ /* 0x000e24000021f100 */
[----:B0-----:R0:W-:Y:S01]  /*5540*/  STG.E.U16 desc[UR36][R2.64], R5 ;  /* 0x0000000502007986 */ /* 0x0011e2000c101524 */
[----:B------:R-:W-:Y:S05]  /*5550*/  BRA `(.L_x_11158) ;  /* 0x0000000800ec7947 */ /* 0x000fea0003800000 */
.L_x_11154:
        /* <DEDUP_REMOVED lines=8> */
.L_x_11162:
[----:B------:R-:W-:-:S05]  /*55e0*/  F2FP.F16.F32.PACK_AB R4, RZ, R4 ;  /* 0x00000004ff04723e */ /* 0x000fca00000000ff */
[----:B------:R0:W-:Y:S01]  /*55f0*/  STG.E.U16 desc[UR36][R2.64], R4 ;  /* 0x0000000402007986 */ /* 0x0001e2000c101524 */
[----:B------:R-:W-:Y:S05]  /*5600*/  BRA `(.L_x_11158) ;  /* 0x0000000800c07947 */ /* 0x000fea0003800000 */
.L_x_11161:
        /* <DEDUP_REMOVED lines=9> */
.L_x_11164:
[----:B------:R-:W-:-:S04]  /*56a0*/  F2FP.F16.F32.PACK_AB R5, RZ, R4 ;  /* 0x00000004ff05723e */ /* 0x000fc800000000ff */
[----:B------:R-:W-:-:S05]  /*56b0*/  PRMT R5, R5, 0x5410, RZ ;  /* 0x0000541005057816 */ /* 0x000fca00000000ff */
[----:B------:R0:W-:Y:S01]  /*56c0*/  STG.E desc[UR36][R2.64], R5 ;  /* 0x0000000502007986 */ /* 0x0001e2000c101924 */
[----:B------:R-:W-:Y:S05]  /*56d0*/  BRA `(.L_x_11158) ;  /* 0x00000008008c7947 */ /* 0x000fea0003800000 */
.L_x_11163:
[----:B------:R-:W-:-:S06]  /*56e0*/  FMUL.FTZ R4, R4, 1 ;  /* 0x3f80000004047820 */ /* 0x000fcc0000410000 */
[----:B------:R-:W0:Y:S02]  /*56f0*/  F2F.F64.F32 R4, R4 ;  /* 0x0000000400047310 */ /* 0x000e240000201800 */
[----:B0-----:R0:W-:Y:S01]  /*5700*/  STG.E.64 desc[UR36][R2.64], R4 ;  /* 0x0000000402007986 */ /* 0x0011e2000c101b24 */
[----:B------:R-:W-:Y:S05]  /*5710*/  BRA `(.L_x_11158) ;  /* 0x00000008007c7947 */ /* 0x000fea0003800000 */
.L_x_11153:
        /* <DEDUP_REMOVED lines=13> */
.L_x_11168:
        /* <DEDUP_REMOVED lines=16> */
.L_x_11171:
[----:B------:R-:W-:-:S04]  /*58f0*/  SHF.R.U32.HI R4, RZ, 0x18, R4 ;  /* 0x00000018ff047819 */ /* 0x000fc80000011604 */
[----:B------:R-:W-:-:S04]  /*5900*/  LOP3.LUT R4, R5, 0x80, R4, 0xf8, !PT ;  /* 0x0000008005047812 */ /* 0x000fc800078ef804 */
[----:B------:R-:W-:-:S07]  /*5910*/  PRMT R0, R4, 0x7610, R0 ;  /* 0x0000761004007816 */ /* 0x000fce0000000000 */
.L_x_11170:
[----:B------:R-:W-:Y:S05]  /*5920*/  BSYNC.RECONVERGENT B0 ;  /* 0x0000000000007941 */ /* 0x000fea0003800200 */
.L_x_11169:
[----:B------:R0:W-:Y:S01]  /*5930*/  STG.E.U8 desc[UR36][R2.64], R0 ;  /* 0x0000000002007986 */ /* 0x0001e2000c101124 */
[----:B------:R-:W-:Y:S05]  /*5940*/  BRA `(.L_x_11158) ;  /* 0x0000000400f07947 */ /* 0x000fea0003800000 */
.L_x_11167:
        /* <DEDUP_REMOVED lines=16> */
.L_x_11174:
[----:B------:R-:W-:-:S04]  /*5a50*/  SHF.R.U32.HI R4, RZ, 0x18, R4 ;  /* 0x00000018ff047819 */ /* 0x000fc80000011604 */
[----:B------:R-:W-:-:S04]  /*5a60*/  LOP3.LUT R5, R5, 0x80, R4, 0xf8, !PT ;  /* 0x0000008005057812 */ /* 0x000fc800078ef804 */
[----:B------:R-:W-:-:S07]  /*5a70*/  PRMT R0, R5, 0x7610, R0 ;  /* 0x0000761005007816 */ /* 0x000fce0000000000 */
.L_x_11173:
[----:B------:R-:W-:Y:S05]  /*5a80*/  BSYNC.RECONVERGENT B0 ;  /* 0x0000000000007941 */ /* 0x000fea0003800200 */
.L_x_11172:
[----:B------:R0:W-:Y:S01]  /*5a90*/  STG.E.U8 desc[UR36][R2.64], R0 ;  /* 0x0000000002007986 */ /* 0x0001e2000c101124 */
[----:B------:R-:W-:Y:S05]  /*5aa0*/  BRA `(.L_x_11158) ;  /* 0x0000000400987947 */ /* 0x000fea0003800000 */
.L_x_11166:
        /* <DEDUP_REMOVED lines=21> */
.L_x_11176:
[----:B------:R-:W0:Y:S02]  /*5c00*/  F2I.U64.TRUNC R4, R4 ;  /* 0x0000000400047311 */ /* 0x000e24000020d800 */
[----:B0-----:R0:W-:Y:S01]  /*5c10*/  STG.E.64 desc[UR36][R2.64], R4 ;  /* 0x0000000402007986 */ /* 0x0011e2000c101b24 */
[----:B------:R-:W-:Y:S05]  /*5c20*/  BRA `(.L_x_11158) ;  /* 0x0000000400387947 */ /* 0x000fea0003800000 */
.L_x_11175:
[----:B------:R-:W0:Y:S02]  /*5c30*/  F2I.FTZ.U32.TRUNC.NTZ R5, R4 ;  /* 0x0000000400057305 */ /* 0x000e24000021f000 */
[----:B0-----:R0:W-:Y:S01]  /*5c40*/  STG.E desc[UR36][R2.64], R5 ;  /* 0x0000000502007986 */ /* 0x0011e2000c101924 */
[----:B------:R-:W-:Y:S05]  /*5c50*/  BRA `(.L_x_11158) ;  /* 0x00000004002c7947 */ /* 0x000fea0003800000 */
.L_x_11165:
        /* <DEDUP_REMOVED lines=10> */
.L_x_11178:
[----:B------:R-:W-:Y:S01]  /*5d00*/  FMUL.FTZ R4, R4, 1 ;  /* 0x3f80000004047820 */ /* 0x000fe20000410000 */
[----:B------:R-:W-:-:S05]  /*5d10*/  CS2R R6, SRZ ;  /* 0x0000000000067805 */ /* 0x000fca000001ff00 */
[----:B------:R-:W0:Y:S02]  /*5d20*/  F2F.F64.F32 R4, R4 ;  /* 0x0000000400047310 */ /* 0x000e240000201800 */
[----:B0-----:R0:W-:Y:S01]  /*5d30*/  STG.E.128 desc[UR36][R2.64], R4 ;  /* 0x0000000402007986 */ /* 0x0011e2000c101d24 */
[----:B------:R-:W-:Y:S05]  /*5d40*/  BRA `(.L_x_11158) ;  /* 0x0000000000f07947 */ /* 0x000fea0003800000 */
.L_x_11177:
[----:B------:R-:W-:-:S09]  /*5d50*/  UISETP.NE.AND UP0, UPT, UR4, 0xf, UPT ;  /* 0x0000000f0400788c */ /* 0x000fd2000bf05270 */
[----:B------:R-:W-:Y:S05]  /*5d60*/  BRA.U !UP0, `(.L_x_11179) ;  /* 0x0000000108e07547 */ /* 0x000fea000b800000 */
[----:B------:R-:W-:-:S09]  /*5d70*/  UISETP.NE.AND UP0, UPT, UR4, 0x17, UPT ;  /* 0x000000170400788c */ /* 0x000fd2000bf05270 */
[----:B------:R-:W-:Y:S05]  /*5d80*/  BRA.U !UP0, `(.L_x_11180) ;  /* 0x00000001088c7547 */ /* 0x000fea000b800000 */
[----:B------:R-:W-:-:S09]  /*5d90*/  UISETP.NE.AND UP0, UPT, UR4, 0x18, UPT ;  /* 0x000000180400788c */ /* 0x000fd2000bf05270 */
[----:B------:R-:W-:Y:S05]  /*5da0*/  BRA.U !UP0, `(.L_x_11181) ;  /* 0x0000000108447547 */ /* 0x000fea000b800000 */
.L_x_11157:
        /* <DEDUP_REMOVED lines=16> */
.L_x_11182:
[----:B------:R-:W-:Y:S05]  /*5eb0*/  BRA `(.L_x_11158) ;  /* 0x0000000000947947 */ /* 0x000fea0003800000 */
.L_x_11181:
        /* <DEDUP_REMOVED lines=12> */
.L_x_11184:
[----:B------:R-:W-:Y:S05]  /*5f80*/  BSYNC.RECONVERGENT B0 ;  /* 0x0000000000007941 */ /* 0x000fea0003800200 */
.L_x_11183:
[----:B------:R-:W-:-:S05]  /*5f90*/  LOP3.LUT R5, R0, 0x80, R7, 0xf8, !PT ;  /* 0x0000008000057812 */ /* 0x000fca00078ef807 */
[----:B------:R0:W-:Y:S01]  /*5fa0*/  STG.E.U8 desc[UR36][R2.64], R5 ;  /* 0x0000000502007986 */ /* 0x0001e2000c101124 */
[----:B------:R-:W-:Y:S05]  /*5fb0*/  BRA `(.L_x_11158) ;  /* 0x0000000000547947 */ /* 0x000fea0003800000 */
.L_x_11180:
        /* <DEDUP_REMOVED lines=11> */
.L_x_11186:
[----:B------:R-:W-:Y:S02]  /*6070*/  ISETP.GT.U32.AND P0, PT, R6, 0x7f800000, PT ;  /* 0x7f8000000600780c */ /* 0x000fe40003f04070 */
[----:B------:R-:W-:-:S04]  /*6080*/  MOV R0, 0x7f ;  /* 0x0000007f00007802 */ /* 0x000fc80000000f00 */
[----:B------:R-:W-:-:S07]  /*6090*/  SEL R0, R0, 0x7c, P0 ;  /* 0x0000007c00007807 */ /* 0x000fce0000000000 */
.L_x_11187:
[----:B------:R-:W-:Y:S05]  /*60a0*/  BSYNC.RECONVERGENT B0 ;  /* 0x0000000000007941 */ /* 0x000fea0003800200 */
.L_x_11185:
[----:B------:R-:W-:-:S04]  /*60b0*/  SHF.R.U32.HI R5, RZ, 0x18, R4 ;  /* 0x00000018ff057819 */ /* 0x000fc80000011604 */
[----:B------:R-:W-:-:S05]  /*60c0*/  LOP3.LUT R5, R0, 0x80, R5, 0xf8, !PT ;  /* 0x0000008000057812 */ /* 0x000fca00078ef805 */
[----:B------:R0:W-:Y:S01]  /*60d0*/  STG.E.U8 desc[UR36][R2.64], R5 ;  /* 0x0000000502007986 */ /* 0x0001e2000c101124 */
[----:B------:R-:W-:Y:S05]  /*60e0*/  BRA `(.L_x_11158) ;  /* 0x0000000000087947 */ /* 0x000fea0003800000 */
.L_x_11179:
[----:B------:R-:W-:-:S05]  /*60f0*/  F2FP.BF16.F32.PACK_AB R4, RZ, R4 ;  /* 0x00000004ff04723e */ /* 0x000fca00000010ff */
[----:B------:R0:W-:Y:S02]  /*6100*/  STG.E.U16 desc[UR36][R2.64], R4 ;  /* 0x0000000402007986 */ /* 0x0001e4000c101524 */
.L_x_11158:
[----:B------:R-:W-:-:S07]  /*6110*/  VIADD R17, R17, 0x80 ;  /* 0x0000008011117836 */ /* 0x000fce0000000000 */
.L_x_11123:
[----:B------:R-:W-:Y:S05]  /*6120*/  BSYNC.RECONVERGENT B7 ;  /* 0x0000000000077941 */ /* 0x000fea0003800200 */
.L_x_11122:
[----:B------:R-:W5:Y:S01]  /*6130*/  LDCU UR4, c[0x0][0x380] ;  /* 0x00007000ff0477ac */ /* 0x000f620008000800 */
[----:B------:R-:W-:Y:S01]  /*6140*/  BSSY.RECONVERGENT B7, `(.L_x_11188) ;  /* 0x0000301000077945 */ /* 0x000fe20003800200 */
[----:B-----5:R-:W-:-:S13]  /*6150*/  ISETP.GE.AND P0, PT, R17, UR4, PT ;  /* 0x0000000411007c0c */ /* 0x020fda000bf06270 */
[----:B------:R-:W-:Y:S05]  /*6160*/  @P0 BRA `(.L_x_11189) ;  /* 0x0000002c00f80947 */ /* 0x000fea0003800000 */
[----:B------:R-:W5:Y:S01]  /*6170*/  LDCU UR4, c[0x0][0x388] ;  /* 0x00007100ff0477ac */ /* 0x000f620008000800 */
[----:B------:R-:W-:Y:S02]  /*6180*/  HFMA2 R16, -RZ, RZ, 0, 0 ;  /* 0x00000000ff107431 */ /* 0x000fe400000001ff */
        /* <DEDUP_REMOVED lines=301> */
.L_x_11190:
[----:B------:R-:W1:Y:S01]  /*7460*/  LDCU.64 UR6, c[0x0][0x588] ;  /* 0x0000b100ff0677ac */ /* 0x000e620008000a00 */
[----:B------:R-:W-:Y:S01]  /*7470*/  BSSY.RECONVERGENT B6, `(.L_x_11191) ;  /* 0x00000e5000067945 */ /* 0x000fe20003800200 */
[----:B------:R-:W-:-:S04]  /*7480*/  UPRMT UR4, UR41, 0x9910, URZ ;  /* 0x0000991029047896 */ /* 0x000fc800080000ff */
[----:B------:R-:W-:Y:S01]  /*7490*/  UISETP.GT.AND UP0, UPT, UR4, 0x9, UPT ;  /* 0x000000090400788c */ /* 0x000fe2000bf04270 */
[----:B-12---:R-:W-:-:S04]  /*74a0*/  IADD3 R2, P0, PT, R0, UR6, RZ ;  /* 0x0000000600027c10 */ /* 0x006fc8000ff1e0ff */
        /* <DEDUP_REMOVED lines=13> */
.L_x_11195:
[----:B------:R-:W2:Y:S02]  /*7580*/  LDG.E.U8 R0, desc[UR36][R2.64] ;  /* 0x0000002402007981 */ /* 0x000ea4000c1e1100 */
[----:B--2---:R-:W-:Y:S01]  /*7590*/  I2FP.F32.U32 R0, R0 ;  /* 0x0000000000007245 */ /* 0x004fe20000201000 */
[----:B------:R-:W-:Y:S06]  /*75a0*/  BRA `(.L_x_11197) ;  /* 0x0000000c00447947 */ /* 0x000fec0003800000 */
.L_x_11194:
        /* <DEDUP_REMOVED lines=9> */
.L_x_11199:
[----:B------:R-:W2:Y:S02]  /*7640*/  LDG.E R0, desc[UR36][R2.64] ;  /* 0x0000002402007981 */ /* 0x000ea4000c1e1900 */
[----:B--2---:R-:W-:Y:S01]  /*7650*/  I2FP.F32.S32 R0, R0 ;  /* 0x0000000000007245 */ /* 0x004fe20000201400 */
[----:B------:R-:W-:Y:S06]  /*7660*/  BRA `(.L_x_11197) ;  /* 0x0000000c00147947 */ /* 0x000fec0003800000 */
.L_x_11198:
[----:B------:R-:W2:Y:S02]  /*7670*/  LDG.E.U16 R0, desc[UR36][R2.64] ;  /* 0x0000002402007981 */ /* 0x000ea4000c1e1500 */
[----:B--2---:R-:W2:Y:S01]  /*7680*/  I2F.S16 R0, R0 ;  /* 0x0000000000007306 */ /* 0x004ea20000101400 */
[----:B------:R-:W-:Y:S05]  /*7690*/  BRA `(.L_x_11197) ;  /* 0x0000000c00087947 */ /* 0x000fea0003800000 */
.L_x_11193:
        /* <DEDUP_REMOVED lines=8> */
.L_x_11201:
[----:B------:R-:W2:Y:S02]  /*7720*/  LDG.E.U16 R0, desc[UR36][R2.64] ;  /* 0x0000002402007981 */ /* 0x000ea4000c1e1500 */
[----:B--2---:R-:W-:Y:S01]  /*7730*/  HADD2.F32 R0, -RZ, R0.H0_H0 ;  /* 0x20000000ff007230 */ /* 0x004fe20000004100 */
[----:B------:R-:W-:Y:S06]  /*7740*/  BRA `(.L_x_11197) ;  /* 0x0000000800dc7947 */ /* 0x000fec0003800000 */
.L_x_11200:
        /* <DEDUP_REMOVED lines=8> */
.L_x_11203:
[----:B------:R-:W2:Y:S02]  /*77d0*/  LDG.E.U16 R0, desc[UR36][R2.64] ;  /* 0x0000002402007981 */ /* 0x000ea4000c1e1500 */
[----:B--2---:R-:W-:Y:S01]  /*77e0*/  HADD2.F32 R0, -RZ, R0.H0_H0 ;  /* 0x20000000ff007230 */ /* 0x004fe20000004100 */
[----:B------:R-:W-:Y:S06]  /*77f0*/  BRA `(.L_x_11197) ;  /* 0x0000000800b07947 */ /* 0x000fec0003800000 */
.L_x_11202:
        /* <DEDUP_REMOVED lines=11> */
.L_x_11192:
        /* <DEDUP_REMOVED lines=12> */
.L_x_11206:
        /* <DEDUP_REMOVED lines=11> */
.L_x_11205:
        /* <DEDUP_REMOVED lines=25> */
.L_x_11208:
        /* <DEDUP_REMOVED lines=12> */
.L_x_11207:
[----:B------:R-:W2:Y:S02]  /*7c70*/  LDG.E.U16 R0, desc[UR36][R2.64] ;  /* 0x0000002402007981 */ /* 0x000ea4000c1e1500 */
[----:B--2---:R-:W-:Y:S01]  /*7c80*/  SHF.L.U32 R0, R0, 0x10, RZ ;  /* 0x0000001000007819 */ /* 0x004fe200000006ff */
[----:B------:R-:W-:Y:S06]  /*7c90*/  BRA `(.L_x_11197) ;  /* 0x0000000400887947 */ /* 0x000fec0003800000 */
.L_x_11204:
        /* <DEDUP_REMOVED lines=11> */
.L_x_11211:
        /* <DEDUP_REMOVED lines=20> */
.L_x_11213:
[----:B------:R-:W-:Y:S05]  /*7e90*/  BSYNC.RECONVERGENT B0 ;  /* 0x0000000000007941 */ /* 0x000fea0003800200 */
.L_x_11212:
[----:B------:R-:W-:Y:S01]  /*7ea0*/  IMAD.SHL.U32 R0, R0, 0x100000, RZ ;  /* 0x0010000000007824 */ /* 0x000fe200078e00ff */
[----:B------:R-:W-:-:S04]  /*7eb0*/  LEA R2, R2, 0x3b800000, 0x17 ;  /* 0x3b80000002027811 */ /* 0x000fc800078eb8ff */
[----:B------:R-:W-:Y:S01]  /*7ec0*/  LOP3.LUT R0, R2, R0, R7, 0xfe, !PT ;  /* 0x0000000002007212 */ /* 0x000fe200078efe07 */
[----:B------:R-:W-:Y:S06]  /*7ed0*/  BRA `(.L_x_11197) ;  /* 0x0000000000f87947 */ /* 0x000fec0003800000 */
.L_x_11210:
        /* <DEDUP_REMOVED lines=20> */
.L_x_11215:
[----:B------:R-:W-:Y:S05]  /*8020*/  BSYNC.RECONVERGENT B0 ;  /* 0x0000000000007941 */ /* 0x000fea0003800200 */
.L_x_11214:
[----:B------:R-:W-:Y:S02]  /*8030*/  SHF.L.U32 R0, R0, 0x15, RZ ;  /* 0x0000001500007819 */ /* 0x000fe400000006ff */
[----:B------:R-:W-:-:S04]  /*8040*/  LEA R2, R2, 0x37800000, 0x17 ;  /* 0x3780000002027811 */ /* 0x000fc800078eb8ff */
[----:B------:R-:W-:Y:S01]  /*8050*/  LOP3.LUT R0, R2, R0, R7, 0xfe, !PT ;  /* 0x0000000002007212 */ /* 0x000fe200078efe07 */
[----:B------:R-:W-:Y:S06]  /*8060*/  BRA `(.L_x_11197) ;  /* 0x0000000000947947 */ /* 0x000fec0003800000 */
.L_x_11209:
        /* <DEDUP_REMOVED lines=14> */
.L_x_11196:
        /* <DEDUP_REMOVED lines=16> */
.L_x_11218:
[----:B------:R-:W-:Y:S01]  /*8250*/  IMAD.MOV.U32 R0, RZ, RZ, RZ ;  /* 0x000000ffff007224 */ /* 0x000fe200078e00ff */
[----:B------:R-:W-:Y:S06]  /*8260*/  BRA `(.L_x_11197) ;  /* 0x0000000000147947 */ /* 0x000fec0003800000 */
.L_x_11217:
[----:B------:R-:W2:Y:S02]  /*8270*/  LDG.E.64 R2, desc[UR36][R2.64] ;  /* 0x0000002402027981 */ /* 0x000ea4000c1e1b00 */
[----:B--2---:R0:W1:Y:S02]  /*8280*/  I2F.U64 R0, R2 ;  /* 0x0000000200007312 */ /* 0x0040640000301000 */
[----:B01----:R-:W-:Y:S05]  /*8290*/  BRA `(.L_x_11197) ;  /* 0x0000000000087947 */ /* 0x003fea0003800000 */
.L_x_11216:
[----:B------:R-:W2:Y:S02]  /*82a0*/  LDG.E R0, desc[UR36][R2.64] ;  /* 0x0000002402007981 */ /* 0x000ea4000c1e1900 */
[----:B--2---:R-:W-:-:S07]  /*82b0*/  I2FP.F32.U32 R0, R0 ;  /* 0x0000000000007245 */ /* 0x004fce0000201000 */
.L_x_11197:
[----:B------:R-:W-:Y:S05]  /*82c0*/  BSYNC.RECONVERGENT B6 ;  /* 0x0000000000067941 */ /* 0x000fea0003800200 */
.L_x_11191:
[CC--:B-12345:R-:W-:Y:S01]  /*82d0*/  FMUL.FTZ R3, R0.reuse, R0.reuse ;  /* 0x0000000000037220 */ /* 0x0fefe20000410000 */
[----:B------:R-:W0:Y:S01]  /*82e0*/  LDCU.64 UR6, c[0x0][0x580] ;  /* 0x0000b000ff0677ac */ /* 0x000e220008000a00 */
[----:B------:R-:W-:Y:S02]  /*82f0*/  FMUL.FTZ R4, R0, 0.5 ;  /* 0x3f00000000047820 */ /* 0x000fe40000410000 */
[----:B------:R-:W-:Y:S01]  /*8300*/  FMUL.FTZ R3, R3, R0 ;  /* 0x0000000003037220 */ /* 0x000fe20000410000 */
[----:B------:R-:W-:-:S03]  /*8310*/  UPRMT UR4, UR42, 0x9910, URZ ;  /* 0x000099102a047896 */ /* 0x000fc600080000ff */
[----:B------:R-:W-:Y:S01]  /*8320*/  FFMA.FTZ R3, R3, 0.044714998453855514526, R0 ;  /* 0x3d37271303037823 */ /* 0x000fe20000010000 */
[----:B------:R-:W-:-:S03]  /*8330*/  UISETP.GT.AND UP0, UPT, UR4, 0x9, UPT ;  /* 0x000000090400788c */ /* 0x000fc6000bf04270 */
[----:B------:R-:W-:-:S06]  /*8340*/  FMUL.FTZ R5, R3, 0.79788458347320556641 ;  /* 0x3f4c422a03057820 */ /* 0x000fcc0000410000 */
[----:B------:R-:W1:Y:S01]  /*8350*/  MUFU.TANH R5, R5 ;  /* 0x0000000500057308 */ /* 0x000e620000002400 */
[----:B0-----:R-:W-:-:S04]  /*8360*/  IADD3 R2, P0, PT, R16, UR6, RZ ;  /* 0x0000000610027c10 */ /* 0x001fc8000ff1e0ff */
[----:B------:R-:W-:Y:S01]  /*8370*/  IADD3.X R3, PT, PT, RZ, UR7, RZ, P0, !PT ;  /* 0x00000007ff037c10 */ /* 0x000fe200087fe4ff */
[----:B-1----:R-:W-:-:S04]  /*8380*/  FADD.FTZ R7, R5, 1 ;  /* 0x3f80000005077421 */ /* 0x002fc80000010000 */
        /* <DEDUP_REMOVED lines=13> */
.L_x_11222:
[----:B------:R-:W0:Y:S02]  /*8460*/  F2I.S64.TRUNC R4, R4 ;  /* 0x0000000400047311 */ /* 0x000e24000020d900 */
[----:B0-----:R-:W-:-:S05]  /*8470*/  IMAD.MOV.U32 R7, RZ, RZ, R4 ;  /* 0x000000ffff077224 */ /* 0x001fca00078e0004 */
[----:B------:R0:W-:Y:S01]  /*8480*/  STG.E.U8 desc[UR36][R2.64], R7 ;  /* 0x0000000702007986 */ /* 0x0001e2000c101124 */
[----:B------:R-:W-:Y:S05]  /*8490*/  BRA `(.L_x_11224) ;  /* 0x0000000c00287947 */ /* 0x000fea0003800000 */
.L_x_11221:
        /* <DEDUP_REMOVED lines=9> */
.L_x_11226:
[----:B------:R-:W0:Y:S02]  /*8530*/  F2I.FTZ.TRUNC.NTZ R5, R4 ;  /* 0x0000000400057305 */ /* 0x000e24000021f100 */
[----:B0-----:R0:W-:Y:S01]  /*8540*/  STG.E desc[UR36][R2.64], R5 ;  /* 0x0000000502007986 */ /* 0x0011e2000c101924 */
[----:B------:R-:W-:Y:S05]  /*8550*/  BRA `(.L_x_11224) ;  /* 0x0000000800f87947 */ /* 0x000fea0003800000 */
.L_x_11225:
[----:B------:R-:W0:Y:S02]  /*8560*/  F2I.FTZ.TRUNC.NTZ R5, R4 ;  /* 0x0000000400057305 */ /* 0x000e24000021f100 */
[----:B0-----:R0:W-:Y:S01]  /*8570*/  STG.E.U16 desc[UR36][R2.64], R5 ;  /* 0x0000000502007986 */ /* 0x0011e2000c101524 */
[----:B------:R-:W-:Y:S05]  /*8580*/  BRA `(.L_x_11224) ;  /* 0x0000000800ec7947 */ /* 0x000fea0003800000 */
.L_x_11220:
        /* <DEDUP_REMOVED lines=8> */
.L_x_11228:
[----:B------:R-:W-:-:S05]  /*8610*/  F2FP.F16.F32.PACK_AB R4, RZ, R4 ;  /* 0x00000004ff04723e */ /* 0x000fca00000000ff */
[----:B------:R0:W-:Y:S01]  /*8620*/  STG.E.U16 desc[UR36][R2.64], R4 ;  /* 0x0000000402007986 */ /* 0x0001e2000c101524 */
[----:B------:R-:W-:Y:S05]  /*8630*/  BRA `(.L_x_11224) ;  /* 0x0000000800c07947 */ /* 0x000fea0003800000 */
.L_x_11227:
        /* <DEDUP_REMOVED lines=9> */
.L_x_11230:
[----:B------:R-:W-:-:S04]  /*86d0*/  F2FP.F16.F32.PACK_AB R5, RZ, R4 ;  /* 0x00000004ff05723e */ /* 0x000fc800000000ff */
[----:B------:R-:W-:-:S05]  /*86e0*/  PRMT R5, R5, 0x5410, RZ ;  /* 0x0000541005057816 */ /* 0x000fca00000000ff */
[----:B------:R0:W-:Y:S01]  /*86f0*/  STG.E desc[UR36][R2.64], R5 ;  /* 0x0000000502007986 */ /* 0x0001e2000c101924 */
[----:B------:R-:W-:Y:S05]  /*8700*/  BRA `(.L_x_11224) ;  /* 0x00000008008c7947 */ /* 0x000fea0003800000 */
.L_x_11229:
[----:B------:R-:W-:-:S06]  /*8710*/  FMUL.FTZ R4, R4, 1 ;  /* 0x3f80000004047820 */ /* 0x000fcc0000410000 */
[----:B------:R-:W0:Y:S02]  /*8720*/  F2F.F64.F32 R4, R4 ;  /* 0x0000000400047310 */ /* 0x000e240000201800 */
[----:B0-----:R0:W-:Y:S01]  /*8730*/  STG.E.64 desc[UR36][R2.64], R4 ;  /* 0x0000000402007986 */ /* 0x0011e2000c101b24 */
[----:B------:R-:W-:Y:S05]  /*8740*/  BRA `(.L_x_11224) ;  /* 0x00000008007c7947 */ /* 0x000fea0003800000 */
.L_x_11219:
        /* <DEDUP_REMOVED lines=13> */
.L_x_11234:
        /* <DEDUP_REMOVED lines=16> */
.L_x_11237:
[----:B------:R-:W-:-:S04]  /*8920*/  SHF.R.U32.HI R4, RZ, 0x18, R4 ;  /* 0x00000018ff047819 */ /* 0x000fc80000011604 */
[----:B------:R-:W-:-:S04]  /*8930*/  LOP3.LUT R4, R5, 0x80, R4, 0xf8, !PT ;  /* 0x0000008005047812 */ /* 0x000fc800078ef804 */
[----:B------:R-:W-:-:S07]  /*8940*/  PRMT R0, R4, 0x7610, R0 ;  /* 0x0000761004007816 */ /* 0x000fce0000000000 */
.L_x_11236:
[----:B------:R-:W-:Y:S05]  /*8950*/  BSYNC.RECONVERGENT B0 ;  /* 0x0000000000007941 */ /* 0x000fea0003800200 */
.L_x_11235:
[----:B------:R0:W-:Y:S01]  /*8960*/  STG.E.U8 desc[UR36][R2.64], R0 ;  /* 0x0000000002007986 */ /* 0x0001e2000c101124 */
[----:B------:R-:W-:Y:S05]  /*8970*/  BRA `(.L_x_11224) ;  /* 0x0000000400f07947 */ /* 0x000fea0003800000 */
.L_x_11233:
[----:B------:R-:W-:Y:S01]  /*8980*/  LOP3.LUT R6, R4, 0x7fffffff, RZ, 0xc0, !PT ;  /* 0x7fffffff04067812 */ /* 0x000fe200078ec0ff */
[----:B------:R-:W-:Y:S01]  /*8990*/  BSSY.RECONVERGENT B0, `(.L_x_11238) ;  /* 0x0000012000007945 */ /* 0x000fe20003800200 */
[----:B------:R-:W-:Y:S02]  /*89a0*/  MOV R0, 0x80 ;  /* 0x0000008000007802 */ /* 0x000fe40000000f00 */
        /* <DEDUP_REMOVED lines=13> */
.L_x_11240:
[----:B------:R-:W-:-:S04]  /*8a80*/  SHF.R.U32.HI R4, RZ, 0x18, R4 ;  /* 0x00000018ff047819 */ /* 0x000fc80000011604 */
[----:B------:R-:W-:-:S04]  /*8a90*/  LOP3.LUT R5, R5, 0x80, R4, 0xf8, !PT ;  /* 0x0000008005057812 */ /* 0x000fc800078ef804 */
[----:B------:R-:W-:-:S07]  /*8aa0*/  PRMT R0, R5, 0x7610, R0 ;  /* 0x0000761005007816 */ /* 0x000fce0000000000 */
.L_x_11239:
[----:B------:R-:W-:Y:S05]  /*8ab0*/  BSYNC.RECONVERGENT B0 ;  /* 0x0000000000007941 */ /* 0x000fea0003800200 */
.L_x_11238:
[----:B------:R0:W-:Y:S01]  /*8ac0*/  STG.E.U8 desc[UR36][R2.64], R0 ;  /* 0x0000000002007986 */ /* 0x0001e2000c101124 */
[----:B------:R-:W-:Y:S05]  /*8ad0*/  BRA `(.L_x_11224) ;  /* 0x0000000400987947 */ /* 0x000fea0003800000 */
.L_x_11232:
        /* <DEDUP_REMOVED lines=21> */
.L_x_11242:
[----:B------:R-:W0:Y:S02]  /*8c30*/  F2I.U64.TRUNC R4, R4 ;  /* 0x0000000400047311 */ /* 0x000e24000020d800 */
[----:B0-----:R0:W-:Y:S01]  /*8c40*/  STG.E.64 desc[UR36][R2.64], R4 ;  /* 0x0000000402007986 */ /* 0x0011e2000c101b24 */
[----:B------:R-:W-:Y:S05]  /*8c50*/  BRA `(.L_x_11224) ;  /* 0x0000000400387947 */ /* 0x000fea0003800000 */
.L_x_11241:
[----:B------:R-:W0:Y:S02]  /*8c60*/  F2I.FTZ.U32.TRUNC.NTZ R5, R4 ;  /* 0x0000000400057305 */ /* 0x000e24000021f000 */
[----:B0-----:R0:W-:Y:S01]  /*8c70*/  STG.E desc[UR36][R2.64], R5 ;  /* 0x0000000502007986 */ /* 0x0011e2000c101924 */
[----:B------:R-:W-:Y:S05]  /*8c80*/  BRA `(.L_x_11224) ;  /* 0x00000004002c7947 */ /* 0x000fea0003800000 */
.L_x_11231:
        /* <DEDUP_REMOVED lines=10> */
.L_x_11244:
[----:B------:R-:W-:Y:S01]  /*8d30*/  FMUL.FTZ R4, R4, 1 ;  /* 0x3f80000004047820 */ /* 0x000fe20000410000 */
[----:B------:R-:W-:-:S05]  /*8d40*/  CS2R R6, SRZ ;  /* 0x0000000000067805 */ /* 0x000fca000001ff00 */
[----:B------:R-:W0:Y:S02]  /*8d50*/  F2F.F64.F32 R4, R4 ;  /* 0x0000000400047310 */ /* 0x000e240000201800 */
[----:B0-----:R4:W-:Y:S01]  /*8d60*/  STG.E.128 desc[UR36][R2.64], R4 ;  /* 0x0000000402007986 */ /* 0x0019e2000c101d24 */
[----:B------:R-:W-:Y:S05]  /*8d70*/  BRA `(.L_x_11224) ;  /* 0x0000000000f07947 */ /* 0x000fea0003800000 */
.L_x_11243:
[----:B------:R-:W-:-:S09]  /*8d80*/  UISETP.NE.AND UP0, UPT, UR4, 0xf, UPT ;  /* 0x0000000f0400788c */ /* 0x000fd2000bf05270 */
[----:B------:R-:W-:Y:S05]  /*8d90*/  BRA.U !UP0, `(.L_x_11245) ;  /* 0x0000000108e07547 */ /* 0x000fea000b800000 */
[----:B------:R-:W-:-:S09]  /*8da0*/  UISETP.NE.AND UP0, UPT, UR4, 0x17, UPT ;  /* 0x000000170400788c */ /* 0x000fd2000bf05270 */
[----:B------:R-:W-:Y:S05]  /*8db0*/  BRA.U !UP0, `(.L_x_11246) ;  /* 0x00000001088c7547 */ /* 0x000fea000b800000 */
[----:B------:R-:W-:-:S09]  /*8dc0*/  UISETP.NE.AND UP0, UPT, UR4, 0x18, UPT ;  /* 0x000000180400788c */ /* 0x000fd2000bf05270 */
[----:B------:R-:W-:Y:S05]  /*8dd0*/  BRA.U !UP0, `(.L_x_11247) ;  /* 0x0000000108447547 */ /* 0x000fea000b800000 */
.L_x_11223:
        /* <DEDUP_REMOVED lines=16> */
.L_x_11248:
[----:B------:R-:W-:Y:S05]  /*8ee0*/  BRA `(.L_x_11224) ;  /* 0x0000000000947947 */ /* 0x000fea0003800000 */
.L_x_11247:
        /* <DEDUP_REMOVED lines=12> */
.L_x_11250:
[----:B------:R-:W-:Y:S05]  /*8fb0*/  BSYNC.RECONVERGENT B0 ;  /* 0x0000000000007941 */ /* 0x000fea0003800200 */
.L_x_11249:
[----:B------:R-:W-:-:S05]  /*8fc0*/  LOP3.LUT R5, R0, 0x80, R7, 0xf8, !PT ;  /* 0x0000008000057812 */ /* 0x000fca00078ef807 */
[----:B------:R2:W-:Y:S01]  /*8fd0*/  STG.E.U8 desc[UR36][R2.64], R5 ;  /* 0x0000000502007986 */ /* 0x0005e2000c101124 */
[----:B------:R-:W-:Y:S05]  /*8fe0*/  BRA `(.L_x_11224) ;  /* 0x0000000000547947 */ /* 0x000fea0003800000 */
.L_x_11246:
        /* <DEDUP_REMOVED lines=11> */
.L_x_11252:
[----:B------:R-:W-:Y:S01]  /*90a0*/  IMAD.MOV.U32 R0, RZ, RZ, 0x7f ;  /* 0x0000007fff007424 */ /* 0x000fe200078e00ff */
[----:B------:R-:W-:-:S04]  /*90b0*/  ISETP.GT.U32.AND P0, PT, R6, 0x7f800000, PT ;  /* 0x7f8000000600780c */ /* 0x000fc80003f04070 */
[----:B------:R-:W-:-:S09]  /*90c0*/  SEL R0, R0, 0x7c, P0 ;  /* 0x0000007c00007807 */ /* 0x000fd20000000000 */
.L_x_11253:
[----:B------:R-:W-:Y:S05]  /*90d0*/  BSYNC.RECONVERGENT B0 ;  /* 0x0000000000007941 */ /* 0x000fea0003800200 */
.L_x_11251:
[----:B------:R-:W-:-:S04]  /*90e0*/  SHF.R.U32.HI R5, RZ, 0x18, R4 ;  /* 0x00000018ff057819 */ /* 0x000fc80000011604 */
[----:B------:R-:W-:-:S05]  /*90f0*/  LOP3.LUT R5, R0, 0x80, R5, 0xf8, !PT ;  /* 0x0000008000057812 */ /* 0x000fca00078ef805 */
[----:B------:R1:W-:Y:S01]  /*9100*/  STG.E.U8 desc[UR36][R2.64], R5 ;  /* 0x0000000502007986 */ /* 0x0003e2000c101124 */
[----:B------:R-:W-:Y:S05]  /*9110*/  BRA `(.L_x_11224) ;  /* 0x0000000000087947 */ /* 0x000fea0003800000 */
.L_x_11245:
[----:B------:R-:W-:-:S05]  /*9120*/  F2FP.BF16.F32.PACK_AB R4, RZ, R4 ;  /* 0x00000004ff04723e */ /* 0x000fca00000010ff */
[----:B------:R0:W-:Y:S02]  /*9130*/  STG.E.U16 desc[UR36][R2.64], R4 ;  /* 0x0000000402007986 */ /* 0x0001e4000c101524 */
.L_x_11224:
[----:B------:R-:W-:-:S07]  /*9140*/  IADD3 R17, PT, PT, R17, 0x80, RZ ;  /* 0x0000008011117810 */ /* 0x000fce0007ffe0ff */
.L_x_11189:
[----:B------:R-:W-:Y:S05]  /*9150*/  BSYNC.RECONVERGENT B7 ;  /* 0x0000000000077941 */ /* 0x000fea0003800200 */
.L_x_11188:
[----:B------:R-:W5:Y:S02]  /*9160*/  LDCU UR4, c[0x0][0x380] ;  /* 0x00007000ff0477ac */ /* 0x000f640008000800 */
[----:B-----5:R-:W-:-:S13]  /*9170*/  ISETP.GE.AND P0, PT, R17, UR4, PT ;  /* 0x0000000411007c0c */ /* 0x020fda000bf06270 */
[----:B------:R-:W-:Y:S05]  /*9180*/  @P0 EXIT ;  /* 0x000000000000094d */ /* 0x000fea0003800000 */
        /* <DEDUP_REMOVED lines=11> */
[----:B------:R-:W-:-:S04]  /*9240*/  SHF.R.U32.HI R3, RZ, UR5, R2 ;  /* 0x00000005ff037c19 */ /* 0x000fc80008011602 */
[----:B------:R-:W-:-:S05]  /*9250*/  IADD3 R0, PT, PT, -R3, RZ, RZ ;  /* 0x000000ff03007210 */ /* 0x000fca0007ffe1ff */
        /* <DEDUP_REMOVED lines=290> */
.L_x_11254:
[----:B------:R-:W0:Y:S01]  /*a480*/  LDCU.128 UR8, c[0x0][0x580] ;  /* 0x0000b000ff0877ac */ /* 0x000e220008000c00 */
[----:B------:R-:W-:Y:S01]  /*a490*/  BSSY.RECONVERGENT B6, `(.L_x_11255) ;  /* 0x00000e7000067945 */ /* 0x000fe20003800200 */
        /* <DEDUP_REMOVED lines=18> */
.L_x_11259:
[----:B------:R-:W2:Y:S02]  /*a5c0*/  LDG.E.U8 R0, desc[UR36][R2.64] ;  /* 0x0000002402007981 */ /* 0x000ea4000c1e1100 */
[----:B--2---:R-:W-:Y:S01]  /*a5d0*/  I2FP.F32.U32 R0, R0 ;  /* 0x0000000000007245 */ /* 0x004fe20000201000 */
[----:B------:R-:W-:Y:S06]  /*a5e0*/  BRA `(.L_x_11261) ;  /* 0x0000000c00447947 */ /* 0x000fec0003800000 */
.L_x_11258:
        /* <DEDUP_REMOVED lines=9> */
.L_x_11263:
[----:B------:R-:W2:Y:S02]  /*a680*/  LDG.E R0, desc[UR36][R2.64] ;  /* 0x0000002402007981 */ /* 0x000ea4000c1e1900 */
[----:B--2---:R-:W-:Y:S01]  /*a690*/  I2FP.F32.S32 R0, R0 ;  /* 0x0000000000007245 */ /* 0x004fe20000201400 */
[----:B------:R-:W-:Y:S06]  /*a6a0*/  BRA `(.L_x_11261) ;  /* 0x0000000c00147947 */ /* 0x000fec0003800000 */
.L_x_11262:
[----:B------:R-:W2:Y:S02]  /*a6b0*/  LDG.E.U16 R0, desc[UR36][R2.64] ;  /* 0x0000002402007981 */ /* 0x000ea4000c1e1500 */
[----:B--2---:R-:W4:Y:S01]  /*a6c0*/  I2F.S16 R0, R0 ;  /* 0x0000000000007306 */ /* 0x004f220000101400 */
[----:B------:R-:W-:Y:S05]  /*a6d0*/  BRA `(.L_x_11261) ;  /* 0x0000000c00087947 */ /* 0x000fea0003800000 */
.L_x_11257:
        /* <DEDUP_REMOVED lines=8> */
.L_x_11265:
[----:B------:R-:W2:Y:S02]  /*a760*/  LDG.E.U16 R0, desc[UR36][R2.64] ;  /* 0x0000002402007981 */ /* 0x000ea4000c1e1500 */
[----:B--2---:R-:W-:Y:S01]  /*a770*/  HADD2.F32 R0, -RZ, R0.H0_H0 ;  /* 0x20000000ff007230 */ /* 0x004fe20000004100 */
[----:B------:R-:W-:Y:S06]  /*a780*/  BRA `(.L_x_11261) ;  /* 0x0000000800dc7947 */ /* 0x000fec0003800000 */
.L_x_11264:
        /* <DEDUP_REMOVED lines=8> */
.L_x_11267:
[----:B------:R-:W2:Y:S02]  /*a810*/  LDG.E.U16 R0, desc[UR36][R2.64] ;  /* 0x0000002402007981 */ /* 0x000ea4000c1e1500 */
[----:B--2---:R-:W-:Y:S01]  /*a820*/  HADD2.F32 R0, -RZ, R0.H0_H0 ;  /* 0x20000000ff007230 */ /* 0x004fe20000004100 */
[----:B------:R-:W-:Y:S06]  /*a830*/  BRA `(.L_x_11261) ;  /* 0x0000000800b07947 */ /* 0x000fec0003800000 */
.L_x_11266:
        /* <DEDUP_REMOVED lines=11> */
.L_x_11256:
        /* <DEDUP_REMOVED lines=12> */
.L_x_11270:
        /* <DEDUP_REMOVED lines=11> */
.L_x_11269:
        /* <DEDUP_REMOVED lines=25> */
.L_x_11272:
        /* <DEDUP_REMOVED lines=12> */
.L_x_11271:
[----:B------:R-:W2:Y:S02]  /*acb0*/  LDG.E.U16 R0, desc[UR36][R2.64] ;  /* 0x0000002402007981 */ /* 0x000ea4000c1e1500 */
[----:B--2---:R-:W-:Y:S01]  /*acc0*/  SHF.L.U32 R0, R0, 0x10, RZ ;  /* 0x0000001000007819 */ /* 0x004fe200000006ff */
[----:B------:R-:W-:Y:S06]  /*acd0*/  BRA `(.L_x_11261) ;  /* 0x0000000400887947 */ /* 0x000fec0003800000 */
.L_x_11268:
        /* <DEDUP_REMOVED lines=11> */
.L_x_11275:
        /* <DEDUP_REMOVED lines=20> */
.L_x_11277:
[----:B------:R-:W-:Y:S05]  /*aed0*/  BSYNC.RECONVERGENT B0 ;  /* 0x0000000000007941 */ /* 0x000fea0003800200 */
.L_x_11276:
[----:B------:R-:W-:Y:S01]  /*aee0*/  IMAD.SHL.U32 R0, R0, 0x100000, RZ ;  /* 0x0010000000007824 */ /* 0x000fe200078e00ff */
[----:B------:R-:W-:-:S04]  /*aef0*/  LEA R2, R2, 0x3b800000, 0x17 ;  /* 0x3b80000002027811 */ /* 0x000fc800078eb8ff */
[----:B------:R-:W-:Y:S01]  /*af00*/  LOP3.LUT R0, R2, R0, R7, 0xfe, !PT ;  /* 0x0000000002007212 */ /* 0x000fe200078efe07 */
[----:B------:R-:W-:Y:S06]  /*af10*/  BRA `(.L_x_11261) ;  /* 0x0000000000f87947 */ /* 0x000fec0003800000 */
.L_x_11274:
        /* <DEDUP_REMOVED lines=20> */
.L_x_11279:
[----:B------:R-:W-:Y:S05]  /*b060*/  BSYNC.RECONVERGENT B0 ;  /* 0x0000000000007941 */ /* 0x000fea0003800200 */
.L_x_11278:
[----:B------:R-:W-:Y:S02]  /*b070*/  SHF.L.U32 R0, R0, 0x15, RZ ;  /* 0x0000001500007819 */ /* 0x000fe400000006ff */
[----:B------:R-:W-:-:S04]  /*b080*/  LEA R2, R2, 0x37800000, 0x17 ;  /* 0x3780000002027811 */ /* 0x000fc800078eb8ff */
[----:B------:R-:W-:Y:S01]  /*b090*/  LOP3.LUT R0, R2, R0, R7, 0xfe, !PT ;  /* 0x0000000002007212 */ /* 0x000fe200078efe07 */
[----:B------:R-:W-:Y:S06]  /*b0a0*/  BRA `(.L_x_11261) ;  /* 0x0000000000947947 */ /* 0x000fec0003800000 */
.L_x_11273:
        /* <DEDUP_REMOVED lines=14> */
.L_x_11260:
        /* <DEDUP_REMOVED lines=16> */
.L_x_11282:
[----:B------:R-:W-:Y:S01]  /*b290*/  IMAD.MOV.U32 R0, RZ, RZ, RZ ;  /* 0x000000ffff007224 */ /* 0x000fe200078e00ff */
[----:B------:R-:W-:Y:S06]  /*b2a0*/  BRA `(.L_x_11261) ;  /* 0x0000000000147947 */ /* 0x000fec0003800000 */
.L_x_11281:
[----:B------:R-:W2:Y:S02]  /*b2b0*/  LDG.E.64 R2, desc[UR36][R2.64] ;  /* 0x0000002402027981 */ /* 0x000ea4000c1e1b00 */
[----:B--2---:R0:W1:Y:S02]  /*b2c0*/  I2F.U64 R0, R2 ;  /* 0x0000000200007312 */ /* 0x0040640000301000 */
[----:B01----:R-:W-:Y:S05]  /*b2d0*/  BRA `(.L_x_11261) ;  /* 0x0000000000087947 */ /* 0x003fea0003800000 */
.L_x_11280:
[----:B------:R-:W2:Y:S02]  /*b2e0*/  LDG.E R0, desc[UR36][R2.64] ;  /* 0x0000002402007981 */ /* 0x000ea4000c1e1900 */
[----:B--2---:R-:W-:-:S07]  /*b2f0*/  I2FP.F32.U32 R0, R0 ;  /* 0x0000000000007245 */ /* 0x004fce0000201000 */
.L_x_11261:
[----:B------:R-:W-:Y:S05]  /*b300*/  BSYNC.RECONVERGENT B6 ;  /* 0x0000000000067941 */ /* 0x000fea0003800200 */
.L_x_11255:
[CC--:B01-345:R-:W-:Y:S01]  /*b310*/  FMUL.FTZ R3, R0.reuse, R0.reuse ;  /* 0x0000000000037220 */ /* 0x0fbfe20000410000 */
[----:B------:R-:W-:Y:S01]  /*b320*/  UPRMT UR4, UR42, 0x9910, URZ ;  /* 0x000099102a047896 */ /* 0x000fe200080000ff */
[----:B--2---:R-:W-:Y:S02]  /*b330*/  FMUL.FTZ R2, R0, 0.5 ;  /* 0x3f00000000027820 */ /* 0x004fe40000410000 */
[----:B------:R-:W-:Y:S01]  /*b340*/  FMUL.FTZ R3, R3, R0 ;  /* 0x0000000003037220 */ /* 0x000fe20000410000 */
[----:B------:R-:W-:-:S03]  /*b350*/  UISETP.GT.AND UP0, UPT, UR4, 0x9, UPT ;  /* 0x000000090400788c */ /* 0x000fc6000bf04270 */
[----:B------:R-:W-:-:S04]  /*b360*/  FFMA.FTZ R3, R3, 0.044714998453855514526, R0 ;  /* 0x3d37271303037823 */ /* 0x000fc80000010000 */
[----:B------:R-:W-:-:S06]  /*b370*/  FMUL.FTZ R3, R3, 0.79788458347320556641 ;  /* 0x3f4c422a03037820 */ /* 0x000fcc0000410000 */
[----:B------:R-:W0:Y:S02]  /*b380*/  MUFU.TANH R3, R3 ;  /* 0x0000000300037308 */ /* 0x000e240000002400 */
        /* <DEDUP_REMOVED lines=14> */
.L_x_11286:
[----:B------:R-:W0:Y:S02]  /*b470*/  F2I.S64.TRUNC R2, R2 ;  /* 0x0000000200027311 */ /* 0x000e24000020d900 */
[----:B0-----:R-:W-:-:S05]  /*b480*/  MOV R5, R2 ;  /* 0x0000000200057202 */ /* 0x001fca0000000f00 */
[----:B------:R-:W-:Y:S01]  /*b490*/  STG.E.U8 desc[UR36][R16.64], R5 ;  /* 0x0000000510007986 */ /* 0x000fe2000c101124 */
[----:B------:R-:W-:Y:S05]  /*b4a0*/  EXIT ;  /* 0x000000000000794d */ /* 0x000fea0003800000 */
.L_x_11285:
        /* <DEDUP_REMOVED lines=9> */
.L_x_11289:
[----:B------:R-:W0:Y:S02]  /*b540*/  F2I.FTZ.TRUNC.NTZ R3, R2 ;  /* 0x0000000200037305 */ /* 0x000e24000021f100 */
[----:B0-----:R-:W-:Y:S01]  /*b550*/  STG.E desc[UR36][R16.64], R3 ;  /* 0x0000000310007986 */ /* 0x001fe2000c101924 */
[----:B------:R-:W-:Y:S05]  /*b560*/  EXIT ;  /* 0x000000000000794d */ /* 0x000fea0003800000 */
.L_x_11288:
[----:B------:R-:W0:Y:S02]  /*b570*/  F2I.FTZ.TRUNC.NTZ R3, R2 ;  /* 0x0000000200037305 */ /* 0x000e24000021f100 */
[----:B0-----:R-:W-:Y:S01]  /*b580*/  STG.E.U16 desc[UR36][R16.64], R3 ;  /* 0x0000000310007986 */ /* 0x001fe2000c101524 */
[----:B------:R-:W-:Y:S05]  /*b590*/  EXIT ;  /* 0x000000000000794d */ /* 0x000fea0003800000 */
.L_x_11284:
        /* <DEDUP_REMOVED lines=8> */
.L_x_11291:
[----:B------:R-:W-:-:S05]  /*b620*/  F2FP.F16.F32.PACK_AB R2, RZ, R2 ;  /* 0x00000002ff02723e */ /* 0x000fca00000000ff */
[----:B------:R-:W-:Y:S01]  /*b630*/  STG.E.U16 desc[UR36][R16.64], R2 ;  /* 0x0000000210007986 */ /* 0x000fe2000c101524 */
[----:B------:R-:W-:Y:S05]  /*b640*/  EXIT ;  /* 0x000000000000794d */ /* 0x000fea0003800000 */
.L_x_11290:
        /* <DEDUP_REMOVED lines=9> */
.L_x_11293:
[----:B------:R-:W-:-:S04]  /*b6e0*/  F2FP.F16.F32.PACK_AB R3, RZ, R2 ;  /* 0x00000002ff03723e */ /* 0x000fc800000000ff */
[----:B------:R-:W-:-:S05]  /*b6f0*/  PRMT R3, R3, 0x5410, RZ ;  /* 0x0000541003037816 */ /* 0x000fca00000000ff */
[----:B------:R-:W-:Y:S01]  /*b700*/  STG.E desc[UR36][R16.64], R3 ;  /* 0x0000000310007986 */ /* 0x000fe2000c101924 */
[----:B------:R-:W-:Y:S05]  /*b710*/  EXIT ;  /* 0x000000000000794d */ /* 0x000fea0003800000 */
.L_x_11292:
[----:B------:R-:W-:-:S06]  /*b720*/  FMUL.FTZ R2, R2, 1 ;  /* 0x3f80000002027820 */ /* 0x000fcc0000410000 */
[----:B------:R-:W0:Y:S02]  /*b730*/  F2F.F64.F32 R2, R2 ;  /* 0x0000000200027310 */ /* 0x000e240000201800 */
[----:B0-----:R-:W-:Y:S01]  /*b740*/  STG.E.64 desc[UR36][R16.64], R2 ;  /* 0x0000000210007986 */ /* 0x001fe2000c101b24 */
[----:B------:R-:W-:Y:S05]  /*b750*/  EXIT ;  /* 0x000000000000794d */ /* 0x000fea0003800000 */
.L_x_11283:
        /* <DEDUP_REMOVED lines=13> */
.L_x_11297:
        /* <DEDUP_REMOVED lines=16> */
.L_x_11300:
[----:B------:R-:W-:-:S04]  /*b930*/  SHF.R.U32.HI R2, RZ, 0x18, R2 ;  /* 0x00000018ff027819 */ /* 0x000fc80000011602 */
[----:B------:R-:W-:-:S04]  /*b940*/  LOP3.LUT R2, R3, 0x80, R2, 0xf8, !PT ;  /* 0x0000008003027812 */ /* 0x000fc800078ef802 */
[----:B------:R-:W-:-:S07]  /*b950*/  PRMT R8, R2, 0x7610, R8 ;  /* 0x0000761002087816 */ /* 0x000fce0000000008 */
.L_x_11299:
[----:B------:R-:W-:Y:S05]  /*b960*/  BSYNC.RECONVERGENT B0 ;  /* 0x0000000000007941 */ /* 0x000fea0003800200 */
.L_x_11298:
[----:B------:R-:W-:Y:S01]  /*b970*/  STG.E.U8 desc[UR36][R16.64], R8 ;  /* 0x0000000810007986 */ /* 0x000fe2000c101124 */
[----:B------:R-:W-:Y:S05]  /*b980*/  EXIT ;  /* 0x000000000000794d */ /* 0x000fea0003800000 */
.L_x_11296:
        /* <DEDUP_REMOVED lines=16> */
.L_x_11303:
[----:B------:R-:W-:-:S04]  /*ba90*/  SHF.R.U32.HI R2, RZ, 0x18, R2 ;  /* 0x00000018ff027819 */ /* 0x000fc80000011602 */
[----:B------:R-:W-:-:S04]  /*baa0*/  LOP3.LUT R3, R3, 0x80, R2, 0xf8, !PT ;  /* 0x0000008003037812 */ /* 0x000fc800078ef802 */
[----:B------:R-:W-:-:S07]  /*bab0*/  PRMT R8, R3, 0x7610, R8 ;  /* 0x0000761003087816 */ /* 0x000fce0000000008 */
.L_x_11302:
[----:B------:R-:W-:Y:S05]  /*bac0*/  BSYNC.RECONVERGENT B0 ;  /* 0x0000000000007941 */ /* 0x000fea0003800200 */
.L_x_11301:
[----:B------:R-:W-:Y:S01]  /*bad0*/  STG.E.U8 desc[UR36][R16.64], R8 ;  /* 0x0000000810007986 */ /* 0x000fe2000c101124 */
[----:B------:R-:W-:Y:S05]  /*bae0*/  EXIT ;  /* 0x000000000000794d */ /* 0x000fea0003800000 */
.L_x_11295:
        /* <DEDUP_REMOVED lines=21> */
.L_x_11305:
[----:B------:R-:W0:Y:S02]  /*bc40*/  F2I.U64.TRUNC R2, R2 ;  /* 0x0000000200027311 */ /* 0x000e24000020d800 */
[----:B0-----:R-:W-:Y:S01]  /*bc50*/  STG.E.64 desc[UR36][R16.64], R2 ;  /* 0x0000000210007986 */ /* 0x001fe2000c101b24 */
[----:B------:R-:W-:Y:S05]  /*bc60*/  EXIT ;  /* 0x000000000000794d */ /* 0x000fea0003800000 */
.L_x_11304:
[----:B------:R-:W0:Y:S02]  /*bc70*/  F2I.FTZ.U32.TRUNC.NTZ R3, R2 ;  /* 0x0000000200037305 */ /* 0x000e24000021f000 */
[----:B0-----:R-:W-:Y:S01]  /*bc80*/  STG.E desc[UR36][R16.64], R3 ;  /* 0x0000000310007986 */ /* 0x001fe2000c101924 */
[----:B------:R-:W-:Y:S05]  /*bc90*/  EXIT ;  /* 0x000000000000794d */ /* 0x000fea0003800000 */
.L_x_11294:
        /* <DEDUP_REMOVED lines=10> */
.L_x_11307:
[----:B------:R-:W-:Y:S01]  /*bd40*/  FMUL.FTZ R4, R2, 1 ;  /* 0x3f80000002047820 */ /* 0x000fe20000410000 */
[----:B------:R-:W-:-:S05]  /*bd50*/  CS2R R6, SRZ ;  /* 0x0000000000067805 */ /* 0x000fca000001ff00 */
[----:B------:R-:W0:Y:S02]  /*bd60*/  F2F.F64.F32 R4, R4 ;  /* 0x0000000400047310 */ /* 0x000e240000201800 */
[----:B0-----:R-:W-:Y:S01]  /*bd70*/  STG.E.128 desc[UR36][R16.64], R4 ;  /* 0x0000000410007986 */ /* 0x001fe2000c101d24 */
[----:B------:R-:W-:Y:S05]  /*bd80*/  EXIT ;  /* 0x000000000000794d */ /* 0x000fea0003800000 */
.L_x_11306:
[----:B------:R-:W-:-:S09]  /*bd90*/  UISETP.NE.AND UP0, UPT, UR4, 0xf, UPT ;  /* 0x0000000f0400788c */ /* 0x000fd2000bf05270 */
[----:B------:R-:W-:Y:S05]  /*bda0*/  BRA.U !UP0, `(.L_x_11308) ;  /* 0x0000000108e07547 */ /* 0x000fea000b800000 */
[----:B------:R-:W-:-:S09]  /*bdb0*/  UISETP.NE.AND UP0, UPT, UR4, 0x17, UPT ;  /* 0x000000170400788c */ /* 0x000fd2000bf05270 */
[----:B------:R-:W-:Y:S05]  /*bdc0*/  BRA.U !UP0, `(.L_x_11309) ;  /* 0x00000001088c7547 */ /* 0x000fea000b800000 */
[----:B------:R-:W-:-:S09]  /*bdd0*/  UISETP.NE.AND UP0, UPT, UR4, 0x18, UPT ;  /* 0x000000180400788c */ /* 0x000fd2000bf05270 */
[----:B------:R-:W-:Y:S05]  /*bde0*/  BRA.U !UP0, `(.L_x_11310) ;  /* 0x0000000108447547 */ /* 0x000fea000b800000 */
.L_x_11287:
        /* <DEDUP_REMOVED lines=16> */
.L_x_11311:
[----:B------:R-:W-:Y:S05]  /*bef0*/  EXIT ;  /* 0x000000000000794d */ /* 0x000fea0003800000 */
.L_x_11310:
        /* <DEDUP_REMOVED lines=12> */
.L_x_11313:
[----:B------:R-:W-:Y:S05]  /*bfc0*/  BSYNC.RECONVERGENT B0 ;  /* 0x0000000000007941 */ /* 0x000fea0003800200 */
.L_x_11312:
[----:B------:R-:W-:-:S05]  /*bfd0*/  LOP3.LUT R3, R0, 0x80, R5, 0xf8, !PT ;  /* 0x0000008000037812 */ /* 0x000fca00078ef805 */
[----:B------:R-:W-:Y:S01]  /*bfe0*/  STG.E.U8 desc[UR36][R16.64], R3 ;  /* 0x0000000310007986 */ /* 0x000fe2000c101124 */
[----:B------:R-:W-:Y:S05]  /*bff0*/  EXIT ;  /* 0x000000000000794d */ /* 0x000fea0003800000 */
.L_x_11309:
        /* <DEDUP_REMOVED lines=11> */
.L_x_11315:
[----:B------:R-:W-:Y:S01]  /*c0b0*/  HFMA2 R0, -RZ, RZ, 0, 7.569789886474609375e-06 ;  /* 0x0000007fff007431 */ /* 0x000fe200000001ff */
[----:B------:R-:W-:-:S04]  /*c0c0*/  ISETP.GT.U32.AND P0, PT, R4, 0x7f800000, PT ;  /* 0x7f8000000400780c */ /* 0x000fc80003f04070 */
[----:B------:R-:W-:-:S09]  /*c0d0*/  SEL R0, R0, 0x7c, P0 ;  /* 0x0000007c00007807 */ /* 0x000fd20000000000 */
.L_x_11316:
[----:B------:R-:W-:Y:S05]  /*c0e0*/  BSYNC.RECONVERGENT B0 ;  /* 0x0000000000007941 */ /* 0x000fea0003800200 */
.L_x_11314:
[----:B------:R-:W-:-:S04]  /*c0f0*/  SHF.R.U32.HI R3, RZ, 0x18, R2 ;  /* 0x00000018ff037819 */ /* 0x000fc80000011602 */
[----:B------:R-:W-:-:S05]  /*c100*/  LOP3.LUT R3, R0, 0x80, R3, 0xf8, !PT ;  /* 0x0000008000037812 */ /* 0x000fca00078ef803 */
[----:B------:R-:W-:Y:S01]  /*c110*/  STG.E.U8 desc[UR36][R16.64], R3 ;  /* 0x0000000310007986 */ /* 0x000fe2000c101124 */
[----:B------:R-:W-:Y:S05]  /*c120*/  EXIT ;  /* 0x000000000000794d */ /* 0x000fea0003800000 */
.L_x_11308:
[----:B------:R-:W-:-:S05]  /*c130*/  F2FP.BF16.F32.PACK_AB R2, RZ, R2 ;  /* 0x00000002ff02723e */ /* 0x000fca00000010ff */
[----:B------:R-:W-:Y:S01]  /*c140*/  STG.E.U16 desc[UR36][R16.64], R2 ;  /* 0x0000000210007986 */ /* 0x000fe2000c101524 */
[----:B------:R-:W-:Y:S05]  /*c150*/  EXIT ;  /* 0x000000000000794d */ /* 0x000fea0003800000 */
.L_x_11317:
        /* <DEDUP_REMOVED lines=10> */
.L_x_12456:


//--------------------- .text._ZN2at6native27unrolled_elementwise_kernelIZZZNS0_18GeluCUDAKernelImplERNS_18TensorIteratorBaseENS0_8GeluTypeEENKUlvE_clEvENKUlvE0_clEvEUlfE_St5arrayIPcLm2EELi4E23TrivialOffsetCalculatorILi1EjESC_NS0_6memory12LoadWithCastILi1EEENSD_13StoreWithCastILi1EEEEEviT_T0_T2_T3_T4_T5_ --------------------------
	.section	.text._ZN2at6native27unrolled_elementwise_kernelIZZZNS0_18GeluCUDAKernelImplERNS_18TensorIteratorBaseENS0_8GeluTypeEENKUlvE_clEvENKUlvE0_clEvEUlfE_St5arrayIPcLm2EELi4E23TrivialOffsetCalculatorILi1EjESC_NS0_6memory12LoadWithCastILi1EEENSD_13StoreWithCastILi1EEEEEviT_T0_T2_T3_T4_T5_,"ax",@progbits
	.align	128
        .global         _ZN2at6native27unrolled_elementwise_kernelIZZZNS0_18GeluCUDAKernelImplERNS_18TensorIteratorBaseENS0_8GeluTypeEENKUlvE_clEvENKUlvE0_clEvEUlfE_St5arrayIPcLm2EELi4E23TrivialOffsetCalculatorILi1EjESC_NS0_6memory12LoadWithCastILi1EEENSD_13StoreWithCastILi1EEEEEviT_T0_T2_T3_T4_T5_
        .type           _ZN2at6native27unrolled_elementwise_kernelIZZZNS0_18GeluCUDAKernelImplERNS_18TensorIteratorBaseENS0_8GeluTypeEENKUlvE_clEvENKUlvE0_clEvEUlfE_St5arrayIPcLm2EELi4E23TrivialOffsetCalculatorILi1EjESC_NS0_6memory12LoadWithCastILi1EEENSD_13StoreWithCastILi1EEEEEviT_T0_T2_T3_T4_T5_,@function
        .size           _ZN2at6native27unrolled_elementwise_kernelIZZZNS0_18GeluCUDAKernelImplERNS_18TensorIteratorBaseENS0_8GeluTypeEENKUlvE_clEvENKUlvE0_clEvEUlfE_St5arrayIPcLm2EELi4E23TrivialOffsetCalculatorILi1EjESC_NS0_6memory12LoadWithCastILi1EEENSD_13StoreWithCastILi1EEEEEviT_T0_T2_T3_T4_T5_,(.L_x_12457 - _ZN2at6native27unrolled_elementwise_kernelIZZZNS0_18GeluCUDAKernelImplERNS_18TensorIteratorBaseENS0_8GeluTypeEENKUlvE_clEvENKUlvE0_clEvEUlfE_St5arrayIPcLm2EELi4E23TrivialOffsetCalculatorILi1EjESC_NS0_6memory12LoadWithCastILi1EEENSD_13StoreWithCastILi1EEEEEviT_T0_T2_T3_T4_T5_)
        .other          _ZN2at6native27unrolled_elementwise_kernelIZZZNS0_18GeluCUDAKernelImplERNS_18TensorIteratorBaseENS0_8GeluTypeEENKUlvE_clEvENKUlvE0_clEvEUlfE_St5arrayIPcLm2EELi4E23TrivialOffsetCalculatorILi1EjESC_NS0_6memory12LoadWithCastILi1EEENSD_13StoreWithCastILi1EEEEEviT_T0_T2_T3_T4_T5_,@"STO_CUDA_ENTRY STV_DEFAULT"
_ZN2at6native27unrolled_elementwise_kernelIZZZNS0_18GeluCUDAKernelImplERNS_18TensorIteratorBaseENS0_8GeluTypeEENKUlvE_clEvENKUlvE0_clEvEUlfE_St5arrayIPcLm2EELi4E23TrivialOffsetCalculatorILi1EjESC_NS0_6memory12LoadWithCastILi1EEENSD_13StoreWithCastILi1EEEEEviT_T0_T2_T3_T4_T5_:
.text._ZN2at6native27unrolled_elementwise_kernelIZZZNS0_18GeluCUDAKernelImplERNS_18TensorIteratorBaseENS0_8GeluTypeEENKUlvE_clEvENKUlvE0_clEvEUlfE_St5arrayIPcLm2EELi4E23TrivialOffsetCalculatorILi1EjESC_NS0_6memory12LoadWithCastILi1EEENSD_13StoreWithCastILi1EEEEEviT_T0_T2_T3_T4_T5_:
        /* <DEDUP_REMOVED lines=33> */
.L_x_11324:
[----:B------:R-:W2:Y:S02]  /*0210*/  LDG.E.U8 R4, desc[UR36][R4.64] ;  /* 0x0000002404047981 */ /* 0x000ea4000c1e1100 */
[----:B--2---:R-:W-:Y:S01]  /*0220*/  I2FP.F32.U32 R18, R4 ;  /* 0x0000000400127245 */ /* 0x004fe20000201000 */
[----:B------:R-:W-:Y:S06]  /*0230*/  BRA `(.L_x_11326) ;  /* 0x0000000c00487947 */ /* 0x000fec0003800000 */
.L_x_11323:
        /* <DEDUP_REMOVED lines=9> */
.L_x_11328:
[----:B------:R-:W2:Y:S02]  /*02d0*/  LDG.E R4, desc[UR36][R4.64] ;  /* 0x0000002404047981 */ /* 0x000ea4000c1e1900 */
[----:B--2---:R-:W-:Y:S01]  /*02e0*/  I2FP.F32.S32 R18, R4 ;  /* 0x0000000400127245 */ /* 0x004fe20000201400 */
[----:B------:R-:W-:Y:S06]  /*02f0*/  BRA `(.L_x_11326) ;  /* 0x0000000c00187947 */ /* 0x000fec0003800000 */
.L_x_11327:
[----:B------:R-:W2:Y:S02]  /*0300*/  LDG.E.U16 R4, desc[UR36][R4.64] ;  /* 0x0000002404047981 */ /* 0x000ea4000c1e1500 */
[----:B--2---:R0:W1:Y:S01]  /*0310*/  I2F.S16 R18, R4 ;  /* 0x0000000400127306 */ /* 0x0040620000101400 */
[----:B------:R-:W-:Y:S05]  /*0320*/  BRA `(.L_x_11326) ;  /* 0x0000000c000c7947 */ /* 0x000fea0003800000 */
.L_x_11322:
        /* <DEDUP_REMOVED lines=8> */
.L_x_11330:
[----:B------:R-:W2:Y:S02]  /*03b0*/  LDG.E.U16 R4, desc[UR36][R4.64] ;  /* 0x0000002404047981 */ /* 0x000ea4000c1e1500 */
[----:B--2---:R-:W-:Y:S01]  /*03c0*/  HADD2.F32 R18, -RZ, R4.H0_H0 ;  /* 0x20000004ff127230 */ /* 0x004fe20000004100 */
[----:B------:R-:W-:Y:S06]  /*03d0*/  BRA `(.L_x_11326) ;  /* 0x0000000800e07947 */ /* 0x000fec0003800000 */
.L_x_11329:
        /* <DEDUP_REMOVED lines=8> */
.L_x_11332:
[----:B------:R-:W2:Y:S02]  /*0460*/  LDG.E.U16 R4, desc[UR36][R4.64] ;  /* 0x0000002404047981 */ /* 0x000ea4000c1e1500 */
[----:B--2---:R-:W-:Y:S01]  /*0470*/  HADD2.F32 R18, -RZ, R4.H0_H0 ;  /* 0x20000004ff127230 */ /* 0x004fe20000004100 */
[----:B------:R-:W-:Y:S06]  /*0480*/  BRA `(.L_x_11326) ;  /* 0x0000000800b47947 */ /* 0x000fec0003800000 */
.L_x_11331:
        /* <DEDUP_REMOVED lines=11> */
.L_x_11321:
        /* <DEDUP_REMOVED lines=12> */
.L_x_11335:
        /* <DEDUP_REMOVED lines=11> */
.L_x_11334:
        /* <DEDUP_REMOVED lines=25> */
.L_x_11337:
        /* <DEDUP_REMOVED lines=13> */
.L_x_11336:
[----:B------:R-:W2:Y:S02]  /*0910*/  LDG.E.U16 R4, desc[UR36][R4.64] ;  /* 0x0000002404047981 */ /* 0x000ea4000c1e1500 */
[----:B--2---:R-:W-:Y:S01]  /*0920*/  IMAD.U32 R18, R4, 0x10000, RZ ;  /* 0x0001000004127824 */ /* 0x004fe200078e00ff */
[----:B------:R-:W-:Y:S06]  /*0930*/  BRA `(.L_x_11326) ;  /* 0x0000000400887947 */ /* 0x000fec0003800000 */
.L_x_11333:
        /* <DEDUP_REMOVED lines=11> */
.L_x_11340:
        /* <DEDUP_REMOVED lines=20> */
.L_x_11342:
[----:B------:R-:W-:Y:S05]  /*0b30*/  BSYNC.RECONVERGENT B0 ;  /* 0x0000000000007941 */ /* 0x000fea0003800200 */
.L_x_11341:
[----:B------:R-:W-:Y:S01]  /*0b40*/  IMAD.SHL.U32 R0, R0, 0x100000, RZ ;  /* 0x0010000000007824 */ /* 0x000fe200078e00ff */
[----:B------:R-:W-:-:S04]  /*0b50*/  LEA R3, R3, 0x3b800000, 0x17 ;  /* 0x3b80000003037811 */ /* 0x000fc800078eb8ff */
[----:B------:R-:W-:Y:S01]  /*0b60*/  LOP3.LUT R18, R3, R0, R7, 0xfe, !PT ;  /* 0x0000000003127212 */ /* 0x000fe200078efe07 */
[----:B------:R-:W-:Y:S06]  /*0b70*/  BRA `(.L_x_11326) ;  /* 0x0000000000f87947 */ /* 0x000fec0003800000 */
.L_x_11339:
        /* <DEDUP_REMOVED lines=20> */
.L_x_11344:
[----:B------:R-:W-:Y:S05]  /*0cc0*/  BSYNC.RECONVERGENT B0 ;  /* 0x0000000000007941 */ /* 0x000fea0003800200 */
.L_x_11343:
[----:B------:R-:W-:Y:S01]  /*0cd0*/  IMAD.SHL.U32 R0, R0, 0x200000, RZ ;  /* 0x0020000000007824 */ /* 0x000fe200078e00ff */
[----:B------:R-:W-:-:S04]  /*0ce0*/  LEA R3, R3, 0x37800000, 0x17 ;  /* 0x3780000003037811 */ /* 0x000fc800078eb8ff */
[----:B------:R-:W-:Y:S01]  /*0cf0*/  LOP3.LUT R18, R3, R0, R7, 0xfe, !PT ;  /* 0x0000000003127212 */ /* 0x000fe200078efe07 */
[----:B------:R-:W-:Y:S06]  /*0d00*/  BRA `(.L_x_11326) ;  /* 0x0000000000947947 */ /* 0x000fec0003800000 */
.L_x_11338:
[----:B------:R-:W-:-:S09]  /*0d10*/  UISETP.NE.AND UP0, UPT, UR4, 0x1c, UPT ;  /* 0x0000001c0400788c */ /* 0x000fd2000bf05270 */
[----:B------:R-:W-:Y:S05]  /*0d20*/  BRA.U !UP0, `(.L_x_11345) ;  /* 0x0000000108847547 */ /* 0x000fea000b800000 */
[----:B------:R-:W-:-:S09]  /*0d30*/  UISETP.NE.AND UP0, UPT, UR4, 0x1d, UPT ;  /* 0x0000001d0400788c */ /* 0x000fd2000bf05270 */
[----:B------:R-:W-:Y:S05]  /*0d40*/  BRA.U !UP0, `(.L_x_11346) ;  /* 0x0000000108707547 */ /* 0x000fea000b800000 */
[----:B------:R-:W-:-:S09]  /*0d50*/  UISETP.NE.AND UP0, UPT, UR4, 0x2c, UPT ;  /* 0x0000002c0400788c */ /* 0x000fd2000bf05270 */
[----:B------:R-:W-:Y:S05]  /*0d60*/  BRA.U !UP0, `(.L_x_11347) ;  /* 0x0000000108487547 */ /* 0x000fea000b800000 */
.L_x_11325:
        /* <DEDUP_REMOVED lines=16> */
.L_x_11348:
[----:B------:R-:W-:Y:S01]  /*0e70*/  IMAD.MOV.U32 R18, RZ, RZ, RZ ;  /* 0x000000ffff127224 */ /* 0x000fe200078e00ff */
[----:B------:R-:W-:Y:S06]  /*0e80*/  BRA `(.L_x_11326) ;  /* 0x0000000000347947 */ /* 0x000fec0003800000 */
.L_x_11347:
        /* <DEDUP_REMOVED lines=8> */
.L_x_11346:
[----:B------:R-:W2:Y:S02]  /*0f10*/  LDG.E.64 R18, desc[UR36][R4.64] ;  /* 0x0000002404127981 */ /* 0x000ea4000c1e1b00 */
[----:B--2---:R0:W1:Y:S02]  /*0f20*/  I2F.U64 R18, R18 ;  /* 0x0000001200127312 */ /* 0x0040640000301000 */
[----:B01----:R-:W-:Y:S05]  /*0f30*/  BRA `(.L_x_11326) ;  /* 0x0000000000087947 */ /* 0x003fea0003800000 */
.L_x_11345:
[----:B------:R-:W2:Y:S02]  /*0f40*/  LDG.E R4, desc[UR36][R4.64] ;  /* 0x0000002404047981 */ /* 0x000ea4000c1e1900 */
[----:B--2---:R-:W-:-:S07]  /*0f50*/  I2FP.F32.U32 R18, R4 ;  /* 0x0000000400127245 */ /* 0x004fce0000201000 */
.L_x_11326:
[----:B------:R-:W-:Y:S05]  /*0f60*/  BSYNC.RECONVERGENT B6 ;  /* 0x0000000000067941 */ /* 0x000fea0003800200 */
.L_x_11320:
[----:B------:R-:W-:-:S07]  /*0f70*/  VIADD R16, R25, 0x80 ;  /* 0x0000008019107836 */ /* 0x000fce0000000000 */
.L_x_11319:
[----:B------:R-:W-:Y:S05]  /*0f80*/  BSYNC.RECONVERGENT B7 ;  /* 0x0000000000077941 */ /* 0x000fea0003800200 */
.L_x_11318:
        /* <DEDUP_REMOVED lines=25> */
.L_x_11355:
[----:B------:R-:W2:Y:S02]  /*1120*/  LDG.E.U8 R4, desc[UR36][R4.64] ;  /* 0x0000002404047981 */ /* 0x000ea4000c1e1100 */
[----:B--2---:R-:W-:Y:S01]  /*1130*/  I2FP.F32.U32 R19, R4 ;  /* 0x0000000400137245 */ /* 0x004fe20000201000 */
[----:B------:R-:W-:Y:S06]  /*1140*/  BRA `(.L_x_11357) ;  /* 0x0000000c00447947 */ /* 0x000fec0003800000 */
.L_x_11354:
        /* <DEDUP_REMOVED lines=9> */
.L_x_11359:
[----:B------:R-:W2:Y:S02]  /*11e0*/  LDG.E R4, desc[UR36][R4.64] ;  /* 0x0000002404047981 */ /* 0x000ea4000c1e1900 */
[----:B--2---:R-:W-:Y:S01]  /*11f0*/  I2FP.F32.S32 R19, R4 ;  /* 0x0000000400137245 */ /* 0x004fe20000201400 */
[----:B------:R-:W-:Y:S06]  /*1200*/  BRA `(.L_x_11357) ;  /* 0x0000000c00147947 */ /* 0x000fec0003800000 */
.L_x_11358:
[----:B------:R-:W2:Y:S02]  /*1210*/  LDG.E.U16 R4, desc[UR36][R4.64] ;  /* 0x0000002404047981 */ /* 0x000ea4000c1e1500 */
[----:B--2---:R0:W2:Y:S01]  /*1220*/  I2F.S16 R19, R4 ;  /* 0x0000000400137306 */ /* 0x0040a20000101400 */
[----:B------:R-:W-:Y:S05]  /*1230*/  BRA `(.L_x_11357) ;  /* 0x0000000c00087947 */ /* 0x000fea0003800000 */
.L_x_11353:
        /* <DEDUP_REMOVED lines=8> */
.L_x_11361:
[----:B------:R-:W2:Y:S02]  /*12c0*/  LDG.E.U16 R4, desc[UR36][R4.64] ;  /* 0x0000002404047981 */ /* 0x000ea4000c1e1500 */
[----:B--2---:R-:W-:Y:S01]  /*12d0*/  HADD2.F32 R19, -RZ, R4.H0_H0 ;  /* 0x20000004ff137230 */ /* 0x004fe20000004100 */
[----:B------:R-:W-:Y:S06]  /*12e0*/  BRA `(.L_x_11357) ;  /* 0x0000000800dc7947 */ /* 0x000fec0003800000 */
.L_x_11360:
        /* <DEDUP_REMOVED lines=8> */
.L_x_11363:
[----:B------:R-:W2:Y:S02]  /*1370*/  LDG.E.U16 R4, desc[UR36][R4.64] ;  /* 0x0000002404047981 */ /* 0x000ea4000c1e1500 */
[----:B--2---:R-:W-:Y:S01]  /*1380*/  HADD2.F32 R19, -RZ, R4.H0_H0 ;  /* 0x20000004ff137230 */ /* 0x004fe20000004100 */
[----:B------:R-:W-:Y:S06]  /*1390*/  BRA `(.L_x_11357) ;  /* 0x0000000800b07947 */ /* 0x000fec0003800000 */
.L_x_11362:
        /* <DEDUP_REMOVED lines=11> */
.L_x_11352:
        /* <DEDUP_REMOVED lines=12> */
.L_x_11366:
        /* <DEDUP_REMOVED lines=11> */
.L_x_11365:
        /* <DEDUP_REMOVED lines=25> */
.L_x_11368:
        /* <DEDUP_REMOVED lines=12> */
.L_x_11367:
[----:B------:R-:W2:Y:S02]  /*1810*/  LDG.E.U16 R4, desc[UR36][R4.64] ;  /* 0x0000002404047981 */ /* 0x000ea4000c1e1500 */
[----:B--2---:R-:W-:Y:S01]  /*1820*/  IMAD.U32 R19, R4, 0x10000, RZ ;  /* 0x0001000004137824 */ /* 0x004fe200078e00ff */
[----:B------:R-:W-:Y:S06]  /*1830*/  BRA `(.L_x_11357) ;  /* 0x0000000400887947 */ /* 0x000fec0003800000 */
.L_x_11364:
        /* <DEDUP_REMOVED lines=11> */
.L_x_11371:
        /* <DEDUP_REMOVED lines=20> */
.L_x_11373:
[----:B------:R-:W-:Y:S05]  /*1a30*/  BSYNC.RECONVERGENT B0 ;  /* 0x0000000000007941 */ /* 0x000fea0003800200 */
.L_x_11372:
[----:B------:R-:W-:Y:S01]  /*1a40*/  IMAD.SHL.U32 R0, R0, 0x100000, RZ ;  /* 0x0010000000007824 */ /* 0x000fe200078e00ff */
[----:B------:R-:W-:-:S04]  /*1a50*/  LEA R3, R3, 0x3b800000, 0x17 ;  /* 0x3b80000003037811 */ /* 0x000fc800078eb8ff */
[----:B------:R-:W-:Y:S01]  /*1a60*/  LOP3.LUT R19, R3, R0, R19, 0xfe, !PT ;  /* 0x0000000003137212 */ /* 0x000fe200078efe13 */
[----:B------:R-:W-:Y:S06]  /*1a70*/  BRA `(.L_x_11357) ;  /* 0x0000000000f87947 */ /* 0x000fec0003800000 */
.L_x_11370:
        /* <DEDUP_REMOVED lines=20> */
.L_x_11375:
[----:B------:R-:W-:Y:S05]  /*1bc0*/  BSYNC.RECONVERGENT B0 ;  /* 0x0000000000007941 */ /* 0x000fea0003800200 */
.L_x_11374:
[----:B------:R-:W-:Y:S01]  /*1bd0*/  IMAD.SHL.U32 R0, R0, 0x200000, RZ ;  /* 0x0020000000007824 */ /* 0x000fe200078e00ff */
[----:B------:R-:W-:-:S04]  /*1be0*/  LEA R3, R3, 0x37800000, 0x17 ;  /* 0x3780000003037811 */ /* 0x000fc800078eb8ff */
[----:B------:R-:W-:Y:S01]  /*1bf0*/  LOP3.LUT R19, R3, R0, R19, 0xfe, !PT ;  /* 0x0000000003137212 */ /* 0x000fe200078efe13 */
[----:B------:R-:W-:Y:S06]  /*1c00*/  BRA `(.L_x_11357) ;  /* 0x0000000000947947 */ /* 0x000fec0003800000 */
.L_x_11369:
        /* <DEDUP_REMOVED lines=14> */
.L_x_11356:
        /* <DEDUP_REMOVED lines=16> */
.L_x_11378:
[----:B------:R-:W-:Y:S01]  /*1df0*/  IMAD.MOV.U32 R19, RZ, RZ, RZ ;  /* 0x000000ffff137224 */ /* 0x000fe200078e00ff */
[----:B------:R-:W-:Y:S06]  /*1e00*/  BRA `(.L_x_11357) ;  /* 0x0000000000147947 */ /* 0x000fec0003800000 */
.L_x_11377:
[----:B------:R-:W2:Y:S02]  /*1e10*/  LDG.E.64 R4, desc[UR36][R4.64] ;  /* 0x0000002404047981 */ /* 0x000ea4000c1e1b00 */
[----:B--2---:R0:W2:Y:S02]  /*1e20*/  I2F.U64 R19, R4 ;  /* 0x0000000400137312 */ /* 0x0040a40000301000 */
[----:B0-2---:R-:W-:Y:S05]  /*1e30*/  BRA `(.L_x_11357) ;  /* 0x0000000000087947 */ /* 0x005fea0003800000 */
.L_x_11376:
[----:B------:R-:W2:Y:S02]  /*1e40*/  LDG.E R4, desc[UR36][R4.64] ;  /* 0x0000002404047981 */ /* 0x000ea4000c1e1900 */
[----:B--2---:R-:W-:-:S07]  /*1e50*/  I2FP.F32.U32 R19, R4 ;  /* 0x0000000400137245 */ /* 0x004fce0000201000 */
.L_x_11357:
[----:B------:R-:W-:Y:S05]  /*1e60*/  BSYNC.RECONVERGENT B6 ;  /* 0x0000000000067941 */ /* 0x000fea0003800200 */
.L_x_11351:
[----:B------:R-:W-:-:S07]  /*1e70*/  VIADD R16, R16, 0x80 ;  /* 0x0000008010107836 */ /* 0x000fce0000000000 */
.L_x_11350:
[----:B------:R-:W-:Y:S05]  /*1e80*/  BSYNC.RECONVERGENT B7 ;  /* 0x0000000000077941 */ /* 0x000fea0003800200 */
.L_x_11349:
        /* <DEDUP_REMOVED lines=25> */
.L_x_11385:
[----:B------:R-:W2:Y:S02]  /*2020*/  LDG.E.U8 R4, desc[UR36][R4.64] ;  /* 0x0000002404047981 */ /* 0x000ea4000c1e1100 */
[----:B--2---:R-:W-:Y:S01]  /*2030*/  I2FP.F32.U32 R22, R4 ;  /* 0x0000000400167245 */ /* 0x004fe20000201000 */
[----:B------:R-:W-:Y:S06]  /*2040*/  BRA `(.L_x_11387) ;  /* 0x0000000c00487947 */ /* 0x000fec0003800000 */
.L_x_11384:
        /* <DEDUP_REMOVED lines=9> */
.L_x_11389:
[----:B------:R-:W2:Y:S02]  /*20e0*/  LDG.E R4, desc[UR36][R4.64] ;  /* 0x0000002404047981 */ /* 0x000ea4000c1e1900 */
[----:B--2---:R-:W-:Y:S01]  /*20f0*/  I2FP.F32.S32 R22, R4 ;  /* 0x0000000400167245 */ /* 0x004fe20000201400 */
[----:B------:R-:W-:Y:S06]  /*2100*/  BRA `(.L_x_11387) ;  /* 0x0000000c00187947 */ /* 0x000fec0003800000 */
.L_x_11388:
[----:B------:R-:W2:Y:S02]  /*2110*/  LDG.E.U16 R4, desc[UR36][R4.64] ;  /* 0x0000002404047981 */ /* 0x000ea4000c1e1500 */
[----:B--2---:R0:W2:Y:S01]  /*2120*/  I2F.S16 R22, R4 ;  /* 0x0000000400167306 */ /* 0x0040a20000101400 */
[----:B------:R-:W-:Y:S05]  /*2130*/  BRA `(.L_x_11387) ;  /* 0x0000000c000c7947 */ /* 0x000fea0003800000 */
.L_x_11383:
        /* <DEDUP_REMOVED lines=8> */
.L_x_11391:
[----:B------:R-:W2:Y:S02]  /*21c0*/  LDG.E.U16 R4, desc[UR36][R4.64] ;  /* 0x0000002404047981 */ /* 0x000ea4000c1e1500 */
[----:B--2---:R-:W-:Y:S01]  /*21d0*/  HADD2.F32 R22, -RZ, R4.H0_H0 ;  /* 0x20000004ff167230 */ /* 0x004fe20000004100 */
[----:B------:R-:W-:Y:S06]  /*21e0*/  BRA `(.L_x_11387) ;  /* 0x0000000800e07947 */ /* 0x000fec0003800000 */
.L_x_11390:
        /* <DEDUP_REMOVED lines=8> */
.L_x_11393:
[----:B------:R-:W2:Y:S02]  /*2270*/  LDG.E.U16 R4, desc[UR36][R4.64] ;  /* 0x0000002404047981 */ /* 0x000ea4000c1e1500 */
[----:B--2---:R-:W-:Y:S01]  /*2280*/  HADD2.F32 R22, -RZ, R4.H0_H0 ;  /* 0x20000004ff167230 */ /* 0x004fe20000004100 */
[----:B------:R-:W-:Y:S06]  /*2290*/  BRA `(.L_x_11387) ;  /* 0x0000000800b47947 */ /* 0x000fec0003800000 */
.L_x_11392:
        /* <DEDUP_REMOVED lines=11> */
.L_x_11382:
        /* <DEDUP_REMOVED lines=12> */
.L_x_11396:
        /* <DEDUP_REMOVED lines=11> */
.L_x_11395:
        /* <DEDUP_REMOVED lines=25> */
.L_x_11398:
        /* <DEDUP_REMOVED lines=13> */
.L_x_11397:
[----:B------:R-:W2:Y:S02]  /*2720*/  LDG.E.U16 R4, desc[UR36][R4.64] ;  /* 0x0000002404047981 */ /* 0x000ea4000c1e1500 */
[----:B--2---:R-:W-:Y:S01]  /*2730*/  IMAD.U32 R22, R4, 0x10000, RZ ;  /* 0x0001000004167824 */ /* 0x004fe200078e00ff */
[----:B------:R-:W-:Y:S06]  /*2740*/  BRA `(.L_x_11387) ;  /* 0x0000000400887947 */ /* 0x000fec0003800000 */
.L_x_11394:
        /* <DEDUP_REMOVED lines=11> */
.L_x_11401:
        /* <DEDUP_REMOVED lines=20> */
.L_x_11403:
[----:B------:R-:W-:Y:S05]  /*2940*/  BSYNC.RECONVERGENT B0 ;  /* 0x0000000000007941 */ /* 0x000fea0003800200 */
.L_x_11402:
[----:B------:R-:W-:Y:S01]  /*2950*/  IMAD.SHL.U32 R0, R0, 0x100000, RZ ;  /* 0x0010000000007824 */ /* 0x000fe200078e00ff */
[----:B------:R-:W-:-:S04]  /*2960*/  LEA R3, R3, 0x3b800000, 0x17 ;  /* 0x3b80000003037811 */ /* 0x000fc800078eb8ff */
[----:B------:R-:W-:Y:S01]  /*2970*/  LOP3.LUT R22, R3, R0, R7, 0xfe, !PT ;  /* 0x0000000003167212 */ /* 0x000fe200078efe07 */
[----:B------:R-:W-:Y:S06]  /*2980*/  BRA `(.L_x_11387) ;  /* 0x0000000000f87947 */ /* 0x000fec0003800000 */
.L_x_11400:
        /* <DEDUP_REMOVED lines=20> */
.L_x_11405:
[----:B------:R-:W-:Y:S05]  /*2ad0*/  BSYNC.RECONVERGENT B0 ;  /* 0x0000000000007941 */ /* 0x000fea0003800200 */
.L_x_11404:
[----:B------:R-:W-:Y:S01]  /*2ae0*/  IMAD.SHL.U32 R0, R0, 0x200000, RZ ;  /* 0x0020000000007824 */ /* 0x000fe200078e00ff */
[----:B------:R-:W-:-:S04]  /*2af0*/  LEA R3, R3, 0x37800000, 0x17 ;  /* 0x3780000003037811 */ /* 0x000fc800078eb8ff */
[----:B------:R-:W-:Y:S01]  /*2b00*/  LOP3.LUT R22, R3, R0, R7, 0xfe, !PT ;  /* 0x0000000003167212 */ /* 0x000fe200078efe07 */
[----:B------:R-:W-:Y:S06]  /*2b10*/  BRA `(.L_x_11387) ;  /* 0x0000000000947947 */ /* 0x000fec0003800000 */
.L_x_11399:
        /* <DEDUP_REMOVED lines=14> */
.L_x_11386:
        /* <DEDUP_REMOVED lines=16> */
.L_x_11408:
[----:B------:R-:W-:Y:S01]  /*2d00*/  IMAD.MOV.U32 R22, RZ, RZ, RZ ;  /* 0x000000ffff167224 */ /* 0x000fe200078e00ff */
[----:B------:R-:W-:Y:S06]  /*2d10*/  BRA `(.L_x_11387) ;  /* 0x0000000000147947 */ /* 0x000fec0003800000 */
.L_x_11407:
[----:B------:R-:W2:Y:S02]  /*2d20*/  LDG.E.64 R22, desc[UR36][R4.64] ;  /* 0x0000002404167981 */ /* 0x000ea4000c1e1b00 */
[----:B--2---:R0:W2:Y:S02]  /*2d30*/  I2F.U64 R22, R22 ;  /* 0x0000001600167312 */ /* 0x0040a40000301000 */
[----:B0-2---:R-:W-:Y:S05]  /*2d40*/  BRA `(.L_x_11387) ;  /* 0x0000000000087947 */ /* 0x005fea0003800000 */
.L_x_11406:
[----:B------:R-:W2:Y:S02]  /*2d50*/  LDG.E R4, desc[UR36][R4.64] ;  /* 0x0000002404047981 */ /* 0x000ea4000c1e1900 */
[----:B--2---:R-:W-:-:S07]  /*2d60*/  I2FP.F32.U32 R22, R4 ;  /* 0x0000000400167245 */ /* 0x004fce0000201000 */
.L_x_11387:
[----:B------:R-:W-:Y:S05]  /*2d70*/  BSYNC.RECONVERGENT B6 ;  /* 0x0000000000067941 */ /* 0x000fea0003800200 */
.L_x_11381:
[----:B------:R-:W-:-:S07]  /*2d80*/  VIADD R16, R16, 0x80 ;  /* 0x0000008010107836 */ /* 0x000fce0000000000 */
.L_x_11380:
[----:B------:R-:W-:Y:S05]  /*2d90*/  BSYNC.RECONVERGENT B7 ;  /* 0x0000000000077941 */ /* 0x000fea0003800200 */
.L_x_11379:
        /* <DEDUP_REMOVED lines=24> */
.L_x_11414:
[----:B------:R-:W2:Y:S02]  /*2f20*/  LDG.E.U8 R4, desc[UR36][R4.64] ;  /* 0x0000002404047981 */ /* 0x000ea4000c1e1100 */
[----:B--2---:R-:W-:Y:S01]  /*2f30*/  I2FP.F32.U32 R23, R4 ;  /* 0x0000000400177245 */ /* 0x004fe20000201000 */
[----:B------:R-:W-:Y:S06]  /*2f40*/  BRA `(.L_x_11410) ;  /* 0x0000000c00387947 */ /* 0x000fec0003800000 */
.L_x_11413:
        /* <DEDUP_REMOVED lines=9> */
.L_x_11417:
[----:B------:R-:W2:Y:S02]  /*2fe0*/  LDG.E R4, desc[UR36][R4.64] ;  /* 0x0000002404047981 */ /* 0x000ea4000c1e1900 */
[----:B--2---:R-:W-:Y:S01]  /*2ff0*/  I2FP.F32.S32 R23, R4 ;  /* 0x0000000400177245 */ /* 0x004fe20000201400 */
[----:B------:R-:W-:Y:S06]  /*3000*/  BRA `(.L_x_11410) ;  /* 0x0000000c00087947 */ /* 0x000fec0003800000 */
.L_x_11416:
[----:B------:R-:W2:Y:S02]  /*3010*/  LDG.E.U16 R4, desc[UR36][R4.64] ;  /* 0x0000002404047981 */ /* 0x000ea4000c1e1500 */
[----:B--2---:R0:W2:Y:S01]  /*3020*/  I2F.S16 R23, R4 ;  /* 0x0000000400177306 */ /* 0x0040a20000101400 */
[----:B------:R-:W-:Y:S05]  /*3030*/  BRA `(.L_x_11410) ;  /* 0x0000000800fc7947 */ /* 0x000fea0003800000 */
.L_x_11412:
        /* <DEDUP_REMOVED lines=8> */
.L_x_11419:
[----:B------:R-:W2:Y:S02]  /*30c0*/  LDG.E.U16 R4, desc[UR36][R4.64] ;  /* 0x0000002404047981 */ /* 0x000ea4000c1e1500 */
[----:B--2---:R-:W-:Y:S01]  /*30d0*/  HADD2.F32 R23, -RZ, R4.H0_H0 ;  /* 0x20000004ff177230 */ /* 0x004fe20000004100 */
[----:B------:R-:W-:Y:S06]  /*30e0*/  BRA `(.L_x_11410) ;  /* 0x0000000800d07947 */ /* 0x000fec0003800000 */
.L_x_11418:
        /* <DEDUP_REMOVED lines=8> */
.L_x_11421:
[----:B------:R-:W2:Y:S02]  /*3170*/  LDG.E.U16 R4, desc[UR36][R4.64] ;  /* 0x0000002404047981 */ /* 0x000ea4000c1e1500 */
[----:B--2---:R-:W-:Y:S01]  /*3180*/  HADD2.F32 R23, -RZ, R4.H0_H0 ;  /* 0x20000004ff177230 */ /* 0x004fe20000004100 */
[----:B------:R-:W-:Y:S06]  /*3190*/  BRA `(.L_x_11410) ;  /* 0x0000000800a47947 */ /* 0x000fec0003800000 */
.L_x_11420:
        /* <DEDUP_REMOVED lines=11> */
.L_x_11411:
        /* <DEDUP_REMOVED lines=12> */
.L_x_11424:
        /* <DEDUP_REMOVED lines=11> */
.L_x_11423:
        /* <DEDUP_REMOVED lines=25> */
.L_x_11426:
        /* <DEDUP_REMOVED lines=12> */
.L_x_11425:
[----:B------:R-:W2:Y:S02]  /*3610*/  LDG.E.U16 R4, desc[UR36][R4.64] ;  /* 0x0000002404047981 */ /* 0x000ea4000c1e1500 */
[----:B--2---:R-:W-:Y:S01]  /*3620*/  IMAD.U32 R23, R4, 0x10000, RZ ;  /* 0x0001000004177824 */ /* 0x004fe200078e00ff */
[----:B------:R-:W-:Y:S06]  /*3630*/  BRA `(.L_x_11410) ;  /* 0x00000004007c7947 */ /* 0x000fec0003800000 */
.L_x_11422:
        /* <DEDUP_REMOVED lines=11> */
.L_x_11429:
        /* <DEDUP_REMOVED lines=19> */
.L_x_11431:
[----:B------:R-:W-:Y:S05]  /*3820*/  BSYNC.RECONVERGENT B0 ;  /* 0x0000000000007941 */ /* 0x000fea0003800200 */
.L_x_11430:
[----:B------:R-:W-:Y:S01]  /*3830*/  IMAD.SHL.U32 R0, R0, 0x100000, RZ ;  /* 0x0010000000007824 */ /* 0x000fe200078e00ff */
[----:B------:R-:W-:-:S04]  /*3840*/  LEA R3, R3, 0x3b800000, 0x17 ;  /* 0x3b80000003037811 */ /* 0x000fc800078eb8ff */
[----:B------:R-:W-:Y:S01]  /*3850*/  LOP3.LUT R23, R3, R0, R23, 0xfe, !PT ;  /* 0x0000000003177212 */ /* 0x000fe200078efe17 */
[----:B------:R-:W-:Y:S06]  /*3860*/  BRA `(.L_x_11410) ;  /* 0x0000000000f07947 */ /* 0x000fec0003800000 */
.L_x_11428:
        /* <DEDUP_REMOVED lines=19> */
.L_x_11433:
[----:B------:R-:W-:Y:S05]  /*39a0*/  BSYNC.RECONVERGENT B0 ;  /* 0x0000000000007941 */ /* 0x000fea0003800200 */
.L_x_11432:
[----:B------:R-:W-:Y:S01]  /*39b0*/  IMAD.SHL.U32 R0, R0, 0x200000, RZ ;  /* 0x0020000000007824 */ /* 0x000fe200078e00ff */
[----:B------:R-:W-:-:S04]  /*39c0*/  LEA R3, R3, 0x37800000, 0x17 ;  /* 0x3780000003037811 */ /* 0x000fc800078eb8ff */
[----:B------:R-:W-:Y:S01]  /*39d0*/  LOP3.LUT R23, R3, R0, R23, 0xfe, !PT ;  /* 0x0000000003177212 */ /* 0x000fe200078efe17 */
[----:B------:R-:W-:Y:S06]  /*39e0*/  BRA `(.L_x_11410) ;  /* 0x0000000000907947 */ /* 0x000fec0003800000 */
.L_x_11427:
        /* <DEDUP_REMOVED lines=14> */
.L_x_11415:
        /* <DEDUP_REMOVED lines=16> */
.L_x_11436:
[----:B------:R-:W-:Y:S05]  /*3bd0*/  BRA `(.L_x_11410) ;  /* 0x0000000000147947 */ /* 0x000fea0003800000 */
.L_x_11435:
[----:B------:R-:W2:Y:S02]  /*3be0*/  LDG.E.64 R4, desc[UR36][R4.64] ;  /* 0x0000002404047981 */ /* 0x000ea4000c1e1b00 */
[----:B--2---:R0:W2:Y:S02]  /*3bf0*/  I2F.U64 R23, R4 ;  /* 0x0000000400177312 */ /* 0x0040a40000301000 */
[----:B0-2---:R-:W-:Y:S05]  /*3c00*/  BRA `(.L_x_11410) ;  /* 0x0000000000087947 */ /* 0x005fea0003800000 */
.L_x_11434:
[----:B------:R-:W2:Y:S02]  /*3c10*/  LDG.E R4, desc[UR36][R4.64] ;  /* 0x0000002404047981 */ /* 0x000ea4000c1e1900 */
[----:B--2---:R-:W-:-:S07]  /*3c20*/  I2FP.F32.U32 R23, R4 ;  /* 0x0000000400177245 */ /* 0x004fce0000201000 */
.L_x_11410:
[----:B------:R-:W-:Y:S05]  /*3c30*/  BSYNC.RECONVERGENT B6 ;  /* 0x0000000000067941 */ /* 0x000fea0003800200 */
.L_x_11409:
[C---:B------:R-:W-:Y:S01]  /*3c40*/  VIADD R0, R25.reuse, 0x100 ;  /* 0x0000010019007836 */ /* 0x040fe20000000000 */
[CC--:B------:R-:W-:Y:S01]  /*3c50*/  ISETP.GE.AND P0, PT, R25.reuse, R17.reuse, PT ;  /* 0x000000111900720c */ /* 0x0c0fe20003f06270 */
[C---:B------:R-:W-:Y:S01]  /*3c60*/  VIADD R26, R25.reuse, 0x80 ;  /* 0x00000080191a7836 */ /* 0x040fe20000000000 */
[----:B------:R-:W0:Y:S01]  /*3c70*/  LDC.U8 R16, c[0x0][0x3a4] ;  /* 0x0000e900ff107b82 */ /* 0x000e220000000000 */
[----:B------:R-:W-:Y:S01]  /*3c80*/  BSSY.RECONVERGENT B6, `(.L_x_11437) ;  /* 0x0000120000067945 */ /* 0x000fe20003800200 */
[-C--:B------:R-:W-:Y:S01]  /*3c90*/  ISETP.GE.AND P2, PT, R0, R17.reuse, PT ;  /* 0x000000110000720c */ /* 0x080fe20003f46270 */
[----:B------:R-:W-:Y:S01]  /*3ca0*/  VIADD R0, R25, 0x180 ;  /* 0x0000018019007836 */ /* 0x000fe20000000000 */
[----:B------:R-:W-:-:S04]  /*3cb0*/  ISETP.GE.AND P1, PT, R26, R17, PT ;  /* 0x000000111a00720c */ /* 0x000fc80003f26270 */
[----:B------:R-:W-:-:S03]  /*3cc0*/  ISETP.GE.AND P3, PT, R0, R17, PT ;  /* 0x000000110000720c */ /* 0x000fc60003f66270 */
[----:B-1-3-5:R-:W-:-:S04]  /*3cd0*/  @!P0 FMUL.FTZ R3, R18, R18 ;  /* 0x0000001212038220 */ /* 0x02afc80000410000 */
[C---:B0-2-4-:R-:W-:Y:S01]  /*3ce0*/  @!P2 FMUL.FTZ R5, R22.reuse, R22 ;  /* 0x000000161605a220 */ /* 0x055fe20000410000 */
[----:B------:R-:W-:Y:S01]  /*3cf0*/  @!P0 FMUL.FTZ R3, R3, R18 ;  /* 0x0000001203038220 */ /* 0x000fe20000410000 */
[----:B------:R-:W-:Y:S02]  /*3d00*/  @!P2 FMUL.FTZ R7, R22, 0.5 ;  /* 0x3f0000001607a820 */ /* 0x000fe40000410000 */
[----:B------:R-:W-:Y:S01]  /*3d10*/  @!P2 FMUL.FTZ R5, R5, R22 ;  /* 0x000000160505a220 */ /* 0x000fe20000410000 */
[----:B------:R-:W-:Y:S01]  /*3d20*/  @!P0 FFMA.FTZ R3, R3, 0.044714998453855514526, R18 ;  /* 0x3d37271303038823 */ /* 0x000fe20000010012 */
[-C--:B------:R-:W-:Y:S02]  /*3d30*/  @!P3 FMUL.FTZ R6, R23, R23.reuse ;  /* 0x000000171706b220 */ /* 0x080fe40000410000 */
[----:B------:R-:W-:Y:S01]  /*3d40*/  @!P2 FFMA.FTZ R5, R5, 0.044714998453855514526, R22 ;  /* 0x3d3727130505a823 */ /* 0x000fe20000010016 */
[----:B------:R-:W-:Y:S01]  /*3d50*/  @!P0 FMUL.FTZ R0, R3, 0.79788458347320556641 ;  /* 0x3f4c422a03008820 */ /* 0x000fe20000410000 */
[----:B------:R-:W-:Y:S01]  /*3d60*/  @!P3 FMUL.FTZ R8, R6, R23 ;  /* 0x000000170608b220 */ /* 0x000fe20000410000 */
[-C--:B------:R-:W-:Y:S01]  /*3d70*/  @!P1 FMUL.FTZ R6, R19, R19.reuse ;  /* 0x0000001313069220 */ /* 0x080fe20000410000 */
[----:B------:R-:W-:Y:S01]  /*3d80*/  @!P2 FMUL.FTZ R5, R5, 0.79788458347320556641 ;  /* 0x3f4c422a0505a820 */ /* 0x000fe20000410000 */
[----:B------:R-:W-:Y:S01]  /*3d90*/  @!P0 FMUL.FTZ R3, R18, 0.5 ;  /* 0x3f00000012038820 */ /* 0x000fe20000410000 */
[----:B------:R-:W-:Y:S01]  /*3da0*/  @!P3 FFMA.FTZ R8, R8, 0.044714998453855514526, R23 ;  /* 0x3d3727130808b823 */ /* 0x000fe20000010017 */
[----:B------:R-:W-:Y:S01]  /*3db0*/  @!P1 FMUL.FTZ R6, R6, R19 ;  /* 0x0000001306069220 */ /* 0x000fe20000410000 */
[----:B------:R-:W0:Y:S01]  /*3dc0*/  @!P0 MUFU.TANH R0, R0 ;  /* 0x0000000000008308 */ /* 0x000e220000002400 */
[----:B------:R-:W-:Y:S01]  /*3dd0*/  @!P3 FMUL.FTZ R23, R23, 0.5 ;  /* 0x3f0000001717b820 */ /* 0x000fe20000410000 */
[----:B------:R-:W-:Y:S01]  /*3de0*/  @!P3 FMUL.FTZ R8, R8, 0.79788458347320556641 ;  /* 0x3f4c422a0808b820 */ /* 0x000fe20000410000 */
[----:B------:R-:W-:Y:S01]  /*3df0*/  @!P1 FFMA.FTZ R6, R6, 0.044714998453855514526, R19 ;  /* 0x3d37271306069823 */ /* 0x000fe20000010013 */
[----:B------:R-:W-:-:S03]  /*3e00*/  @!P1 FMUL.FTZ R19, R19, 0.5 ;  /* 0x3f00000013139820 */ /* 0x000fc60000410000 */
[----:B------:R-:W-:Y:S01]  /*3e10*/  @!P1 FMUL.FTZ R6, R6, 0.79788458347320556641 ;  /* 0x3f4c422a06069820 */ /* 0x000fe20000410000 */
[----:B------:R-:W1:Y:S08]  /*3e20*/  @!P3 MUFU.TANH R8, R8 ;  /* 0x000000080008b308 */ /* 0x000e700000002400 */
[----:B------:R-:W2:Y:S01]  /*3e30*/  @!P2 MUFU.TANH R5, R5 ;  /* 0x000000050005a308 */ /* 0x000ea20000002400 */
[----:B0-----:R-:W-:-:S04]  /*3e40*/  @!P0 FADD.FTZ R0, R0, 1 ;  /* 0x3f80000000008421 */ /* 0x001fc80000010000 */
[----:B------:R-:W-:-:S03]  /*3e50*/  @!P0 FMUL.FTZ R4, R3, R0 ;  /* 0x0000000003048220 */ /* 0x000fc60000410000 */
[----:B------:R-:W0:Y:S01]  /*3e60*/  @!P1 MUFU.TANH R6, R6 ;  /* 0x0000000600069308 */ /* 0x000e220000002400 */
[----:B-1----:R-:W-:-:S04]  /*3e70*/  @!P3 FADD.FTZ R12, R8, 1 ;  /* 0x3f800000080cb421 */ /* 0x002fc80000010000 */
[----:B------:R-:W-:Y:S01]  /*3e80*/  @!P3 FMUL.FTZ R24, R23, R12 ;  /* 0x0000000c1718b220 */ /* 0x000fe20000410000 */
[----:B--2---:R-:W-:-:S04]  /*3e90*/  @!P2 FADD.FTZ R10, R5, 1 ;  /* 0x3f800000050aa421 */ /* 0x004fc80000010000 */
[----:B------:R-:W-:Y:S01]  /*3ea0*/  @!P2 FMUL.FTZ R22, R7, R10 ;  /* 0x0000000a0716a220 */ /* 0x000fe20000410000 */
[----:B0-----:R-:W-:-:S04]  /*3eb0*/  @!P1 FADD.FTZ R8, R6, 1 ;  /* 0x3f80000006089421 */ /* 0x001fc80000010000 */
[----:B------:R-:W-:Y:S01]  /*3ec0*/  @!P1 FMUL.FTZ R18, R19, R8 ;  /* 0x0000000813129220 */ /* 0x000fe20000410000 */
[----:B------:R-:W-:Y:S06]  /*3ed0*/  @P0 BRA `(.L_x_11438) ;  /* 0x0000000c00e80947 */ /* 0x000fec0003800000 */
[----:B------:R-:W0:Y:S01]  /*3ee0*/  LDCU UR4, c[0x0][0x3a8] ;  /* 0x00007500ff0477ac */ /* 0x000e220008000800 */
[----:B------:R-:W1:Y:S01]  /*3ef0*/  LDC.64 R8, c[0x0][0x388] ;  /* 0x0000e200ff087b82 */ /* 0x000e620000000a00 */
[----:B------:R-:W-:Y:S01]  /*3f00*/  IMAD R0, R2, 0x200, R25 ;  /* 0x0000020002007824 */ /* 0x000fe200078e0219 */
[----:B------:R-:W-:-:S03]  /*3f10*/  PRMT R5, R16, 0x9910, RZ ;  /* 0x0000991010057816 */ /* 0x000fc600000000ff */
        /* <DEDUP_REMOVED lines=18> */
.L_x_11442:
[----:B------:R-:W0:Y:S01]  /*4040*/  F2I.S64.TRUNC R4, R4 ;  /* 0x0000000400047311 */ /* 0x000e22000020d900 */
[----:B------:R-:W-:Y:S02]  /*4050*/  IMAD.MOV.U32 R25, RZ, RZ, R26 ;  /* 0x000000ffff197224 */ /* 0x000fe400078e001a */
[----:B0-----:R-:W-:-:S05]  /*4060*/  IMAD.MOV.U32 R3, RZ, RZ, R4 ;  /* 0x000000ffff037224 */ /* 0x001fca00078e0004 */
[----:B------:R0:W-:Y:S01]  /*4070*/  STG.E.U8 desc[UR36][R8.64], R3 ;  /* 0x0000000308007986 */ /* 0x0001e2000c101124 */
[----:B------:R-:W-:Y:S05]  /*4080*/  BRA `(.L_x_11438) ;  /* 0x0000000c007c7947 */ /* 0x000fea0003800000 */
.L_x_11441:
        /* <DEDUP_REMOVED lines=10> */
.L_x_11445:
[----:B------:R-:W0:Y:S01]  /*4130*/  F2I.FTZ.TRUNC.NTZ R3, R4 ;  /* 0x0000000400037305 */ /* 0x000e22000021f100 */
[----:B------:R-:W-:Y:S01]  /*4140*/  IMAD.MOV.U32 R25, RZ, RZ, R26 ;  /* 0x000000ffff197224 */ /* 0x000fe200078e001a */
[----:B0-----:R0:W-:Y:S01]  /*4150*/  STG.E desc[UR36][R8.64], R3 ;  /* 0x0000000308007986 */ /* 0x0011e2000c101924 */
[----:B------:R-:W-:Y:S05]  /*4160*/  BRA `(.L_x_11438) ;  /* 0x0000000c00447947 */ /* 0x000fea0003800000 */
.L_x_11444:
[----:B------:R-:W0:Y:S01]  /*4170*/  F2I.FTZ.TRUNC.NTZ R3, R4 ;  /* 0x0000000400037305 */ /* 0x000e22000021f100 */
[----:B------:R-:W-:Y:S01]  /*4180*/  IMAD.MOV.U32 R25, RZ, RZ, R26 ;  /* 0x000000ffff197224 */ /* 0x000fe200078e001a */
[----:B0-----:R0:W-:Y:S01]  /*4190*/  STG.E.U16 desc[UR36][R8.64], R3 ;  /* 0x0000000308007986 */ /* 0x0011e2000c101524 */
[----:B------:R-:W-:Y:S05]  /*41a0*/  BRA `(.L_x_11438) ;  /* 0x0000000c00347947 */ /* 0x000fea0003800000 */
.L_x_11440:
        /* <DEDUP_REMOVED lines=9> */
.L_x_11447:
[----:B------:R-:W-:Y:S01]  /*4240*/  F2FP.F16.F32.PACK_AB R4, RZ, R4 ;  /* 0x00000004ff04723e */ /* 0x000fe200000000ff */
[----:B------:R-:W-:-:S04]  /*4250*/  IMAD.MOV.U32 R25, RZ, RZ, R26 ;  /* 0x000000ffff197224 */ /* 0x000fc800078e001a */
[----:B------:R0:W-:Y:S01]  /*4260*/  STG.E.U16 desc[UR36][R8.64], R4 ;  /* 0x0000000408007986 */ /* 0x0001e2000c101524 */
[----:B------:R-:W-:Y:S05]  /*4270*/  BRA `(.L_x_11438) ;  /* 0x0000000c00007947 */ /* 0x000fea0003800000 */
.L_x_11446:
        /* <DEDUP_REMOVED lines=10> */
.L_x_11449:
[----:B------:R-:W-:Y:S01]  /*4320*/  F2FP.F16.F32.PACK_AB R3, RZ, R4 ;  /* 0x00000004ff03723e */ /* 0x000fe200000000ff */
[----:B------:R-:W-:-:S03]  /*4330*/  IMAD.MOV.U32 R25, RZ, RZ, R26 ;  /* 0x000000ffff197224 */ /* 0x000fc600078e001a */
[----:B------:R-:W-:-:S05]  /*4340*/  PRMT R3, R3, 0x5410, RZ ;  /* 0x0000541003037816 */ /* 0x000fca00000000ff */
[----:B------:R0:W-:Y:S01]  /*4350*/  STG.E desc[UR36][R8.64], R3 ;  /* 0x0000000308007986 */ /* 0x0001e2000c101924 */
[----:B------:R-:W-:Y:S05]  /*4360*/  BRA `(.L_x_11438) ;  /* 0x0000000800c47947 */ /* 0x000fea0003800000 */
.L_x_11448:
[----:B------:R-:W-:Y:S01]  /*4370*/  FMUL.FTZ R4, R4, 1 ;  /* 0x3f80000004047820 */ /* 0x000fe20000410000 */
[----:B------:R-:W-:-:S05]  /*4380*/  IMAD.MOV.U32 R25, RZ, RZ, R26 ;  /* 0x000000ffff197224 */ /* 0x000fca00078e001a */
[----:B------:R-:W0:Y:S02]  /*4390*/  F2F.F64.F32 R4, R4 ;  /* 0x0000000400047310 */ /* 0x000e240000201800 */
[----:B0-----:R0:W-:Y:S01]  /*43a0*/  STG.E.64 desc[UR36][R8.64], R4 ;  /* 0x0000000408007986 */ /* 0x0011e2000c101b24 */
[----:B------:R-:W-:Y:S05]  /*43b0*/  BRA `(.L_x_11438) ;  /* 0x0000000800b07947 */ /* 0x000fea0003800000 */
.L_x_11439:
        /* <DEDUP_REMOVED lines=13> */
.L_x_11452:
[----:B------:R-:W-:Y:S01]  /*4490*/  FMUL.FTZ R4, R4, 1 ;  /* 0x3f80000004047820 */ /* 0x000fe20000410000 */
[----:B------:R-:W-:Y:S01]  /*44a0*/  CS2R R6, SRZ ;  /* 0x0000000000067805 */ /* 0x000fe2000001ff00 */
[----:B------:R-:W-:-:S04]  /*44b0*/  IMAD.MOV.U32 R25, RZ, RZ, R26 ;  /* 0x000000ffff197224 */ /* 0x000fc800078e001a */
[----:B------:R-:W0:Y:S02]  /*44c0*/  F2F.F64.F32 R4, R4 ;  /* 0x0000000400047310 */ /* 0x000e240000201800 */
[----:B0-----:R0:W-:Y:S01]  /*44d0*/  STG.E.128 desc[UR36][R8.64], R4 ;  /* 0x0000000408007986 */ /* 0x0011e2000c101d24 */
[----:B------:R-:W-:Y:S05]  /*44e0*/  BRA `(.L_x_11438) ;  /* 0x0000000800647947 */ /* 0x000fea0003800000 */
.L_x_11451:
        /* <DEDUP_REMOVED lines=18> */
.L_x_11456:
[----:B------:R-:W-:Y:S05]  /*4610*/  BSYNC.RECONVERGENT B0 ;  /* 0x0000000000007941 */ /* 0x000fea0003800200 */
.L_x_11455:
[----:B------:R-:W-:Y:S01]  /*4620*/  LOP3.LUT R5, R0, 0x80, R5, 0xf8, !PT ;  /* 0x0000008000057812 */ /* 0x000fe200078ef805 */
[----:B------:R-:W-:-:S04]  /*4630*/  IMAD.MOV.U32 R25, RZ, RZ, R26 ;  /* 0x000000ffff197224 */ /* 0x000fc800078e001a */
[----:B------:R0:W-:Y:S01]  /*4640*/  STG.E.U8 desc[UR36][R8.64], R5 ;  /* 0x0000000508007986 */ /* 0x0001e2000c101124 */
[----:B------:R-:W-:Y:S05]  /*4650*/  BRA `(.L_x_11438) ;  /* 0x0000000800087947 */ /* 0x000fea0003800000 */
.L_x_11454:
        /* <DEDUP_REMOVED lines=14> */
.L_x_11458:
[----:B------:R-:W-:Y:S05]  /*4740*/  BSYNC.RECONVERGENT B0 ;  /* 0x0000000000007941 */ /* 0x000fea0003800200 */
.L_x_11457:
[----:B------:R-:W-:Y:S01]  /*4750*/  LOP3.LUT R3, R0, 0x80, R7, 0xf8, !PT ;  /* 0x0000008000037812 */ /* 0x000fe200078ef807 */
[----:B------:R-:W-:-:S04]  /*4760*/  IMAD.MOV.U32 R25, RZ, RZ, R26 ;  /* 0x000000ffff197224 */ /* 0x000fc800078e001a */
[----:B------:R0:W-:Y:S01]  /*4770*/  STG.E.U8 desc[UR36][R8.64], R3 ;  /* 0x0000000308007986 */ /* 0x0001e2000c101124 */
[----:B------:R-:W-:Y:S05]  /*4780*/  BRA `(.L_x_11438) ;  /* 0x0000000400bc7947 */ /* 0x000fea0003800000 */
.L_x_11453:
[----:B------:R-:W-:Y:S01]  /*4790*/  F2FP.BF16.F32.PACK_AB R4, RZ, R4 ;  /* 0x00000004ff04723e */ /* 0x000fe200000010ff */
[----:B------:R-:W-:-:S04]  /*47a0*/  IMAD.MOV.U32 R25, RZ, RZ, R26 ;  /* 0x000000ffff197224 */ /* 0x000fc800078e001a */
[----:B------:R0:W-:Y:S01]  /*47b0*/  STG.E.U16 desc[UR36][R8.64], R4 ;  /* 0x0000000408007986 */ /* 0x0001e2000c101524 */
[----:B------:R-:W-:Y:S05]  /*47c0*/  BRA `(.L_x_11438) ;  /* 0x0000000400ac7947 */ /* 0x000fea0003800000 */
.L_x_11450:
        /* <DEDUP_REMOVED lines=12> */
.L_x_11461:
        /* <DEDUP_REMOVED lines=12> */
.L_x_11464:
[----:B------:R-:W-:-:S04]  /*4950*/  SHF.R.U32.HI R0, RZ, 0x14, R4 ;  /* 0x00000014ff007819 */ /* 0x000fc80000011604 */
[----:B------:R-:W-:-:S04]  /*4960*/  LOP3.LUT R3, R0, 0x1, RZ, 0xc0, !PT ;  /* 0x0000000100037812 */ /* 0x000fc800078ec0ff */
[----:B------:R-:W-:-:S04]  /*4970*/  IADD3 R0, PT, PT, R4, 0x487ffff, R3 ;  /* 0x0487ffff04007810 */ /* 0x000fc80007ffe003 */
[----:B------:R-:W-:-:S04]  /*4980*/  SHF.R.U32.HI R0, RZ, 0x14, R0 ;  /* 0x00000014ff007819 */ /* 0x000fc80000011600 */
[----:B------:R-:W-:-:S07]  /*4990*/  LOP3.LUT R3, R0, 0xff, RZ, 0xc0, !PT ;  /* 0x000000ff00037812 */ /* 0x000fce00078ec0ff */
.L_x_11465:
[----:B------:R-:W-:-:S04]  /*49a0*/  SHF.R.U32.HI R4, RZ, 0x18, R4 ;  /* 0x00000018ff047819 */ /* 0x000fc80000011604 */
[----:B------:R-:W-:-:S04]  /*49b0*/  LOP3.LUT R3, R3, 0x80, R4, 0xf8, !PT ;  /* 0x0000008003037812 */ /* 0x000fc800078ef804 */
[----:B------:R-:W-:-:S07]  /*49c0*/  PRMT R0, R3, 0x7610, R0 ;  /* 0x0000761003007816 */ /* 0x000fce0000000000 */
.L_x_11463:
[----:B------:R-:W-:Y:S05]  /*49d0*/  BSYNC.RECONVERGENT B0 ;  /* 0x0000000000007941 */ /* 0x000fea0003800200 */
.L_x_11462:
[----:B------:R1:W-:Y:S01]  /*49e0*/  STG.E.U8 desc[UR36][R8.64], R0 ;  /* 0x0000000008007986 */ /* 0x0003e2000c101124 */
[----:B------:R-:W-:Y:S01]  /*49f0*/  IMAD.MOV.U32 R25, RZ, RZ, R26 ;  /* 0x000000ffff197224 */ /* 0x000fe200078e001a */
[----:B------:R-:W-:Y:S06]  /*4a00*/  BRA `(.L_x_11438) ;  /* 0x00000004001c7947 */ /* 0x000fec0003800000 */
.L_x_11460:
        /* <DEDUP_REMOVED lines=12> */
.L_x_11468:
[----:B------:R-:W-:-:S04]  /*4ad0*/  SHF.R.U32.HI R0, RZ, 0x15, R4 ;  /* 0x00000015ff007819 */ /* 0x000fc80000011604 */
[----:B------:R-:W-:-:S04]  /*4ae0*/  LOP3.LUT R3, R0, 0x1, RZ, 0xc0, !PT ;  /* 0x0000000100037812 */ /* 0x000fc800078ec0ff */
[----:B------:R-:W-:-:S04]  /*4af0*/  IADD3 R0, PT, PT, R4, 0x88fffff, R3 ;  /* 0x088fffff04007810 */ /* 0x000fc80007ffe003 */
[----:B------:R-:W-:-:S04]  /*4b00*/  SHF.R.U32.HI R0, RZ, 0x15, R0 ;  /* 0x00000015ff007819 */ /* 0x000fc80000011600 */
[----:B------:R-:W-:-:S07]  /*4b10*/  LOP3.LUT R3, R0, 0xff, RZ, 0xc0, !PT ;  /* 0x000000ff00037812 */ /* 0x000fce00078ec0ff */
.L_x_11469:
[----:B------:R-:W-:-:S04]  /*4b20*/  SHF.R.U32.HI R4, RZ, 0x18, R4 ;  /* 0x00000018ff047819 */ /* 0x000fc80000011604 */
[----:B------:R-:W-:-:S04]  /*4b30*/  LOP3.LUT R3, R3, 0x80, R4, 0xf8, !PT ;  /* 0x0000008003037812 */ /* 0x000fc800078ef804 */
[----:B------:R-:W-:-:S07]  /*4b40*/  PRMT R0, R3, 0x7610, R0 ;  /* 0x0000761003007816 */ /* 0x000fce0000000000 */
.L_x_11467:
[----:B------:R-:W-:Y:S05]  /*4b50*/  BSYNC.RECONVERGENT B0 ;  /* 0x0000000000007941 */ /* 0x000fea0003800200 */
.L_x_11466:
[----:B------:R2:W-:Y:S01]  /*4b60*/  STG.E.U8 desc[UR36][R8.64], R0 ;  /* 0x0000000008007986 */ /* 0x0005e2000c101124 */
[----:B------:R-:W-:Y:S01]  /*4b70*/  IMAD.MOV.U32 R25, RZ, RZ, R26 ;  /* 0x000000ffff197224 */ /* 0x000fe200078e001a */
[----:B------:R-:W-:Y:S06]  /*4b80*/  BRA `(.L_x_11438) ;  /* 0x0000000000bc7947 */ /* 0x000fec0003800000 */
.L_x_11459:
[----:B------:R-:W-:-:S13]  /*4b90*/  ISETP.NE.AND P0, PT, R0, 0x1c, PT ;  /* 0x0000001c0000780c */ /* 0x000fda0003f05270 */
[----:B------:R-:W-:Y:S05]  /*4ba0*/  @!P0 BRA `(.L_x_11470) ;  /* 0x0000000000a88947 */ /* 0x000fea0003800000 */
[----:B------:R-:W-:-:S13]  /*4bb0*/  ISETP.NE.AND P0, PT, R0, 0x1d, PT ;  /* 0x0000001d0000780c */ /* 0x000fda0003f05270 */
[----:B------:R-:W-:Y:S05]  /*4bc0*/  @!P0 BRA `(.L_x_11471) ;  /* 0x0000000000908947 */ /* 0x000fea0003800000 */
[----:B------:R-:W-:-:S13]  /*4bd0*/  ISETP.NE.AND P0, PT, R0, 0x2c, PT ;  /* 0x0000002c0000780c */ /* 0x000fda0003f05270 */
[----:B------:R-:W-:Y:S05]  /*4be0*/  @!P0 BRA `(.L_x_11472) ;  /* 0x0000000000488947 */ /* 0x000fea0003800000 */
.L_x_11443:
        /* <DEDUP_REMOVED lines=16> */
.L_x_11473:
[----:B------:R-:W-:Y:S01]  /*4cf0*/  IMAD.MOV.U32 R25, RZ, RZ, R26 ;  /* 0x000000ffff197224 */ /* 0x000fe200078e001a */
[----:B------:R-:W-:Y:S06]  /*4d00*/  BRA `(.L_x_11438) ;  /* 0x00000000005c7947 */ /* 0x000fec0003800000 */
.L_x_11472:
        /* <DEDUP_REMOVED lines=16> */
.L_x_11471:
[----:B------:R-:W0:Y:S01]  /*4e10*/  F2I.U64.TRUNC R4, R4 ;  /* 0x0000000400047311 */ /* 0x000e22000020d800 */
[----:B------:R-:W-:Y:S01]  /*4e20*/  IMAD.MOV.U32 R25, RZ, RZ, R26 ;  /* 0x000000ffff197224 */ /* 0x000fe200078e001a */
[----:B0-----:R0:W-:Y:S01]  /*4e30*/  STG.E.64 desc[UR36][R8.64], R4 ;  /* 0x0000000408007986 */ /* 0x0011e2000c101b24 */
[----:B------:R-:W-:Y:S05]  /*4e40*/  BRA `(.L_x_11438) ;  /* 0x00000000000c7947 */ /* 0x000fea0003800000 */
.L_x_11470:
[----:B------:R-:W0:Y:S01]  /*4e50*/  F2I.FTZ.U32.TRUNC.NTZ R3, R4 ;  /* 0x0000000400037305 */ /* 0x000e22000021f000 */
[----:B------:R-:W-:Y:S01]  /*4e60*/  IMAD.MOV.U32 R25, RZ, RZ, R26 ;  /* 0x000000ffff197224 */ /* 0x000fe200078e001a */
[----:B0-----:R3:W-:Y:S06]  /*4e70*/  STG.E desc[UR36][R8.64], R3 ;  /* 0x0000000308007986 */ /* 0x0017ec000c101924 */
.L_x_11438:
[----:B------:R-:W-:Y:S05]  /*4e80*/  BSYNC.RECONVERGENT B6 ;  /* 0x0000000000067941 */ /* 0x000fea0003800200 */
.L_x_11437:
[----:B------:R-:W-:Y:S01]  /*4e90*/  ISETP.GE.AND P0, PT, R25, R17, PT ;  /* 0x000000111900720c */ /* 0x000fe20003f06270 */
[----:B------:R-:W-:-:S12]  /*4ea0*/  BSSY.RECONVERGENT B6, `(.L_x_11474) ;  /* 0x00001cc000067945 */ /* 0x000fd80003800200 */
        /* <DEDUP_REMOVED lines=22> */
.L_x_11479:
[----:B------:R-:W0:Y:S02]  /*5010*/  F2I.S64.TRUNC R18, R18 ;  /* 0x0000001200127311 */ /* 0x000e24000020d900 */
[----:B0-----:R-:W-:-:S05]  /*5020*/  IMAD.MOV.U32 R3, RZ, RZ, R18 ;  /* 0x000000ffff037224 */ /* 0x001fca00078e0012 */
[----:B------:R0:W-:Y:S01]  /*5030*/  STG.E.U8 desc[UR36][R8.64], R3 ;  /* 0x0000000308007986 */ /* 0x0001e2000c101124 */
[----:B------:R-:W-:Y:S05]  /*5040*/  BRA `(.L_x_11481) ;  /* 0x0000000c00287947 */ /* 0x000fea0003800000 */
.L_x_11478:
        /* <DEDUP_REMOVED lines=9> */
.L_x_11483:
[----:B------:R-:W0:Y:S02]  /*50e0*/  F2I.FTZ.TRUNC.NTZ R3, R18 ;  /* 0x0000001200037305 */ /* 0x000e24000021f100 */
[----:B0-----:R0:W-:Y:S01]  /*50f0*/  STG.E desc[UR36][R8.64], R3 ;  /* 0x0000000308007986 */ /* 0x0011e2000c101924 */
[----:B------:R-:W-:Y:S05]  /*5100*/  BRA `(.L_x_11481) ;  /* 0x0000000800f87947 */ /* 0x000fea0003800000 */
.L_x_11482:
[----:B------:R-:W0:Y:S02]  /*5110*/  F2I.FTZ.TRUNC.NTZ R3, R18 ;  /* 0x0000001200037305 */ /* 0x000e24000021f100 */
[----:B0-----:R0:W-:Y:S01]  /*5120*/  STG.E.U16 desc[UR36][R8.64], R3 ;  /* 0x0000000308007986 */ /* 0x0011e2000c101524 */
[----:B------:R-:W-:Y:S05]  /*5130*/  BRA `(.L_x_11481) ;  /* 0x0000000800ec7947 */ /* 0x000fea0003800000 */
.L_x_11477:
        /* <DEDUP_REMOVED lines=8> */
.L_x_11485:
[----:B------:R-:W-:-:S05]  /*51c0*/  F2FP.F16.F32.PACK_AB R18, RZ, R18 ;  /* 0x00000012ff12723e */ /* 0x000fca00000000ff */
[----:B------:R0:W-:Y:S01]  /*51d0*/  STG.E.U16 desc[UR36][R8.64], R18 ;  /* 0x0000001208007986 */ /* 0x0001e2000c101524 */
[----:B------:R-:W-:Y:S05]  /*51e0*/  BRA `(.L_x_11481) ;  /* 0x0000000800c07947 */ /* 0x000fea0003800000 */
.L_x_11484:
        /* <DEDUP_REMOVED lines=9> */
.L_x_11487:
[----:B------:R-:W-:-:S04]  /*5280*/  F2FP.F16.F32.PACK_AB R3, RZ, R18 ;  /* 0x00000012ff03723e */ /* 0x000fc800000000ff */
[----:B------:R-:W-:-:S05]  /*5290*/  PRMT R3, R3, 0x5410, RZ ;  /* 0x0000541003037816 */ /* 0x000fca00000000ff */
[----:B------:R0:W-:Y:S01]  /*52a0*/  STG.E desc[UR36][R8.64], R3 ;  /* 0x0000000308007986 */ /* 0x0001e2000c101924 */
[----:B------:R-:W-:Y:S05]  /*52b0*/  BRA `(.L_x_11481) ;  /* 0x00000008008c7947 */ /* 0x000fea0003800000 */
.L_x_11486:
[----:B------:R-:W-:-:S06]  /*52c0*/  FMUL.FTZ R4, R18, 1 ;  /* 0x3f80000012047820 */ /* 0x000fcc0000410000 */
[----:B------:R-:W0:Y:S02]  /*52d0*/  F2F.F64.F32 R4, R4 ;  /* 0x0000000400047310 */ /* 0x000e240000201800 */
[----:B0-----:R0:W-:Y:S01]  /*52e0*/  STG.E.64 desc[UR36][R8.64], R4 ;  /* 0x0000000408007986 */ /* 0x0011e2000c101b24 */
[----:B------:R-:W-:Y:S05]  /*52f0*/  BRA `(.L_x_11481) ;  /* 0x00000008007c7947 */ /* 0x000fea0003800000 */
.L_x_11476:
        /* <DEDUP_REMOVED lines=13> */
.L_x_11491:
        /* <DEDUP_REMOVED lines=16> */
.L_x_11494:
[----:B------:R-:W-:-:S04]  /*54d0*/  SHF.R.U32.HI R18, RZ, 0x18, R18 ;  /* 0x00000018ff127819 */ /* 0x000fc80000011612 */
[----:B------:R-:W-:-:S04]  /*54e0*/  LOP3.LUT R3, R3, 0x80, R18, 0xf8, !PT ;  /* 0x0000008003037812 */ /* 0x000fc800078ef812 */
[----:B------:R-:W-:-:S07]  /*54f0*/  PRMT R4, R3, 0x7610, R4 ;  /* 0x0000761003047816 */ /* 0x000fce0000000004 */
.L_x_11493:
[----:B------:R-:W-:Y:S05]  /*5500*/  BSYNC.RECONVERGENT B0 ;  /* 0x0000000000007941 */ /* 0x000fea0003800200 */
.L_x_11492:
[----:B------:R0:W-:Y:S01]  /*5510*/  STG.E.U8 desc[UR36][R8.64], R4 ;  /* 0x0000000408007986 */ /* 0x0001e2000c101124 */
[----:B------:R-:W-:Y:S05]  /*5520*/  BRA `(.L_x_11481) ;  /* 0x0000000400f07947 */ /* 0x000fea0003800000 */
.L_x_11490:
        /* <DEDUP_REMOVED lines=16> */
.L_x_11497:
[----:B------:R-:W-:-:S04]  /*5630*/  SHF.R.U32.HI R18, RZ, 0x18, R18 ;  /* 0x00000018ff127819 */ /* 0x000fc80000011612 */
[----:B------:R-:W-:-:S04]  /*5640*/  LOP3.LUT R3, R3, 0x80, R18, 0xf8, !PT ;  /* 0x0000008003037812 */ /* 0x000fc800078ef812 */
[----:B------:R-:W-:-:S07]  /*5650*/  PRMT R4, R3, 0x7610, R4 ;  /* 0x0000761003047816 */ /* 0x000fce0000000004 */
.L_x_11496:
[----:B------:R-:W-:Y:S05]  /*5660*/  BSYNC.RECONVERGENT B0 ;  /* 0x0000000000007941 */ /* 0x000fea0003800200 */
.L_x_11495:
[----:B------:R0:W-:Y:S01]  /*5670*/  STG.E.U8 desc[UR36][R8.64], R4 ;  /* 0x0000000408007986 */ /* 0x0001e2000c101124 */
[----:B------:R-:W-:Y:S05]  /*5680*/  BRA `(.L_x_11481) ;  /* 0x0000000400987947 */ /* 0x000fea0003800000 */
.L_x_11489:
        /* <DEDUP_REMOVED lines=21> */
.L_x_11499:
[----:B------:R-:W0:Y:S02]  /*57e0*/  F2I.U64.TRUNC R18, R18 ;  /* 0x0000001200127311 */ /* 0x000e24000020d800 */
[----:B0-----:R0:W-:Y:S01]  /*57f0*/  STG.E.64 desc[UR36][R8.64], R18 ;  /* 0x0000001208007986 */ /* 0x0011e2000c101b24 */
[----:B------:R-:W-:Y:S05]  /*5800*/  BRA `(.L_x_11481) ;  /* 0x0000000400387947 */ /* 0x000fea0003800000 */
.L_x_11498:
[----:B------:R-:W0:Y:S02]  /*5810*/  F2I.FTZ.U32.TRUNC.NTZ R3, R18 ;  /* 0x0000001200037305 */ /* 0x000e24000021f000 */
[----:B0-----:R0:W-:Y:S01]  /*5820*/  STG.E desc[UR36][R8.64], R3 ;  /* 0x0000000308007986 */ /* 0x0011e2000c101924 */
[----:B------:R-:W-:Y:S05]  /*5830*/  BRA `(.L_x_11481) ;  /* 0x00000004002c7947 */ /* 0x000fea0003800000 */
.L_x_11488:
        /* <DEDUP_REMOVED lines=10> */
.L_x_11501:
[----:B------:R-:W-:Y:S01]  /*58e0*/  FMUL.FTZ R4, R18, 1 ;  /* 0x3f80000012047820 */ /* 0x000fe20000410000 */
[----:B------:R-:W-:-:S05]  /*58f0*/  CS2R R6, SRZ ;  /* 0x0000000000067805 */ /* 0x000fca000001ff00 */
[----:B------:R-:W0:Y:S02]  /*5900*/  F2F.F64.F32 R4, R4 ;  /* 0x0000000400047310 */ /* 0x000e240000201800 */
[----:B0-----:R4:W-:Y:S01]  /*5910*/  STG.E.128 desc[UR36][R8.64], R4 ;  /* 0x0000000408007986 */ /* 0x0019e2000c101d24 */
[----:B------:R-:W-:Y:S05]  /*5920*/  BRA `(.L_x_11481) ;  /* 0x0000000000f07947 */ /* 0x000fea0003800000 */
.L_x_11500:
[----:B------:R-:W-:-:S13]  /*5930*/  ISETP.NE.AND P0, PT, R0, 0xf, PT ;  /* 0x0000000f0000780c */ /* 0x000fda0003f05270 */
[----:B------:R-:W-:Y:S05]  /*5940*/  @!P0 BRA `(.L_x_11502) ;  /* 0x0000000000e08947 */ /* 0x000fea0003800000 */
[----:B------:R-:W-:-:S13]  /*5950*/  ISETP.NE.AND P0, PT, R0, 0x17, PT ;  /* 0x000000170000780c */ /* 0x000fda0003f05270 */
[----:B------:R-:W-:Y:S05]  /*5960*/  @!P0 BRA `(.L_x_11503) ;  /* 0x00000000008c8947 */ /* 0x000fea0003800000 */
[----:B------:R-:W-:-:S13]  /*5970*/  ISETP.NE.AND P0, PT, R0, 0x18, PT ;  /* 0x000000180000780c */ /* 0x000fda0003f05270 */
[----:B------:R-:W-:Y:S05]  /*5980*/  @!P0 BRA `(.L_x_11504) ;  /* 0x0000000000448947 */ /* 0x000fea0003800000 */
.L_x_11480:
        /* <DEDUP_REMOVED lines=16> */
.L_x_11505:
[----:B------:R-:W-:Y:S05]  /*5a90*/  BRA `(.L_x_11481) ;  /* 0x0000000000947947 */ /* 0x000fea0003800000 */
.L_x_11504:
        /* <DEDUP_REMOVED lines=12> */
.L_x_11507:
[----:B------:R-:W-:Y:S05]  /*5b60*/  BSYNC.RECONVERGENT B0 ;  /* 0x0000000000007941 */ /* 0x000fea0003800200 */
.L_x_11506:
[----:B------:R-:W-:-:S05]  /*5b70*/  LOP3.LUT R3, R0, 0x80, R5, 0xf8, !PT ;  /* 0x0000008000037812 */ /* 0x000fca00078ef805 */
[----:B------:R1:W-:Y:S01]  /*5b80*/  STG.E.U8 desc[UR36][R8.64], R3 ;  /* 0x0000000308007986 */ /* 0x0003e2000c101124 */
[----:B------:R-:W-:Y:S05]  /*5b90*/  BRA `(.L_x_11481) ;  /* 0x0000000000547947 */ /* 0x000fea0003800000 */
.L_x_11503:
        /* <DEDUP_REMOVED lines=11> */
.L_x_11509:
[----:B------:R-:W-:Y:S01]  /*5c50*/  IMAD.MOV.U32 R0, RZ, RZ, 0x7f ;  /* 0x0000007fff007424 */ /* 0x000fe200078e00ff */
[----:B------:R-:W-:-:S04]  /*5c60*/  ISETP.GT.U32.AND P0, PT, R4, 0x7f800000, PT ;  /* 0x7f8000000400780c */ /* 0x000fc80003f04070 */
[----:B------:R-:W-:-:S09]  /*5c70*/  SEL R0, R0, 0x7c, P0 ;  /* 0x0000007c00007807 */ /* 0x000fd20000000000 */
.L_x_11510:
[----:B------:R-:W-:Y:S05]  /*5c80*/  BSYNC.RECONVERGENT B0 ;  /* 0x0000000000007941 */ /* 0x000fea0003800200 */
.L_x_11508:
[----:B------:R-:W-:-:S04]  /*5c90*/  SHF.R.U32.HI R3, RZ, 0x18, R18 ;  /* 0x00000018ff037819 */ /* 0x000fc80000011612 */
[----:B------:R-:W-:-:S05]  /*5ca0*/  LOP3.LUT R3, R0, 0x80, R3, 0xf8, !PT ;  /* 0x0000008000037812 */ /* 0x000fca00078ef803 */
[----:B------:R2:W-:Y:S01]  /*5cb0*/  STG.E.U8 desc[UR36][R8.64], R3 ;  /* 0x0000000308007986 */ /* 0x0005e2000c101124 */
[----:B------:R-:W-:Y:S05]  /*5cc0*/  BRA `(.L_x_11481) ;  /* 0x0000000000087947 */ /* 0x000fea0003800000 */
.L_x_11502:
[----:B------:R-:W-:-:S05]  /*5cd0*/  F2FP.BF16.F32.PACK_AB R18, RZ, R18 ;  /* 0x00000012ff12723e */ /* 0x000fca00000010ff */
[----:B------:R0:W-:Y:S02]  /*5ce0*/  STG.E.U16 desc[UR36][R8.64], R18 ;  /* 0x0000001208007986 */ /* 0x0001e4000c101524 */
.L_x_11481:
        /* <DEDUP_REMOVED lines=24> */
.L_x_11514:
[----:B------:R-:W0:Y:S02]  /*5e70*/  F2I.S64.TRUNC R22, R22 ;  /* 0x0000001600167311 */ /* 0x000e24000020d900 */
[----:B0-----:R-:W-:-:S05]  /*5e80*/  IMAD.MOV.U32 R3, RZ, RZ, R22 ;  /* 0x000000ffff037224 */ /* 0x001fca00078e0016 */
[----:B------:R0:W-:Y:S01]  /*5e90*/  STG.E.U8 desc[UR36][R8.64], R3 ;  /* 0x0000000308007986 */ /* 0x0001e2000c101124 */
[----:B------:R-:W-:Y:S05]  /*5ea0*/  BRA `(.L_x_11516) ;  /* 0x0000000c00287947 */ /* 0x000fea0003800000 */
.L_x_11513:
        /* <DEDUP_REMOVED lines=9> */
.L_x_11518:
[----:B------:R-:W0:Y:S02]  /*5f40*/  F2I.FTZ.TRUNC.NTZ R3, R22 ;  /* 0x0000001600037305 */ /* 0x000e24000021f100 */
[----:B0-----:R0:W-:Y:S01]  /*5f50*/  STG.E desc[UR36][R8.64], R3 ;  /* 0x0000000308007986 */ /* 0x0011e2000c101924 */
[----:B------:R-:W-:Y:S05]  /*5f60*/  BRA `(.L_x_11516) ;  /* 0x0000000800f87947 */ /* 0x000fea0003800000 */
.L_x_11517:
[----:B------:R-:W0:Y:S02]  /*5f70*/  F2I.FTZ.TRUNC.NTZ R3, R22 ;  /* 0x0000001600037305 */ /* 0x000e24000021f100 */
[----:B0-----:R0:W-:Y:S01]  /*5f80*/  STG.E.U16 desc[UR36][R8.64], R3 ;  /* 0x0000000308007986 */ /* 0x0011e2000c101524 */
[----:B------:R-:W-:Y:S05]  /*5f90*/  BRA `(.L_x_11516) ;  /* 0x0000000800ec7947 */ /* 0x000fea0003800000 */
.L_x_11512:
        /* <DEDUP_REMOVED lines=8> */
.L_x_11520:
[----:B------:R-:W-:-:S05]  /*6020*/  F2FP.F16.F32.PACK_AB R22, RZ, R22 ;  /* 0x00000016ff16723e */ /* 0x000fca00000000ff */
[----:B------:R0:W-:Y:S01]  /*6030*/  STG.E.U16 desc[UR36][R8.64], R22 ;  /* 0x0000001608007986 */ /* 0x0001e2000c101524 */
[----:B------:R-:W-:Y:S05]  /*6040*/  BRA `(.L_x_11516) ;  /* 0x0000000800c07947 */ /* 0x000fea0003800000 */
.L_x_11519:
        /* <DEDUP_REMOVED lines=9> */
.L_x_11522:
[----:B------:R-:W-:-:S04]  /*60e0*/  F2FP.F16.F32.PACK_AB R3, RZ, R22 ;  /* 0x00000016ff03723e */ /* 0x000fc800000000ff */
[----:B------:R-:W-:-:S05]  /*60f0*/  PRMT R3, R3, 0x5410, RZ ;  /* 0x0000541003037816 */ /* 0x000fca00000000ff */
[----:B------:R0:W-:Y:S01]  /*6100*/  STG.E desc[UR36][R8.64], R3 ;  /* 0x0000000308007986 */ /* 0x0001e2000c101924 */
[----:B------:R-:W-:Y:S05]  /*6110*/  BRA `(.L_x_11516) ;  /* 0x00000008008c7947 */ /* 0x000fea0003800000 */
.L_x_11521:
[----:B------:R-:W-:-:S06]  /*6120*/  FMUL.FTZ R4, R22, 1 ;  /* 0x3f80000016047820 */ /* 0x000fcc0000410000 */
[----:B------:R-:W0:Y:S02]  /*6130*/  F2F.F64.F32 R4, R4 ;  /* 0x0000000400047310 */ /* 0x000e240000201800 */
[----:B0-----:R0:W-:Y:S01]  /*6140*/  STG.E.64 desc[UR36][R8.64], R4 ;  /* 0x0000000408007986 */ /* 0x0011e2000c101b24 */
[----:B------:R-:W-:Y:S05]  /*6150*/  BRA `(.L_x_11516) ;  /* 0x00000008007c7947 */ /* 0x000fea0003800000 */
.L_x_11511:
        /* <DEDUP_REMOVED lines=13> */
.L_x_11526:
        /* <DEDUP_REMOVED lines=16> */
.L_x_11529:
[----:B------:R-:W-:-:S04]  /*6330*/  SHF.R.U32.HI R22, RZ, 0x18, R22 ;  /* 0x00000018ff167819 */ /* 0x000fc80000011616 */
[----:B------:R-:W-:-:S04]  /*6340*/  LOP3.LUT R3, R3, 0x80, R22, 0xf8, !PT ;  /* 0x0000008003037812 */ /* 0x000fc800078ef816 */
[----:B------:R-:W-:-:S07]  /*6350*/  PRMT R4, R3, 0x7610, R4 ;  /* 0x0000761003047816 */ /* 0x000fce0000000004 */
.L_x_11528:
[----:B------:R-:W-:Y:S05]  /*6360*/  BSYNC.RECONVERGENT B0 ;  /* 0x0000000000007941 */ /* 0x000fea0003800200 */
.L_x_11527:
[----:B------:R0:W-:Y:S01]  /*6370*/  STG.E.U8 desc[UR36][R8.64], R4 ;  /* 0x0000000408007986 */ /* 0x0001e2000c101124 */
[----:B------:R-:W-:Y:S05]  /*6380*/  BRA `(.L_x_11516) ;  /* 0x0000000400f07947 */ /* 0x000fea0003800000 */
.L_x_11525:
        /* <DEDUP_REMOVED lines=16> */
.L_x_11532:
[----:B------:R-:W-:-:S04]  /*6490*/  SHF.R.U32.HI R22, RZ, 0x18, R22 ;  /* 0x00000018ff167819 */ /* 0x000fc80000011616 */
[----:B------:R-:W-:-:S04]  /*64a0*/  LOP3.LUT R3, R3, 0x80, R22, 0xf8, !PT ;  /* 0x0000008003037812 */ /* 0x000fc800078ef816 */
[----:B------:R-:W-:-:S07]  /*64b0*/  PRMT R4, R3, 0x7610, R4 ;  /* 0x0000761003047816 */ /* 0x000fce0000000004 */
.L_x_11531:
[----:B------:R-:W-:Y:S05]  /*64c0*/  BSYNC.RECONVERGENT B0 ;  /* 0x0000000000007941 */ /* 0x000fea0003800200 */
.L_x_11530:
[----:B------:R0:W-:Y:S01]  /*64d0*/  STG.E.U8 desc[UR36][R8.64], R4 ;  /* 0x0000000408007986 */ /* 0x0001e2000c101124 */
[----:B------:R-:W-:Y:S05]  /*64e0*/  BRA `(.L_x_11516) ;  /* 0x0000000400987947 */ /* 0x000fea0003800000 */
.L_x_11524:
        /* <DEDUP_REMOVED lines=21> */
.L_x_11534:
[----:B------:R-:W0:Y:S02]  /*6640*/  F2I.U64.TRUNC R22, R22 ;  /* 0x0000001600167311 */ /* 0x000e24000020d800 */
[----:B0-----:R0:W-:Y:S01]  /*6650*/  STG.E.64 desc[UR36][R8.64], R22 ;  /* 0x0000001608007986 */ /* 0x0011e2000c101b24 */
[----:B------:R-:W-:Y:S05]  /*6660*/  BRA `(.L_x_11516) ;  /* 0x0000000400387947 */ /* 0x000fea0003800000 */
.L_x_11533:
[----:B------:R-:W0:Y:S02]  /*6670*/  F2I.FTZ.U32.TRUNC.NTZ R3, R22 ;  /* 0x0000001600037305 */ /* 0x000e24000021f000 */
[----:B0-----:R0:W-:Y:S01]  /*6680*/  STG.E desc[UR36][R8.64], R3 ;  /* 0x0000000308007986 */ /* 0x0011e2000c101924 */
[----:B------:R-:W-:Y:S05]  /*6690*/  BRA `(.L_x_11516) ;  /* 0x00000004002c7947 */ /* 0x000fea0003800000 */
.L_x_11523:
        /* <DEDUP_REMOVED lines=10> */
.L_x_11536:
[----:B------:R-:W-:Y:S01]  /*6740*/  FMUL.FTZ R4, R22, 1 ;  /* 0x3f80000016047820 */ /* 0x000fe20000410000 */
[----:B------:R-:W-:-:S05]  /*6750*/  CS2R R6, SRZ ;  /* 0x0000000000067805 */ /* 0x000fca000001ff00 */
[----:B------:R-:W0:Y:S02]  /*6760*/  F2F.F64.F32 R4, R4 ;  /* 0x0000000400047310 */ /* 0x000e240000201800 */
[----:B0-----:R0:W-:Y:S01]  /*6770*/  STG.E.128 desc[UR36][R8.64], R4 ;  /* 0x0000000408007986 */ /* 0x0011e2000c101d24 */
[----:B------:R-:W-:Y:S05]  /*6780*/  BRA `(.L_x_11516) ;  /* 0x0000000000f07947 */ /* 0x000fea0003800000 */
.L_x_11535:
[----:B------:R-:W-:-:S13]  /*6790*/  ISETP.NE.AND P0, PT, R0, 0xf, PT ;  /* 0x0000000f0000780c */ /* 0x000fda0003f05270 */
[----:B------:R-:W-:Y:S05]  /*67a0*/  @!P0 BRA `(.L_x_11537) ;  /* 0x0000000000e08947 */ /* 0x000fea0003800000 */
[----:B------:R-:W-:-:S13]  /*67b0*/  ISETP.NE.AND P0, PT, R0, 0x17, PT ;  /* 0x000000170000780c */ /* 0x000fda0003f05270 */
[----:B------:R-:W-:Y:S05]  /*67c0*/  @!P0 BRA `(.L_x_11538) ;  /* 0x00000000008c8947 */ /* 0x000fea0003800000 */
[----:B------:R-:W-:-:S13]  /*67d0*/  ISETP.NE.AND P0, PT, R0, 0x18, PT ;  /* 0x000000180000780c */ /* 0x000fda0003f05270 */
[----:B------:R-:W-:Y:S05]  /*67e0*/  @!P0 BRA `(.L_x_11539) ;  /* 0x0000000000448947 */ /* 0x000fea0003800000 */
.L_x_11515:
        /* <DEDUP_REMOVED lines=16> */
.L_x_11540:
[----:B------:R-:W-:Y:S05]  /*68f0*/  BRA `(.L_x_11516) ;  /* 0x0000000000947947 */ /* 0x000fea0003800000 */
.L_x_11539:
        /* <DEDUP_REMOVED lines=12> */
.L_x_11542:
[----:B------:R-:W-:Y:S05]  /*69c0*/  BSYNC.RECONVERGENT B0 ;  /* 0x0000000000007941 */ /* 0x000fea0003800200 */
.L_x_11541:
[----:B------:R-:W-:-:S05]  /*69d0*/  LOP3.LUT R3, R0, 0x80, R5, 0xf8, !PT ;  /* 0x0000008000037812 */ /* 0x000fca00078ef805 */
[----:B------:R3:W-:Y:S01]  /*69e0*/  STG.E.U8 desc[UR36][R8.64], R3 ;  /* 0x0000000308007986 */ /* 0x0007e2000c101124 */
[----:B------:R-:W-:Y:S05]  /*69f0*/  BRA `(.L_x_11516) ;  /* 0x0000000000547947 */ /* 0x000fea0003800000 */
.L_x_11538:
        /* <DEDUP_REMOVED lines=11> */
.L_x_11544:
[----:B------:R-:W-:Y:S01]  /*6ab0*/  IMAD.MOV.U32 R0, RZ, RZ, 0x7f ;  /* 0x0000007fff007424 */ /* 0x000fe200078e00ff */
[----:B------:R-:W-:-:S04]  /*6ac0*/  ISETP.GT.U32.AND P0, PT, R4, 0x7f800000, PT ;  /* 0x7f8000000400780c */ /* 0x000fc80003f04070 */
[----:B------:R-:W-:-:S09]  /*6ad0*/  SEL R0, R0, 0x7c, P0 ;  /* 0x0000007c00007807 */ /* 0x000fd20000000000 */
.L_x_11545:
[----:B------:R-:W-:Y:S05]  /*6ae0*/  BSYNC.RECONVERGENT B0 ;  /* 0x0000000000007941 */ /* 0x000fea0003800200 */
.L_x_11543:
[----:B------:R-:W-:-:S04]  /*6af0*/  SHF.R.U32.HI R3, RZ, 0x18, R22 ;  /* 0x00000018ff037819 */ /* 0x000fc80000011616 */
[----:B------:R-:W-:-:S05]  /*6b00*/  LOP3.LUT R3, R0, 0x80, R3, 0xf8, !PT ;  /* 0x0000008000037812 */ /* 0x000fca00078ef803 */
[----:B------:R2:W-:Y:S01]  /*6b10*/  STG.E.U8 desc[UR36][R8.64], R3 ;  /* 0x0000000308007986 */ /* 0x0005e2000c101124 */
[----:B------:R-:W-:Y:S05]  /*6b20*/  BRA `(.L_x_11516) ;  /* 0x0000000000087947 */ /* 0x000fea0003800000 */
.L_x_11537:
[----:B------:R-:W-:-:S05]  /*6b30*/  F2FP.BF16.F32.PACK_AB R22, RZ, R22 ;  /* 0x00000016ff16723e */ /* 0x000fca00000010ff */
[----:B------:R4:W-:Y:S02]  /*6b40*/  STG.E.U16 desc[UR36][R8.64], R22 ;  /* 0x0000001608007986 */ /* 0x0009e4000c101524 */
.L_x_11516:
[----:B------:R-:W-:-:S07]  /*6b50*/  VIADD R25, R25, 0x80 ;  /* 0x0000008019197836 */ /* 0x000fce0000000000 */
.L_x_11475:
[----:B------:R-:W-:Y:S05]  /*6b60*/  BSYNC.RECONVERGENT B6 ;  /* 0x0000000000067941 */ /* 0x000fea0003800200 */
.L_x_11474:
[----:B------:R-:W-:-:S13]  /*6b70*/  ISETP.GE.AND P0, PT, R25, R17, PT ;  /* 0x000000111900720c */ /* 0x000fda0003f06270 */
[----:B------:R-:W-:Y:S05]  /*6b80*/  @P0 EXIT ;  /* 0x000000000000094d */ /* 0x000fea0003800000 */
[----:B0---4-:R-:W0:Y:S01]  /*6b90*/  LDC.64 R4, c[0x0][0x388] ;  /* 0x0000e200ff047b82 */ /* 0x011e220000000a00 */
[----:B------:R-:W3:Y:S01]  /*6ba0*/  LDCU UR4, c[0x0][0x3a8] ;  /* 0x00007500ff0477ac */ /* 0x000ee20008000800 */
[----:B-12---:R-:W-:Y:S01]  /*6bb0*/  PRMT R0, R16, 0x9910, RZ ;  /* 0x0000991010007816 */ /* 0x006fe200000000ff */
        /* <DEDUP_REMOVED lines=15> */
[----:B0-----:R-:W-:Y:S01]  /*6cb0*/  STG.E.U8 desc[UR36][R2.64], R5 ;  /* 0x0000000502007986 */ /* 0x001fe2000c101124 */
[----:B------:R-:W-:Y:S05]  /*6cc0*/  EXIT ;  /* 0x000000000000794d */ /* 0x000fea0003800000 */
.L_x_11549:
[----:B------:R-:W0:Y:S02]  /*6cd0*/  F2I.S64.TRUNC R24, R24 ;  /* 0x0000001800187311 */ /* 0x000e24000020d900 */
[----:B0-----:R-:W-:-:S05]  /*6ce0*/  IMAD.MOV.U32 R5, RZ, RZ, R24 ;  /* 0x000000ffff057224 */ /* 0x001fca00078e0018 */
[----:B------:R-:W-:Y:S01]  /*6cf0*/  STG.E.U8 desc[UR36][R2.64], R5 ;  /* 0x0000000502007986 */ /* 0x000fe2000c101124 */
[----:B------:R-:W-:Y:S05]  /*6d00*/  EXIT ;  /* 0x000000000000794d */ /* 0x000fea0003800000 */
.L_x_11548:
[----:B------:R-:W-:-:S13]  /*6d10*/  ISETP.NE.AND P0, PT, R0, 0x2, PT ;  /* 0x000000020000780c */ /* 0x000fda0003f05270 */
[----:B------:R-:W-:Y:S05]  /*6d20*/  @!P0 BRA `(.L_x_11551) ;  /* 0x0000000000288947 */ /* 0x000fea0003800000 */
[----:B------:R-:W-:-:S13]  /*6d30*/  ISETP.NE.AND P0, PT, R0, 0x3, PT ;  /* 0x000000030000780c */ /* 0x000fda0003f05270 */
[----:B------:R-:W-:Y:S05]  /*6d40*/  @!P0 BRA `(.L_x_11552) ;  /* 0x0000000000148947 */ /* 0x000fea0003800000 */
[----:B------:R-:W-:-:S13]  /*6d50*/  ISETP.NE.AND P0, PT, R0, 0x4, PT ;  /* 0x000000040000780c */ /* 0x000fda0003f05270 */
[----:B------:R-:W-:Y:S05]  /*6d60*/  @P0 BRA `(.L_x_11550) ;  /* 0x0000000800380947 */ /* 0x000fea0003800000 */
[----:B------:R-:W0:Y:S02]  /*6d70*/  F2I.S64.TRUNC R24, R24 ;  /* 0x0000001800187311 */ /* 0x000e24000020d900 */
[----:B0-----:R-:W-:Y:S01]  /*6d80*/  STG.E.64 desc[UR36][R2.64], R24 ;  /* 0x0000001802007986 */ /* 0x001fe2000c101b24 */
[----:B------:R-:W-:Y:S05]  /*6d90*/  EXIT ;  /* 0x000000000000794d */ /* 0x000fea0003800000 */
.L_x_11552:
[----:B------:R-:W0:Y:S02]  /*6da0*/  F2I.FTZ.TRUNC.NTZ R5, R24 ;  /* 0x0000001800057305 */ /* 0x000e24000021f100 */
[----:B0-----:R-:W-:Y:S01]  /*6db0*/  STG.E desc[UR36][R2.64], R5 ;  /* 0x0000000502007986 */ /* 0x001fe2000c101924 */
[----:B------:R-:W-:Y:S05]  /*6dc0*/  EXIT ;  /* 0x000000000000794d */ /* 0x000fea0003800000 */
.L_x_11551:
[----:B------:R-:W0:Y:S02]  /*6dd0*/  F2I.FTZ.TRUNC.NTZ R5, R24 ;  /* 0x0000001800057305 */ /* 0x000e24000021f100 */
[----:B0-----:R-:W-:Y:S01]  /*6de0*/  STG.E.U16 desc[UR36][R2.64], R5 ;  /* 0x0000000502007986 */ /* 0x001fe2000c101524 */
[----:B------:R-:W-:Y:S05]  /*6df0*/  EXIT ;  /* 0x000000000000794d */ /* 0x000fea0003800000 */
.L_x_11547:
[----:B------:R-:W-:-:S13]  /*6e00*/  ISETP.GT.AND P0, PT, R0, 0x6, PT ;  /* 0x000000060000780c */ /* 0x000fda0003f04270 */
[----:B------:R-:W-:Y:S05]  /*6e10*/  @P0 BRA `(.L_x_11553) ;  /* 0x0000000000240947 */ /* 0x000fea0003800000 */
[----:B------:R-:W-:-:S13]  /*6e20*/  ISETP.NE.AND P0, PT, R0, 0x5, PT ;  /* 0x000000050000780c */ /* 0x000fda0003f05270 */
[----:B------:R-:W-:Y:S05]  /*6e30*/  @!P0 BRA `(.L_x_11554) ;  /* 0x0000000000108947 */ /* 0x000fea0003800000 */
[----:B------:R-:W-:-:S13]  /*6e40*/  ISETP.NE.AND P0, PT, R0, 0x6, PT ;  /* 0x000000060000780c */ /* 0x000fda0003f05270 */
[----:B------:R-:W-:Y:S05]  /*6e50*/  @P0 BRA `(.L_x_11550) ;  /* 0x0000000400fc0947 */ /* 0x000fea0003800000 */
[----:B------:R-:W-:Y:S01]  /*6e60*/  STG.E desc[UR36][R2.64], R24 ;  /* 0x0000001802007986 */ /* 0x000fe2000c101924 */
[----:B------:R-:W-:Y:S05]  /*6e70*/  EXIT ;  /* 0x000000000000794d */ /* 0x000fea0003800000 */
.L_x_11554:
[----:B------:R-:W-:-:S05]  /*6e80*/  F2FP.F16.F32.PACK_AB R24, RZ, R24 ;  /* 0x00000018ff18723e */ /* 0x000fca00000000ff */
[----:B------:R-:W-:Y:S01]  /*6e90*/  STG.E.U16 desc[UR36][R2.64], R24 ;  /* 0x0000001802007986 */ /* 0x000fe2000c101524 */
[----:B------:R-:W-:Y:S05]  /*6ea0*/  EXIT ;  /* 0x000000000000794d */ /* 0x000fea0003800000 */
.L_x_11553:
[----:B------:R-:W-:-:S13]  /*6eb0*/  ISETP.NE.AND P0, PT, R0, 0x7, PT ;  /* 0x000000070000780c */ /* 0x000fda0003f05270 */
[----:B------:R-:W-:Y:S05]  /*6ec0*/  @!P0 BRA `(.L_x_11555) ;  /* 0x00000000002c8947 */ /* 0x000fea0003800000 */
[----:B------:R-:W-:-:S13]  /*6ed0*/  ISETP.NE.AND P0, PT, R0, 0x8, PT ;  /* 0x000000080000780c */ /* 0x000fda0003f05270 */
[----:B------:R-:W-:Y:S05]  /*6ee0*/  @!P0 BRA `(.L_x_11556) ;  /* 0x0000000000148947 */ /* 0x000fea0003800000 */
[----:B------:R-:W-:-:S13]  /*6ef0*/  ISETP.NE.AND P0, PT, R0, 0x9, PT ;  /* 0x000000090000780c */ /* 0x000fda0003f05270 */
[----:B------:R-:W-:Y:S05]  /*6f00*/  @P0 BRA `(.L_x_11550) ;  /* 0x0000000400d00947 */ /* 0x000fea0003800000 */
[----:B------:R-:W-:-:S05]  /*6f10*/  IMAD.MOV.U32 R25, RZ, RZ, RZ ;  /* 0x000000ffff197224 */ /* 0x000fca00078e00ff */
[----:B------:R-:W-:Y:S01]  /*6f20*/  STG.E.64 desc[UR36][R2.64], R24 ;  /* 0x0000001802007986 */ /* 0x000fe2000c101b24 */
[----:B------:R-:W-:Y:S05]  /*6f30*/  EXIT ;  /* 0x000000000000794d */ /* 0x000fea0003800000 */
.L_x_11556:
[----:B------:R-:W-:-:S04]  /*6f40*/  F2FP.F16.F32.PACK_AB R5, RZ, R24 ;  /* 0x00000018ff05723e */ /* 0x000fc800000000ff */
[----:B------:R-:W-:-:S05]  /*6f50*/  PRMT R5, R5, 0x5410, RZ ;  /* 0x0000541005057816 */ /* 0x000fca00000000ff */
[----:B------:R-:W-:Y:S01]  /*6f60*/  STG.E desc[UR36][R2.64], R5 ;  /* 0x0000000502007986 */ /* 0x000fe2000c101924 */
[----:B------:R-:W-:Y:S05]  /*6f70*/  EXIT ;  /* 0x000000000000794d */ /* 0x000fea0003800000 */
.L_x_11555:
[----:B------:R-:W-:-:S06]  /*6f80*/  FMUL.FTZ R4, R24, 1 ;  /* 0x3f80000018047820 */ /* 0x000fcc0000410000 */
[----:B------:R-:W0:Y:S02]  /*6f90*/  F2F.F64.F32 R4, R4 ;  /* 0x0000000400047310 */ /* 0x000e240000201800 */
[----:B0-----:R-:W-:Y:S01]  /*6fa0*/  STG.E.64 desc[UR36][R2.64], R4 ;  /* 0x0000000402007986 */ /* 0x001fe2000c101b24 */
[----:B------:R-:W-:Y:S05]  /*6fb0*/  EXIT ;  /* 0x000000000000794d */ /* 0x000fea0003800000 */
.L_x_11546:
        /* <DEDUP_REMOVED lines=11> */
[----:B0-----:R-:W-:Y:S01]  /*7070*/  STG.E.U16 desc[UR36][R2.64], R5 ;  /* 0x0000000502007986 */ /* 0x001fe2000c101524 */
[----:B------:R-:W-:Y:S05]  /*7080*/  EXIT ;  /* 0x000000000000794d */ /* 0x000fea0003800000 */
.L_x_11560:
        /* <DEDUP_REMOVED lines=16> */
.L_x_11563:
[----:B------:R-:W-:-:S04]  /*7190*/  SHF.R.U32.HI R24, RZ, 0x18, R24 ;  /* 0x00000018ff187819 */ /* 0x000fc80000011618 */
[----:B------:R-:W-:-:S04]  /*71a0*/  LOP3.LUT R5, R5, 0x80, R24, 0xf8, !PT ;  /* 0x0000008005057812 */ /* 0x000fc800078ef818 */
[----:B------:R-:W-:-:S07]  /*71b0*/  PRMT R0, R5, 0x7610, R0 ;  /* 0x0000761005007816 */ /* 0x000fce0000000000 */
.L_x_11562:
[----:B------:R-:W-:Y:S05]  /*71c0*/  BSYNC.RECONVERGENT B0 ;  /* 0x0000000000007941 */ /* 0x000fea0003800200 */
.L_x_11561:
[----:B------:R-:W-:Y:S01]  /*71d0*/  STG.E.U8 desc[UR36][R2.64], R0 ;  /* 0x0000000002007986 */ /* 0x000fe2000c101124 */
[----:B------:R-:W-:Y:S05]  /*71e0*/  EXIT ;  /* 0x000000000000794d */ /* 0x000fea0003800000 */
.L_x_11559:
        /* <DEDUP_REMOVED lines=16> */
.L_x_11566:
[----:B------:R-:W-:-:S04]  /*72f0*/  SHF.R.U32.HI R24, RZ, 0x18, R24 ;  /* 0x00000018ff187819 */ /* 0x000fc80000011618 */
[----:B------:R-:W-:-:S04]  /*7300*/  LOP3.LUT R5, R5, 0x80, R24, 0xf8, !PT ;  /* 0x0000008005057812 */ /* 0x000fc800078ef818 */
[----:B------:R-:W-:-:S07]  /*7310*/  PRMT R0, R5, 0x7610, R0 ;  /* 0x0000761005007816 */ /* 0x000fce0000000000 */
.L_x_11565:
[----:B------:R-:W-:Y:S05]  /*7320*/  BSYNC.RECONVERGENT B0 ;  /* 0x0000000000007941 */ /* 0x000fea0003800200 */
.L_x_11564:
[----:B------:R-:W-:Y:S01]  /*7330*/  STG.E.U8 desc[UR36][R2.64], R0 ;  /* 0x0000000002007986 */ /* 0x000fe2000c101124 */
[----:B------:R-:W-:Y:S05]  /*7340*/  EXIT ;  /* 0x000000000000794d */ /* 0x000fea0003800000 */
.L_x_11558:
        /* <DEDUP_REMOVED lines=21> */
.L_x_11568:
[----:B------:R-:W0:Y:S02]  /*74a0*/  F2I.U64.TRUNC R24, R24 ;  /* 0x0000001800187311 */ /* 0x000e24000020d800 */
[----:B0-----:R-:W-:Y:S01]  /*74b0*/  STG.E.64 desc[UR36][R2.64], R24 ;  /* 0x0000001802007986 */ /* 0x001fe2000c101b24 */
[----:B------:R-:W-:Y:S05]  /*74c0*/  EXIT ;  /* 0x000000000000794d */ /* 0x000fea0003800000 */
.L_x_11567:
[----:B------:R-:W0:Y:S02]  /*74d0*/  F2I.FTZ.U32.TRUNC.NTZ R5, R24 ;  /* 0x0000001800057305 */ /* 0x000e24000021f000 */
[----:B0-----:R-:W-:Y:S01]  /*74e0*/  STG.E desc[UR36][R2.64], R5 ;  /* 0x0000000502007986 */ /* 0x001fe2000c101924 */
[----:B------:R-:W-:Y:S05]  /*74f0*/  EXIT ;  /* 0x000000000000794d */ /* 0x000fea0003800000 */
.L_x_11557:
        /* <DEDUP_REMOVED lines=8> */
[----:B------:R-:W-:Y:S01]  /*7580*/  STG.E.U8 desc[UR36][R2.64], R5 ;  /* 0x0000000502007986 */ /* 0x000fe2000c101124 */
[----:B------:R-:W-:Y:S05]  /*7590*/  EXIT ;  /* 0x000000000000794d */ /* 0x000fea0003800000 */
.L_x_11570:
[----:B------:R-:W-:Y:S01]  /*75a0*/  FMUL.FTZ R4, R24, 1 ;  /* 0x3f80000018047820 */ /* 0x000fe20000410000 */
[----:B------:R-:W-:-:S05]  /*75b0*/  CS2R R6, SRZ ;  /* 0x0000000000067805 */ /* 0x000fca000001ff00 */
[----:B------:R-:W0:Y:S02]  /*75c0*/  F2F.F64.F32 R4, R4 ;  /* 0x0000000400047310 */ /* 0x000e240000201800 */
[----:B0-----:R-:W-:Y:S01]  /*75d0*/  STG.E.128 desc[UR36][R2.64], R4 ;  /* 0x0000000402007986 */ /* 0x001fe2000c101d24 */
[----:B------:R-:W-:Y:S05]  /*75e0*/  EXIT ;  /* 0x000000000000794d */ /* 0x000fea0003800000 */
.L_x_11569:
[----:B------:R-:W-:-:S13]  /*75f0*/  ISETP.NE.AND P0, PT, R0, 0xf, PT ;  /* 0x0000000f0000780c */ /* 0x000fda0003f05270 */
[----:B------:R-:W-:Y:S05]  /*7600*/  @!P0 BRA `(.L_x_11571) ;  /* 0x0000000000e08947 */ /* 0x000fea0003800000 */
[----:B------:R-:W-:-:S13]  /*7610*/  ISETP.NE.AND P0, PT, R0, 0x17, PT ;  /* 0x000000170000780c */ /* 0x000fda0003f05270 */
[----:B------:R-:W-:Y:S05]  /*7620*/  @!P0 BRA `(.L_x_11572) ;  /* 0x00000000008c8947 */ /* 0x000fea0003800000 */
[----:B------:R-:W-:-:S13]  /*7630*/  ISETP.NE.AND P0, PT, R0, 0x18, PT ;  /* 0x000000180000780c */ /* 0x000fda0003f05270 */
[----:B------:R-:W-:Y:S05]  /*7640*/  @!P0 BRA `(.L_x_11573) ;  /* 0x0000000000448947 */ /* 0x000fea0003800000 */
.L_x_11550:
        /* <DEDUP_REMOVED lines=16> */
.L_x_11574:
[----:B------:R-:W-:Y:S05]  /*7750*/  EXIT ;  /* 0x000000000000794d */ /* 0x000fea0003800000 */
.L_x_11573:
        /* <DEDUP_REMOVED lines=12> */
.L_x_11576:
[----:B------:R-:W-:Y:S05]  /*7820*/  BSYNC.RECONVERGENT B0 ;  /* 0x0000000000007941 */ /* 0x000fea0003800200 */
.L_x_11575:
[----:B------:R-:W-:-:S05]  /*7830*/  LOP3.LUT R5, R0, 0x80, R7, 0xf8, !PT ;  /* 0x0000008000057812 */ /* 0x000fca00078ef807 */
[----:B------:R-:W-:Y:S01]  /*7840*/  STG.E.U8 desc[UR36][R2.64], R5 ;  /* 0x0000000502007986 */ /* 0x000fe2000c101124 */
[----:B------:R-:W-:Y:S05]  /*7850*/  EXIT ;  /* 0x000000000000794d */ /* 0x000fea0003800000 */
.L_x_11572:
        /* <DEDUP_REMOVED lines=11> */
.L_x_11578:
[----:B------:R-:W-:Y:S01]  /*7910*/  IMAD.MOV.U32 R0, RZ, RZ, 0x7f ;  /* 0x0000007fff007424 */ /* 0x000fe200078e00ff */
[----:B------:R-:W-:-:S04]  /*7920*/  ISETP.GT.U32.AND P0, PT, R4, 0x7f800000, PT ;  /* 0x7f8000000400780c */ /* 0x000fc80003f04070 */
[----:B------:R-:W-:-:S09]  /*7930*/  SEL R0, R0, 0x7c, P0 ;  /* 0x0000007c00007807 */ /* 0x000fd20000000000 */
.L_x_11579:
[----:B------:R-:W-:Y:S05]  /*7940*/  BSYNC.RECONVERGENT B0 ;  /* 0x0000000000007941 */ /* 0x000fea0003800200 */
.L_x_11577:
[----:B------:R-:W-:-:S04]  /*7950*/  SHF.R.U32.HI R5, RZ, 0x18, R24 ;  /* 0x00000018ff057819 */ /* 0x000fc80000011618 */
[----:B------:R-:W-:-:S05]  /*7960*/  LOP3.LUT R5, R0, 0x80, R5, 0xf8, !PT ;  /* 0x0000008000057812 */ /* 0x000fca00078ef805 */
[----:B------:R-:W-:Y:S01]  /*7970*/  STG.E.U8 desc[UR36][R2.64], R5 ;  /* 0x0000000502007986 */ /* 0x000fe2000c101124 */
[----:B------:R-:W-:Y:S05]  /*7980*/  EXIT ;  /* 0x000000000000794d */ /* 0x000fea0003800000 */
.L_x_11571:
[----:B------:R-:W-:-:S05]  /*7990*/  F2FP.BF16.F32.PACK_AB R24, RZ, R24 ;  /* 0x00000018ff18723e */ /* 0x000fca00000010ff */
[----:B------:R-:W-:Y:S01]  /*79a0*/  STG.E.U16 desc[UR36][R2.64], R24 ;  /* 0x0000001802007986 */ /* 0x000fe2000c101524 */
[----:B------:R-:W-:Y:S05]  /*79b0*/  EXIT ;  /* 0x000000000000794d */ /* 0x000fea0003800000 */
.L_x_11580:
        /* <DEDUP_REMOVED lines=12> */
.L_x_12457:


//--------------------- .text._ZN2at6native18elementwise_kernelILi128ELi2EZNS0_22gpu_kernel_impl_nocastIZZZNS0_18GeluCUDAKernelImplERNS_18TensorIteratorBaseENS0_8GeluTypeEENKUlvE_clEvENKUlvE0_clEvEUlfE_EEvS4_RKT_EUliE_EEviT1_ --------------------------
	.section	.text._ZN2at6native18elementwise_kernelILi128ELi2EZNS0_22gpu_kernel_impl_nocastIZZZNS0_18GeluCUDAKernelImplERNS_18TensorIteratorBaseENS0_8GeluTypeEENKUlvE_clEvENKUlvE0_clEvEUlfE_EEvS4_RKT_EUliE_EEviT1_,"ax",@progbits
	.align	128
        .global         _ZN2at6native18elementwise_kernelILi128ELi2EZNS0_22gpu_kernel_impl_nocastIZZZNS0_18GeluCUDAKernelImplERNS_18TensorIteratorBaseENS0_8GeluTypeEENKUlvE_clEvENKUlvE0_clEvEUlfE_EEvS4_RKT_EUliE_EEviT1_
        .type           _ZN2at6native18elementwise_kernelILi128ELi2EZNS0_22gpu_kernel_impl_nocastIZZZNS0_18GeluCUDAKernelImplERNS_18TensorIteratorBaseENS0_8GeluTypeEENKUlvE_clEvENKUlvE0_clEvEUlfE_EEvS4_RKT_EUliE_EEviT1_,@function
        .size           _ZN2at6native18elementwise_kernelILi128ELi2EZNS0_22gpu_kernel_impl_nocastIZZZNS0_18GeluCUDAKernelImplERNS_18TensorIteratorBaseENS0_8GeluTypeEENKUlvE_clEvENKUlvE0_clEvEUlfE_EEvS4_RKT_EUliE_EEviT1_,(.L_x_12458 - _ZN2at6native18elementwise_kernelILi128ELi2EZNS0_22gpu_kernel_impl_nocastIZZZNS0_18GeluCUDAKernelImplERNS_18TensorIteratorBaseENS0_8GeluTypeEENKUlvE_clEvENKUlvE0_clEvEUlfE_EEvS4_RKT_EUliE_EEviT1_)
        .other          _ZN2at6native18elementwise_kernelILi128ELi2EZNS0_22gpu_kernel_impl_nocastIZZZNS0_18GeluCUDAKernelImplERNS_18TensorIteratorBaseENS0_8GeluTypeEENKUlvE_clEvENKUlvE0_clEvEUlfE_EEvS4_RKT_EUliE_EEviT1_,@"STO_CUDA_ENTRY STV_DEFAULT"
_ZN2at6native18elementwise_kernelILi128ELi2EZNS0_22gpu_kernel_impl_nocastIZZZNS0_18GeluCUDAKernelImplERNS_18TensorIteratorBaseENS0_8GeluTypeEENKUlvE_clEvENKUlvE0_clEvEUlfE_EEvS4_RKT_EUliE_EEviT1_:
.text._ZN2at6native18elementwise_kernelILi128ELi2EZNS0_22gpu_kernel_impl_nocastIZZZNS0_18GeluCUDAKernelImplERNS_18TensorIteratorBaseENS0_8GeluTypeEENKUlvE_clEvENKUlvE0_clEvEUlfE_EEvS4_RKT_EUliE_EEviT1_:
        /* <DEDUP_REMOVED lines=14> */
[----:B0-----:R-:W2:Y:S01]  /*00e0*/  LDG.E R4, desc[UR6][R4.64] ;  /* 0x0000000604047981 */ /* 0x001ea2000c1e1900 */
[----:B------:R-:W-:Y:S01]  /*00f0*/  IADD3 R3, PT, PT, R3, 0x80, RZ ;  /* 0x0000008003037810 */ /* 0x000fe20007ffe0ff */
[C---:B--2---:R-:W-:Y:S01]  /*0100*/  FMUL.FTZ R7, R4.reuse, R4 ;  /* 0x0000000404077220 */ /* 0x044fe20000410000 */
[----:B------:R-:W-:-:S03]  /*0110*/  FMUL.FTZ R2, R4, 0.5 ;  /* 0x3f00000004027820 */ /* 0x000fc60000410000 */
[----:B------:R-:W-:-:S04]  /*0120*/  FMUL.FTZ R7, R4, R7 ;  /* 0x0000000704077220 */ /* 0x000fc80000410000 */
[----:B------:R-:W-:-:S04]  /*0130*/  FFMA.FTZ R7, R7, 0.044714998453855514526, R4 ;  /* 0x3d37271307077823 */ /* 0x000fc80000010004 */
[----:B------:R-:W-:Y:S02]  /*0140*/  FMUL.FTZ R0, R7, 0.79788458347320556641 ;  /* 0x3f4c422a07007820 */ /* 0x000fe40000410000 */
[----:B------:R-:W0:Y:S04]  /*0150*/  LDC.64 R6, c[0x0][0x580] ;  /* 0x00016000ff067b82 */ /* 0x000e280000000a00 */
[----:B------:R-:W1:Y:S02]  /*0160*/  MUFU.TANH R0, R0 ;  /* 0x0000000000007308 */ /* 0x000e640000002400 */
[----:B-1----:R-:W-:-:S04]  /*0170*/  FADD.FTZ R9, R0, 1 ;  /* 0x3f80000000097421 */ /* 0x002fc80000010000 */
[----:B------:R-:W-:-:S05]  /*0180*/  FMUL.FTZ R9, R2, R9 ;  /* 0x0000000902097220 */ /* 0x000fca0000410000 */
[----:B0-----:R0:W-:Y:S02]  /*0190*/  STG.E desc[UR6][R6.64], R9 ;  /* 0x0000000906007986 */ /* 0x0011e4000c101906 */
.L_x_11583:
[----:B------:R-:W-:Y:S05]  /*01a0*/  BSYNC.RECONVERGENT B0 ;  /* 0x0000000000007941 */ /* 0x000fea0003800200 */
.L_x_11582:
[----:B------:R-:W-:-:S13]  /*01b0*/  ISETP.GE.AND P0, PT, R3, UR4, PT ;  /* 0x0000000403007c0c */ /* 0x000fda000bf06270 */
[----:B------:R-:W-:Y:S05]  /*01c0*/  @P0 EXIT ;  /* 0x000000000000094d */ /* 0x000fea0003800000 */
[----:B------:R-:W1:Y:S02]  /*01d0*/  LDC.64 R2, c[0x0][0x588] ;  /* 0x00016200ff027b82 */ /* 0x000e640000000a00 */
[----:B-1----:R-:W2:Y:S02]  /*01e0*/  LDG.E R2, desc[UR6][R2.64] ;  /* 0x0000000602027981 */ /* 0x002ea4000c1e1900 */
[C---:B--2---:R-:W-:Y:S01]  /*01f0*/  FMUL.FTZ R5, R2.reuse, R2 ;  /* 0x0000000202057220 */ /* 0x044fe20000410000 */
[----:B0-----:R-:W-:-:S03]  /*0200*/  FMUL.FTZ R6, R2, 0.5 ;  /* 0x3f00000002067820 */ /* 0x001fc60000410000 */
[----:B------:R-:W-:-:S04]  /*0210*/  FMUL.FTZ R5, R2, R5 ;  /* 0x0000000502057220 */ /* 0x000fc80000410000 */
[----:B------:R-:W-:-:S04]  /*0220*/  FFMA.FTZ R5, R5, 0.044714998453855514526, R2 ;  /* 0x3d37271305057823 */ /* 0x000fc80000010002 */
[----:B------:R-:W-:Y:S02]  /*0230*/  FMUL.FTZ R0, R5, 0.79788458347320556641 ;  /* 0x3f4c422a05007820 */ /* 0x000fe40000410000 */
[----:B------:R-:W0:Y:S04]  /*0240*/  LDC.64 R4, c[0x0][0x580] ;  /* 0x00016000ff047b82 */ /* 0x000e280000000a00 */
[----:B------:R-:W1:Y:S02]  /*0250*/  MUFU.TANH R0, R0 ;  /* 0x0000000000007308 */ /* 0x000e640000002400 */
[----:B-1----:R-:W-:-:S04]  /*0260*/  FADD.FTZ R7, R0, 1 ;  /* 0x3f80000000077421 */ /* 0x002fc80000010000 */
[----:B------:R-:W-:-:S05]  /*0270*/  FMUL.FTZ R7, R6, R7 ;  /* 0x0000000706077220 */ /* 0x000fca0000410000 */
[----:B0-----:R-:W-:Y:S01]  /*0280*/  STG.E desc[UR6][R4.64], R7 ;  /* 0x0000000704007986 */ /* 0x001fe2000c101906 */
[----:B------:R-:W-:Y:S05]  /*0290*/  EXIT ;  /* 0x000000000000794d */ /* 0x000fea0003800000 */
.L_x_11581:
        /* <DEDUP_REMOVED lines=305> */
.L_x_11586:
[----:B------:R-:W0:Y:S02]  /*15b0*/  LDCU.128 UR8, c[0x0][0x580] ;  /* 0x0000b000ff0877ac */ /* 0x000e240008000c00 */
[----:B0-----:R-:W-:-:S04]  /*15c0*/  IADD3 R6, P0, PT, R4, UR10, RZ ;  /* 0x0000000a04067c10 */ /* 0x001fc8000ff1e0ff */
[----:B------:R-:W-:-:S05]  /*15d0*/  IADD3.X R7, PT, PT, RZ, UR11, RZ, P0, !PT ;  /* 0x0000000bff077c10 */ /* 0x000fca00087fe4ff */
[----:B------:R-:W2:Y:S01]  /*15e0*/  LDG.E R6, desc[UR6][R6.64] ;  /* 0x0000000606067981 */ /* 0x000ea2000c1e1900 */
[----:B------:R-:W-:Y:S02]  /*15f0*/  IADD3 R4, P0, PT, R5, UR8, RZ ;  /* 0x0000000805047c10 */ /* 0x000fe4000ff1e0ff */
[----:B------:R-:W-:Y:S02]  /*1600*/  IADD3 R3, PT, PT, R3, 0x80, RZ ;  /* 0x0000008003037810 */ /* 0x000fe40007ffe0ff */
[----:B------:R-:W-:Y:S01]  /*1610*/  IADD3.X R5, PT, PT, RZ, UR9, RZ, P0, !PT ;  /* 0x00000009ff057c10 */ /* 0x000fe200087fe4ff */
[C---:B--2---:R-:W-:Y:S01]  /*1620*/  FMUL.FTZ R9, R6.reuse, R6 ;  /* 0x0000000606097220 */ /* 0x044fe20000410000 */
[----:B------:R-:W-:-:S03]  /*1630*/  FMUL.FTZ R8, R6, 0.5 ;  /* 0x3f00000006087820 */ /* 0x000fc60000410000 */
[----:B------:R-:W-:-:S04]  /*1640*/  FMUL.FTZ R9, R6, R9 ;  /* 0x0000000906097220 */ /* 0x000fc80000410000 */
[----:B------:R-:W-:-:S04]  /*1650*/  FFMA.FTZ R9, R9, 0.044714998453855514526, R6 ;  /* 0x3d37271309097823 */ /* 0x000fc80000010006 */
[----:B------:R-:W-:-:S06]  /*1660*/  FMUL.FTZ R9, R9, 0.79788458347320556641 ;  /* 0x3f4c422a09097820 */ /* 0x000fcc0000410000 */
[----:B------:R-:W0:Y:S02]  /*1670*/  MUFU.TANH R9, R9 ;  /* 0x0000000900097308 */ /* 0x000e240000002400 */
[----:B0-----:R-:W-:-:S04]  /*1680*/  FADD.FTZ R11, R9, 1 ;  /* 0x3f800000090b7421 */ /* 0x001fc80000010000 */
[----:B------:R-:W-:-:S05]  /*1690*/  FMUL.FTZ R11, R8, R11 ;  /* 0x0000000b080b7220 */ /* 0x000fca0000410000 */
[----:B------:R0:W-:Y:S02]  /*16a0*/  STG.E desc[UR6][R4.64], R11 ;  /* 0x0000000b04007986 */ /* 0x0001e4000c101906 */
.L_x_11585:
[----:B------:R-:W-:Y:S05]  /*16b0*/  BSYNC.RECONVERGENT B0 ;  /* 0x0000000000007941 */ /* 0x000fea0003800200 */
.L_x_11584:
        /* <DEDUP_REMOVED lines=300> */
.L_x_11587:
[----:B------:R-:W0:Y:S02]  /*2980*/  LDCU.128 UR8, c[0x0][0x580] ;  /* 0x0000b000ff0877ac */ /* 0x000e240008000c00 */
[----:B0-----:R-:W-:-:S04]  /*2990*/  IADD3 R4, P0, PT, R2, UR10, RZ ;  /* 0x0000000a02047c10 */ /* 0x001fc8000ff1e0ff */
[----:B------:R-:W-:-:S05]  /*29a0*/  IADD3.X R5, PT, PT, RZ, UR11, RZ, P0, !PT ;  /* 0x0000000bff057c10 */ /* 0x000fca00087fe4ff */
[----:B------:R-:W2:Y:S01]  /*29b0*/  LDG.E R4, desc[UR6][R4.64] ;  /* 0x0000000604047981 */ /* 0x000ea2000c1e1900 */
[----:B------:R-:W-:-:S04]  /*29c0*/  IADD3 R2, P0, PT, R3, UR8, RZ ;  /* 0x0000000803027c10 */ /* 0x000fc8000ff1e0ff */
        /* <DEDUP_REMOVED lines=9> */
[----:B------:R-:W-:Y:S01]  /*2a60*/  STG.E desc[UR6][R2.64], R9 ;  /* 0x0000000902007986 */ /* 0x000fe2000c101906 */
[----:B------:R-:W-:Y:S05]  /*2a70*/  EXIT ;  /* 0x000000000000794d */ /* 0x000fea0003800000 */
.L_x_11588:
        /* <DEDUP_REMOVED lines=16> */
.L_x_12458:


//--------------------- .text._ZN2at6native27unrolled_elementwise_kernelIZZZNS0_18GeluCUDAKernelImplERNS_18TensorIteratorBaseENS0_8GeluTypeEENKUlvE_clEvENKUlvE0_clEvEUlfE_St5arrayIPcLm2EELi4E23TrivialOffsetCalculatorILi1EjESC_NS0_6memory15LoadWithoutCastENSD_16StoreWithoutCastEEEviT_T0_T2_T3_T4_T5_ --------------------------
	.section	.text._ZN2at6native27unrolled_elementwise_kernelIZZZNS0_18GeluCUDAKernelImplERNS_18TensorIteratorBaseENS0_8GeluTypeEENKUlvE_clEvENKUlvE0_clEvEUlfE_St5arrayIPcLm2EELi4E23TrivialOffsetCalculatorILi1EjESC_NS0_6memory15LoadWithoutCastENSD_16StoreWithoutCastEEEviT_T0_T2_T3_T4_T5_,"ax",@progbits
	.align	128
        .global         _ZN2at6native27unrolled_elementwise_kernelIZZZNS0_18GeluCUDAKernelImplERNS_18TensorIteratorBaseENS0_8GeluTypeEENKUlvE_clEvENKUlvE0_clEvEUlfE_St5arrayIPcLm2EELi4E23TrivialOffsetCalculatorILi1EjESC_NS0_6memory15LoadWithoutCastENSD_16StoreWithoutCastEEEviT_T0_T2_T3_T4_T5_
        .type           _ZN2at6native27unrolled_elementwise_kernelIZZZNS0_18GeluCUDAKernelImplERNS_18TensorIteratorBaseENS0_8GeluTypeEENKUlvE_clEvENKUlvE0_clEvEUlfE_St5arrayIPcLm2EELi4E23TrivialOffsetCalculatorILi1EjESC_NS0_6memory15LoadWithoutCastENSD_16StoreWithoutCastEEEviT_T0_T2_T3_T4_T5_,@function
        .size           _ZN2at6native27unrolled_elementwise_kernelIZZZNS0_18GeluCUDAKernelImplERNS_18TensorIteratorBaseENS0_8GeluTypeEENKUlvE_clEvENKUlvE0_clEvEUlfE_St5arrayIPcLm2EELi4E23TrivialOffsetCalculatorILi1EjESC_NS0_6memory15LoadWithoutCastENSD_16StoreWithoutCastEEEviT_T0_T2_T3_T4_T5_,(.L_x_12459 - _ZN2at6native27unrolled_elementwise_kernelIZZZNS0_18GeluCUDAKernelImplERNS_18TensorIteratorBaseENS0_8GeluTypeEENKUlvE_clEvENKUlvE0_clEvEUlfE_St5arrayIPcLm2EELi4E23TrivialOffsetCalculatorILi1EjESC_NS0_6memory15LoadWithoutCastENSD_16StoreWithoutCastEEEviT_T0_T2_T3_T4_T5_)
        .other          _ZN2at6native27unrolled_elementwise_kernelIZZZNS0_18GeluCUDAKernelImplERNS_18TensorIteratorBaseENS0_8GeluTypeEENKUlvE_clEvENKUlvE0_clEvEUlfE_St5arrayIPcLm2EELi4E23TrivialOffsetCalculatorILi1EjESC_NS0_6memory15LoadWithoutCastENSD_16StoreWithoutCastEEEviT_T0_T2_T3_T4_T5_,@"STO_CUDA_ENTRY STV_DEFAULT"
_ZN2at6native27unrolled_elementwise_kernelIZZZNS0_18GeluCUDAKernelImplERNS_18TensorIteratorBaseENS0_8GeluTypeEENKUlvE_clEvENKUlvE0_clEvEUlfE_St5arrayIPcLm2EELi4E23TrivialOffsetCalculatorILi1EjESC_NS0_6memory15LoadWithoutCastENSD_16StoreWithoutCastEEEviT_T0_T2_T3_T4_T5_:
.text._ZN2at6native27unrolled_elementwise_kernelIZZZNS0_18GeluCUDAKernelImplERNS_18TensorIteratorBaseENS0_8GeluTypeEENKUlvE_clEvENKUlvE0_clEvEUlfE_St5arrayIPcLm2EELi4E23TrivialOffsetCalculatorILi1EjESC_NS0_6memory15LoadWithoutCastENSD_16StoreWithoutCastEEEviT_T0_T2_T3_T4_T5_:
[----:B------:R-:W-:Y:S01]  /*0000*/  LDC R1, c[0x0][0x37c] ;  /* 0x0000df00ff017b82 */ /* 0x000fe20000000800 */
[----:B------:R-:W0:Y:S07]  /*0010*/  S2R R0, SR_CTAID.X ;  /* 0x0000000000007919 */ /* 0x000e2e0000002500 */
[----:B------:R-:W0:Y:S01]  /*0020*/  LDC R3, c[0x0][0x380] ;  /* 0x0000e000ff037b82 */ /* 0x000e220000000800 */
[----:B------:R-:W1:Y:S01]  /*0030*/  LDCU.64 UR4, c[0x0][0x358] ;  /* 0x00006b00ff0477ac */ /* 0x000e620008000a00 */
[----:B------:R-:W2:Y:S01]  /*0040*/  S2R R11, SR_TID.X ;  /* 0x00000000000b7919 */ /* 0x000ea20000002100 */
[----:B0-----:R-:W-:Y:S01]  /*0050*/  IMAD R2, R0, -0x200, R3 ;  /* 0xfffffe0000027824 */ /* 0x001fe200078e0203 */
[----:B--2---:R-:W-:-:S04]  /*0060*/  MOV R3, R11 ;  /* 0x0000000b00037202 */ /* 0x004fc80000000f00 */
[----:B------:R-:W-:-:S13]  /*0070*/  ISETP.GE.AND P0, PT, R11, R2, PT ;  /* 0x000000020b00720c */ /* 0x000fda0003f06270 */
[----:B------:R-:W-:Y:S01]  /*0080*/  @!P0 IADD3 R11, PT, PT, R3, 0x80, RZ ;  /* 0x00000080030b8810 */ /* 0x000fe20007ffe0ff */
[----:B------:R-:W0:Y:S01]  /*0090*/  @!P0 LDC.64 R12, c[0x0][0x390] ;  /* 0x0000e400ff0c8b82 */ /* 0x000e220000000a00 */
[----:B------:R-:W-:Y:S02]  /*00a0*/  @!P0 LEA R7, R0, R3, 0x9 ;  /* 0x0000000300078211 */ /* 0x000fe400078e48ff */
[----:B------:R-:W-:-:S13]  /*00b0*/  ISETP.GE.AND P1, PT, R11, R2, PT ;  /* 0x000000020b00720c */ /* 0x000fda0003f26270 */
[----:B------:R-:W-:Y:S01]  /*00c0*/  @!P1 LEA R17, R0, R11, 0x9 ;  /* 0x0000000b00119211 */ /* 0x000fe200078e48ff */
[----:B------:R-:W2:Y:S01]  /*00d0*/  @!P1 LDC.64 R14, c[0x0][0x390] ;  /* 0x0000e400ff0e9b82 */ /* 0x000ea20000000a00 */
[----:B------:R-:W-:-:S04]  /*00e0*/  @!P1 IADD3 R11, PT, PT, R11, 0x80, RZ ;  /* 0x000000800b0b9810 */ /* 0x000fc80007ffe0ff */
[----:B------:R-:W-:Y:S01]  /*00f0*/  ISETP.GE.AND P2, PT, R11, R2, PT ;  /* 0x000000020b00720c */ /* 0x000fe20003f46270 */
[----:B0-----:R-:W-:-:S04]  /*0100*/  @!P0 IMAD.WIDE.U32 R12, R7, 0x4, R12 ;  /* 0x00000004070c8825 */ /* 0x001fc800078e000c */
[----:B------:R-:W-:-:S06]  /*0110*/  HFMA2 R7, -RZ, RZ, 0, 0 ;  /* 0x00000000ff077431 */ /* 0x000fcc00000001ff */
[----:B-1----:R0:W3:Y:S02]  /*0120*/  @!P0 LDG.E R7, desc[UR4][R12.64] ;  /* 0x000000040c078981 */ /* 0x0020e4000c1e1900 */
[----:B------:R-:W1:Y:S01]  /*0130*/  @!P2 LDC.64 R8, c[0x0][0x390] ;  /* 0x0000e400ff08ab82 */ /* 0x000e620000000a00 */
[----:B--2---:R-:W-:Y:S01]  /*0140*/  @!P1 IMAD.WIDE.U32 R14, R17, 0x4, R14 ;  /* 0x00000004110e9825 */ /* 0x004fe200078e000e */
[----:B------:R-:W-:Y:S02]  /*0150*/  @!P2 LEA R17, R0, R11, 0x9 ;  /* 0x0000000b0011a211 */ /* 0x000fe400078e48ff */
[----:B------:R-:W-:-:S03]  /*0160*/  @!P2 IADD3 R11, PT, PT, R11, 0x80, RZ ;  /* 0x000000800b0ba810 */ /* 0x000fc60007ffe0ff */
[----:B-1----:R-:W-:Y:S01]  /*0170*/  @!P2 IMAD.WIDE.U32 R16, R17, 0x4, R8 ;  /* 0x000000041110a825 */ /* 0x002fe200078e0008 */
[----:B------:R-:W-:-:S06]  /*0180*/  CS2R R8, SRZ ;  /* 0x0000000000087805 */ /* 0x000fcc000001ff00 */
[----:B------:R-:W2:Y:S01]  /*0190*/  @!P2 LDG.E R9, desc[UR4][R16.64] ;  /* 0x000000041009a981 */ /* 0x000ea2000c1e1900 */
[----:B------:R-:W-:Y:S02]  /*01a0*/  MOV R10, RZ ;  /* 0x000000ff000a7202 */ /* 0x000fe40000000f00 */
[----:B------:R-:W-:-:S04]  /*01b0*/  ISETP.GE.AND P0, PT, R11, R2, PT ;  /* 0x000000020b00720c */ /* 0x000fc80003f06270 */
[----:B------:R1:W4:Y:S09]  /*01c0*/  @!P1 LDG.E R10, desc[UR4][R14.64] ;  /* 0x000000040e0a9981 */ /* 0x000332000c1e1900 */
[----:B------:R-:W5:Y:S01]  /*01d0*/  @!P0 LDC.64 R18, c[0x0][0x390] ;  /* 0x0000e400ff128b82 */ /* 0x000f620000000a00 */
[----:B0-----:R-:W-:-:S05]  /*01e0*/  @!P0 LEA R13, R0, R11, 0x9 ;  /* 0x0000000b000d8211 */ /* 0x001fca00078e48ff */
[----:B-----5:R-:W-:-:S05]  /*01f0*/  @!P0 IMAD.WIDE.U32 R12, R13, 0x4, R18 ;  /* 0x000000040d0c8825 */ /* 0x020fca00078e0012 */
[----:B------:R2:W5:Y:S01]  /*0200*/  @!P0 LDG.E R8, desc[UR4][R12.64] ;  /* 0x000000040c088981 */ /* 0x000562000c1e1900 */
[C---:B------:R-:W-:Y:S02]  /*0210*/  ISETP.GE.AND P1, PT, R3.reuse, R2, PT ;  /* 0x000000020300720c */ /* 0x040fe40003f26270 */
[----:B-1----:R-:W-:-:S04]  /*0220*/  IADD3 R15, PT, PT, R3, 0x100, RZ ;  /* 0x00000100030f7810 */ /* 0x002fc80007ffe0ff */
[----:B------:R-:W-:Y:S02]  /*0230*/  ISETP.GE.AND P3, PT, R15, R2, PT ;  /* 0x000000020f00720c */ /* 0x000fe40003f66270 */
[----:B------:R-:W-:-:S04]  /*0240*/  IADD3 R11, PT, PT, R3, 0x80, RZ ;  /* 0x00000080030b7810 */ /* 0x000fc80007ffe0ff */
[----:B------:R-:W-:Y:S02]  /*0250*/  ISETP.GE.AND P2, PT, R11, R2, PT ;  /* 0x000000020b00720c */ /* 0x000fe40003f46270 */
[----:B------:R-:W-:-:S04]  /*0260*/  IADD3 R17, PT, PT, R3, 0x180, RZ ;  /* 0x0000018003117810 */ /* 0x000fc80007ffe0ff */
[----:B------:R-:W-:Y:S02]  /*0270*/  ISETP.GE.AND P0, PT, R17, R2, PT ;  /* 0x000000021100720c */ /* 0x000fe40003f06270 */
[----:B------:R-:W-:Y:S02]  /*0280*/  @!P1 LEA R17, R0, R3, 0x9 ;  /* 0x0000000300119211 */ /* 0x000fe400078e48ff */
[----:B------:R-:W-:-:S04]  /*0290*/  @!P1 MOV R3, R11 ;  /* 0x0000000b00039202 */ /* 0x000fc80000000f00 */
[----:B------:R-:W-:Y:S01]  /*02a0*/  ISETP.GE.AND P4, PT, R3, R2, PT ;  /* 0x000000020300720c */ /* 0x000fe20003f86270 */
[----:B------:R-:W-:Y:S01]  /*02b0*/  BSSY.RECONVERGENT B0, `(.L_x_11589) ;  /* 0x0000029000007945 */ /* 0x000fe20003800200 */
[----:B---3--:R-:W-:-:S04]  /*02c0*/  @!P1 FMUL.FTZ R14, R7, R7 ;  /* 0x00000007070e9220 */ /* 0x008fc80000410000 */
[----:B------:R-:W-:-:S04]  /*02d0*/  @!P1 FMUL.FTZ R14, R14, R7 ;  /* 0x000000070e0e9220 */ /* 0x000fc80000410000 */
[----:B------:R-:W-:-:S04]  /*02e0*/  @!P1 FFMA.FTZ R14, R14, 0.044714998453855514526, R7 ;  /* 0x3d3727130e0e9823 */ /* 0x000fc80000010007 */
[----:B------:R-:W-:-:S06]  /*02f0*/  @!P1 FMUL.FTZ R14, R14, 0.79788458347320556641 ;  /* 0x3f4c422a0e0e9820 */ /* 0x000fcc0000410000 */
[----:B------:R-:W0:Y:S01]  /*0300*/  @!P1 MUFU.TANH R14, R14 ;  /* 0x0000000e000e9308 */ /* 0x000e220000002400 */
[----:B--2---:R-:W-:-:S04]  /*0310*/  @!P3 FMUL.FTZ R12, R9, R9 ;  /* 0x00000009090cb220 */ /* 0x004fc80000410000 */
[----:B------:R-:W-:Y:S02]  /*0320*/  @!P3 FMUL.FTZ R16, R12, R9 ;  /* 0x000000090c10b220 */ /* 0x000fe40000410000 */
[----:B------:R-:W1:Y:S01]  /*0330*/  @!P1 LDC.64 R12, c[0x0][0x388] ;  /* 0x0000e200ff0c9b82 */ /* 0x000e620000000a00 */
[----:B----4-:R-:W-:Y:S01]  /*0340*/  @!P2 FMUL.FTZ R15, R10, R10 ;  /* 0x0000000a0a0fa220 */ /* 0x010fe20000410000 */
[----:B------:R-:W-:-:S03]  /*0350*/  @!P3 FFMA.FTZ R16, R16, 0.044714998453855514526, R9 ;  /* 0x3d3727131010b823 */ /* 0x000fc60000010009 */
[----:B------:R-:W-:Y:S01]  /*0360*/  @!P2 FMUL.FTZ R15, R15, R10 ;  /* 0x0000000a0f0fa220 */ /* 0x000fe20000410000 */
[----:B------:R-:W-:-:S03]  /*0370*/  @!P3 FMUL.FTZ R16, R16, 0.79788458347320556641 ;  /* 0x3f4c422a1010b820 */ /* 0x000fc60000410000 */
[----:B------:R-:W-:Y:S01]  /*0380*/  @!P2 FFMA.FTZ R15, R15, 0.044714998453855514526, R10 ;  /* 0x3d3727130f0fa823 */ /* 0x000fe2000001000a */
[----:B------:R-:W-:Y:S01]  /*0390*/  @!P1 FMUL.FTZ R7, R7, 0.5 ;  /* 0x3f00000007079820 */ /* 0x000fe20000410000 */
[----:B0-----:R-:W-:Y:S02]  /*03a0*/  @!P1 FADD.FTZ R14, R14, 1 ;  /* 0x3f8000000e0e9421 */ /* 0x001fe40000010000 */
[----:B------:R-:W-:Y:S02]  /*03b0*/  @!P2 FMUL.FTZ R15, R15, 0.79788458347320556641 ;  /* 0x3f4c422a0f0fa820 */ /* 0x000fe40000410000 */
[----:B------:R-:W-:Y:S01]  /*03c0*/  @!P1 FMUL.FTZ R6, R7, R14 ;  /* 0x0000000e07069220 */ /* 0x000fe20000410000 */
[----:B------:R-:W0:Y:S01]  /*03d0*/  @!P3 MUFU.TANH R16, R16 ;  /* 0x000000100010b308 */ /* 0x000e220000002400 */
[----:B-1----:R-:W-:-:S07]  /*03e0*/  @!P1 IMAD.WIDE.U32 R12, R17, 0x4, R12 ;  /* 0x00000004110c9825 */ /* 0x002fce00078e000c */
[----:B------:R-:W1:Y:S01]  /*03f0*/  @!P2 MUFU.TANH R15, R15 ;  /* 0x0000000f000fa308 */ /* 0x000e620000002400 */
[----:B------:R2:W-:Y:S01]  /*0400*/  @!P1 STG.E desc[UR4][R12.64], R6 ;  /* 0x000000060c009986 */ /* 0x0005e2000c101904 */
[----:B------:R-:W-:Y:S01]  /*0410*/  @!P3 FMUL.FTZ R9, R9, 0.5 ;  /* 0x3f0000000909b820 */ /* 0x000fe20000410000 */
[----:B------:R-:W-:Y:S01]  /*0420*/  @!P2 FMUL.FTZ R10, R10, 0.5 ;  /* 0x3f0000000a0aa820 */ /* 0x000fe20000410000 */
[----:B0-----:R-:W-:Y:S01]  /*0430*/  @!P3 FADD.FTZ R16, R16, 1 ;  /* 0x3f8000001010b421 */ /* 0x001fe20000010000 */
[----:B-----5:R-:W-:-:S03]  /*0440*/  @!P0 FMUL.FTZ R7, R8, R8 ;  /* 0x0000000808078220 */ /* 0x020fc60000410000 */
[----:B------:R-:W-:Y:S01]  /*0450*/  @!P3 FMUL.FTZ R5, R9, R16 ;  /* 0x000000100905b220 */ /* 0x000fe20000410000 */
[----:B-1----:R-:W-:Y:S01]  /*0460*/  @!P2 FADD.FTZ R15, R15, 1 ;  /* 0x3f8000000f0fa421 */ /* 0x002fe20000010000 */
[----:B------:R-:W-:-:S03]  /*0470*/  @!P0 FMUL.FTZ R9, R7, R8 ;  /* 0x0000000807098220 */ /* 0x000fc60000410000 */
[----:B------:R-:W-:Y:S01]  /*0480*/  @!P2 FMUL.FTZ R4, R10, R15 ;  /* 0x0000000f0a04a220 */ /* 0x000fe20000410000 */
[----:B--2---:R-:W-:Y:S06]  /*0490*/  @P4 BRA `(.L_x_11590) ;  /* 0x0000000000284947 */ /* 0x004fec0003800000 */
[----:B------:R-:W0:Y:S01]  /*04a0*/  LDC.64 R6, c[0x0][0x388] ;  /* 0x0000e200ff067b82 */ /* 0x000e220000000a00 */
[----:B------:R-:W-:Y:S02]  /*04b0*/  LEA R11, R0, R3, 0x9 ;  /* 0x00000003000b7211 */ /* 0x000fe400078e48ff */
[----:B------:R-:W-:-:S04]  /*04c0*/  IADD3 R3, PT, PT, R3, 0x80, RZ ;  /* 0x0000008003037810 */ /* 0x000fc80007ffe0ff */
[----:B------:R-:W-:-:S13]  /*04d0*/  ISETP.GE.AND P1, PT, R3, R2, PT ;  /* 0x000000020300720c */ /* 0x000fda0003f26270 */
[----:B------:R-:W-:Y:S02]  /*04e0*/  @!P1 LEA R13, R0, R3, 0x9 ;  /* 0x00000003000d9211 */ /* 0x000fe400078e48ff */
[----:B------:R-:W-:Y:S01]  /*04f0*/  @!P1 IADD3 R3, PT, PT, R3, 0x80, RZ ;  /* 0x0000008003039810 */ /* 0x000fe20007ffe0ff */
[----:B0-----:R-:W-:-:S04]  /*0500*/  IMAD.WIDE.U32 R10, R11, 0x4, R6 ;  /* 0x000000040b0a7825 */ /* 0x001fc800078e0006 */
[----:B------:R-:W-:Y:S01]  /*0510*/  @!P1 IMAD.WIDE.U32 R6, R13, 0x4, R6 ;  /* 0x000000040d069825 */ /* 0x000fe200078e0006 */
[----:B------:R0:W-:Y:S04]  /*0520*/  STG.E desc[UR4][R10.64], R4 ;  /* 0x000000040a007986 */ /* 0x0001e8000c101904 */
[----:B------:R0:W-:Y:S02]  /*0530*/  @!P1 STG.E desc[UR4][R6.64], R5 ;  /* 0x0000000506009986 */ /* 0x0001e4000c101904 */
.L_x_11590:
[----:B------:R-:W-:Y:S05]  /*0540*/  BSYNC.RECONVERGENT B0 ;  /* 0x0000000000007941 */ /* 0x000fea0003800200 */
.L_x_11589:
[----:B------:R-:W-:Y:S01]  /*0550*/  ISETP.GE.AND P1, PT, R3, R2, PT ;  /* 0x000000020300720c */ /* 0x000fe20003f26270 */
[----:B------:R-:W-:-:S04]  /*0560*/  @!P0 FFMA.FTZ R9, R9, 0.044714998453855514526, R8 ;  /* 0x3d37271309098823 */ /* 0x000fc80000010008 */
[----:B------:R-:W-:-:S08]  /*0570*/  @!P0 FMUL.FTZ R9, R9, 0.79788458347320556641 ;  /* 0x3f4c422a09098820 */ /* 0x000fd00000410000 */
[----:B------:R-:W-:Y:S05]  /*0580*/  @P1 EXIT ;  /* 0x000000000000194d */ /* 0x000fea0003800000 */
[----:B0-----:R-:W0:Y:S01]  /*0590*/  LDC.64 R4, c[0x0][0x388] ;  /* 0x0000e200ff047b82 */ /* 0x001e220000000a00 */
[----:B------:R-:W1:Y:S01]  /*05a0*/  @!P0 MUFU.TANH R9, R9 ;  /* 0x0000000900098308 */ /* 0x000e620000002400 */
[----:B------:R-:W-:Y:S01]  /*05b0*/  LEA R11, R0, R3, 0x9 ;  /* 0x00000003000b7211 */ /* 0x000fe200078e48ff */
[----:B------:R-:W-:Y:S01]  /*05c0*/  @!P0 FMUL.FTZ R8, R8, 0.5 ;  /* 0x3f00000008088820 */ /* 0x000fe20000410000 */
[----:B-1----:R-:W-:-:S04]  /*05d0*/  @!P0 FADD.FTZ R3, R9, 1 ;  /* 0x3f80000009038421 */ /* 0x002fc80000010000 */
[----:B------:R-:W-:Y:S01]  /*05e0*/  @!P0 FMUL.FTZ R7, R8, R3 ;  /* 0x0000000308078220 */ /* 0x000fe20000410000 */
[----:B0-----:R-:W-:-:S05]  /*05f0*/  IMAD.WIDE.U32 R2, R11, 0x4, R4 ;  /* 0x000000040b027825 */ /* 0x001fca00078e0004 */
[----:B------:R-:W-:Y:S01]  /*0600*/  STG.E desc[UR4][R2.64], R7 ;  /* 0x0000000702007986 */ /* 0x000fe2000c101904 */
[----:B------:R-:W-:Y:S05]  /*0610*/  EXIT ;  /* 0x000000000000794d */ /* 0x000fea0003800000 */
.L_x_11591:
        /* <DEDUP_REMOVED lines=14> */
.L_x_12459:


//--------------------- .text._ZN2at6native29vectorized_elementwise_kernelILi2EZZZNS0_18GeluCUDAKernelImplERNS_18TensorIteratorBaseENS0_8GeluTypeEENKUlvE_clEvENKUlvE0_clEvEUlfE_St5arrayIPcLm2EEEEviT0_T1_ --------------------------
	.section	.text._ZN2at6native29vectorized_elementwise_kernelILi2EZZZNS0_18GeluCUDAKernelImplERNS_18TensorIteratorBaseENS0_8GeluTypeEENKUlvE_clEvENKUlvE0_clEvEUlfE_St5arrayIPcLm2EEEEviT0_T1_,"ax",@progbits
	.align	128
        .global         _ZN2at6native29vectorized_elementwise_kernelILi2EZZZNS0_18GeluCUDAKernelImplERNS_18TensorIteratorBaseENS0_8GeluTypeEENKUlvE_clEvENKUlvE0_clEvEUlfE_St5arrayIPcLm2EEEEviT0_T1_
        .type           _ZN2at6native29vectorized_elementwise_kernelILi2EZZZNS0_18GeluCUDAKernelImplERNS_18TensorIteratorBaseENS0_8GeluTypeEENKUlvE_clEvENKUlvE0_clEvEUlfE_St5arrayIPcLm2EEEEviT0_T1_,@function
        .size           _ZN2at6native29vectorized_elementwise_kernelILi2EZZZNS0_18GeluCUDAKernelImplERNS_18TensorIteratorBaseENS0_8GeluTypeEENKUlvE_clEvENKUlvE0_clEvEUlfE_St5arrayIPcLm2EEEEviT0_T1_,(.L_x_12460 - _ZN2at6native29vectorized_elementwise_kernelILi2EZZZNS0_18GeluCUDAKernelImplERNS_18TensorIteratorBaseENS0_8GeluTypeEENKUlvE_clEvENKUlvE0_clEvEUlfE_St5arrayIPcLm2EEEEviT0_T1_)
        .other          _ZN2at6native29vectorized_elementwise_kernelILi2EZZZNS0_18GeluCUDAKernelImplERNS_18TensorIteratorBaseENS0_8GeluTypeEENKUlvE_clEvENKUlvE0_clEvEUlfE_St5arrayIPcLm2EEEEviT0_T1_,@"STO_CUDA_ENTRY STV_DEFAULT"
_ZN2at6native29vectorized_elementwise_kernelILi2EZZZNS0_18GeluCUDAKernelImplERNS_18TensorIteratorBaseENS0_8GeluTypeEENKUlvE_clEvENKUlvE0_clEvEUlfE_St5arrayIPcLm2EEEEviT0_T1_:
.text._ZN2at6native29vectorized_elementwise_kernelILi2EZZZNS0_18GeluCUDAKernelImplERNS_18TensorIteratorBaseENS0_8GeluTypeEENKUlvE_clEvENKUlvE0_clEvEUlfE_St5arrayIPcLm2EEEEviT0_T1_:
        /* <DEDUP_REMOVED lines=12> */
[----:B------:R-:W-:Y:S01]  /*00c0*/  @!P3 IADD3 R11, PT, PT, R3, 0x80, RZ ;  /* 0x00000080030bb810 */ /* 0x000fe20007ffe0ff */
[----:B------:R-:W0:Y:S01]  /*00d0*/  @!P3 LDC.64 R26, c[0x0][0x390] ;  /* 0x0000e400ff1abb82 */ /* 0x000e220000000a00 */
[----:B------:R-:W-:Y:S02]  /*00e0*/  @!P3 IADD3 R13, PT, PT, R0, R3, RZ ;  /* 0x00000003000db210 */ /* 0x000fe40007ffe0ff */
[----:B------:R-:W-:-:S13]  /*00f0*/  ISETP.GE.U32.AND P4, PT, R11, R2, PT ;  /* 0x000000020b00720c */ /* 0x000fda0003f86070 */
[----:B------:R-:W-:Y:S02]  /*0100*/  @!P4 IADD3 R21, PT, PT, R0, R11, RZ ;  /* 0x0000000b0015c210 */ /* 0x000fe40007ffe0ff */
[----:B------:R-:W-:-:S04]  /*0110*/  @!P4 IADD3 R11, PT, PT, R11, 0x80, RZ ;  /* 0x000000800b0bc810 */ /* 0x000fc80007ffe0ff */
[----:B------:R-:W-:Y:S01]  /*0120*/  ISETP.GE.U32.AND P5, PT, R11, R2, PT ;  /* 0x000000020b00720c */ /* 0x000fe20003fa6070 */
[----:B0-----:R-:W-:Y:S02]  /*0130*/  @!P3 IMAD.WIDE.U32 R26, R13, 0x4, R26 ;  /* 0x000000040d1ab825 */ /* 0x001fe400078e001a */
[----:B------:R-:W0:Y:S03]  /*0140*/  @!P4 LDC.64 R12, c[0x0][0x390] ;  /* 0x0000e400ff0ccb82 */ /* 0x000e260000000a00 */
[----:B------:R-:W2:Y:S07]  /*0150*/  @!P3 LDG.E R22, desc[UR4][R26.64] ;  /* 0x000000041a16b981 */ /* 0x000eae000c1e1900 */
[----:B------:R-:W-:Y:S01]  /*0160*/  @!P5 IADD3 R17, PT, PT, R0, R11, RZ ;  /* 0x0000000b0011d210 */ /* 0x000fe20007ffe0ff */
[----:B------:R-:W1:Y:S01]  /*0170*/  @!P5 LDC.64 R14, c[0x0][0x390] ;  /* 0x0000e400ff0edb82 */ /* 0x000e620000000a00 */
[----:B------:R-:W-:-:S04]  /*0180*/  @!P5 IADD3 R11, PT, PT, R11, 0x80, RZ ;  /* 0x000000800b0bd810 */ /* 0x000fc80007ffe0ff */
[----:B------:R-:W-:-:S13]  /*0190*/  ISETP.GE.U32.AND P0, PT, R11, R2, PT ;  /* 0x000000020b00720c */ /* 0x000fda0003f06070 */
[----:B------:R-:W-:Y:S01]  /*01a0*/  @!P0 IADD3 R18, PT, PT, R0, R11, RZ ;  /* 0x0000000b00128210 */ /* 0x000fe20007ffe0ff */
[----:B------:R-:W3:Y:S01]  /*01b0*/  @!P0 LDC.64 R28, c[0x0][0x390] ;  /* 0x0000e400ff1c8b82 */ /* 0x000ee20000000a00 */
[----:B------:R-:W-:-:S04]  /*01c0*/  @!P0 IADD3 R11, PT, PT, R11, 0x80, RZ ;  /* 0x000000800b0b8810 */ /* 0x000fc80007ffe0ff */
[----:B------:R-:W-:-:S13]  /*01d0*/  ISETP.GE.U32.AND P2, PT, R11, R2, PT ;  /* 0x000000020b00720c */ /* 0x000fda0003f46070 */
[----:B------:R-:W-:Y:S02]  /*01e0*/  @!P2 IADD3 R19, PT, PT, R0, R11, RZ ;  /* 0x0000000b0013a210 */ /* 0x000fe40007ffe0ff */
[----:B------:R-:W-:-:S04]  /*01f0*/  @!P2 IADD3 R11, PT, PT, R11, 0x80, RZ ;  /* 0x000000800b0ba810 */ /* 0x000fc80007ffe0ff */
[----:B------:R-:W-:Y:S01]  /*0200*/  ISETP.GE.U32.AND P1, PT, R11, R2, PT ;  /* 0x000000020b00720c */ /* 0x000fe20003f26070 */
[----:B-1----:R-:W-:Y:S02]  /*0210*/  @!P5 IMAD.WIDE.U32 R14, R17, 0x4, R14 ;  /* 0x00000004110ed825 */ /* 0x002fe400078e000e */
[----:B------:R-:W1:Y:S03]  /*0220*/  @!P2 LDC.64 R16, c[0x0][0x390] ;  /* 0x0000e400ff10ab82 */ /* 0x000e660000000a00 */
[----:B------:R4:W5:Y:S07]  /*0230*/  @!P5 LDG.E R23, desc[UR4][R14.64] ;  /* 0x000000040e17d981 */ /* 0x00096e000c1e1900 */
[----:B------:R-:W-:-:S02]  /*0240*/  @!P1 IADD3 R25, PT, PT, R0, R11, RZ ;  /* 0x0000000b00199210 */ /* 0x000fc40007ffe0ff */
[----:B------:R-:W-:Y:S01]  /*0250*/  @!P1 IADD3 R11, PT, PT, R11, 0x80, RZ ;  /* 0x000000800b0b9810 */ /* 0x000fe20007ffe0ff */
[----:B0-----:R-:W-:Y:S01]  /*0260*/  @!P4 IMAD.WIDE.U32 R12, R21, 0x4, R12 ;  /* 0x00000004150cc825 */ /* 0x001fe200078e000c */
[----:B----4-:R-:W0:Y:S02]  /*0270*/  @!P1 LDC.64 R14, c[0x0][0x390] ;  /* 0x0000e400ff0e9b82 */ /* 0x010e240000000a00 */
[----:B------:R-:W-:Y:S01]  /*0280*/  ISETP.GE.U32.AND P5, PT, R11, R2, PT ;  /* 0x000000020b00720c */ /* 0x000fe20003fa6070 */
[----:B------:R-:W-:Y:S02]  /*0290*/  HFMA2 R21, -RZ, RZ, 0, 0 ;  /* 0x00000000ff157431 */ /* 0x000fe400000001ff */
[----:B---3--:R-:W-:-:S04]  /*02a0*/  @!P0 IMAD.WIDE.U32 R28, R18, 0x4, R28 ;  /* 0x00000004121c8825 */ /* 0x008fc800078e001c */
[----:B------:R3:W4:Y:S06]  /*02b0*/  @!P4 LDG.E R21, desc[UR4][R12.64] ;  /* 0x000000040c15c981 */ /* 0x00072c000c1e1900 */
[----:B------:R-:W-:Y:S02]  /*02c0*/  @!P5 IADD3 R27, PT, PT, R0, R11, RZ ;  /* 0x0000000b001bd210 */ /* 0x000fe40007ffe0ff */
[----:B------:R-:W-:Y:S01]  /*02d0*/  @!P5 IADD3 R11, PT, PT, R11, 0x80, RZ ;  /* 0x000000800b0bd810 */ /* 0x000fe20007ffe0ff */
[----:B-1----:R-:W-:Y:S01]  /*02e0*/  @!P2 IMAD.WIDE.U32 R16, R19, 0x4, R16 ;  /* 0x000000041310a825 */ /* 0x002fe200078e0010 */
[----:B---3--:R-:W1:Y:S02]  /*02f0*/  @!P5 LDC.64 R12, c[0x0][0x390] ;  /* 0x0000e400ff0cdb82 */ /* 0x008e640000000a00 */
[----:B------:R-:W-:-:S13]  /*0300*/  ISETP.GE.U32.AND P3, PT, R11, R2, PT ;  /* 0x000000020b00720c */ /* 0x000fda0003f66070 */
[----:B------:R-:W3:Y:S01]  /*0310*/  @!P3 LDC.64 R18, c[0x0][0x390] ;  /* 0x0000e400ff12bb82 */ /* 0x000ee20000000a00 */
[----:B------:R-:W-:Y:S01]  /*0320*/  @!P3 IADD3 R11, PT, PT, R0, R11, RZ ;  /* 0x0000000b000bb210 */ /* 0x000fe20007ffe0ff */
[----:B------:R-:W-:Y:S01]  /*0330*/  HFMA2 R26, -RZ, RZ, 0, 0 ;  /* 0x00000000ff1a7431 */ /* 0x000fe200000001ff */
[----:B------:R-:W-:Y:S01]  /*0340*/  MOV R24, RZ ;  /* 0x000000ff00187202 */ /* 0x000fe20000000f00 */
[----:B0-----:R-:W-:Y:S01]  /*0350*/  @!P1 IMAD.WIDE.U32 R14, R25, 0x4, R14 ;  /* 0x00000004190e9825 */ /* 0x001fe200078e000e */
[----:B------:R-:W-:-:S03]  /*0360*/  MOV R25, RZ ;  /* 0x000000ff00197202 */ /* 0x000fc60000000f00 */
[----:B------:R0:W4:Y:S01]  /*0370*/  @!P2 LDG.E R26, desc[UR4][R16.64] ;  /* 0x00000004101aa981 */ /* 0x000122000c1e1900 */
[----:B-1----:R-:W-:-:S04]  /*0380*/  @!P5 IMAD.WIDE.U32 R12, R27, 0x4, R12 ;  /* 0x000000041b0cd825 */ /* 0x002fc800078e000c */
[----:B------:R-:W-:Y:S01]  /*0390*/  HFMA2 R27, -RZ, RZ, 0, 0 ;  /* 0x00000000ff1b7431 */ /* 0x000fe200000001ff */
[----:B------:R-:W4:Y:S04]  /*03a0*/  @!P0 LDG.E R24, desc[UR4][R28.64] ;  /* 0x000000041c188981 */ /* 0x000f28000c1e1900 */
[----:B------:R-:W4:Y:S04]  /*03b0*/  @!P1 LDG.E R25, desc[UR4][R14.64] ;  /* 0x000000040e199981 */ /* 0x000f28000c1e1900 */
[----:B------:R1:W4:Y:S01]  /*03c0*/  @!P5 LDG.E R27, desc[UR4][R12.64] ;  /* 0x000000040c1bd981 */ /* 0x000322000c1e1900 */
[----:B---3--:R-:W-:Y:S01]  /*03d0*/  @!P3 IMAD.WIDE.U32 R18, R11, 0x4, R18 ;  /* 0x000000040b12b825 */ /* 0x008fe200078e0012 */
[----:B------:R-:W-:-:S06]  /*03e0*/  MOV R11, RZ ;  /* 0x000000ff000b7202 */ /* 0x000fcc0000000f00 */
[----:B------:R3:W4:Y:S01]  /*03f0*/  @!P3 LDG.E R11, desc[UR4][R18.64] ;  /* 0x00000004120bb981 */ /* 0x000722000c1e1900 */
[----:B0-----:R-:W-:-:S04]  /*0400*/  IADD3 R17, PT, PT, R3, 0x100, RZ ;  /* 0x0000010003117810 */ /* 0x001fc80007ffe0ff */
[-C--:B------:R-:W-:Y:S02]  /*0410*/  ISETP.GE.U32.AND P5, PT, R17, R2.reuse, PT ;  /* 0x000000021100720c */ /* 0x080fe40003fa6070 */
[CC--:B------:R-:W-:Y:S02]  /*0420*/  ISETP.GE.U32.AND P0, PT, R3.reuse, R2.reuse, PT ;  /* 0x000000020300720c */ /* 0x0c0fe40003f06070 */
[C---:B-1----:R-:W-:Y:S02]  /*0430*/  IADD3 R13, PT, PT, R3.reuse, 0x180, RZ ;  /* 0x00000180030d7810 */ /* 0x042fe40007ffe0ff */
[C---:B------:R-:W-:Y:S02]  /*0440*/  IADD3 R17, PT, PT, R3.reuse, 0x200, RZ ;  /* 0x0000020003117810 */ /* 0x040fe40007ffe0ff */
[----:B---3--:R-:W-:Y:S02]  /*0450*/  IADD3 R19, PT, PT, R3, 0x280, RZ ;  /* 0x0000028003137810 */ /* 0x008fe40007ffe0ff */
[----:B------:R-:W-:-:S02]  /*0460*/  ISETP.GE.U32.AND P2, PT, R13, R2, PT ;  /* 0x000000020d00720c */ /* 0x000fc40003f46070 */
[----:B------:R-:W-:Y:S02]  /*0470*/  IADD3 R29, PT, PT, R3, 0x380, RZ ;  /* 0x00000380031d7810 */ /* 0x000fe40007ffe0ff */
[-C--:B------:R-:W-:Y:S02]  /*0480*/  ISETP.GE.U32.AND P3, PT, R17, R2.reuse, PT ;  /* 0x000000021100720c */ /* 0x080fe40003f66070 */
[----:B------:R-:W-:Y:S01]  /*0490*/  ISETP.GE.U32.AND P4, PT, R19, R2, PT ;  /* 0x000000021300720c */ /* 0x000fe20003f86070 */
[----:B------:R-:W-:Y:S04]  /*04a0*/  BSSY.RECONVERGENT B0, `(.L_x_11593) ;  /* 0x0000077000007945 */ /* 0x000fe80003800200 */
[----:B------:R-:W-:Y:S01]  /*04b0*/  BSSY.RELIABLE B1, `(.L_x_11594) ;  /* 0x000006f000017945 */ /* 0x000fe20003800100 */
[----:B--2---:R-:W-:-:S04]  /*04c0*/  @!P0 FMUL.FTZ R15, R22, R22 ;  /* 0x00000016160f8220 */ /* 0x004fc80000410000 */
[----:B------:R-:W-:-:S04]  /*04d0*/  @!P0 FMUL.FTZ R15, R15, R22 ;  /* 0x000000160f0f8220 */ /* 0x000fc80000410000 */
[----:B------:R-:W-:-:S04]  /*04e0*/  @!P0 FFMA.FTZ R15, R15, 0.044714998453855514526, R22 ;  /* 0x3d3727130f0f8823 */ /* 0x000fc80000010016 */
[----:B------:R-:W-:-:S06]  /*04f0*/  @!P0 FMUL.FTZ R12, R15, 0.79788458347320556641 ;  /* 0x3f4c422a0f0c8820 */ /* 0x000fcc0000410000 */
[----:B------:R-:W0:Y:S01]  /*0500*/  @!P0 MUFU.TANH R12, R12 ;  /* 0x0000000c000c8308 */ /* 0x000e220000002400 */
[----:B-----5:R-:W-:-:S04]  /*0510*/  @!P5 FMUL.FTZ R14, R23, R23 ;  /* 0x00000017170ed220 */ /* 0x020fc80000410000 */
[----:B------:R-:W-:-:S04]  /*0520*/  @!P5 FMUL.FTZ R14, R14, R23 ;  /* 0x000000170e0ed220 */ /* 0x000fc80000410000 */
[----:B------:R-:W-:-:S04]  /*0530*/  @!P5 FFMA.FTZ R14, R14, 0.044714998453855514526, R23 ;  /* 0x3d3727130e0ed823 */ /* 0x000fc80000010017 */
[----:B------:R-:W-:-:S06]  /*0540*/  @!P5 FMUL.FTZ R14, R14, 0.79788458347320556641 ;  /* 0x3f4c422a0e0ed820 */ /* 0x000fcc0000410000 */
[----:B------:R-:W1:Y:S01]  /*0550*/  @!P5 MUFU.TANH R14, R14 ;  /* 0x0000000e000ed308 */ /* 0x000e620000002400 */
[----:B------:R-:W-:Y:S01]  /*0560*/  @!P5 FMUL.FTZ R23, R23, 0.5 ;  /* 0x3f0000001717d820 */ /* 0x000fe20000410000 */
[----:B------:R-:W-:Y:S01]  /*0570*/  IADD3 R15, PT, PT, R3, 0x80, RZ ;  /* 0x00000080030f7810 */ /* 0x000fe20007ffe0ff */
[----:B0-----:R-:W-:-:S03]  /*0580*/  @!P0 FADD.FTZ R13, R12, 1 ;  /* 0x3f8000000c0d8421 */ /* 0x001fc60000010000 */
[----:B------:R-:W-:Y:S01]  /*0590*/  ISETP.GE.U32.AND P1, PT, R15, R2, PT ;  /* 0x000000020f00720c */ /* 0x000fe20003f26070 */
[----:B-1----:R-:W-:-:S04]  /*05a0*/  @!P5 FADD.FTZ R14, R14, 1 ;  /* 0x3f8000000e0ed421 */ /* 0x002fc80000010000 */
[----:B------:R-:W-:Y:S01]  /*05b0*/  @!P5 FMUL.FTZ R4, R23, R14 ;  /* 0x0000000e1704d220 */ /* 0x000fe20000410000 */
[----:B------:R-:W-:Y:S02]  /*05c0*/  IADD3 R23, PT, PT, R3, 0x300, RZ ;  /* 0x0000030003177810 */ /* 0x000fe40007ffe0ff */
[-C--:B------:R-:W-:Y:S02]  /*05d0*/  ISETP.GE.U32.AND P5, PT, R29, R2.reuse, PT ;  /* 0x000000021d00720c */ /* 0x080fe40003fa6070 */
[----:B------:R-:W-:Y:S01]  /*05e0*/  ISETP.GE.U32.AND P6, PT, R23, R2, PT ;  /* 0x000000021700720c */ /* 0x000fe20003fc6070 */
[----:B------:R-:W-:-:S04]  /*05f0*/  @!P0 FMUL.FTZ R22, R22, 0.5 ;  /* 0x3f00000016168820 */ /* 0x000fc80000410000 */
[----:B------:R-:W-:Y:S02]  /*0600*/  @!P0 FMUL.FTZ R20, R22, R13 ;  /* 0x0000000d16148220 */ /* 0x000fe40000410000 */
[----:B------:R-:W0:Y:S01]  /*0610*/  @!P0 LDC.64 R12, c[0x0][0x388] ;  /* 0x0000e200ff0c8b82 */ /* 0x000e220000000a00 */
[----:B----4-:R-:W-:Y:S01]  /*0620*/  @!P3 FMUL.FTZ R19, R26, R26 ;  /* 0x0000001a1a13b220 */ /* 0x010fe20000410000 */
[-C--:B------:R-:W-:Y:S01]  /*0630*/  @!P2 FMUL.FTZ R17, R24, R24.reuse ;  /* 0x000000181811a220 */ /* 0x080fe20000410000 */
[----:B------:R-:W-:Y:S01]  /*0640*/  @!P1 FMUL.FTZ R16, R21, R21 ;  /* 0x0000001515109220 */ /* 0x000fe20000410000 */
[----:B------:R-:W-:Y:S02]  /*0650*/  @!P4 FMUL.FTZ R18, R25, R25 ;  /* 0x000000191912c220 */ /* 0x000fe40000410000 */
[----:B------:R-:W-:Y:S01]  /*0660*/  @!P2 FMUL.FTZ R17, R17, R24 ;  /* 0x000000181111a220 */ /* 0x000fe20000410000 */
[----:B------:R-:W-:Y:S01]  /*0670*/  @!P3 FMUL.FTZ R19, R19, R26 ;  /* 0x0000001a1313b220 */ /* 0x000fe20000410000 */
[----:B------:R-:W-:Y:S01]  /*0680*/  @!P6 FMUL.FTZ R22, R27, R27 ;  /* 0x0000001b1b16e220 */ /* 0x000fe20000410000 */
[----:B------:R-:W-:Y:S01]  /*0690*/  @!P4 FMUL.FTZ R18, R18, R25 ;  /* 0x000000191212c220 */ /* 0x000fe20000410000 */
[----:B------:R-:W-:Y:S01]  /*06a0*/  @!P1 FMUL.FTZ R16, R16, R21 ;  /* 0x0000001510109220 */ /* 0x000fe20000410000 */
[----:B------:R-:W-:Y:S01]  /*06b0*/  @!P2 FFMA.FTZ R17, R17, 0.044714998453855514526, R24 ;  /* 0x3d3727131111a823 */ /* 0x000fe20000010018 */
[----:B------:R-:W-:Y:S01]  /*06c0*/  @!P6 FMUL.FTZ R22, R22, R27 ;  /* 0x0000001b1616e220 */ /* 0x000fe20000410000 */
[----:B------:R-:W-:Y:S01]  /*06d0*/  @!P3 FFMA.FTZ R19, R19, 0.044714998453855514526, R26 ;  /* 0x3d3727131313b823 */ /* 0x000fe2000001001a */
[----:B------:R-:W-:Y:S01]  /*06e0*/  @!P5 FMUL.FTZ R28, R11, R11 ;  /* 0x0000000b0b1cd220 */ /* 0x000fe20000410000 */
[----:B------:R-:W-:-:S03]  /*06f0*/  @!P4 FFMA.FTZ R18, R18, 0.044714998453855514526, R25 ;  /* 0x3d3727131212c823 */ /* 0x000fc60000010019 */
[----:B------:R-:W-:Y:S01]  /*0700*/  @!P5 FMUL.FTZ R28, R28, R11 ;  /* 0x0000000b1c1cd220 */ /* 0x000fe20000410000 */
[----:B------:R-:W-:Y:S01]  /*0710*/  @!P6 FFMA.FTZ R22, R22, 0.044714998453855514526, R27 ;  /* 0x3d3727131616e823 */ /* 0x000fe2000001001b */
[----:B------:R-:W-:Y:S01]  /*0720*/  @!P1 FFMA.FTZ R16, R16, 0.044714998453855514526, R21 ;  /* 0x3d37271310109823 */ /* 0x000fe20000010015 */
[----:B------:R-:W-:Y:S01]  /*0730*/  @!P2 FMUL.FTZ R14, R17, 0.79788458347320556641 ;  /* 0x3f4c422a110ea820 */ /* 0x000fe20000410000 */
[----:B------:R-:W-:Y:S01]  /*0740*/  @!P5 FFMA.FTZ R28, R28, 0.044714998453855514526, R11 ;  /* 0x3d3727131c1cd823 */ /* 0x000fe2000001000b */
[----:B------:R-:W-:Y:S01]  /*0750*/  @!P3 FMUL.FTZ R17, R19, 0.79788458347320556641 ;  /* 0x3f4c422a1311b820 */ /* 0x000fe20000410000 */
[----:B------:R-:W-:Y:S01]  /*0760*/  @!P4 FMUL.FTZ R19, R18, 0.79788458347320556641 ;  /* 0x3f4c422a1213c820 */ /* 0x000fe20000410000 */
[----:B------:R-:W-:Y:S01]  /*0770*/  @!P6 FMUL.FTZ R18, R22, 0.79788458347320556641 ;  /* 0x3f4c422a1612e820 */ /* 0x000fe20000410000 */
[----:B------:R-:W-:Y:S01]  /*0780*/  @!P1 FMUL.FTZ R16, R16, 0.79788458347320556641 ;  /* 0x3f4c422a10109820 */ /* 0x000fe20000410000 */
[----:B------:R-:W-:Y:S01]  /*0790*/  @!P5 FMUL.FTZ R22, R28, 0.79788458347320556641 ;  /* 0x3f4c422a1c16d820 */ /* 0x000fe20000410000 */
[----:B------:R-:W-:Y:S01]  /*07a0*/  @!P0 IADD3 R23, PT, PT, R0, R3, RZ ;  /* 0x0000000300178210 */ /* 0x000fe20007ffe0ff */
[----:B------:R-:W-:Y:S01]  /*07b0*/  @!P2 MUFU.TANH R14, R14 ;  /* 0x0000000e000ea308 */ /* 0x000fe20000002400 */
[----:B------:R-:W-:-:S03]  /*07c0*/  @!P0 MOV R3, R15 ;  /* 0x0000000f00038202 */ /* 0x000fc60000000f00 */
[----:B0-----:R-:W-:-:S04]  /*07d0*/  @!P0 IMAD.WIDE.U32 R12, R23, 0x4, R12 ;  /* 0x00000004170c8825 */ /* 0x001fc800078e000c */
[----:B------:R-:W0:Y:S01]  /*07e0*/  @!P1 MUFU.TANH R16, R16 ;  /* 0x0000001000109308 */ /* 0x000e220000002400 */
[----:B------:R1:W-:Y:S07]  /*07f0*/  @!P0 STG.E desc[UR4][R12.64], R20 ;  /* 0x000000140c008986 */ /* 0x0003ee000c101904 */
[----:B------:R-:W2:Y:S01]  /*0800*/  @!P3 MUFU.TANH R17, R17 ;  /* 0x000000110011b308 */ /* 0x000ea20000002400 */
[----:B------:R-:W-:-:S07]  /*0810*/  ISETP.GE.U32.AND P0, PT, R3, R2, PT ;  /* 0x000000020300720c */ /* 0x000fce0003f06070 */
[----:B------:R-:W3:Y:S08]  /*0820*/  @!P4 MUFU.TANH R19, R19 ;  /* 0x000000130013c308 */ /* 0x000ef00000002400 */
[----:B------:R-:W4:Y:S08]  /*0830*/  @!P6 MUFU.TANH R18, R18 ;  /* 0x000000120012e308 */ /* 0x000f300000002400 */
[----:B------:R-:W5:Y:S01]  /*0840*/  @!P5 MUFU.TANH R22, R22 ;  /* 0x000000160016d308 */ /* 0x000f620000002400 */
[----:B------:R-:W-:Y:S01]  /*0850*/  @!P1 FMUL.FTZ R21, R21, 0.5 ;  /* 0x3f00000015159820 */ /* 0x000fe20000410000 */
[----:B0-----:R-:W-:Y:S01]  /*0860*/  @!P1 FADD.FTZ R16, R16, 1 ;  /* 0x3f80000010109421 */ /* 0x001fe20000010000 */
[----:B------:R-:W-:Y:S01]  /*0870*/  @!P2 FMUL.FTZ R24, R24, 0.5 ;  /* 0x3f0000001818a820 */ /* 0x000fe20000410000 */
[----:B-1----:R-:W-:Y:S01]  /*0880*/  @!P2 FADD.FTZ R13, R14, 1 ;  /* 0x3f8000000e0da421 */ /* 0x002fe20000010000 */
[----:B------:R-:W-:Y:S01]  /*0890*/  @!P3 FMUL.FTZ R26, R26, 0.5 ;  /* 0x3f0000001a1ab820 */ /* 0x000fe20000410000 */
[----:B------:R-:W-:Y:S01]  /*08a0*/  @!P4 FMUL.FTZ R25, R25, 0.5 ;  /* 0x3f0000001919c820 */ /* 0x000fe20000410000 */
[----:B--2---:R-:W-:Y:S01]  /*08b0*/  @!P3 FADD.FTZ R17, R17, 1 ;  /* 0x3f8000001111b421 */ /* 0x004fe20000010000 */
[----:B------:R-:W-:Y:S01]  /*08c0*/  @!P6 FMUL.FTZ R27, R27, 0.5 ;  /* 0x3f0000001b1be820 */ /* 0x000fe20000410000 */
[----:B---3--:R-:W-:Y:S01]  /*08d0*/  @!P4 FADD.FTZ R12, R19, 1 ;  /* 0x3f800000130cc421 */ /* 0x008fe20000010000 */
[----:B------:R-:W-:Y:S01]  /*08e0*/  @!P5 FMUL.FTZ R11, R11, 0.5 ;  /* 0x3f0000000b0bd820 */ /* 0x000fe20000410000 */
[----:B----4-:R-:W-:Y:S01]  /*08f0*/  @!P6 FADD.FTZ R18, R18, 1 ;  /* 0x3f8000001212e421 */ /* 0x010fe20000010000 */
[----:B------:R-:W-:Y:S01]  /*0900*/  @!P1 FMUL.FTZ R5, R21, R16 ;  /* 0x0000001015059220 */ /* 0x000fe20000410000 */
[----:B------:R-:W-:Y:S01]  /*0910*/  @!P2 FMUL.FTZ R6, R24, R13 ;  /* 0x0000000d1806a220 */ /* 0x000fe20000410000 */
[----:B------:R-:W-:Y:S01]  /*0920*/  @!P3 FMUL.FTZ R7, R26, R17 ;  /* 0x000000111a07b220 */ /* 0x000fe20000410000 */
[----:B-----5:R-:W-:Y:S01]  /*0930*/  @!P5 FADD.FTZ R22, R22, 1 ;  /* 0x3f8000001616d421 */ /* 0x020fe20000010000 */
[----:B------:R-:W-:Y:S01]  /*0940*/  @!P4 FMUL.FTZ R8, R25, R12 ;  /* 0x0000000c1908c220 */ /* 0x000fe20000410000 */
[----:B------:R-:W-:-:S02]  /*0950*/  @!P6 FMUL.FTZ R9, R27, R18 ;  /* 0x000000121b09e220 */ /* 0x000fc40000410000 */
[----:B------:R-:W-:Y:S01]  /*0960*/  @!P5 FMUL.FTZ R10, R11, R22 ;  /* 0x000000160b0ad220 */ /* 0x000fe20000410000 */
[----:B------:R-:W-:Y:S06]  /*0970*/  @P0 BRA `(.L_x_11595) ;  /* 0x0000000000300947 */ /* 0x000fec0003800000 */
        /* <DEDUP_REMOVED lines=12> */
.L_x_11595:
[----:B------:R-:W-:-:S13]  /*0a40*/  ISETP.GE.U32.AND P0, PT, R3, R2, PT ;  /* 0x000000020300720c */ /* 0x000fda0003f06070 */
[----:B------:R-:W-:Y:S05]  /*0a50*/  @P0 BRA `(.L_x_11597) ;  /* 0x0000000000300947 */ /* 0x000fea0003800000 */
[----:B0-----:R-:W0:Y:S01]  /*0a60*/  LDC.64 R4, c[0x0][0x388] ;  /* 0x0000e200ff047b82 */ /* 0x001e220000000a00 */
[----:B------:R-:W-:Y:S02]  /*0a70*/  IADD3 R11, PT, PT, R0, R3, RZ ;  /* 0x00000003000b7210 */ /* 0x000fe40007ffe0ff */
[----:B------:R-:W-:-:S03]  /*0a80*/  IADD3 R3, PT, PT, R3, 0x80, RZ ;  /* 0x0000008003037810 */ /* 0x000fc60007ffe0ff */
[----:B0-----:R-:W-:-:S05]  /*0a90*/  IMAD.WIDE.U32 R4, R11, 0x4, R4 ;  /* 0x000000040b047825 */ /* 0x001fca00078e0004 */
[----:B------:R1:W-:Y:S02]  /*0aa0*/  STG.E desc[UR4][R4.64], R6 ;  /* 0x0000000604007986 */ /* 0x0003e4000c101904 */
.L_x_11596:
[----:B------:R-:W-:-:S13]  /*0ab0*/  ISETP.GE.U32.AND P0, PT, R3, R2, PT ;  /* 0x000000020300720c */ /* 0x000fda0003f06070 */
[----:B------:R-:W-:Y:S05]  /*0ac0*/  @P0 BRA `(.L_x_11598) ;  /* 0x0000000000340947 */ /* 0x000fea0003800000 */
[----:B01----:R-:W0:Y:S01]  /*0ad0*/  LDC.64 R4, c[0x0][0x388] ;  /* 0x0000e200ff047b82 */ /* 0x003e220000000a00 */
[----:B------:R-:W-:Y:S02]  /*0ae0*/  IADD3 R11, PT, PT, R0, R3, RZ ;  /* 0x00000003000b7210 */ /* 0x000fe40007ffe0ff */
[----:B------:R-:W-:-:S03]  /*0af0*/  IADD3 R3, PT, PT, R3, 0x80, RZ ;  /* 0x0000008003037810 */ /* 0x000fc60007ffe0ff */
[----:B0-----:R-:W-:-:S05]  /*0b00*/  IMAD.WIDE.U32 R4, R11, 0x4, R4 ;  /* 0x000000040b047825 */ /* 0x001fca00078e0004 */
[----:B------:R1:W-:Y:S02]  /*0b10*/  STG.E desc[UR4][R4.64], R7 ;  /* 0x0000000704007986 */ /* 0x0003e4000c101904 */
.L_x_11597:
        /* <DEDUP_REMOVED lines=8> */
.L_x_11598:
[----:B------:R-:W-:Y:S05]  /*0ba0*/  BSYNC.RELIABLE B1 ;  /* 0x0000000000017941 */ /* 0x000fea0003800100 */
.L_x_11594:
[----:B------:R-:W-:-:S13]  /*0bb0*/  ISETP.GE.U32.AND P0, PT, R3, R2, PT ;  /* 0x000000020300720c */ /* 0x000fda0003f06070 */
[----:B012---:R-:W0:Y:S01]  /*0bc0*/  @!P0 LDC.64 R4, c[0x0][0x388] ;  /* 0x0000e200ff048b82 */ /* 0x007e220000000a00 */
[----:B------:R-:W-:Y:S02]  /*0bd0*/  @!P0 IADD3 R7, PT, PT, R0, R3, RZ ;  /* 0x0000000300078210 */ /* 0x000fe40007ffe0ff */
[----:B------:R-:W-:-:S03]  /*0be0*/  @!P0 IADD3 R3, PT, PT, R3, 0x80, RZ ;  /* 0x0000008003038810 */ /* 0x000fc60007ffe0ff */
[----:B0-----:R-:W-:-:S05]  /*0bf0*/  @!P0 IMAD.WIDE.U32 R4, R7, 0x4, R4 ;  /* 0x0000000407048825 */ /* 0x001fca00078e0004 */
[----:B------:R2:W-:Y:S02]  /*0c00*/  @!P0 STG.E desc[UR4][R4.64], R9 ;  /* 0x0000000904008986 */ /* 0x0005e4000c101904 */
.L_x_11599:
[----:B------:R-:W-:Y:S05]  /*0c10*/  BSYNC.RECONVERGENT B0 ;  /* 0x0000000000007941 */ /* 0x000fea0003800200 */
.L_x_11593:
        /* <DEDUP_REMOVED lines=8> */
.L_x_11592:
[----:B------:R-:W0:Y:S01]  /*0ca0*/  S2R R10, SR_TID.X ;  /* 0x00000000000a7919 */ /* 0x000e220000002100 */
[----:B------:R-:W1:Y:S08]  /*0cb0*/  LDC.64 R2, c[0x0][0x390] ;  /* 0x0000e400ff027b82 */ /* 0x000e700000000a00 */
[----:B------:R-:W2:Y:S01]  /*0cc0*/  LDC.64 R18, c[0x0][0x388] ;  /* 0x0000e200ff127b82 */ /* 0x000ea20000000a00 */
[----:B-1----:R-:W-:-:S04]  /*0cd0*/  IMAD.WIDE.U32 R2, R0, 0x4, R2 ;  /* 0x0000000400027825 */ /* 0x002fc800078e0002 */
[----:B0-----:R-:W-:-:S05]  /*0ce0*/  IMAD.WIDE.U32 R12, R10, 0x8, R2 ;  /* 0x000000080a0c7825 */ /* 0x001fca00078e0002 */
[----:B------:R-:W3:Y:S04]  /*0cf0*/  LDG.E.64 R2, desc[UR4][R12.64] ;  /* 0x000000040c027981 */ /* 0x000ee8000c1e1b00 */
[----:B------:R-:W4:Y:S04]  /*0d00*/  LDG.E.64 R8, desc[UR4][R12.64+0x400] ;  /* 0x000400040c087981 */ /* 0x000f28000c1e1b00 */
[----:B------:R-:W5:Y:S04]  /*0d10*/  LDG.E.64 R6, desc[UR4][R12.64+0x800] ;  /* 0x000800040c067981 */ /* 0x000f68000c1e1b00 */
[----:B------:R0:W5:Y:S01]  /*0d20*/  LDG.E.64 R4, desc[UR4][R12.64+0xc00] ;  /* 0x000c00040c047981 */ /* 0x000162000c1e1b00 */
[----:B--2---:R-:W-:-:S04]  /*0d30*/  IMAD.WIDE.U32 R18, R0, 0x4, R18 ;  /* 0x0000000400127825 */ /* 0x004fc800078e0012 */
[----:B---3--:R-:W-:Y:S01]  /*0d40*/  FMUL.FTZ R11, R2, R2 ;  /* 0x00000002020b7220 */ /* 0x008fe20000410000 */
[----:B------:R-:W-:-:S03]  /*0d50*/  FMUL.FTZ R14, R3, R3 ;  /* 0x00000003030e7220 */ /* 0x000fc60000410000 */
[----:B------:R-:W-:Y:S01]  /*0d60*/  FMUL.FTZ R11, R2, R11 ;  /* 0x0000000b020b7220 */ /* 0x000fe20000410000 */
[----:B----4-:R-:W-:Y:S01]  /*0d70*/  FMUL.FTZ R15, R8, R8 ;  /* 0x00000008080f7220 */ /* 0x010fe20000410000 */
[----:B------:R-:W-:Y:S01]  /*0d80*/  FMUL.FTZ R16, R9, R9 ;  /* 0x0000000909107220 */ /* 0x000fe20000410000 */
[----:B------:R-:W-:Y:S01]  /*0d90*/  FMUL.FTZ R14, R3, R14 ;  /* 0x0000000e030e7220 */ /* 0x000fe20000410000 */
[----:B-----5:R-:W-:Y:S01]  /*0da0*/  FMUL.FTZ R21, R6, R6 ;  /* 0x0000000606157220 */ /* 0x020fe20000410000 */
[----:B------:R-:W-:Y:S01]  /*0db0*/  FFMA.FTZ R11, R11, 0.044714998453855514526, R2 ;  /* 0x3d3727130b0b7823 */ /* 0x000fe20000010002 */
[----:B------:R-:W-:Y:S01]  /*0dc0*/  FMUL.FTZ R15, R8, R15 ;  /* 0x0000000f080f7220 */ /* 0x000fe20000410000 */
[----:B------:R-:W-:Y:S01]  /*0dd0*/  FMUL.FTZ R16, R9, R16 ;  /* 0x0000001009107220 */ /* 0x000fe20000410000 */
[----:B------:R-:W-:Y:S01]  /*0de0*/  FMUL.FTZ R20, R7, R7 ;  /* 0x0000000707147220 */ /* 0x000fe20000410000 */
[----:B------:R-:W-:Y:S01]  /*0df0*/  FMUL.FTZ R21, R6, R21 ;  /* 0x0000001506157220 */ /* 0x000fe20000410000 */
[----:B------:R-:W-:Y:S01]  /*0e00*/  FMUL.FTZ R11, R11, 0.79788458347320556641 ;  /* 0x3f4c422a0b0b7820 */ /* 0x000fe20000410000 */
[----:B0-----:R-:W-:Y:S01]  /*0e10*/  FFMA.FTZ R12, R15, 0.044714998453855514526, R8 ;  /* 0x3d3727130f0c7823 */ /* 0x001fe20000010008 */
[----:B------:R-:W-:Y:S01]  /*0e20*/  FFMA.FTZ R13, R16, 0.044714998453855514526, R9 ;  /* 0x3d372713100d7823 */ /* 0x000fe20000010009 */
[----:B------:R-:W-:Y:S01]  /*0e30*/  FMUL.FTZ R20, R7, R20 ;  /* 0x0000001407147220 */ /* 0x000fe20000410000 */
[----:B------:R-:W-:Y:S01]  /*0e40*/  FFMA.FTZ R21, R21, 0.044714998453855514526, R6 ;  /* 0x3d37271315157823 */ /* 0x000fe20000010006 */
[----:B------:R0:W-:Y:S01]  /*0e50*/  MUFU.TANH R17, R11 ;  /* 0x0000000b00117308 */ /* 0x0001e20000002400 */
[----:B------:R-:W-:Y:S01]  /*0e60*/  FMUL.FTZ R12, R12, 0.79788458347320556641 ;  /* 0x3f4c422a0c0c7820 */ /* 0x000fe20000410000 */
[----:B------:R-:W-:Y:S01]  /*0e70*/  FFMA.FTZ R20, R20, 0.044714998453855514526, R7 ;  /* 0x3d37271314147823 */ /* 0x000fe20000010007 */
[----:B------:R-:W-:Y:S01]  /*0e80*/  FFMA.FTZ R14, R14, 0.044714998453855514526, R3 ;  /* 0x3d3727130e0e7823 */ /* 0x000fe20000010003 */
[----:B------:R-:W-:Y:S01]  /*0e90*/  FMUL.FTZ R8, R8, 0.5 ;  /* 0x3f00000008087820 */ /* 0x000fe20000410000 */
[----:B------:R-:W-:Y:S01]  /*0ea0*/  FMUL.FTZ R6, R6, 0.5 ;  /* 0x3f00000006067820 */ /* 0x000fe20000410000 */
[----:B------:R-:W-:Y:S01]  /*0eb0*/  FMUL.FTZ R7, R7, 0.5 ;  /* 0x3f00000007077820 */ /* 0x000fe20000410000 */
[----:B------:R-:W-:Y:S01]  /*0ec0*/  FMUL.FTZ R14, R14, 0.79788458347320556641 ;  /* 0x3f4c422a0e0e7820 */ /* 0x000fe20000410000 */
[----:B------:R1:W2:Y:S01]  /*0ed0*/  MUFU.TANH R16, R12 ;  /* 0x0000000c00107308 */ /* 0x0002a20000002400 */
[----:B0-----:R-:W-:Y:S01]  /*0ee0*/  FMUL.FTZ R11, R13, 0.79788458347320556641 ;  /* 0x3f4c422a0d0b7820 */ /* 0x001fe20000410000 */
[----:B------:R-:W-:Y:S01]  /*0ef0*/  FMUL.FTZ R13, R21, 0.79788458347320556641 ;  /* 0x3f4c422a150d7820 */ /* 0x000fe20000410000 */
[----:B------:R-:W-:-:S04]  /*0f00*/  FMUL.FTZ R21, R4, R4 ;  /* 0x0000000404157220 */ /* 0x000fc80000410000 */
[----:B------:R-:W-:Y:S01]  /*0f10*/  FMUL.FTZ R21, R4, R21 ;  /* 0x0000001504157220 */ /* 0x000fe20000410000 */
[----:B------:R-:W0:Y:S01]  /*0f20*/  MUFU.TANH R15, R14 ;  /* 0x0000000e000f7308 */ /* 0x000e220000002400 */
[----:B-1----:R-:W-:Y:S01]  /*0f30*/  FMUL.FTZ R12, R20, 0.79788458347320556641 ;  /* 0x3f4c422a140c7820 */ /* 0x002fe20000410000 */
[----:B------:R-:W-:Y:S01]  /*0f40*/  FMUL.FTZ R20, R5, R5 ;  /* 0x0000000505147220 */ /* 0x000fe20000410000 */
[----:B------:R-:W-:-:S03]  /*0f50*/  FFMA.FTZ R21, R21, 0.044714998453855514526, R4 ;  /* 0x3d37271315157823 */ /* 0x000fc60000010004 */
[----:B------:R-:W-:Y:S01]  /*0f60*/  FMUL.FTZ R20, R5, R20 ;  /* 0x0000001405147220 */ /* 0x000fe20000410000 */
[----:B------:R-:W-:Y:S01]  /*0f70*/  FMUL.FTZ R0, R21, 0.79788458347320556641 ;  /* 0x3f4c422a15007820 */ /* 0x000fe20000410000 */
[----:B------:R1:W3:Y:S01]  /*0f80*/  MUFU.TANH R14, R11 ;  /* 0x0000000b000e7308 */ /* 0x0002e20000002400 */
[----:B------:R-:W-:Y:S01]  /*0f90*/  FMUL.FTZ R21, R9, 0.5 ;  /* 0x3f00000009157820 */ /* 0x000fe20000410000 */
[----:B------:R-:W-:Y:S01]  /*0fa0*/  FFMA.FTZ R20, R20, 0.044714998453855514526, R5 ;  /* 0x3d37271314147823 */ /* 0x000fe20000010005 */
[----:B--2---:R-:W-:-:S03]  /*0fb0*/  FADD.FTZ R9, R16, 1 ;  /* 0x3f80000010097421 */ /* 0x004fc60000010000 */
[----:B------:R-:W-:Y:S01]  /*0fc0*/  FMUL.FTZ R22, R20, 0.79788458347320556641 ;  /* 0x3f4c422a14167820 */ /* 0x000fe20000410000 */
[----:B------:R-:W-:Y:S01]  /*0fd0*/  FMUL.FTZ R20, R3, 0.5 ;  /* 0x3f00000003147820 */ /* 0x000fe20000410000 */
[----:B------:R-:W2:Y:S01]  /*0fe0*/  MUFU.TANH R0, R0 ;  /* 0x0000000000007308 */ /* 0x000ea20000002400 */
[----:B-1----:R-:W-:-:S04]  /*0ff0*/  IMAD.WIDE.U32 R10, R10, 0x8, R18 ;  /* 0x000000080a0a7825 */ /* 0x002fc800078e0012 */
[----:B------:R-:W-:Y:S01]  /*1000*/  FMUL.FTZ R19, R2, 0.5 ;  /* 0x3f00000002137820 */ /* 0x000fe20000410000 */
[----:B------:R-:W-:Y:S01]  /*1010*/  FMUL.FTZ R18, R5, 0.5 ;  /* 0x3f00000005127820 */ /* 0x000fe20000410000 */
[----:B------:R-:W-:Y:S01]  /*1020*/  FMUL.FTZ R3, R4, 0.5 ;  /* 0x3f00000004037820 */ /* 0x000fe20000410000 */
[----:B0-----:R-:W-:Y:S01]  /*1030*/  FADD.FTZ R5, R15, 1 ;  /* 0x3f8000000f057421 */ /* 0x001fe20000010000 */
[----:B------:R-:W-:Y:S01]  /*1040*/  FADD.FTZ R4, R17, 1 ;  /* 0x3f80000011047421 */ /* 0x000fe20000010000 */
[----:B------:R-:W-:Y:S01]  /*1050*/  FMUL.FTZ R8, R8, R9 ;  /* 0x0000000908087220 */ /* 0x000fe20000410000 */
[----:B------:R-:W0:Y:S01]  /*1060*/  MUFU.TANH R13, R13 ;  /* 0x0000000d000d7308 */ /* 0x000e220000002400 */
[----:B------:R-:W-:Y:S01]  /*1070*/  FMUL.FTZ R5, R20, R5 ;  /* 0x0000000514057220 */ /* 0x000fe20000410000 */
[----:B---3--:R-:W-:Y:S01]  /*1080*/  FADD.FTZ R14, R14, 1 ;  /* 0x3f8000000e0e7421 */ /* 0x008fe20000010000 */
[----:B------:R-:W-:-:S03]  /*1090*/  FMUL.FTZ R4, R19, R4 ;  /* 0x0000000413047220 */ /* 0x000fc60000410000 */
[----:B------:R-:W-:Y:S02]  /*10a0*/  FMUL.FTZ R9, R21, R14 ;  /* 0x0000000e15097220 */ /* 0x000fe40000410000 */
[----:B------:R-:W1:Y:S01]  /*10b0*/  MUFU.TANH R12, R12 ;  /* 0x0000000c000c7308 */ /* 0x000e620000002400 */
[----:B------:R-:W-:Y:S01]  /*10c0*/  STG.E.64 desc[UR4][R10.64], R4 ;  /* 0x000000040a007986 */ /* 0x000fe2000c101b04 */
[----:B--2---:R-:W-:-:S03]  /*10d0*/  FADD.FTZ R0, R0, 1 ;  /* 0x3f80000000007421 */ /* 0x004fc60000010000 */
[----:B------:R-:W-:Y:S03]  /*10e0*/  STG.E.64 desc[UR4][R10.64+0x400], R8 ;  /* 0x000400080a007986 */ /* 0x000fe6000c101b04 */
[----:B------:R-:W2:Y:S01]  /*10f0*/  MUFU.TANH R2, R22 ;  /* 0x0000001600027308 */ /* 0x000ea20000002400 */
[----:B0-----:R-:W-:-:S04]  /*1100*/  FADD.FTZ R13, R13, 1 ;  /* 0x3f8000000d0d7421 */ /* 0x001fc80000010000 */
[----:B------:R-:W-:Y:S01]  /*1110*/  FMUL.FTZ R6, R6, R13 ;  /* 0x0000000d06067220 */ /* 0x000fe20000410000 */
[----:B-1----:R-:W-:-:S04]  /*1120*/  FADD.FTZ R12, R12, 1 ;  /* 0x3f8000000c0c7421 */ /* 0x002fc80000010000 */
[----:B------:R-:W-:Y:S01]  /*1130*/  FMUL.FTZ R7, R7, R12 ;  /* 0x0000000c07077220 */ /* 0x000fe20000410000 */
[----:B--2---:R-:W-:Y:S01]  /*1140*/  FADD.FTZ R15, R2, 1 ;  /* 0x3f800000020f7421 */ /* 0x004fe20000010000 */
[----:B------:R-:W-:-:S03]  /*1150*/  FMUL.FTZ R2, R3, R0 ;  /* 0x0000000003027220 */ /* 0x000fc60000410000 */
[----:B------:R-:W-:Y:S01]  /*1160*/  STG.E.64 desc[UR4][R10.64+0x800], R6 ;  /* 0x000800060a007986 */ /* 0x000fe2000c101b04 */
[----:B------:R-:W-:-:S05]  /*1170*/  FMUL.FTZ R3, R18, R15 ;  /* 0x0000000f12037220 */ /* 0x000fca0000410000 */
[----:B------:R-:W-:Y:S01]  /*1180*/  STG.E.64 desc[UR4][R10.64+0xc00], R2 ;  /* 0x000c00020a007986 */ /* 0x000fe2000c101b04 */
[----:B------:R-:W-:Y:S05]  /*1190*/  EXIT ;  /* 0x000000000000794d */ /* 0x000fea0003800000 */
.L_x_11600:
        /* <DEDUP_REMOVED lines=14> */
.L_x_12460:


//--------------------- .text._ZN2at6native29vectorized_elementwise_kernelILi4EZZZNS0_18GeluCUDAKernelImplERNS_18TensorIteratorBaseENS0_8GeluTypeEENKUlvE_clEvENKUlvE0_clEvEUlfE_St5arrayIPcLm2EEEEviT0_T1_ --------------------------
	.section	.text._ZN2at6native29vectorized_elementwise_kernelILi4EZZZNS0_18GeluCUDAKernelImplERNS_18TensorIteratorBaseENS0_8GeluTypeEENKUlvE_clEvENKUlvE0_clEvEUlfE_St5arrayIPcLm2EEEEviT0_T1_,"ax",@progbits
	.align	128
        .global         _ZN2at6native29vectorized_elementwise_kernelILi4EZZZNS0_18GeluCUDAKernelImplERNS_18TensorIteratorBaseENS0_8GeluTypeEENKUlvE_clEvENKUlvE0_clEvEUlfE_St5arrayIPcLm2EEEEviT0_T1_
        .type           _ZN2at6native29vectorized_elementwise_kernelILi4EZZZNS0_18GeluCUDAKernelImplERNS_18TensorIteratorBaseENS0_8GeluTypeEENKUlvE_clEvENKUlvE0_clEvEUlfE_St5arrayIPcLm2EEEEviT0_T1_,@function
        .size           _ZN2at6native29vectorized_elementwise_kernelILi4EZZZNS0_18GeluCUDAKernelImplERNS_18TensorIteratorBaseENS0_8GeluTypeEENKUlvE_clEvENKUlvE0_clEvEUlfE_St5arrayIPcLm2EEEEviT0_T1_,(.L_x_12461 - _ZN2at6native29vectorized_elementwise_kernelILi4EZZZNS0_18GeluCUDAKernelImplERNS_18TensorIteratorBaseENS0_8GeluTypeEENKUlvE_clEvENKUlvE0_clEvEUlfE_St5arrayIPcLm2EEEEviT0_T1_)
        .other          _ZN2at6native29vectorized_elementwise_kernelILi4EZZZNS0_18GeluCUDAKernelImplERNS_18TensorIteratorBaseENS0_8GeluTypeEENKUlvE_clEvENKUlvE0_clEvEUlfE_St5arrayIPcLm2EEEEviT0_T1_,@"STO_CUDA_ENTRY STV_DEFAULT"
_ZN2at6native29vectorized_elementwise_kernelILi4EZZZNS0_18GeluCUDAKernelImplERNS_18TensorIteratorBaseENS0_8GeluTypeEENKUlvE_clEvENKUlvE0_clEvEUlfE_St5arrayIPcLm2EEEEviT0_T1_:
.text._ZN2at6native29vectorized_elementwise_kernelILi4EZZZNS0_18GeluCUDAKernelImplERNS_18TensorIteratorBaseENS0_8GeluTypeEENKUlvE_clEvENKUlvE0_clEvEUlfE_St5arrayIPcLm2EEEEviT0_T1_:
        /* <DEDUP_REMOVED lines=164> */
.L_x_11604:
[----:B------:R-:W-:-:S13]  /*0a40*/  ISETP.GE.U32.AND P0, PT, R3, R2, PT ;  /* 0x000000020300720c */ /* 0x000fda0003f06070 */
[----:B------:R-:W-:Y:S05]  /*0a50*/  @P0 BRA `(.L_x_11606) ;  /* 0x0000000000300947 */ /* 0x000fea0003800000 */
[----:B0-----:R-:W0:Y:S01]  /*0a60*/  LDC.64 R4, c[0x0][0x388] ;  /* 0x0000e200ff047b82 */ /* 0x001e220000000a00 */
[----:B------:R-:W-:Y:S02]  /*0a70*/  IADD3 R11, PT, PT, R0, R3, RZ ;  /* 0x00000003000b7210 */ /* 0x000fe40007ffe0ff */
[----:B------:R-:W-:-:S03]  /*0a80*/  IADD3 R3, PT, PT, R3, 0x80, RZ ;  /* 0x0000008003037810 */ /* 0x000fc60007ffe0ff */
[----:B0-----:R-:W-:-:S05]  /*0a90*/  IMAD.WIDE.U32 R4, R11, 0x4, R4 ;  /* 0x000000040b047825 */ /* 0x001fca00078e0004 */
[----:B------:R1:W-:Y:S02]  /*0aa0*/  STG.E desc[UR4][R4.64], R6 ;  /* 0x0000000604007986 */ /* 0x0003e4000c101904 */
.L_x_11605:
[----:B------:R-:W-:-:S13]  /*0ab0*/  ISETP.GE.U32.AND P0, PT, R3, R2, PT ;  /* 0x000000020300720c */ /* 0x000fda0003f06070 */
[----:B------:R-:W-:Y:S05]  /*0ac0*/  @P0 BRA `(.L_x_11607) ;  /* 0x0000000000340947 */ /* 0x000fea0003800000 */
[----:B01----:R-:W0:Y:S01]  /*0ad0*/  LDC.64 R4, c[0x0][0x388] ;  /* 0x0000e200ff047b82 */ /* 0x003e220000000a00 */
[----:B------:R-:W-:Y:S02]  /*0ae0*/  IADD3 R11, PT, PT, R0, R3, RZ ;  /* 0x00000003000b7210 */ /* 0x000fe40007ffe0ff */
[----:B------:R-:W-:-:S03]  /*0af0*/  IADD3 R3, PT, PT, R3, 0x80, RZ ;  /* 0x0000008003037810 */ /* 0x000fc60007ffe0ff */
[----:B0-----:R-:W-:-:S05]  /*0b00*/  IMAD.WIDE.U32 R4, R11, 0x4, R4 ;  /* 0x000000040b047825 */ /* 0x001fca00078e0004 */
[----:B------:R1:W-:Y:S02]  /*0b10*/  STG.E desc[UR4][R4.64], R7 ;  /* 0x0000000704007986 */ /* 0x0003e4000c101904 */
.L_x_11606:
        /* <DEDUP_REMOVED lines=8> */
.L_x_11607:
[----:B------:R-:W-:Y:S05]  /*0ba0*/  BSYNC.RELIABLE B1 ;  /* 0x0000000000017941 */ /* 0x000fea0003800100 */
.L_x_11603:
[----:B------:R-:W-:-:S13]  /*0bb0*/  ISETP.GE.U32.AND P0, PT, R3, R2, PT ;  /* 0x000000020300720c */ /* 0x000fda0003f06070 */
[----:B012---:R-:W0:Y:S01]  /*0bc0*/  @!P0 LDC.64 R4, c[0x0][0x388] ;  /* 0x0000e200ff048b82 */ /* 0x007e220000000a00 */
[----:B------:R-:W-:Y:S02]  /*0bd0*/  @!P0 IADD3 R7, PT, PT, R0, R3, RZ ;  /* 0x0000000300078210 */ /* 0x000fe40007ffe0ff */
[----:B------:R-:W-:-:S03]  /*0be0*/  @!P0 IADD3 R3, PT, PT, R3, 0x80, RZ ;  /* 0x0000008003038810 */ /* 0x000fc60007ffe0ff */
[----:B0-----:R-:W-:-:S05]  /*0bf0*/  @!P0 IMAD.WIDE.U32 R4, R7, 0x4, R4 ;  /* 0x0000000407048825 */ /* 0x001fca00078e0004 */
[----:B------:R2:W-:Y:S02]  /*0c00*/  @!P0 STG.E desc[UR4][R4.64], R9 ;  /* 0x0000000904008986 */ /* 0x0005e4000c101904 */
.L_x_11608:
[----:B------:R-:W-:Y:S05]  /*0c10*/  BSYNC.RECONVERGENT B0 ;  /* 0x0000000000007941 */ /* 0x000fea0003800200 */
.L_x_11602:
        /* <DEDUP_REMOVED lines=8> */
.L_x_11601:
[----:B------:R-:W0:Y:S01]  /*0ca0*/  S2R R2, SR_TID.X ;  /* 0x0000000000027919 */ /* 0x000e220000002100 */
[----:B------:R-:W1:Y:S08]  /*0cb0*/  LDC.64 R4, c[0x0][0x390] ;  /* 0x0000e400ff047b82 */ /* 0x000e700000000a00 */
[----:B------:R-:W2:Y:S01]  /*0cc0*/  LDC.64 R18, c[0x0][0x388] ;  /* 0x0000e200ff127b82 */ /* 0x000ea20000000a00 */
[----:B-1----:R-:W-:-:S04]  /*0cd0*/  IMAD.WIDE.U32 R4, R0, 0x4, R4 ;  /* 0x0000000400047825 */ /* 0x002fc800078e0004 */
[----:B0-----:R-:W-:-:S05]  /*0ce0*/  IMAD.WIDE.U32 R12, R2, 0x10, R4 ;  /* 0x00000010020c7825 */ /* 0x001fca00078e0004 */
[----:B------:R-:W3:Y:S04]  /*0cf0*/  LDG.E.128 R8, desc[UR4][R12.64] ;  /* 0x000000040c087981 */ /* 0x000ee8000c1e1d00 */
[----:B------:R0:W4:Y:S01]  /*0d00*/  LDG.E.128 R4, desc[UR4][R12.64+0x800] ;  /* 0x000800040c047981 */ /* 0x000122000c1e1d00 */
[----:B--2---:R-:W-:-:S04]  /*0d10*/  IMAD.WIDE.U32 R18, R0, 0x4, R18 ;  /* 0x0000000400127825 */ /* 0x004fc800078e0012 */
[----:B---3--:R-:W-:Y:S01]  /*0d20*/  FMUL.FTZ R3, R8, R8 ;  /* 0x0000000808037220 */ /* 0x008fe20000410000 */
[----:B------:R-:W-:Y:S01]  /*0d30*/  FMUL.FTZ R14, R9, R9 ;  /* 0x00000009090e7220 */ /* 0x000fe20000410000 */
[----:B------:R-:W-:Y:S01]  /*0d40*/  FMUL.FTZ R15, R10, R10 ;  /* 0x0000000a0a0f7220 */ /* 0x000fe20000410000 */
[----:B0-----:R-:W-:Y:S01]  /*0d50*/  FMUL.FTZ R12, R11, R11 ;  /* 0x0000000b0b0c7220 */ /* 0x001fe20000410000 */
[----:B------:R-:W-:Y:S01]  /*0d60*/  FMUL.FTZ R3, R8, R3 ;  /* 0x0000000308037220 */ /* 0x000fe20000410000 */
[----:B------:R-:W-:Y:S01]  /*0d70*/  FMUL.FTZ R14, R9, R14 ;  /* 0x0000000e090e7220 */ /* 0x000fe20000410000 */
[----:B------:R-:W-:Y:S01]  /*0d80*/  FMUL.FTZ R15, R10, R15 ;  /* 0x0000000f0a0f7220 */ /* 0x000fe20000410000 */
[----:B------:R-:W-:Y:S01]  /*0d90*/  FMUL.FTZ R12, R11, R12 ;  /* 0x0000000c0b0c7220 */ /* 0x000fe20000410000 */
[----:B------:R-:W-:Y:S01]  /*0da0*/  FFMA.FTZ R3, R3, 0.044714998453855514526, R8 ;  /* 0x3d37271303037823 */ /* 0x000fe20000010008 */
[----:B------:R-:W-:Y:S01]  /*0db0*/  FFMA.FTZ R14, R14, 0.044714998453855514526, R9 ;  /* 0x3d3727130e0e7823 */ /* 0x000fe20000010009 */
[----:B------:R-:W-:Y:S01]  /*0dc0*/  FFMA.FTZ R15, R15, 0.044714998453855514526, R10 ;  /* 0x3d3727130f0f7823 */ /* 0x000fe2000001000a */
[----:B------:R-:W-:Y:S01]  /*0dd0*/  FFMA.FTZ R12, R12, 0.044714998453855514526, R11 ;  /* 0x3d3727130c0c7823 */ /* 0x000fe2000001000b */
[----:B------:R-:W-:Y:S01]  /*0de0*/  FMUL.FTZ R3, R3, 0.79788458347320556641 ;  /* 0x3f4c422a03037820 */ /* 0x000fe20000410000 */
[----:B------:R-:W-:Y:S01]  /*0df0*/  FMUL.FTZ R16, R14, 0.79788458347320556641 ;  /* 0x3f4c422a0e107820 */ /* 0x000fe20000410000 */
[----:B------:R-:W-:Y:S01]  /*0e00*/  FMUL.FTZ R14, R15, 0.79788458347320556641 ;  /* 0x3f4c422a0f0e7820 */ /* 0x000fe20000410000 */
[----:B----4-:R-:W-:Y:S01]  /*0e10*/  FMUL.FTZ R13, R4, R4 ;  /* 0x00000004040d7220 */ /* 0x010fe20000410000 */
[----:B------:R-:W-:Y:S01]  /*0e20*/  FMUL.FTZ R15, R12, 0.79788458347320556641 ;  /* 0x3f4c422a0c0f7820 */ /* 0x000fe20000410000 */
[----:B------:R0:W-:Y:S01]  /*0e30*/  MUFU.TANH R17, R3 ;  /* 0x0000000300117308 */ /* 0x0001e20000002400 */
[----:B------:R-:W-:Y:S01]  /*0e40*/  FMUL.FTZ R12, R5, R5 ;  /* 0x00000005050c7220 */ /* 0x000fe20000410000 */
[----:B------:R-:W-:Y:S01]  /*0e50*/  FMUL.FTZ R13, R4, R13 ;  /* 0x0000000d040d7220 */ /* 0x000fe20000410000 */
[----:B------:R-:W-:Y:S01]  /*0e60*/  FMUL.FTZ R20, R7, R7 ;  /* 0x0000000707147220 */ /* 0x000fe20000410000 */
[----:B------:R-:W-:Y:S01]  /*0e70*/  FMUL.FTZ R21, R10, 0.5 ;  /* 0x3f0000000a157820 */ /* 0x000fe20000410000 */
[----:B------:R-:W-:Y:S01]  /*0e80*/  FMUL.FTZ R12, R5, R12 ;  /* 0x0000000c050c7220 */ /* 0x000fe20000410000 */
[----:B------:R-:W-:Y:S01]  /*0e90*/  FFMA.FTZ R13, R13, 0.044714998453855514526, R4 ;  /* 0x3d3727130d0d7823 */ /* 0x000fe20000010004 */
[----:B------:R-:W-:Y:S01]  /*0ea0*/  FMUL.FTZ R20, R7, R20 ;  /* 0x0000001407147220 */ /* 0x000fe20000410000 */
[----:B------:R-:W1:Y:S01]  /*0eb0*/  MUFU.TANH R14, R14 ;  /* 0x0000000e000e7308 */ /* 0x000e620000002400 */
[----:B0-----:R-:W-:Y:S01]  /*0ec0*/  FMUL.FTZ R3, R6, R6 ;  /* 0x0000000606037220 */ /* 0x001fe20000410000 */
[----:B------:R-:W-:Y:S01]  /*0ed0*/  FFMA.FTZ R12, R12, 0.044714998453855514526, R5 ;  /* 0x3d3727130c0c7823 */ /* 0x000fe20000010005 */
[----:B------:R-:W-:Y:S01]  /*0ee0*/  FMUL.FTZ R13, R13, 0.79788458347320556641 ;  /* 0x3f4c422a0d0d7820 */ /* 0x000fe20000410000 */
[----:B------:R-:W-:Y:S01]  /*0ef0*/  FFMA.FTZ R20, R20, 0.044714998453855514526, R7 ;  /* 0x3d37271314147823 */ /* 0x000fe20000010007 */
[----:B------:R-:W-:Y:S01]  /*0f00*/  FMUL.FTZ R3, R6, R3 ;  /* 0x0000000306037220 */ /* 0x000fe20000410000 */
[----:B------:R-:W-:Y:S01]  /*0f10*/  FMUL.FTZ R12, R12, 0.79788458347320556641 ;  /* 0x3f4c422a0c0c7820 */ /* 0x000fe20000410000 */
[----:B------:R-:W-:Y:S01]  /*0f20*/  FMUL.FTZ R10, R6, 0.5 ;  /* 0x3f000000060a7820 */ /* 0x000fe20000410000 */
[----:B------:R-:W-:Y:S01]  /*0f30*/  FMUL.FTZ R23, R20, 0.79788458347320556641 ;  /* 0x3f4c422a14177820 */ /* 0x000fe20000410000 */
[----:B------:R-:W-:Y:S01]  /*0f40*/  FFMA.FTZ R3, R3, 0.044714998453855514526, R6 ;  /* 0x3d37271303037823 */ /* 0x000fe20000010006 */
[----:B------:R-:W0:Y:S01]  /*0f50*/  MUFU.TANH R13, R13 ;  /* 0x0000000d000d7308 */ /* 0x000e220000002400 */
[----:B------:R-:W-:Y:S01]  /*0f60*/  FMUL.FTZ R20, R9, 0.5 ;  /* 0x3f00000009147820 */ /* 0x000fe20000410000 */
[----:B------:R-:W-:Y:S01]  /*0f70*/  FMUL.FTZ R22, R11, 0.5 ;  /* 0x3f0000000b167820 */ /* 0x000fe20000410000 */
[----:B------:R-:W-:Y:S01]  /*0f80*/  FMUL.FTZ R0, R3, 0.79788458347320556641 ;  /* 0x3f4c422a03007820 */ /* 0x000fe20000410000 */
[----:B------:R-:W-:-:S04]  /*0f90*/  IMAD.WIDE.U32 R2, R2, 0x10, R18 ;  /* 0x0000001002027825 */ /* 0x000fc800078e0012 */
[----:B------:R-:W-:Y:S01]  /*0fa0*/  FMUL.FTZ R19, R8, 0.5 ;  /* 0x3f00000008137820 */ /* 0x000fe20000410000 */
[----:B------:R-:W-:Y:S01]  /*0fb0*/  FMUL.FTZ R18, R4, 0.5 ;  /* 0x3f00000004127820 */ /* 0x000fe20000410000 */
[----:B------:R-:W-:Y:S01]  /*0fc0*/  FMUL.FTZ R9, R7, 0.5 ;  /* 0x3f00000007097820 */ /* 0x000fe20000410000 */
[----:B------:R-:W2:Y:S01]  /*0fd0*/  MUFU.TANH R15, R15 ;  /* 0x0000000f000f7308 */ /* 0x000ea20000002400 */
[----:B-1----:R-:W-:Y:S01]  /*0fe0*/  FADD.FTZ R6, R14, 1 ;  /* 0x3f8000000e067421 */ /* 0x002fe20000010000 */
[----:B------:R-:W-:Y:S01]  /*0ff0*/  FMUL.FTZ R11, R5, 0.5 ;  /* 0x3f000000050b7820 */ /* 0x000fe20000410000 */
[----:B------:R-:W-:Y:S02]  /*1000*/  FADD.FTZ R4, R17, 1 ;  /* 0x3f80000011047421 */ /* 0x000fe40000010000 */
[----:B------:R-:W-:Y:S02]  /*1010*/  FMUL.FTZ R6, R21, R6 ;  /* 0x0000000615067220 */ /* 0x000fe40000410000 */
[----:B------:R-:W-:Y:S01]  /*1020*/  FMUL.FTZ R4, R19, R4 ;  /* 0x0000000413047220 */ /* 0x000fe20000410000 */
[----:B------:R-:W1:Y:S01]  /*1030*/  MUFU.TANH R12, R12 ;  /* 0x0000000c000c7308 */ /* 0x000e620000002400 */
[----:B0-----:R-:W-:-:S07]  /*1040*/  FADD.FTZ R13, R13, 1 ;  /* 0x3f8000000d0d7421 */ /* 0x001fce0000010000 */
[----:B------:R-:W0:Y:S01]  /*1050*/  MUFU.TANH R0, R0 ;  /* 0x0000000000007308 */ /* 0x000e220000002400 */
[----:B--2---:R-:W-:-:S04]  /*1060*/  FADD.FTZ R7, R15, 1 ;  /* 0x3f8000000f077421 */ /* 0x004fc80000010000 */
[----:B------:R-:W-:-:S03]  /*1070*/  FMUL.FTZ R7, R22, R7 ;  /* 0x0000000716077220 */ /* 0x000fc60000410000 */
[----:B------:R-:W2:Y:S01]  /*1080*/  MUFU.TANH R16, R16 ;  /* 0x0000001000107308 */ /* 0x000ea20000002400 */
[----:B-1----:R-:W-:Y:S01]  /*1090*/  FADD.FTZ R14, R12, 1 ;  /* 0x3f8000000c0e7421 */ /* 0x002fe20000010000 */
[----:B------:R-:W-:-:S03]  /*10a0*/  FMUL.FTZ R12, R18, R13 ;  /* 0x0000000d120c7220 */ /* 0x000fc60000410000 */
[----:B------:R-:W-:-:S03]  /*10b0*/  FMUL.FTZ R13, R11, R14 ;  /* 0x0000000e0b0d7220 */ /* 0x000fc60000410000 */
[----:B------:R-:W1:Y:S01]  /*10c0*/  MUFU.TANH R8, R23 ;  /* 0x0000001700087308 */ /* 0x000e620000002400 */
[----:B0-----:R-:W-:-:S04]  /*10d0*/  FADD.FTZ R15, R0, 1 ;  /* 0x3f800000000f7421 */ /* 0x001fc80000010000 */
[----:B------:R-:W-:Y:S01]  /*10e0*/  FMUL.FTZ R14, R10, R15 ;  /* 0x0000000f0a0e7220 */ /* 0x000fe20000410000 */
[----:B--2---:R-:W-:-:S04]  /*10f0*/  FADD.FTZ R5, R16, 1 ;  /* 0x3f80000010057421 */ /* 0x004fc80000010000 */
[----:B------:R-:W-:Y:S01]  /*1100*/  FMUL.FTZ R5, R20, R5 ;  /* 0x0000000514057220 */ /* 0x000fe20000410000 */
[----:B-1----:R-:W-:-:S04]  /*1110*/  FADD.FTZ R8, R8, 1 ;  /* 0x3f80000008087421 */ /* 0x002fc80000010000 */
[----:B------:R-:W-:Y:S01]  /*1120*/  STG.E.128 desc[UR4][R2.64], R4 ;  /* 0x0000000402007986 */ /* 0x000fe2000c101d04 */
[----:B------:R-:W-:-:S05]  /*1130*/  FMUL.FTZ R15, R9, R8 ;  /* 0x00000008090f7220 */ /* 0x000fca0000410000 */
[----:B------:R-:W-:Y:S01]  /*1140*/  STG.E.128 desc[UR4][R2.64+0x800], R12 ;  /* 0x0008000c02007986 */ /* 0x000fe2000c101d04 */
[----:B------:R-:W-:Y:S05]  /*1150*/  EXIT ;  /* 0x000000000000794d */ /* 0x000fea0003800000 */
.L_x_11609:
        /* <DEDUP_REMOVED lines=10> */
.L_x_12461:


//--------------------- .text._ZN2at6native29vectorized_elementwise_kernelILi8EZZZNS0_18GeluCUDAKernelImplERNS_18TensorIteratorBaseENS0_8GeluTypeEENKUlvE_clEvENKUlvE0_clEvEUlfE_St5arrayIPcLm2EEEEviT0_T1_ --------------------------
	.section	.text._ZN2at6native29vectorized_elementwise_kernelILi8EZZZNS0_18GeluCUDAKernelImplERNS_18TensorIteratorBaseENS0_8GeluTypeEENKUlvE_clEvENKUlvE0_clEvEUlfE_St5arrayIPcLm2EEEEviT0_T1_,"ax",@progbits
	.align	128
        .global         _ZN2at6native29vectorized_elementwise_kernelILi8EZZZNS0_18GeluCUDAKernelImplERNS_18TensorIteratorBaseENS0_8GeluTypeEENKUlvE_clEvENKUlvE0_clEvEUlfE_St5arrayIPcLm2EEEEviT0_T1_
        .type           _ZN2at6native29vectorized_elementwise_kernelILi8EZZZNS0_18GeluCUDAKernelImplERNS_18TensorIteratorBaseENS0_8GeluTypeEENKUlvE_clEvENKUlvE0_clEvEUlfE_St5arrayIPcLm2EEEEviT0_T1_,@function
        .size           _ZN2at6native29vectorized_elementwise_kernelILi8EZZZNS0_18GeluCUDAKernelImplERNS_18TensorIteratorBaseENS0_8GeluTypeEENKUlvE_clEvENKUlvE0_clEvEUlfE_St5arrayIPcLm2EEEEviT0_T1_,(.L_x_12462 - _ZN2at6native29vectorized_elementwise_kernelILi8EZZZNS0_18GeluCUDAKernelImplERNS_18TensorIteratorBaseENS0_8GeluTypeEENKUlvE_clEvENKUlvE0_clEvEUlfE_St5arrayIPcLm2EEEEviT0_T1_)
        .other          _ZN2at6native29vectorized_elementwise_kernelILi8EZZZNS0_18GeluCUDAKernelImplERNS_18TensorIteratorBaseENS0_8GeluTypeEENKUlvE_clEvENKUlvE0_clEvEUlfE_St5arrayIPcLm2EEEEviT0_T1_,@"STO_CUDA_ENTRY STV_DEFAULT"
_ZN2at6native29vectorized_elementwise_kernelILi8EZZZNS0_18GeluCUDAKernelImplERNS_18TensorIteratorBaseENS0_8GeluTypeEENKUlvE_clEvENKUlvE0_clEvEUlfE_St5arrayIPcLm2EEEEviT0_T1_:
.text._ZN2at6native29vectorized_elementwise_kernelILi8EZZZNS0_18GeluCUDAKernelImplERNS_18TensorIteratorBaseENS0_8GeluTypeEENKUlvE_clEvENKUlvE0_clEvEUlfE_St5arrayIPcLm2EEEEviT0_T1_:
[----:B------:R-:W-:Y:S01]  /*0000*/  LDC R1, c[0x0][0x37c] ;  /* 0x0000df00ff017b82 */ /* 0x000fe20000000800 */
[----:B------:R-:W-:Y:S05]  /*0010*/  EXIT ;  /* 0x000000000000794d */ /* 0x000fea0003800000 */
.L_x_11610:
        /* <DEDUP_REMOVED lines=14> */
.L_x_12462:


//--------------------- .text._ZN2at6native18elementwise_kernelILi128ELi4EZNS0_15gpu_kernel_implIZZZNS0_18GeluCUDAKernelImplERNS_18TensorIteratorBaseENS0_8GeluTypeEENKUlvE_clEvENKUlvE_clEvEUldE_EEvS4_RKT_EUliE_EEviT1_ --------------------------
	.section	.text._ZN2at6native18elementwise_kernelILi128ELi4EZNS0_15gpu_kernel_implIZZZNS0_18GeluCUDAKernelImplERNS_18TensorIteratorBaseENS0_8GeluTypeEENKUlvE_clEvENKUlvE_clEvEUldE_EEvS4_RKT_EUliE_EEviT1_,"ax",@progbits
	.align	128
        .global         _ZN2at6native18elementwise_kernelILi128ELi4EZNS0_15gpu_kernel_implIZZZNS0_18GeluCUDAKernelImplERNS_18TensorIteratorBaseENS0_8GeluTypeEENKUlvE_clEvENKUlvE_clEvEUldE_EEvS4_RKT_EUliE_EEviT1_
        .type           _ZN2at6native18elementwise_kernelILi128ELi4EZNS0_15gpu_kernel_implIZZZNS0_18GeluCUDAKernelImplERNS_18TensorIteratorBaseENS0_8GeluTypeEENKUlvE_clEvENKUlvE_clEvEUldE_EEvS4_RKT_EUliE_EEviT1_,@function
        .size           _ZN2at6native18elementwise_kernelILi128ELi4EZNS0_15gpu_kernel_implIZZZNS0_18GeluCUDAKernelImplERNS_18TensorIteratorBaseENS0_8GeluTypeEENKUlvE_clEvENKUlvE_clEvEUldE_EEvS4_RKT_EUliE_EEviT1_,(.L_x_12463 - _ZN2at6native18elementwise_kernelILi128ELi4EZNS0_15gpu_kernel_implIZZZNS0_18GeluCUDAKernelImplERNS_18TensorIteratorBaseENS0_8GeluTypeEENKUlvE_clEvENKUlvE_clEvEUldE_EEvS4_RKT_EUliE_EEviT1_)
        .other          _ZN2at6native18elementwise_kernelILi128ELi4EZNS0_15gpu_kernel_implIZZZNS0_18GeluCUDAKernelImplERNS_18TensorIteratorBaseENS0_8GeluTypeEENKUlvE_clEvENKUlvE_clEvEUldE_EEvS4_RKT_EUliE_EEviT1_,@"STO_CUDA_ENTRY STV_DEFAULT"
_ZN2at6native18elementwise_kernelILi128ELi4EZNS0_15gpu_kernel_implIZZZNS0_18GeluCUDAKernelImplERNS_18TensorIteratorBaseENS0_8GeluTypeEENKUlvE_clEvENKUlvE_clEvEUldE_EEvS4_RKT_EUliE_EEviT1_:
.text._ZN2at6native18elementwise_kernelILi128ELi4EZNS0_15gpu_kernel_implIZZZNS0_18GeluCUDAKernelImplERNS_18TensorIteratorBaseENS0_8GeluTypeEENKUlvE_clEvENKUlvE_clEvEUldE_EEvS4_RKT_EUliE_EEviT1_:
        /* <DEDUP_REMOVED lines=319> */
.L_x_11613:
        /* <DEDUP_REMOVED lines=16> */
[----:B--2---:R-:W3:Y:S02]  /*14f0*/  I2F.F64.S16 R2, R2 ;  /* 0x0000000200027312 */ /* 0x004ee40000101c00 */
[----:B---3--:R-:W-:Y:S05]  /*1500*/  BRA `(.L_x_11620) ;  /* 0x0000000c006c7947 */ /* 0x008fea0003800000 */
.L_x_11618:
[----:B------:R-:W2:Y:S02]  /*1510*/  LDG.E.U8 R2, desc[UR36][R4.64] ;  /* 0x0000002404027981 */ /* 0x000ea4000c1e1100 */
[----:B--2---:R-:W3:Y:S02]  /*1520*/  I2F.F64.U16 R2, R2 ;  /* 0x0000000200027312 */ /* 0x004ee40000101800 */
[----:B---3--:R-:W-:Y:S05]  /*1530*/  BRA `(.L_x_11620) ;  /* 0x0000000c00607947 */ /* 0x008fea0003800000 */
.L_x_11617:
        /* <DEDUP_REMOVED lines=9> */
.L_x_11622:
[----:B------:R-:W2:Y:S02]  /*15d0*/  LDG.E R2, desc[UR36][R4.64] ;  /* 0x0000002404027981 */ /* 0x000ea4000c1e1900 */
[----:B--2---:R-:W3:Y:S02]  /*15e0*/  I2F.F64 R2, R2 ;  /* 0x0000000200027312 */ /* 0x004ee40000201c00 */
[----:B---3--:R-:W-:Y:S05]  /*15f0*/  BRA `(.L_x_11620) ;  /* 0x0000000c00307947 */ /* 0x008fea0003800000 */
.L_x_11621:
[----:B------:R-:W2:Y:S02]  /*1600*/  LDG.E.U16 R2, desc[UR36][R4.64] ;  /* 0x0000002404027981 */ /* 0x000ea4000c1e1500 */
[----:B--2---:R-:W3:Y:S02]  /*1610*/  I2F.F64.S16 R2, R2 ;  /* 0x0000000200027312 */ /* 0x004ee40000101c00 */
[----:B---3--:R-:W-:Y:S05]  /*1620*/  BRA `(.L_x_11620) ;  /* 0x0000000c00247947 */ /* 0x008fea0003800000 */
.L_x_11616:
        /* <DEDUP_REMOVED lines=8> */
[----:B------:R-:W2:Y:S02]  /*16b0*/  F2F.F64.F32 R2, R2 ;  /* 0x0000000200027310 */ /* 0x000ea40000201800 */
[----:B--2---:R-:W-:Y:S05]  /*16c0*/  BRA `(.L_x_11620) ;  /* 0x0000000800fc7947 */ /* 0x004fea0003800000 */
.L_x_11624:
[----:B------:R-:W2:Y:S02]  /*16d0*/  LDG.E.U16 R0, desc[UR36][R4.64] ;  /* 0x0000002404007981 */ /* 0x000ea4000c1e1500 */
[----:B--2---:R-:W-:-:S05]  /*16e0*/  HADD2.F32 R0, -RZ, R0.H0_H0 ;  /* 0x20000000ff007230 */ /* 0x004fca0000004100 */
[----:B------:R-:W-:-:S04]  /*16f0*/  FMUL.FTZ R0, R0, 1 ;  /* 0x3f80000000007820 */ /* 0x000fc80000410000 */
[----:B------:R2:W3:Y:S02]  /*1700*/  F2F.F64.F32 R2, R0 ;  /* 0x0000000000027310 */ /* 0x0004e40000201800 */
[----:B--23--:R-:W-:Y:S05]  /*1710*/  BRA `(.L_x_11620) ;  /* 0x0000000800e87947 */ /* 0x00cfea0003800000 */
.L_x_11623:
        /* <DEDUP_REMOVED lines=10> */
.L_x_11626:
[----:B------:R-:W2:Y:S02]  /*17c0*/  LDG.E.U16 R4, desc[UR36][R4.64] ;  /* 0x0000002404047981 */ /* 0x000ea4000c1e1500 */
[----:B--2---:R-:W-:-:S05]  /*17d0*/  HADD2.F32 R0, -RZ, R4.H0_H0 ;  /* 0x20000004ff007230 */ /* 0x004fca0000004100 */
[----:B------:R-:W-:-:S04]  /*17e0*/  FMUL.FTZ R0, R0, 1 ;  /* 0x3f80000000007820 */ /* 0x000fc80000410000 */
[----:B------:R3:W4:Y:S02]  /*17f0*/  F2F.F64.F32 R2, R0 ;  /* 0x0000000000027310 */ /* 0x0007240000201800 */
[----:B---34-:R-:W-:Y:S05]  /*1800*/  BRA `(.L_x_11620) ;  /* 0x0000000800ac7947 */ /* 0x018fea0003800000 */
.L_x_11625:
[----:B------:R2:W5:Y:S01]  /*1810*/  LDG.E.64 R2, desc[UR36][R4.64] ;  /* 0x0000002404027981 */ /* 0x000562000c1e1b00 */
[----:B------:R-:W-:Y:S05]  /*1820*/  BRA `(.L_x_11620) ;  /* 0x0000000800a47947 */ /* 0x000fea0003800000 */
.L_x_11615:
        /* <DEDUP_REMOVED lines=13> */
.L_x_11629:
[----:B------:R1:W5:Y:S01]  /*1900*/  LDG.E.64 R2, desc[UR36][R4.64] ;  /* 0x0000002404027981 */ /* 0x000362000c1e1b00 */
[----:B------:R-:W-:Y:S05]  /*1910*/  BRA `(.L_x_11620) ;  /* 0x0000000800687947 */ /* 0x000fea0003800000 */
.L_x_11628:
        /* <DEDUP_REMOVED lines=25> */
[----:B------:R-:W1:Y:S02]  /*1ab0*/  F2F.F64.F32 R2, R3 ;  /* 0x0000000300027310 */ /* 0x000e640000201800 */
[----:B-1----:R-:W-:Y:S05]  /*1ac0*/  BRA `(.L_x_11620) ;  /* 0x0000000400fc7947 */ /* 0x002fea0003800000 */
.L_x_11631:
        /* <DEDUP_REMOVED lines=13> */
[----:B-12---:R-:W-:Y:S05]  /*1ba0*/  BRA `(.L_x_11620) ;  /* 0x0000000400c47947 */ /* 0x006fea0003800000 */
.L_x_11630:
[----:B------:R-:W2:Y:S02]  /*1bb0*/  LDG.E.U16 R0, desc[UR36][R4.64] ;  /* 0x0000002404007981 */ /* 0x000ea4000c1e1500 */
[----:B--2---:R-:W-:-:S04]  /*1bc0*/  IMAD.U32 R0, R0, 0x10000, RZ ;  /* 0x0001000000007824 */ /* 0x004fc800078e00ff */
[----:B------:R-:W-:-:S04]  /*1bd0*/  FMUL.FTZ R0, R0, 1 ;  /* 0x3f80000000007820 */ /* 0x000fc80000410000 */
[----:B------:R1:W2:Y:S02]  /*1be0*/  F2F.F64.F32 R2, R0 ;  /* 0x0000000000027310 */ /* 0x0002a40000201800 */
[----:B-12---:R-:W-:Y:S05]  /*1bf0*/  BRA `(.L_x_11620) ;  /* 0x0000000400b07947 */ /* 0x006fea0003800000 */
.L_x_11627:
        /* <DEDUP_REMOVED lines=9> */
[----:B--2---:R-:W1:Y:S02]  /*1c90*/  I2F.F64.U16 R2, R2 ;  /* 0x0000000200027312 */ /* 0x004e640000101800 */
[----:B-1----:R-:W-:Y:S05]  /*1ca0*/  BRA `(.L_x_11620) ;  /* 0x0000000400847947 */ /* 0x002fea0003800000 */
.L_x_11634:
        /* <DEDUP_REMOVED lines=21> */
.L_x_11636:
[----:B------:R-:W-:Y:S05]  /*1e00*/  BSYNC.RECONVERGENT B0 ;  /* 0x0000000000007941 */ /* 0x000fea0003800200 */
.L_x_11635:
[----:B------:R-:W-:Y:S02]  /*1e10*/  SHF.L.U32 R0, R0, 0x14, RZ ;  /* 0x0000001400007819 */ /* 0x000fe400000006ff */
[----:B------:R-:W-:-:S04]  /*1e20*/  LEA R2, R2, 0x3b800000, 0x17 ;  /* 0x3b80000002027811 */ /* 0x000fc800078eb8ff */
[----:B------:R-:W-:-:S05]  /*1e30*/  LOP3.LUT R0, R2, R0, R7, 0xfe, !PT ;  /* 0x0000000002007212 */ /* 0x000fca00078efe07 */
[----:B------:R-:W-:-:S04]  /*1e40*/  FMUL.FTZ R0, R0, 1 ;  /* 0x3f80000000007820 */ /* 0x000fc80000410000 */
[----:B------:R1:W2:Y:S02]  /*1e50*/  F2F.F64.F32 R2, R0 ;  /* 0x0000000000027310 */ /* 0x0002a40000201800 */
[----:B-12---:R-:W-:Y:S05]  /*1e60*/  BRA `(.L_x_11620) ;  /* 0x0000000400147947 */ /* 0x006fea0003800000 */
.L_x_11633:
        /* <DEDUP_REMOVED lines=21> */
.L_x_11638:
[----:B------:R-:W-:Y:S05]  /*1fc0*/  BSYNC.RECONVERGENT B0 ;  /* 0x0000000000007941 */ /* 0x000fea0003800200 */
.L_x_11637:
[----:B------:R-:W-:Y:S01]  /*1fd0*/  IMAD.SHL.U32 R0, R0, 0x200000, RZ ;  /* 0x0020000000007824 */ /* 0x000fe200078e00ff */
[----:B------:R-:W-:-:S04]  /*1fe0*/  LEA R2, R2, 0x37800000, 0x17 ;  /* 0x3780000002027811 */ /* 0x000fc800078eb8ff */
[----:B------:R-:W-:-:S05]  /*1ff0*/  LOP3.LUT R0, R2, R0, R7, 0xfe, !PT ;  /* 0x0000000002007212 */ /* 0x000fca00078efe07 */
[----:B------:R-:W-:-:S04]  /*2000*/  FMUL.FTZ R0, R0, 1 ;  /* 0x3f80000000007820 */ /* 0x000fc80000410000 */
[----:B------:R1:W2:Y:S02]  /*2010*/  F2F.F64.F32 R2, R0 ;  /* 0x0000000000027310 */ /* 0x0002a40000201800 */
[----:B-12---:R-:W-:Y:S05]  /*2020*/  BRA `(.L_x_11620) ;  /* 0x0000000000a47947 */ /* 0x006fea0003800000 */
.L_x_11632:
[----:B------:R-:W-:-:S09]  /*2030*/  UISETP.NE.AND UP0, UPT, UR4, 0x1c, UPT ;  /* 0x0000001c0400788c */ /* 0x000fd2000bf05270 */
[----:B------:R-:W-:Y:S05]  /*2040*/  BRA.U !UP0, `(.L_x_11639) ;  /* 0x0000000108947547 */ /* 0x000fea000b800000 */
[----:B------:R-:W-:-:S09]  /*2050*/  UISETP.NE.AND UP0, UPT, UR4, 0x1d, UPT ;  /* 0x0000001d0400788c */ /* 0x000fd2000bf05270 */
[----:B------:R-:W-:Y:S05]  /*2060*/  BRA.U !UP0, `(.L_x_11640) ;  /* 0x0000000108807547 */ /* 0x000fea000b800000 */
[----:B------:R-:W-:-:S09]  /*2070*/  UISETP.NE.AND UP0, UPT, UR4, 0x2c, UPT ;  /* 0x0000002c0400788c */ /* 0x000fd2000bf05270 */
[----:B------:R-:W-:Y:S05]  /*2080*/  BRA.U !UP0, `(.L_x_11641) ;  /* 0x0000000108487547 */ /* 0x000fea000b800000 */
.L_x_11619:
        /* <DEDUP_REMOVED lines=16> */
.L_x_11642:
[----:B------:R-:W-:Y:S01]  /*2190*/  CS2R R2, SRZ ;  /* 0x0000000000027805 */ /* 0x000fe2000001ff00 */
[----:B------:R-:W-:Y:S06]  /*21a0*/  BRA `(.L_x_11620) ;  /* 0x0000000000447947 */ /* 0x000fec0003800000 */
.L_x_11641:
        /* <DEDUP_REMOVED lines=12> */
.L_x_11640:
[----:B------:R-:W2:Y:S02]  /*2270*/  LDG.E.64 R2, desc[UR36][R4.64] ;  /* 0x0000002404027981 */ /* 0x000ea4000c1e1b00 */
[----:B--2---:R-:W1:Y:S02]  /*2280*/  I2F.F64.U64 R2, R2 ;  /* 0x0000000200027312 */ /* 0x004e640000301800 */
[----:B-1----:R-:W-:Y:S05]  /*2290*/  BRA `(.L_x_11620) ;  /* 0x0000000000087947 */ /* 0x002fea0003800000 */
.L_x_11639:
[----:B------:R-:W2:Y:S02]  /*22a0*/  LDG.E R2, desc[UR36][R4.64] ;  /* 0x0000002404027981 */ /* 0x000ea4000c1e1900 */
[----:B--2---:R-:W0:Y:S02]  /*22b0*/  I2F.F64.U32 R2, R2 ;  /* 0x0000000200027312 */ /* 0x004e240000201800 */
.L_x_11620:
[----:B------:R-:W-:Y:S05]  /*22c0*/  BSYNC.RECONVERGENT B6 ;  /* 0x0000000000067941 */ /* 0x000fea0003800200 */
.L_x_11614:
[----:B012--5:R-:W0:Y:S01]  /*22d0*/  DMUL R4, R2, R2 ;  /* 0x0000000202047228 */ /* 0x027e220000000000 */
        /* <DEDUP_REMOVED lines=19> */
[----:B0-----:R-:W0:Y:S01]  /*2410*/  DMUL R4, R4, UR4 ;  /* 0x0000000404047c28 */ /* 0x001e220008000000 */
[----:B------:R-:W-:Y:S01]  /*2420*/  UMOV UR4, 0x24dd2f1a ;  /* 0x24dd2f1a00047882 */ /* 0x000fe20000000000 */
[----:B0-----:R-:W-:Y:S01]  /*2430*/  LOP3.LUT R7, R5, 0x7fffffff, RZ, 0xc0, !PT ;  /* 0x7fffffff05077812 */ /* 0x001fe200078ec0ff */
[----:B------:R-:W-:Y:S01]  /*2440*/  IMAD.MOV.U32 R6, RZ, RZ, R4 ;  /* 0x000000ffff067224 */ /* 0x000fe200078e0004 */
[----:B------:R-:W-:-:S15]  /*2450*/  UMOV UR5, 0x3fe4f922 ;  /* 0x3fe4f92200057882 */ /* 0x000fde0000000000 */
        /* <DEDUP_REMOVED lines=158> */
.L_x_11644:
        /* <DEDUP_REMOVED lines=83> */
.L_x_11645:
[----:B------:R-:W-:Y:S05]  /*3370*/  BSYNC.RECONVERGENT B0 ;  /* 0x0000000000007941 */ /* 0x000fea0003800200 */
.L_x_11643:
[----:B------:R-:W2:Y:S01]  /*3380*/  LDCU.64 UR6, c[0x0][0x580] ;  /* 0x0000b000ff0677ac */ /* 0x000ea20008000a00 */
[----:B------:R2:W-:Y:S01]  /*3390*/  DMUL R6, R2, 0.5 ;  /* 0x3fe0000002067828 */ /* 0x0005e20000000000 */
[----:B------:R-:W-:-:S04]  /*33a0*/  UPRMT UR4, UR42, 0x9910, URZ ;  /* 0x000099102a047896 */ /* 0x000fc800080000ff */
[----:B------:R-:W-:Y:S01]  /*33b0*/  UISETP.GT.AND UP0, UPT, UR4, 0x9, UPT ;  /* 0x000000090400788c */ /* 0x000fe2000bf04270 */
[----:B--2---:R-:W-:-:S05]  /*33c0*/  IADD3 R2, P0, PT, R16, UR6, RZ ;  /* 0x0000000610027c10 */ /* 0x004fca000ff1e0ff */
[----:B------:R-:W-:-:S15]  /*33d0*/  IMAD.X R3, RZ, RZ, UR7, P0 ;  /* 0x00000007ff037e24 */ /* 0x000fde00080e06ff */
[----:B------:R-:W-:-:S15]  /*33e0*/  NOP ;  /* 0x0000000000007918 */ /* 0x000fde0000000000 */
[----:B------:R-:W-:-:S15]  /*33f0*/  NOP ;  /* 0x0000000000007918 */ /* 0x000fde0000000000 */
[----:B------:R-:W-:-:S08]  /*3400*/  NOP ;  /* 0x0000000000007918 */ /* 0x000fd00000000000 */
[----:B-1----:R-:W1:-:S15]  /*3410*/  DADD R4, R4, 1 ;  /* 0x3ff0000004047429 */ /* 0x002e5e0000000000 */
[----:B------:R-:W-:-:S15]  /*3420*/  NOP ;  /* 0x0000000000007918 */ /* 0x000fde0000000000 */
[----:B------:R-:W-:-:S15]  /*3430*/  NOP ;  /* 0x0000000000007918 */ /* 0x000fde0000000000 */
[----:B------:R-:W-:-:S15]  /*3440*/  NOP ;  /* 0x0000000000007918 */ /* 0x000fde0000000000 */
[----:B------:R-:W-:-:S04]  /*3450*/  NOP ;  /* 0x0000000000007918 */ /* 0x000fc80000000000 */
        /* <DEDUP_REMOVED lines=13> */
.L_x_11649:
[----:B------:R-:W1:Y:S02]  /*3530*/  F2I.S64.F64.TRUNC R4, R4 ;  /* 0x0000000400047311 */ /* 0x000e64000030d900 */
[----:B-1----:R-:W-:-:S05]  /*3540*/  IMAD.MOV.U32 R7, RZ, RZ, R4 ;  /* 0x000000ffff077224 */ /* 0x002fca00078e0004 */
[----:B------:R1:W-:Y:S01]  /*3550*/  STG.E.U8 desc[UR36][R2.64], R7 ;  /* 0x0000000702007986 */ /* 0x0003e2000c101124 */
[----:B------:R-:W-:Y:S05]  /*3560*/  BRA `(.L_x_11651) ;  /* 0x0000001000847947 */ /* 0x000fea0003800000 */
.L_x_11648:
        /* <DEDUP_REMOVED lines=9> */
.L_x_11653:
[----:B------:R-:W1:Y:S02]  /*3600*/  F2I.F64.TRUNC R5, R4 ;  /* 0x0000000400057311 */ /* 0x000e64000030d100 */
[----:B-1----:R1:W-:Y:S01]  /*3610*/  STG.E desc[UR36][R2.64], R5 ;  /* 0x0000000502007986 */ /* 0x0023e2000c101924 */
[----:B------:R-:W-:Y:S05]  /*3620*/  BRA `(.L_x_11651) ;  /* 0x0000001000547947 */ /* 0x000fea0003800000 */
.L_x_11652:
[----:B------:R-:W1:Y:S02]  /*3630*/  F2I.F64.TRUNC R5, R4 ;  /* 0x0000000400057311 */ /* 0x000e64000030d100 */
[----:B-1----:R1:W-:Y:S01]  /*3640*/  STG.E.U16 desc[UR36][R2.64], R5 ;  /* 0x0000000502007986 */ /* 0x0023e2000c101524 */
[----:B------:R-:W-:Y:S05]  /*3650*/  BRA `(.L_x_11651) ;  /* 0x0000001000487947 */ /* 0x000fea0003800000 */
.L_x_11647:
        /* <DEDUP_REMOVED lines=17> */
.L_x_11655:
        /* <DEDUP_REMOVED lines=12> */
.L_x_11654:
        /* <DEDUP_REMOVED lines=14> */
[----:B------:R-:W-:Y:S01]  /*3910*/  MOV R7, RZ ;  /* 0x000000ff00077202 */ /* 0x000fe20000000f00 */
[----:B-1----:R-:W-:-:S05]  /*3920*/  @!P0 FMUL R6, R6, 1.175494350822287508e-38 ;  /* 0x0080000006068820 */ /* 0x002fca0000400000 */
[----:B------:R1:W-:Y:S01]  /*3930*/  STG.E.64 desc[UR36][R2.64], R6 ;  /* 0x0000000602007986 */ /* 0x0003e2000c101b24 */
[----:B------:R-:W-:Y:S05]  /*3940*/  BRA `(.L_x_11651) ;  /* 0x0000000c008c7947 */ /* 0x000fea0003800000 */
.L_x_11657:
        /* <DEDUP_REMOVED lines=13> */
.L_x_11656:
[----:B------:R1:W-:Y:S01]  /*3a20*/  STG.E.64 desc[UR36][R2.64], R4 ;  /* 0x0000000402007986 */ /* 0x0003e2000c101b24 */
[----:B------:R-:W-:Y:S05]  /*3a30*/  BRA `(.L_x_11651) ;  /* 0x0000000c00507947 */ /* 0x000fea0003800000 */
.L_x_11646:
        /* <DEDUP_REMOVED lines=12> */
.L_x_11660:
[----:B------:R-:W-:-:S05]  /*3b00*/  CS2R R6, SRZ ;  /* 0x0000000000067805 */ /* 0x000fca000001ff00 */
[----:B------:R1:W-:Y:S01]  /*3b10*/  STG.E.128 desc[UR36][R2.64], R4 ;  /* 0x0000000402007986 */ /* 0x0003e2000c101d24 */
[----:B------:R-:W-:Y:S05]  /*3b20*/  BRA `(.L_x_11651) ;  /* 0x0000000c00147947 */ /* 0x000fea0003800000 */
.L_x_11659:
        /* <DEDUP_REMOVED lines=8> */
[----:B0-----:R-:W0:-:S15]  /*3bb0*/  F2F.F32.F64 R9, R4 ;  /* 0x0000000400097310 */ /* 0x001e1e0000301000 */
        /* <DEDUP_REMOVED lines=18> */
.L_x_11664:
[----:B------:R-:W-:Y:S05]  /*3ce0*/  BSYNC.RECONVERGENT B0 ;  /* 0x0000000000007941 */ /* 0x000fea0003800200 */
.L_x_11663:
[----:B------:R-:W-:-:S05]  /*3cf0*/  LOP3.LUT R7, R0, 0x80, R7, 0xf8, !PT ;  /* 0x0000008000077812 */ /* 0x000fca00078ef807 */
[----:B------:R0:W-:Y:S01]  /*3d00*/  STG.E.U8 desc[UR36][R2.64], R7 ;  /* 0x0000000702007986 */ /* 0x0001e2000c101124 */
[----:B------:R-:W-:Y:S05]  /*3d10*/  BRA `(.L_x_11651) ;  /* 0x0000000800987947 */ /* 0x000fea0003800000 */
.L_x_11662:
        /* <DEDUP_REMOVED lines=23> */
.L_x_11666:
[----:B------:R-:W-:Y:S05]  /*3e90*/  BSYNC.RECONVERGENT B0 ;  /* 0x0000000000007941 */ /* 0x000fea0003800200 */
.L_x_11665:
[----:B------:R-:W-:-:S05]  /*3ea0*/  LOP3.LUT R7, R0, 0x80, R7, 0xf8, !PT ;  /* 0x0000008000077812 */ /* 0x000fca00078ef807 */
[----:B------:R0:W-:Y:S01]  /*3eb0*/  STG.E.U8 desc[UR36][R2.64], R7 ;  /* 0x0000000702007986 */ /* 0x0001e2000c101124 */
[----:B------:R-:W-:Y:S05]  /*3ec0*/  BRA `(.L_x_11651) ;  /* 0x00000008002c7947 */ /* 0x000fea0003800000 */
.L_x_11661:
        /* <DEDUP_REMOVED lines=10> */
[----:B------:R1:W-:Y:S01]  /*3f70*/  STG.E.U16 desc[UR36][R2.64], R0 ;  /* 0x0000000002007986 */ /* 0x0003e2000c101524 */
[----:B------:R-:W-:Y:S05]  /*3f80*/  BRA `(.L_x_11651) ;  /* 0x0000000400fc7947 */ /* 0x000fea0003800000 */
.L_x_11658:
        /* <DEDUP_REMOVED lines=11> */
.L_x_11669:
        /* <DEDUP_REMOVED lines=21> */
.L_x_11672:
[----:B------:R-:W-:-:S04]  /*4190*/  SHF.R.U32.HI R0, RZ, 0x14, R7 ;  /* 0x00000014ff007819 */ /* 0x000fc80000011607 */
[----:B------:R-:W-:-:S04]  /*41a0*/  LOP3.LUT R0, R0, 0x1, RZ, 0xc0, !PT ;  /* 0x0000000100007812 */ /* 0x000fc800078ec0ff */
[----:B------:R-:W-:-:S04]  /*41b0*/  IADD3 R0, PT, PT, R7, 0x487ffff, R0 ;  /* 0x0487ffff07007810 */ /* 0x000fc80007ffe000 */
[----:B------:R-:W-:-:S04]  /*41c0*/  SHF.R.U32.HI R0, RZ, 0x14, R0 ;  /* 0x00000014ff007819 */ /* 0x000fc80000011600 */
[----:B------:R-:W-:-:S07]  /*41d0*/  LOP3.LUT R4, R0, 0xff, RZ, 0xc0, !PT ;  /* 0x000000ff00047812 */ /* 0x000fce00078ec0ff */
.L_x_11673:
[----:B------:R-:W-:-:S04]  /*41e0*/  SHF.R.U32.HI R5, RZ, 0x18, R7 ;  /* 0x00000018ff057819 */ /* 0x000fc80000011607 */
[----:B------:R-:W-:-:S04]  /*41f0*/  LOP3.LUT R4, R4, 0x80, R5, 0xf8, !PT ;  /* 0x0000008004047812 */ /* 0x000fc800078ef805 */
[----:B------:R-:W-:-:S07]  /*4200*/  PRMT R0, R4, 0x7610, R0 ;  /* 0x0000761004007816 */ /* 0x000fce0000000000 */
.L_x_11671:
[----:B------:R-:W-:Y:S05]  /*4210*/  BSYNC.RECONVERGENT B0 ;  /* 0x0000000000007941 */ /* 0x000fea0003800200 */
.L_x_11670:
[----:B------:R2:W-:Y:S01]  /*4220*/  STG.E.U8 desc[UR36][R2.64], R0 ;  /* 0x0000000002007986 */ /* 0x0005e2000c101124 */
[----:B------:R-:W-:Y:S05]  /*4230*/  BRA `(.L_x_11651) ;  /* 0x0000000400507947 */ /* 0x000fea0003800000 */
.L_x_11668:
        /* <DEDUP_REMOVED lines=21> */
.L_x_11676:
[----:B------:R-:W-:-:S04]  /*4390*/  SHF.R.U32.HI R0, RZ, 0x15, R7 ;  /* 0x00000015ff007819 */ /* 0x000fc80000011607 */
[----:B------:R-:W-:-:S04]  /*43a0*/  LOP3.LUT R0, R0, 0x1, RZ, 0xc0, !PT ;  /* 0x0000000100007812 */ /* 0x000fc800078ec0ff */
[----:B------:R-:W-:-:S04]  /*43b0*/  IADD3 R0, PT, PT, R7, 0x88fffff, R0 ;  /* 0x088fffff07007810 */ /* 0x000fc80007ffe000 */
[----:B------:R-:W-:-:S04]  /*43c0*/  SHF.R.U32.HI R0, RZ, 0x15, R0 ;  /* 0x00000015ff007819 */ /* 0x000fc80000011600 */
[----:B------:R-:W-:-:S07]  /*43d0*/  LOP3.LUT R4, R0, 0xff, RZ, 0xc0, !PT ;  /* 0x000000ff00047812 */ /* 0x000fce00078ec0ff */
.L_x_11677:
[----:B------:R-:W-:-:S04]  /*43e0*/  SHF.R.U32.HI R5, RZ, 0x18, R7 ;  /* 0x00000018ff057819 */ /* 0x000fc80000011607 */
[----:B------:R-:W-:-:S04]  /*43f0*/  LOP3.LUT R4, R4, 0x80, R5, 0xf8, !PT ;  /* 0x0000008004047812 */ /* 0x000fc800078ef805 */
[----:B------:R-:W-:-:S07]  /*4400*/  PRMT R0, R4, 0x7610, R0 ;  /* 0x0000761004007816 */ /* 0x000fce0000000000 */
.L_x_11675:
[----:B------:R-:W-:Y:S05]  /*4410*/  BSYNC.RECONVERGENT B0 ;  /* 0x0000000000007941 */ /* 0x000fea0003800200 */
.L_x_11674:
[----:B------:R1:W-:Y:S01]  /*4420*/  STG.E.U8 desc[UR36][R2.64], R0 ;  /* 0x0000000002007986 */ /* 0x0003e2000c101124 */
[----:B------:R-:W-:Y:S05]  /*4430*/  BRA `(.L_x_11651) ;  /* 0x0000000000d07947 */ /* 0x000fea0003800000 */
.L_x_11667:
[----:B------:R-:W-:-:S09]  /*4440*/  UISETP.NE.AND UP0, UPT, UR4, 0x1c, UPT ;  /* 0x0000001c0400788c */ /* 0x000fd2000bf05270 */
[----:B------:R-:W-:Y:S05]  /*4450*/  BRA.U !UP0, `(.L_x_11678) ;  /* 0x0000000108c07547 */ /* 0x000fea000b800000 */
[----:B------:R-:W-:-:S09]  /*4460*/  UISETP.NE.AND UP0, UPT, UR4, 0x1d, UPT ;  /* 0x0000001d0400788c */ /* 0x000fd2000bf05270 */
[----:B------:R-:W-:Y:S05]  /*4470*/  BRA.U !UP0, `(.L_x_11679) ;  /* 0x0000000108ac7547 */ /* 0x000fea000b800000 */
[----:B------:R-:W-:-:S09]  /*4480*/  UISETP.NE.AND UP0, UPT, UR4, 0x2c, UPT ;  /* 0x0000002c0400788c */ /* 0x000fd2000bf05270 */
[----:B------:R-:W-:Y:S05]  /*4490*/  BRA.U !UP0, `(.L_x_11680) ;  /* 0x0000000108447547 */ /* 0x000fea000b800000 */
.L_x_11650:
[----:B------:R-:W-:Y:S01]  /*44a0*/  MOV R0, 0x0 ;  /* 0x0000000000007802 */ /* 0x000fe20000000f00 */
[----:B------:R-:W1:Y:S01]  /*44b0*/  LDCU.64 UR6, c[0x4][0x128] ;  /* 0x01002500ff0677ac */ /* 0x000e620008000a00 */
[----:B------:R-:W-:Y:S02]  /*44c0*/  HFMA2 R12, -RZ, RZ, 0, 5.9604644775390625e-08 ;  /* 0x00000001ff0c7431 */ /* 0x000fe400000001ff */
[----:B0-----:R-:W-:Y:S01]  /*44d0*/  IMAD.MOV.U32 R8, RZ, RZ, 0x65 ;  /* 0x00000065ff087424 */ /* 0x001fe200078e00ff */
[----:B------:R0:W2:Y:S01]  /*44e0*/  LDC.64 R2, c[0x4][R0] ;  /* 0x0100000000027b82 */ /* 0x0000a20000000a00 */
[----:B------:R-:W3:Y:S01]  /*44f0*/  LDCU.64 UR8, c[0x4][0x130] ;  /* 0x01002600ff0877ac */ /* 0x000ee20008000a00 */
[----:B------:R-:W-:Y:S01]  /*4500*/  IMAD.MOV.U32 R13, RZ, RZ, RZ ;  /* 0x000000ffff0d7224 */ /* 0x000fe200078e00ff */
[----:B------:R-:W4:Y:S01]  /*4510*/  LDCU.64 UR4, c[0x4][0x10] ;  /* 0x01000200ff0477ac */ /* 0x000f220008000a00 */
[----:B-1----:R-:W-:Y:S01]  /*4520*/  IMAD.U32 R4, RZ, RZ, UR6 ;  /* 0x00000006ff047e24 */ /* 0x002fe2000f8e00ff */
[----:B------:R-:W-:Y:S01]  /*4530*/  MOV R5, UR7 ;  /* 0x0000000700057c02 */ /* 0x000fe20008000f00 */
[----:B---3--:R-:W-:-:S02]  /*4540*/  IMAD.U32 R6, RZ, RZ, UR8 ;  /* 0x00000008ff067e24 */ /* 0x008fc4000f8e00ff */
[----:B------:R-:W-:Y:S01]  /*4550*/  IMAD.U32 R7, RZ, RZ, UR9 ;  /* 0x00000009ff077e24 */ /* 0x000fe2000f8e00ff */
[----:B----4-:R-:W-:Y:S01]  /*4560*/  MOV R10, UR4 ;  /* 0x00000004000a7c02 */ /* 0x010fe20008000f00 */
[----:B0-----:R-:W-:-:S07]  /*4570*/  IMAD.U32 R11, RZ, RZ, UR5 ;  /* 0x00000005ff0b7e24 */ /* 0x001fce000f8e00ff */
[----:B------:R-:W-:-:S07]  /*4580*/  LEPC R20, `(.L_x_11681) ;  /* 0x000000001014794e */ /* 0x000fce0000000000 */
[----:B--2---:R-:W-:Y:S05]  /*4590*/  CALL.ABS.NOINC R2 ;  /* 0x0000000002007343 */ /* 0x004fea0003c00000 */
.L_x_11681:
[----:B------:R-:W-:Y:S05]  /*45a0*/  BRA `(.L_x_11651) ;  /* 0x0000000000747947 */ /* 0x000fea0003800000 */
.L_x_11680:
[----:B------:R-:W-:Y:S01]  /*45b0*/  UMOV UR4, 0xf0000000 ;  /* 0xf000000000047882 */ /* 0x000fe20000000000 */
[----:B------:R-:W-:Y:S01]  /*45c0*/  UMOV UR5, 0x380fffff ;  /* 0x380fffff00057882 */ /* 0x000fe20000000000 */
[----:B0-----:R-:W0:-:S15]  /*45d0*/  F2F.F32.F64 R8, R4 ;  /* 0x0000000400087310 */ /* 0x001e1e0000301000 */
        /* <DEDUP_REMOVED lines=21> */
.L_x_11679:
[----:B------:R-:W1:Y:S02]  /*4730*/  F2I.U64.F64.TRUNC R4, R4 ;  /* 0x0000000400047311 */ /* 0x000e64000030d800 */
[----:B-1----:R1:W-:Y:S01]  /*4740*/  STG.E.64 desc[UR36][R2.64], R4 ;  /* 0x0000000402007986 */ /* 0x0023e2000c101b24 */
[----:B------:R-:W-:Y:S05]  /*4750*/  BRA `(.L_x_11651) ;  /* 0x0000000000087947 */ /* 0x000fea0003800000 */
.L_x_11678:
[----:B------:R-:W1:Y:S02]  /*4760*/  F2I.U32.F64.TRUNC R5, R4 ;  /* 0x0000000400057311 */ /* 0x000e64000030d000 */
[----:B-1----:R4:W-:Y:S02]  /*4770*/  STG.E desc[UR36][R2.64], R5 ;  /* 0x0000000502007986 */ /* 0x0029e4000c101924 */
.L_x_11651:
[----:B------:R-:W-:-:S07]  /*4780*/  IADD3 R17, PT, PT, R17, 0x80, RZ ;  /* 0x0000008011117810 */ /* 0x000fce0007ffe0ff */
.L_x_11612:
[----:B------:R-:W-:Y:S05]  /*4790*/  BSYNC.RECONVERGENT B7 ;  /* 0x0000000000077941 */ /* 0x000fea0003800200 */
.L_x_11611:
[----:B------:R-:W5:Y:S01]  /*47a0*/  LDCU UR4, c[0x0][0x380] ;  /* 0x00007000ff0477ac */ /* 0x000f620008000800 */
[----:B------:R-:W-:Y:S01]  /*47b0*/  BSSY.RECONVERGENT B7, `(.L_x_11682) ;  /* 0x000046b000077945 */ /* 0x000fe20003800200 */
[----:B-----5:R-:W-:-:S13]  /*47c0*/  ISETP.GE.AND P0, PT, R17, UR4, PT ;  /* 0x0000000411007c0c */ /* 0x020fda000bf06270 */
[----:B------:R-:W-:Y:S05]  /*47d0*/  @P0 BRA `(.L_x_11683) ;  /* 0x0000004400a00947 */ /* 0x000fea0003800000 */
[----:B------:R-:W5:Y:S01]  /*47e0*/  LDCU UR4, c[0x0][0x388] ;  /* 0x00007100ff0477ac */ /* 0x000f620008000800 */
[----:B-12---:R-:W-:Y:S02]  /*47f0*/  IMAD.MOV.U32 R0, RZ, RZ, RZ ;  /* 0x000000ffff007224 */ /* 0x006fe400078e00ff */
[----:B------:R-:W-:Y:S01]  /*4800*/  IMAD.MOV.U32 R16, RZ, RZ, RZ ;  /* 0x000000ffff107224 */ /* 0x000fe200078e00ff */
[----:B-----5:R-:W-:-:S09]  /*4810*/  UISETP.NE.AND UP0, UPT, UR4, URZ, UPT ;  /* 0x000000ff0400728c */ /* 0x020fd2000bf05270 */
[----:B------:R-:W-:Y:S05]  /*4820*/  BRA.U !UP0, `(.L_x_11684) ;  /* 0x0000001108a87547 */ /* 0x000fea000b800000 */
[----:B------:R-:W0:Y:S01]  /*4830*/  LDCU.64 UR4, c[0x0][0x390] ;  /* 0x00007200ff0477ac */ /* 0x000e220008000a00 */
[----:B------:R-:W-:Y:S01]  /*4840*/  HFMA2 R16, -RZ, RZ, 0, 0 ;  /* 0x00000000ff107431 */ /* 0x000fe200000001ff */
[----:B------:R-:W1:Y:S01]  /*4850*/  LDCU UR6, c[0x0][0x38c] ;  /* 0x00007180ff0677ac */ /* 0x000e620008000800 */
[----:B------:R-:W2:Y:S01]  /*4860*/  LDCU.64 UR8, c[0x0][0x4b8] ;  /* 0x00009700ff0877ac */ /* 0x000ea20008000a00 */
[----:B------:R-:W-:Y:S02]  /*4870*/  UISETP.NE.AND UP0, UPT, UR40, URZ, UPT ;  /* 0x000000ff2800728c */ /* 0x000fe4000bf05270 */
[----:B0--34-:R-:W-:-:S05]  /*4880*/  IMAD.HI.U32 R2, R17, UR4, R16 ;  /* 0x0000000411027c27 */ /* 0x019fca000f8e0010 */
        /* <DEDUP_REMOVED lines=292> */
.L_x_11684:
[----:B------:R-:W1:Y:S01]  /*5ad0*/  LDCU.64 UR6, c[0x0][0x588] ;  /* 0x0000b100ff0677ac */ /* 0x000e620008000a00 */
[----:B------:R-:W-:Y:S01]  /*5ae0*/  BSSY.RECONVERGENT B6, `(.L_x_11685) ;  /* 0x00000ec000067945 */ /* 0x000fe20003800200 */
[----:B------:R-:W-:-:S04]  /*5af0*/  UPRMT UR4, UR41, 0x9910, URZ ;  /* 0x0000991029047896 */ /* 0x000fc800080000ff */
[----:B------:R-:W-:Y:S01]  /*5b00*/  UISETP.GT.AND UP0, UPT, UR4, 0x9, UPT ;  /* 0x000000090400788c */ /* 0x000fe2000bf04270 */
[----:B-1----:R-:W-:-:S05]  /*5b10*/  IADD3 R4, P0, PT, R0, UR6, RZ ;  /* 0x0000000600047c10 */ /* 0x002fca000ff1e0ff */
[----:B0--34-:R-:W-:-:S03]  /*5b20*/  IMAD.X R5, RZ, RZ, UR7, P0 ;  /* 0x00000007ff057e24 */ /* 0x019fc600080e06ff */
        /* <DEDUP_REMOVED lines=12> */
.L_x_11689:
[----:B------:R-:W2:Y:S02]  /*5bf0*/  LDG.E.U8 R2, desc[UR36][R4.64] ;  /* 0x0000002404027981 */ /* 0x000ea4000c1e1100 */
[----:B--2---:R-:W3:Y:S02]  /*5c00*/  I2F.F64.U16 R2, R2 ;  /* 0x0000000200027312 */ /* 0x004ee40000101800 */
[----:B---3--:R-:W-:Y:S05]  /*5c10*/  BRA `(.L_x_11691) ;  /* 0x0000000c00607947 */ /* 0x008fea0003800000 */
.L_x_11688:
        /* <DEDUP_REMOVED lines=9> */
.L_x_11693:
[----:B------:R-:W2:Y:S02]  /*5cb0*/  LDG.E R2, desc[UR36][R4.64] ;  /* 0x0000002404027981 */ /* 0x000ea4000c1e1900 */
[----:B--2---:R-:W3:Y:S02]  /*5cc0*/  I2F.F64 R2, R2 ;  /* 0x0000000200027312 */ /* 0x004ee40000201c00 */
[----:B---3--:R-:W-:Y:S05]  /*5cd0*/  BRA `(.L_x_11691) ;  /* 0x0000000c00307947 */ /* 0x008fea0003800000 */
.L_x_11692:
[----:B------:R-:W2:Y:S02]  /*5ce0*/  LDG.E.U16 R2, desc[UR36][R4.64] ;  /* 0x0000002404027981 */ /* 0x000ea4000c1e1500 */
[----:B--2---:R-:W3:Y:S02]  /*5cf0*/  I2F.F64.S16 R2, R2 ;  /* 0x0000000200027312 */ /* 0x004ee40000101c00 */
[----:B---3--:R-:W-:Y:S05]  /*5d00*/  BRA `(.L_x_11691) ;  /* 0x0000000c00247947 */ /* 0x008fea0003800000 */
.L_x_11687:
        /* <DEDUP_REMOVED lines=10> */
.L_x_11695:
[----:B------:R-:W2:Y:S02]  /*5db0*/  LDG.E.U16 R0, desc[UR36][R4.64] ;  /* 0x0000002404007981 */ /* 0x000ea4000c1e1500 */
[----:B--2---:R-:W-:-:S05]  /*5dc0*/  HADD2.F32 R0, -RZ, R0.H0_H0 ;  /* 0x20000000ff007230 */ /* 0x004fca0000004100 */
[----:B------:R-:W-:-:S04]  /*5dd0*/  FMUL.FTZ R0, R0, 1 ;  /* 0x3f80000000007820 */ /* 0x000fc80000410000 */
[----:B------:R3:W4:Y:S02]  /*5de0*/  F2F.F64.F32 R2, R0 ;  /* 0x0000000000027310 */ /* 0x0007240000201800 */
[----:B---34-:R-:W-:Y:S05]  /*5df0*/  BRA `(.L_x_11691) ;  /* 0x0000000800e87947 */ /* 0x018fea0003800000 */
.L_x_11694:
        /* <DEDUP_REMOVED lines=10> */
.L_x_11697:
[----:B------:R-:W2:Y:S02]  /*5ea0*/  LDG.E.U16 R4, desc[UR36][R4.64] ;  /* 0x0000002404047981 */ /* 0x000ea4000c1e1500 */
[----:B--2---:R-:W-:-:S05]  /*5eb0*/  HADD2.F32 R0, -RZ, R4.H0_H0 ;  /* 0x20000004ff007230 */ /* 0x004fca0000004100 */
[----:B------:R-:W-:-:S04]  /*5ec0*/  FMUL.FTZ R0, R0, 1 ;  /* 0x3f80000000007820 */ /* 0x000fc80000410000 */
[----:B------:R2:W3:Y:S02]  /*5ed0*/  F2F.F64.F32 R2, R0 ;  /* 0x0000000000027310 */ /* 0x0004e40000201800 */
[----:B--23--:R-:W-:Y:S05]  /*5ee0*/  BRA `(.L_x_11691) ;  /* 0x0000000800ac7947 */ /* 0x00cfea0003800000 */
.L_x_11696:
[----:B------:R2:W5:Y:S01]  /*5ef0*/  LDG.E.64 R2, desc[UR36][R4.64] ;  /* 0x0000002404027981 */ /* 0x000562000c1e1b00 */
[----:B------:R-:W-:Y:S05]  /*5f00*/  BRA `(.L_x_11691) ;  /* 0x0000000800a47947 */ /* 0x000fea0003800000 */
.L_x_11686:
        /* <DEDUP_REMOVED lines=9> */
[----:B------:R-:W-:Y:S01]  /*5fa0*/  HFMA2 R2, -RZ, RZ, 0, 0 ;  /* 0x00000000ff027431 */ /* 0x000fe200000001ff */
[----:B--2---:R-:W-:-:S04]  /*5fb0*/  ISETP.NE.AND P0, PT, R4, RZ, PT ;  /* 0x000000ff0400720c */ /* 0x004fc80003f05270 */
[----:B------:R-:W-:Y:S01]  /*5fc0*/  FSEL R3, RZ, 1.875, !P0 ;  /* 0x3ff00000ff037808 */ /* 0x000fe20004000000 */
[----:B------:R-:W-:Y:S08]  /*5fd0*/  BRA `(.L_x_11691) ;  /* 0x0000000800707947 */ /* 0x000ff00003800000 */
.L_x_11700:
[----:B------:R1:W5:Y:S01]  /*5fe0*/  LDG.E.64 R2, desc[UR36][R4.64] ;  /* 0x0000002404027981 */ /* 0x000362000c1e1b00 */
[----:B------:R-:W-:Y:S05]  /*5ff0*/  BRA `(.L_x_11691) ;  /* 0x0000000800687947 */ /* 0x000fea0003800000 */
.L_x_11699:
        /* <DEDUP_REMOVED lines=27> */
.L_x_11702:
        /* <DEDUP_REMOVED lines=14> */
.L_x_11701:
[----:B------:R-:W2:Y:S02]  /*6290*/  LDG.E.U16 R0, desc[UR36][R4.64] ;  /* 0x0000002404007981 */ /* 0x000ea4000c1e1500 */
[----:B--2---:R-:W-:-:S05]  /*62a0*/  SHF.L.U32 R0, R0, 0x10, RZ ;  /* 0x0000001000007819 */ /* 0x004fca00000006ff */
[----:B------:R-:W-:-:S04]  /*62b0*/  FMUL.FTZ R0, R0, 1 ;  /* 0x3f80000000007820 */ /* 0x000fc80000410000 */
[----:B------:R2:W3:Y:S02]  /*62c0*/  F2F.F64.F32 R2, R0 ;  /* 0x0000000000027310 */ /* 0x0004e40000201800 */
[----:B--23--:R-:W-:Y:S05]  /*62d0*/  BRA `(.L_x_11691) ;  /* 0x0000000400b07947 */ /* 0x00cfea0003800000 */
.L_x_11698:
        /* <DEDUP_REMOVED lines=11> */
.L_x_11705:
        /* <DEDUP_REMOVED lines=21> */
.L_x_11707:
[----:B------:R-:W-:Y:S05]  /*64e0*/  BSYNC.RECONVERGENT B0 ;  /* 0x0000000000007941 */ /* 0x000fea0003800200 */
.L_x_11706:
[----:B------:R-:W-:Y:S01]  /*64f0*/  IMAD.SHL.U32 R0, R0, 0x100000, RZ ;  /* 0x0010000000007824 */ /* 0x000fe200078e00ff */
[----:B------:R-:W-:-:S04]  /*6500*/  LEA R2, R2, 0x3b800000, 0x17 ;  /* 0x3b80000002027811 */ /* 0x000fc800078eb8ff */
[----:B------:R-:W-:-:S05]  /*6510*/  LOP3.LUT R0, R2, R0, R7, 0xfe, !PT ;  /* 0x0000000002007212 */ /* 0x000fca00078efe07 */
[----:B------:R-:W-:-:S04]  /*6520*/  FMUL.FTZ R0, R0, 1 ;  /* 0x3f80000000007820 */ /* 0x000fc80000410000 */
[----:B------:R1:W2:Y:S02]  /*6530*/  F2F.F64.F32 R2, R0 ;  /* 0x0000000000027310 */ /* 0x0002a40000201800 */
[----:B-12---:R-:W-:Y:S05]  /*6540*/  BRA `(.L_x_11691) ;  /* 0x0000000400147947 */ /* 0x006fea0003800000 */
.L_x_11704:
        /* <DEDUP_REMOVED lines=21> */
.L_x_11709:
[----:B------:R-:W-:Y:S05]  /*66a0*/  BSYNC.RECONVERGENT B0 ;  /* 0x0000000000007941 */ /* 0x000fea0003800200 */
.L_x_11708:
[----:B------:R-:W-:Y:S02]  /*66b0*/  SHF.L.U32 R0, R0, 0x15, RZ ;  /* 0x0000001500007819 */ /* 0x000fe400000006ff */
[----:B------:R-:W-:-:S04]  /*66c0*/  LEA R2, R2, 0x37800000, 0x17 ;  /* 0x3780000002027811 */ /* 0x000fc800078eb8ff */
[----:B------:R-:W-:-:S05]  /*66d0*/  LOP3.LUT R0, R2, R0, R7, 0xfe, !PT ;  /* 0x0000000002007212 */ /* 0x000fca00078efe07 */
[----:B------:R-:W-:-:S04]  /*66e0*/  FMUL.FTZ R0, R0, 1 ;  /* 0x3f80000000007820 */ /* 0x000fc80000410000 */
[----:B------:R1:W2:Y:S02]  /*66f0*/  F2F.F64.F32 R2, R0 ;  /* 0x0000000000027310 */ /* 0x0002a40000201800 */
[----:B-12---:R-:W-:Y:S05]  /*6700*/  BRA `(.L_x_11691) ;  /* 0x0000000000a47947 */ /* 0x006fea0003800000 */
.L_x_11703:
        /* <DEDUP_REMOVED lines=18> */
.L_x_11690:
        /* <DEDUP_REMOVED lines=16> */
.L_x_11712:
[----:B------:R-:W-:Y:S01]  /*6930*/  CS2R R2, SRZ ;  /* 0x0000000000027805 */ /* 0x000fe2000001ff00 */
[----:B------:R-:W-:Y:S06]  /*6940*/  BRA `(.L_x_11691) ;  /* 0x0000000000147947 */ /* 0x000fec0003800000 */
.L_x_11711:
[----:B------:R-:W2:Y:S02]  /*6950*/  LDG.E.64 R2, desc[UR36][R4.64] ;  /* 0x0000002404027981 */ /* 0x000ea4000c1e1b00 */
[----:B--2---:R-:W1:Y:S02]  /*6960*/  I2F.F64.U64 R2, R2 ;  /* 0x0000000200027312 */ /* 0x004e640000301800 */
[----:B-1----:R-:W-:Y:S05]  /*6970*/  BRA `(.L_x_11691) ;  /* 0x0000000000087947 */ /* 0x002fea0003800000 */
.L_x_11710:
[----:B------:R-:W2:Y:S02]  /*6980*/  LDG.E R2, desc[UR36][R4.64] ;  /* 0x0000002404027981 */ /* 0x000ea4000c1e1900 */
[----:B--2---:R-:W0:Y:S02]  /*6990*/  I2F.F64.U32 R2, R2 ;  /* 0x0000000200027312 */ /* 0x004e240000201800 */
.L_x_11691:
[----:B------:R-:W-:Y:S05]  /*69a0*/  BSYNC.RECONVERGENT B6 ;  /* 0x0000000000067941 */ /* 0x000fea0003800200 */
.L_x_11685:
        /* <DEDUP_REMOVED lines=183> */
.L_x_11714:
        /* <DEDUP_REMOVED lines=83> */
.L_x_11715:
[----:B------:R-:W-:Y:S05]  /*7a50*/  BSYNC.RECONVERGENT B0 ;  /* 0x0000000000007941 */ /* 0x000fea0003800200 */
.L_x_11713:
        /* <DEDUP_REMOVED lines=27> */
.L_x_11719:
[----:B------:R-:W1:Y:S02]  /*7c10*/  F2I.S64.F64.TRUNC R4, R4 ;  /* 0x0000000400047311 */ /* 0x000e64000030d900 */
[----:B-1----:R-:W-:-:S05]  /*7c20*/  MOV R7, R4 ;  /* 0x0000000400077202 */ /* 0x002fca0000000f00 */
[----:B------:R4:W-:Y:S01]  /*7c30*/  STG.E.U8 desc[UR36][R2.64], R7 ;  /* 0x0000000702007986 */ /* 0x0009e2000c101124 */
[----:B------:R-:W-:Y:S05]  /*7c40*/  BRA `(.L_x_11721) ;  /* 0x0000001000807947 */ /* 0x000fea0003800000 */
.L_x_11718:
        /* <DEDUP_REMOVED lines=9> */
.L_x_11723:
[----:B------:R-:W1:Y:S02]  /*7ce0*/  F2I.F64.TRUNC R5, R4 ;  /* 0x0000000400057311 */ /* 0x000e64000030d100 */
[----:B-1----:R3:W-:Y:S01]  /*7cf0*/  STG.E desc[UR36][R2.64], R5 ;  /* 0x0000000502007986 */ /* 0x0027e2000c101924 */
[----:B------:R-:W-:Y:S05]  /*7d00*/  BRA `(.L_x_11721) ;  /* 0x0000001000507947 */ /* 0x000fea0003800000 */
.L_x_11722:
[----:B------:R-:W1:Y:S02]  /*7d10*/  F2I.F64.TRUNC R5, R4 ;  /* 0x0000000400057311 */ /* 0x000e64000030d100 */
[----:B-1----:R1:W-:Y:S01]  /*7d20*/  STG.E.U16 desc[UR36][R2.64], R5 ;  /* 0x0000000502007986 */ /* 0x0023e2000c101524 */
[----:B------:R-:W-:Y:S05]  /*7d30*/  BRA `(.L_x_11721) ;  /* 0x0000001000447947 */ /* 0x000fea0003800000 */
.L_x_11717:
        /* <DEDUP_REMOVED lines=17> */
.L_x_11725:
        /* <DEDUP_REMOVED lines=12> */
.L_x_11724:
        /* <DEDUP_REMOVED lines=18> */
.L_x_11727:
        /* <DEDUP_REMOVED lines=13> */
.L_x_11726:
[----:B------:R1:W-:Y:S01]  /*8100*/  STG.E.64 desc[UR36][R2.64], R4 ;  /* 0x0000000402007986 */ /* 0x0003e2000c101b24 */
[----:B------:R-:W-:Y:S05]  /*8110*/  BRA `(.L_x_11721) ;  /* 0x0000000c004c7947 */ /* 0x000fea0003800000 */
.L_x_11716:
        /* <DEDUP_REMOVED lines=13> */
.L_x_11731:
        /* <DEDUP_REMOVED lines=26> */
.L_x_11734:
[----:B------:R-:W-:-:S04]  /*8390*/  SHF.R.U32.HI R5, RZ, 0x18, R7 ;  /* 0x00000018ff057819 */ /* 0x000fc80000011607 */
[----:B------:R-:W-:-:S07]  /*83a0*/  LOP3.LUT R0, R0, 0x80, R5, 0xf8, !PT ;  /* 0x0000008000007812 */ /* 0x000fce00078ef805 */
.L_x_11733:
[----:B------:R-:W-:Y:S05]  /*83b0*/  BSYNC.RECONVERGENT B0 ;  /* 0x0000000000007941 */ /* 0x000fea0003800200 */
.L_x_11732:
[----:B------:R1:W-:Y:S01]  /*83c0*/  STG.E.U8 desc[UR36][R2.64], R0 ;  /* 0x0000000002007986 */ /* 0x0003e2000c101124 */
[----:B------:R-:W-:Y:S05]  /*83d0*/  BRA `(.L_x_11721) ;  /* 0x00000008009c7947 */ /* 0x000fea0003800000 */
.L_x_11730:
        /* <DEDUP_REMOVED lines=26> */
.L_x_11737:
[----:B------:R-:W-:-:S04]  /*8580*/  SHF.R.U32.HI R5, RZ, 0x18, R7 ;  /* 0x00000018ff057819 */ /* 0x000fc80000011607 */
[----:B------:R-:W-:-:S07]  /*8590*/  LOP3.LUT R0, R0, 0x80, R5, 0xf8, !PT ;  /* 0x0000008000007812 */ /* 0x000fce00078ef805 */
.L_x_11736:
[----:B------:R-:W-:Y:S05]  /*85a0*/  BSYNC.RECONVERGENT B0 ;  /* 0x0000000000007941 */ /* 0x000fea0003800200 */
.L_x_11735:
[----:B------:R1:W-:Y:S01]  /*85b0*/  STG.E.U8 desc[UR36][R2.64], R0 ;  /* 0x0000000002007986 */ /* 0x0003e2000c101124 */
[----:B------:R-:W-:Y:S05]  /*85c0*/  BRA `(.L_x_11721) ;  /* 0x0000000800207947 */ /* 0x000fea0003800000 */
.L_x_11729:
        /* <DEDUP_REMOVED lines=30> */
.L_x_11739:
[----:B------:R-:W1:Y:S02]  /*87b0*/  F2I.U64.F64.TRUNC R4, R4 ;  /* 0x0000000400047311 */ /* 0x000e64000030d800 */
[----:B-1----:R1:W-:Y:S01]  /*87c0*/  STG.E.64 desc[UR36][R2.64], R4 ;  /* 0x0000000402007986 */ /* 0x0023e2000c101b24 */
[----:B------:R-:W-:Y:S05]  /*87d0*/  BRA `(.L_x_11721) ;  /* 0x00000004009c7947 */ /* 0x000fea0003800000 */
.L_x_11738:
[----:B------:R-:W1:Y:S02]  /*87e0*/  F2I.U32.F64.TRUNC R5, R4 ;  /* 0x0000000400057311 */ /* 0x000e64000030d000 */
[----:B-1----:R1:W-:Y:S01]  /*87f0*/  STG.E desc[UR36][R2.64], R5 ;  /* 0x0000000502007986 */ /* 0x0023e2000c101924 */
[----:B------:R-:W-:Y:S05]  /*8800*/  BRA `(.L_x_11721) ;  /* 0x0000000400907947 */ /* 0x000fea0003800000 */
.L_x_11728:
        /* <DEDUP_REMOVED lines=10> */
.L_x_11741:
[----:B------:R-:W-:-:S05]  /*88b0*/  CS2R R6, SRZ ;  /* 0x0000000000067805 */ /* 0x000fca000001ff00 */
[----:B------:R1:W-:Y:S01]  /*88c0*/  STG.E.128 desc[UR36][R2.64], R4 ;  /* 0x0000000402007986 */ /* 0x0003e2000c101d24 */
[----:B------:R-:W-:Y:S05]  /*88d0*/  BRA `(.L_x_11721) ;  /* 0x00000004005c7947 */ /* 0x000fea0003800000 */
.L_x_11740:
[----:B------:R-:W-:-:S09]  /*88e0*/  UISETP.NE.AND UP0, UPT, UR4, 0xf, UPT ;  /* 0x0000000f0400788c */ /* 0x000fd2000bf05270 */
[----:B------:R-:W-:Y:S05]  /*88f0*/  BRA.U !UP0, `(.L_x_11742) ;  /* 0x0000000508287547 */ /* 0x000fea000b800000 */
[----:B------:R-:W-:-:S09]  /*8900*/  UISETP.NE.AND UP0, UPT, UR4, 0x17, UPT ;  /* 0x000000170400788c */ /* 0x000fd2000bf05270 */
[----:B------:R-:W-:Y:S05]  /*8910*/  BRA.U !UP0, `(.L_x_11743) ;  /* 0x0000000108b07547 */ /* 0x000fea000b800000 */
[----:B------:R-:W-:-:S09]  /*8920*/  UISETP.NE.AND UP0, UPT, UR4, 0x18, UPT ;  /* 0x000000180400788c */ /* 0x000fd2000bf05270 */
[----:B------:R-:W-:Y:S05]  /*8930*/  BRA.U !UP0, `(.L_x_11744) ;  /* 0x0000000108447547 */ /* 0x000fea000b800000 */
.L_x_11720:
[----:B------:R-:W-:Y:S01]  /*8940*/  MOV R0, 0x0 ;  /* 0x0000000000007802 */ /* 0x000fe20000000f00 */
[----:B------:R-:W1:Y:S01]  /*8950*/  LDCU.64 UR4, c[0x4][0x128] ;  /* 0x01002500ff0477ac */ /* 0x000e620008000a00 */
[----:B0-----:R-:W-:Y:S02]  /*8960*/  HFMA2 R8, -RZ, RZ, 0, 6.020069122314453125e-06 ;  /* 0x00000065ff087431 */ /* 0x001fe400000001ff */
[----:B------:R-:W-:Y:S01]  /*8970*/  IMAD.MOV.U32 R12, RZ, RZ, 0x1 ;  /* 0x00000001ff0c7424 */ /* 0x000fe200078e00ff */
[----:B------:R0:W2:Y:S01]  /*8980*/  LDC.64 R2, c[0x4][R0] ;  /* 0x0100000000027b82 */ /* 0x0000a20000000a00 */
[----:B------:R-:W3:Y:S01]  /*8990*/  LDCU.64 UR6, c[0x4][0x130] ;  /* 0x01002600ff0677ac */ /* 0x000ee20008000a00 */
[----:B------:R-:W-:Y:S01]  /*89a0*/  MOV R13, RZ ;  /* 0x000000ff000d7202 */ /* 0x000fe20000000f00 */
[----:B------:R-:W4:Y:S01]  /*89b0*/  LDCU.64 UR8, c[0x4][0x10] ;  /* 0x01000200ff0877ac */ /* 0x000f220008000a00 */
[----:B-1----:R-:W-:Y:S01]  /*89c0*/  MOV R4, UR4 ;  /* 0x0000000400047c02 */ /* 0x002fe20008000f00 */
[----:B------:R-:W-:Y:S01]  /*89d0*/  IMAD.U32 R5, RZ, RZ, UR5 ;  /* 0x00000005ff057e24 */ /* 0x000fe2000f8e00ff */
[----:B---3--:R-:W-:Y:S01]  /*89e0*/  MOV R6, UR6 ;  /* 0x0000000600067c02 */ /* 0x008fe20008000f00 */
[----:B------:R-:W-:Y:S01]  /*89f0*/  IMAD.U32 R7, RZ, RZ, UR7 ;  /* 0x00000007ff077e24 */ /* 0x000fe2000f8e00ff */
[----:B----4-:R-:W-:Y:S01]  /*8a00*/  MOV R10, UR8 ;  /* 0x00000008000a7c02 */ /* 0x010fe20008000f00 */
[----:B0-----:R-:W-:-:S07]  /*8a10*/  IMAD.U32 R11, RZ, RZ, UR9 ;  /* 0x00000009ff0b7e24 */ /* 0x001fce000f8e00ff */
[----:B------:R-:W-:-:S07]  /*8a20*/  LEPC R20, `(.L_x_11745) ;  /* 0x000000001014794e */ /* 0x000fce0000000000 */
[----:B--2---:R-:W-:Y:S05]  /*8a30*/  CALL.ABS.NOINC R2 ;  /* 0x0000000002007343 */ /* 0x004fea0003c00000 */
.L_x_11745:
[----:B------:R-:W-:Y:S05]  /*8a40*/  BRA `(.L_x_11721) ;  /* 0x0000000400007947 */ /* 0x000fea0003800000 */
.L_x_11744:
        /* <DEDUP_REMOVED lines=21> */
.L_x_11747:
[----:B------:R-:W-:Y:S05]  /*8ba0*/  BSYNC.RECONVERGENT B0 ;  /* 0x0000000000007941 */ /* 0x000fea0003800200 */
.L_x_11746:
[----:B------:R-:W-:-:S05]  /*8bb0*/  LOP3.LUT R7, R0, 0x80, R7, 0xf8, !PT ;  /* 0x0000008000077812 */ /* 0x000fca00078ef807 */
[----:B------:R0:W-:Y:S01]  /*8bc0*/  STG.E.U8 desc[UR36][R2.64], R7 ;  /* 0x0000000702007986 */ /* 0x0001e2000c101124 */
[----:B------:R-:W-:Y:S05]  /*8bd0*/  BRA `(.L_x_11721) ;  /* 0x00000000009c7947 */ /* 0x000fea0003800000 */
.L_x_11743:
        /* <DEDUP_REMOVED lines=20> */
.L_x_11749:
[----:B------:R-:W-:Y:S02]  /*8d20*/  ISETP.GT.U32.AND P0, PT, R6, 0x7f800000, PT ;  /* 0x7f8000000600780c */ /* 0x000fe40003f04070 */
[----:B------:R-:W-:-:S04]  /*8d30*/  MOV R0, 0x7f ;  /* 0x0000007f00007802 */ /* 0x000fc80000000f00 */
[----:B------:R-:W-:-:S07]  /*8d40*/  SEL R0, R0, 0x7c, P0 ;  /* 0x0000007c00007807 */ /* 0x000fce0000000000 */
.L_x_11750:
[----:B------:R-:W-:Y:S05]  /*8d50*/  BSYNC.RECONVERGENT B0 ;  /* 0x0000000000007941 */ /* 0x000fea0003800200 */
.L_x_11748:
[----:B------:R-:W-:-:S04]  /*8d60*/  SHF.R.U32.HI R5, RZ, 0x18, R7 ;  /* 0x00000018ff057819 */ /* 0x000fc80000011607 */
[----:B------:R-:W-:-:S05]  /*8d70*/  LOP3.LUT R5, R0, 0x80, R5, 0xf8, !PT ;  /* 0x0000008000057812 */ /* 0x000fca00078ef805 */
[----:B------:R1:W-:Y:S01]  /*8d80*/  STG.E.U8 desc[UR36][R2.64], R5 ;  /* 0x0000000502007986 */ /* 0x0003e2000c101124 */
[----:B------:R-:W-:Y:S05]  /*8d90*/  BRA `(.L_x_11721) ;  /* 0x00000000002c7947 */ /* 0x000fea0003800000 */
.L_x_11742:
        /* <DEDUP_REMOVED lines=11> */
.L_x_11721:
[----:B------:R-:W-:-:S07]  /*8e50*/  VIADD R17, R17, 0x80 ;  /* 0x0000008011117836 */ /* 0x000fce0000000000 */
.L_x_11683:
[----:B------:R-:W-:Y:S05]  /*8e60*/  BSYNC.RECONVERGENT B7 ;  /* 0x0000000000077941 */ /* 0x000fea0003800200 */
.L_x_11682:
[----:B------:R-:W5:Y:S01]  /*8e70*/  LDCU UR4, c[0x0][0x380] ;  /* 0x00007000ff0477ac */ /* 0x000f620008000800 */
[----:B------:R-:W-:Y:S01]  /*8e80*/  BSSY.RECONVERGENT B7, `(.L_x_11751) ;  /* 0x000046b000077945 */ /* 0x000fe20003800200 */
[----:B-----5:R-:W-:-:S13]  /*8e90*/  ISETP.GE.AND P0, PT, R17, UR4, PT ;  /* 0x0000000411007c0c */ /* 0x020fda000bf06270 */
[----:B------:R-:W-:Y:S05]  /*8ea0*/  @P0 BRA `(.L_x_11752) ;  /* 0x0000004400a00947 */ /* 0x000fea0003800000 */
[----:B------:R-:W5:Y:S01]  /*8eb0*/  LDCU UR4, c[0x0][0x388] ;  /* 0x00007100ff0477ac */ /* 0x000f620008000800 */
[----:B-12---:R-:W-:Y:S01]  /*8ec0*/  MOV R0, RZ ;  /* 0x000000ff00007202 */ /* 0x006fe20000000f00 */
        /* <DEDUP_REMOVED lines=301> */
.L_x_11753:
[----:B------:R-:W1:Y:S01]  /*a1a0*/  LDCU.64 UR6, c[0x0][0x588] ;  /* 0x0000b100ff0677ac */ /* 0x000e620008000a00 */
[----:B------:R-:W-:Y:S01]  /*a1b0*/  BSSY.RECONVERGENT B6, `(.L_x_11754) ;  /* 0x00000ec000067945 */ /* 0x000fe20003800200 */
[----:B------:R-:W-:-:S04]  /*a1c0*/  UPRMT UR4, UR41, 0x9910, URZ ;  /* 0x0000991029047896 */ /* 0x000fc800080000ff */
[----:B------:R-:W-:Y:S01]  /*a1d0*/  UISETP.GT.AND UP0, UPT, UR4, 0x9, UPT ;  /* 0x000000090400788c */ /* 0x000fe2000bf04270 */
[----:B-1----:R-:W-:-:S04]  /*a1e0*/  IADD3 R4, P0, PT, R0, UR6, RZ ;  /* 0x0000000600047c10 */ /* 0x002fc8000ff1e0ff */
[----:B0--34-:R-:W-:-:S04]  /*a1f0*/  IADD3.X R5, PT, PT, RZ, UR7, RZ, P0, !PT ;  /* 0x00000007ff057c10 */ /* 0x019fc800087fe4ff */
        /* <DEDUP_REMOVED lines=10> */
[----:B--2---:R-:W0:Y:S02]  /*a2a0*/  I2F.F64.S16 R2, R2 ;  /* 0x0000000200027312 */ /* 0x004e240000101c00 */
[----:B0-----:R-:W-:Y:S05]  /*a2b0*/  BRA `(.L_x_11760) ;  /* 0x0000000c006c7947 */ /* 0x001fea0003800000 */
.L_x_11758:
[----:B------:R-:W2:Y:S02]  /*a2c0*/  LDG.E.U8 R2, desc[UR36][R4.64] ;  /* 0x0000002404027981 */ /* 0x000ea4000c1e1100 */
[----:B--2---:R-:W0:Y:S02]  /*a2d0*/  I2F.F64.U16 R2, R2 ;  /* 0x0000000200027312 */ /* 0x004e240000101800 */
[----:B0-----:R-:W-:Y:S05]  /*a2e0*/  BRA `(.L_x_11760) ;  /* 0x0000000c00607947 */ /* 0x001fea0003800000 */
.L_x_11757:
        /* <DEDUP_REMOVED lines=9> */
.L_x_11762:
[----:B------:R-:W2:Y:S02]  /*a380*/  LDG.E R2, desc[UR36][R4.64] ;  /* 0x0000002404027981 */ /* 0x000ea4000c1e1900 */
[----:B--2---:R-:W0:Y:S02]  /*a390*/  I2F.F64 R2, R2 ;  /* 0x0000000200027312 */ /* 0x004e240000201c00 */
[----:B0-----:R-:W-:Y:S05]  /*a3a0*/  BRA `(.L_x_11760) ;  /* 0x0000000c00307947 */ /* 0x001fea0003800000 */
.L_x_11761:
[----:B------:R-:W2:Y:S02]  /*a3b0*/  LDG.E.U16 R2, desc[UR36][R4.64] ;  /* 0x0000002404027981 */ /* 0x000ea4000c1e1500 */
[----:B--2---:R-:W0:Y:S02]  /*a3c0*/  I2F.F64.S16 R2, R2 ;  /* 0x0000000200027312 */ /* 0x004e240000101c00 */
[----:B0-----:R-:W-:Y:S05]  /*a3d0*/  BRA `(.L_x_11760) ;  /* 0x0000000c00247947 */ /* 0x001fea0003800000 */
.L_x_11756:
        /* <DEDUP_REMOVED lines=10> */
.L_x_11764:
[----:B------:R-:W2:Y:S02]  /*a480*/  LDG.E.U16 R0, desc[UR36][R4.64] ;  /* 0x0000002404007981 */ /* 0x000ea4000c1e1500 */
[----:B--2---:R-:W-:-:S05]  /*a490*/  HADD2.F32 R0, -RZ, R0.H0_H0 ;  /* 0x20000000ff007230 */ /* 0x004fca0000004100 */
[----:B------:R-:W-:-:S04]  /*a4a0*/  FMUL.FTZ R0, R0, 1 ;  /* 0x3f80000000007820 */ /* 0x000fc80000410000 */
[----:B------:R1:W2:Y:S02]  /*a4b0*/  F2F.F64.F32 R2, R0 ;  /* 0x0000000000027310 */ /* 0x0002a40000201800 */
[----:B-12---:R-:W-:Y:S05]  /*a4c0*/  BRA `(.L_x_11760) ;  /* 0x0000000800e87947 */ /* 0x006fea0003800000 */
.L_x_11763:
        /* <DEDUP_REMOVED lines=10> */
.L_x_11766:
[----:B------:R-:W2:Y:S02]  /*a570*/  LDG.E.U16 R4, desc[UR36][R4.64] ;  /* 0x0000002404047981 */ /* 0x000ea4000c1e1500 */
[----:B--2---:R-:W-:-:S05]  /*a580*/  HADD2.F32 R0, -RZ, R4.H0_H0 ;  /* 0x20000004ff007230 */ /* 0x004fca0000004100 */
[----:B------:R-:W-:-:S04]  /*a590*/  FMUL.FTZ R0, R0, 1 ;  /* 0x3f80000000007820 */ /* 0x000fc80000410000 */
[----:B------:R1:W2:Y:S02]  /*a5a0*/  F2F.F64.F32 R2, R0 ;  /* 0x0000000000027310 */ /* 0x0002a40000201800 */
[----:B-12---:R-:W-:Y:S05]  /*a5b0*/  BRA `(.L_x_11760) ;  /* 0x0000000800ac7947 */ /* 0x006fea0003800000 */
.L_x_11765:
[----:B------:R0:W5:Y:S01]  /*a5c0*/  LDG.E.64 R2, desc[UR36][R4.64] ;  /* 0x0000002404027981 */ /* 0x000162000c1e1b00 */
[----:B------:R-:W-:Y:S05]  /*a5d0*/  BRA `(.L_x_11760) ;  /* 0x0000000800a47947 */ /* 0x000fea0003800000 */
.L_x_11755:
        /* <DEDUP_REMOVED lines=13> */
.L_x_11769:
[----:B------:R1:W5:Y:S01]  /*a6b0*/  LDG.E.64 R2, desc[UR36][R4.64] ;  /* 0x0000002404027981 */ /* 0x000362000c1e1b00 */
[----:B------:R-:W-:Y:S05]  /*a6c0*/  BRA `(.L_x_11760) ;  /* 0x0000000800687947 */ /* 0x000fea0003800000 */
.L_x_11768:
        /* <DEDUP_REMOVED lines=25> */
[----:B------:R-:W2:Y:S02]  /*a860*/  F2F.F64.F32 R2, R3 ;  /* 0x0000000300027310 */ /* 0x000ea40000201800 */
[----:B--2---:R-:W-:Y:S05]  /*a870*/  BRA `(.L_x_11760) ;  /* 0x0000000400fc7947 */ /* 0x004fea0003800000 */
.L_x_11771:
        /* <DEDUP_REMOVED lines=14> */
.L_x_11770:
[----:B------:R-:W2:Y:S02]  /*a960*/  LDG.E.U16 R0, desc[UR36][R4.64] ;  /* 0x0000002404007981 */ /* 0x000ea4000c1e1500 */
[----:B--2---:R-:W-:-:S04]  /*a970*/  IMAD.U32 R0, R0, 0x10000, RZ ;  /* 0x0001000000007824 */ /* 0x004fc800078e00ff */
[----:B------:R-:W-:-:S04]  /*a980*/  FMUL.FTZ R0, R0, 1 ;  /* 0x3f80000000007820 */ /* 0x000fc80000410000 */
[----:B------:R2:W3:Y:S02]  /*a990*/  F2F.F64.F32 R2, R0 ;  /* 0x0000000000027310 */ /* 0x0004e40000201800 */
[----:B--23--:R-:W-:Y:S05]  /*a9a0*/  BRA `(.L_x_11760) ;  /* 0x0000000400b07947 */ /* 0x00cfea0003800000 */
.L_x_11767:
        /* <DEDUP_REMOVED lines=9> */
[----:B--2---:R-:W3:Y:S02]  /*aa40*/  I2F.F64.U16 R2, R2 ;  /* 0x0000000200027312 */ /* 0x004ee40000101800 */
[----:B---3--:R-:W-:Y:S05]  /*aa50*/  BRA `(.L_x_11760) ;  /* 0x0000000400847947 */ /* 0x008fea0003800000 */
.L_x_11774:
        /* <DEDUP_REMOVED lines=21> */
.L_x_11776:
[----:B------:R-:W-:Y:S05]  /*abb0*/  BSYNC.RECONVERGENT B0 ;  /* 0x0000000000007941 */ /* 0x000fea0003800200 */
.L_x_11775:
[----:B------:R-:W-:Y:S02]  /*abc0*/  SHF.L.U32 R0, R0, 0x14, RZ ;  /* 0x0000001400007819 */ /* 0x000fe400000006ff */
[----:B------:R-:W-:-:S04]  /*abd0*/  LEA R2, R2, 0x3b800000, 0x17 ;  /* 0x3b80000002027811 */ /* 0x000fc800078eb8ff */
[----:B------:R-:W-:-:S05]  /*abe0*/  LOP3.LUT R0, R2, R0, R7, 0xfe, !PT ;  /* 0x0000000002007212 */ /* 0x000fca00078efe07 */
[----:B------:R-:W-:-:S04]  /*abf0*/  FMUL.FTZ R0, R0, 1 ;  /* 0x3f80000000007820 */ /* 0x000fc80000410000 */
[----:B------:R3:W4:Y:S02]  /*ac00*/  F2F.F64.F32 R2, R0 ;  /* 0x0000000000027310 */ /* 0x0007240000201800 */
[----:B---34-:R-:W-:Y:S05]  /*ac10*/  BRA `(.L_x_11760) ;  /* 0x0000000400147947 */ /* 0x018fea0003800000 */
.L_x_11773:
        /* <DEDUP_REMOVED lines=21> */
.L_x_11778:
[----:B------:R-:W-:Y:S05]  /*ad70*/  BSYNC.RECONVERGENT B0 ;  /* 0x0000000000007941 */ /* 0x000fea0003800200 */
.L_x_11777:
[----:B------:R-:W-:Y:S01]  /*ad80*/  IMAD.SHL.U32 R0, R0, 0x200000, RZ ;  /* 0x0020000000007824 */ /* 0x000fe200078e00ff */
[----:B------:R-:W-:-:S04]  /*ad90*/  LEA R2, R2, 0x37800000, 0x17 ;  /* 0x3780000002027811 */ /* 0x000fc800078eb8ff */
[----:B------:R-:W-:-:S05]  /*ada0*/  LOP3.LUT R0, R2, R0, R7, 0xfe, !PT ;  /* 0x0000000002007212 */ /* 0x000fca00078efe07 */
[----:B------:R-:W-:-:S04]  /*adb0*/  FMUL.FTZ R0, R0, 1 ;  /* 0x3f80000000007820 */ /* 0x000fc80000410000 */
[----:B------:R3:W4:Y:S02]  /*adc0*/  F2F.F64.F32 R2, R0 ;  /* 0x0000000000027310 */ /* 0x0007240000201800 */
[----:B---34-:R-:W-:Y:S05]  /*add0*/  BRA `(.L_x_11760) ;  /* 0x0000000000a47947 */ /* 0x018fea0003800000 */
.L_x_11772:
        /* <DEDUP_REMOVED lines=18> */
.L_x_11759:
        /* <DEDUP_REMOVED lines=16> */
.L_x_11781:
[----:B------:R-:W-:Y:S01]  /*b000*/  CS2R R2, SRZ ;  /* 0x0000000000027805 */ /* 0x000fe2000001ff00 */
[----:B------:R-:W-:Y:S06]  /*b010*/  BRA `(.L_x_11760) ;  /* 0x0000000000147947 */ /* 0x000fec0003800000 */
.L_x_11780:
[----:B------:R-:W2:Y:S02]  /*b020*/  LDG.E.64 R2, desc[UR36][R4.64] ;  /* 0x0000002404027981 */ /* 0x000ea4000c1e1b00 */
[----:B--2---:R-:W3:Y:S02]  /*b030*/  I2F.F64.U64 R2, R2 ;  /* 0x0000000200027312 */ /* 0x004ee40000301800 */
[----:B---3--:R-:W-:Y:S05]  /*b040*/  BRA `(.L_x_11760) ;  /* 0x0000000000087947 */ /* 0x008fea0003800000 */
.L_x_11779:
[----:B------:R-:W2:Y:S02]  /*b050*/  LDG.E R2, desc[UR36][R4.64] ;  /* 0x0000002404027981 */ /* 0x000ea4000c1e1900 */
[----:B--2---:R-:W2:Y:S02]  /*b060*/  I2F.F64.U32 R2, R2 ;  /* 0x0000000200027312 */ /* 0x004ea40000201800 */
.L_x_11760:
[----:B------:R-:W-:Y:S05]  /*b070*/  BSYNC.RECONVERGENT B6 ;  /* 0x0000000000067941 */ /* 0x000fea0003800200 */
.L_x_11754:
        /* <DEDUP_REMOVED lines=23> */
[----:B------:R-:W-:Y:S01]  /*b1f0*/  UMOV UR5, 0x3fe4f922 ;  /* 0x3fe4f92200057882 */ /* 0x000fe20000000000 */
        /* <DEDUP_REMOVED lines=159> */
.L_x_11783:
        /* <DEDUP_REMOVED lines=83> */
.L_x_11784:
[----:B------:R-:W-:Y:S05]  /*c120*/  BSYNC.RECONVERGENT B0 ;  /* 0x0000000000007941 */ /* 0x000fea0003800200 */
.L_x_11782:
[----:B------:R-:W2:Y:S01]  /*c130*/  LDCU.64 UR6, c[0x0][0x580] ;  /* 0x0000b000ff0677ac */ /* 0x000ea20008000a00 */
[----:B------:R2:W-:Y:S01]  /*c140*/  DMUL R6, R2, 0.5 ;  /* 0x3fe0000002067828 */ /* 0x0005e20000000000 */
[----:B------:R-:W-:-:S04]  /*c150*/  UPRMT UR4, UR42, 0x9910, URZ ;  /* 0x000099102a047896 */ /* 0x000fc800080000ff */
[----:B------:R-:W-:Y:S01]  /*c160*/  UISETP.GT.AND UP0, UPT, UR4, 0x9, UPT ;  /* 0x000000090400788c */ /* 0x000fe2000bf04270 */
[----:B--2---:R-:W-:-:S04]  /*c170*/  IADD3 R2, P0, PT, R16, UR6, RZ ;  /* 0x0000000610027c10 */ /* 0x004fc8000ff1e0ff */
[----:B------:R-:W-:-:S15]  /*c180*/  IADD3.X R3, PT, PT, RZ, UR7, RZ, P0, !PT ;  /* 0x00000007ff037c10 */ /* 0x000fde00087fe4ff */
[----:B------:R-:W-:-:S15]  /*c190*/  NOP ;  /* 0x0000000000007918 */ /* 0x000fde0000000000 */
[----:B------:R-:W-:-:S15]  /*c1a0*/  NOP ;  /* 0x0000000000007918 */ /* 0x000fde0000000000 */
[----:B------:R-:W-:-:S09]  /*c1b0*/  NOP ;  /* 0x0000000000007918 */ /* 0x000fd20000000000 */
        /* <DEDUP_REMOVED lines=18> */
.L_x_11788:
[----:B------:R-:W1:Y:S02]  /*c2e0*/  F2I.S64.F64.TRUNC R4, R4 ;  /* 0x0000000400047311 */ /* 0x000e64000030d900 */
[----:B-1----:R-:W-:-:S05]  /*c2f0*/  IMAD.MOV.U32 R7, RZ, RZ, R4 ;  /* 0x000000ffff077224 */ /* 0x002fca00078e0004 */
[----:B------:R1:W-:Y:S01]  /*c300*/  STG.E.U8 desc[UR36][R2.64], R7 ;  /* 0x0000000702007986 */ /* 0x0003e2000c101124 */
[----:B------:R-:W-:Y:S05]  /*c310*/  BRA `(.L_x_11790) ;  /* 0x0000001000807947 */ /* 0x000fea0003800000 */
.L_x_11787:
        /* <DEDUP_REMOVED lines=9> */
.L_x_11792:
[----:B------:R-:W1:Y:S02]  /*c3b0*/  F2I.F64.TRUNC R5, R4 ;  /* 0x0000000400057311 */ /* 0x000e64000030d100 */
[----:B-1----:R1:W-:Y:S01]  /*c3c0*/  STG.E desc[UR36][R2.64], R5 ;  /* 0x0000000502007986 */ /* 0x0023e2000c101924 */
[----:B------:R-:W-:Y:S05]  /*c3d0*/  BRA `(.L_x_11790) ;  /* 0x0000001000507947 */ /* 0x000fea0003800000 */
.L_x_11791:
[----:B------:R-:W1:Y:S02]  /*c3e0*/  F2I.F64.TRUNC R5, R4 ;  /* 0x0000000400057311 */ /* 0x000e64000030d100 */
[----:B-1----:R1:W-:Y:S01]  /*c3f0*/  STG.E.U16 desc[UR36][R2.64], R5 ;  /* 0x0000000502007986 */ /* 0x0023e2000c101524 */
[----:B------:R-:W-:Y:S05]  /*c400*/  BRA `(.L_x_11790) ;  /* 0x0000001000447947 */ /* 0x000fea0003800000 */
.L_x_11786:
        /* <DEDUP_REMOVED lines=17> */
.L_x_11794:
        /* <DEDUP_REMOVED lines=12> */
.L_x_11793:
        /* <DEDUP_REMOVED lines=18> */
.L_x_11796:
        /* <DEDUP_REMOVED lines=13> */
.L_x_11795:
[----:B------:R1:W-:Y:S01]  /*c7d0*/  STG.E.64 desc[UR36][R2.64], R4 ;  /* 0x0000000402007986 */ /* 0x0003e2000c101b24 */
[----:B------:R-:W-:Y:S05]  /*c7e0*/  BRA `(.L_x_11790) ;  /* 0x0000000c004c7947 */ /* 0x000fea0003800000 */
.L_x_11785:
        /* <DEDUP_REMOVED lines=13> */
.L_x_11800:
        /* <DEDUP_REMOVED lines=26> */
.L_x_11803:
[----:B------:R-:W-:-:S04]  /*ca60*/  SHF.R.U32.HI R5, RZ, 0x18, R7 ;  /* 0x00000018ff057819 */ /* 0x000fc80000011607 */
[----:B------:R-:W-:-:S07]  /*ca70*/  LOP3.LUT R0, R0, 0x80, R5, 0xf8, !PT ;  /* 0x0000008000007812 */ /* 0x000fce00078ef805 */
.L_x_11802:
[----:B------:R-:W-:Y:S05]  /*ca80*/  BSYNC.RECONVERGENT B0 ;  /* 0x0000000000007941 */ /* 0x000fea0003800200 */
.L_x_11801:
[----:B------:R1:W-:Y:S01]  /*ca90*/  STG.E.U8 desc[UR36][R2.64], R0 ;  /* 0x0000000002007986 */ /* 0x0003e2000c101124 */
[----:B------:R-:W-:Y:S05]  /*caa0*/  BRA `(.L_x_11790) ;  /* 0x00000008009c7947 */ /* 0x000fea0003800000 */
.L_x_11799:
        /* <DEDUP_REMOVED lines=26> */
.L_x_11806:
[----:B------:R-:W-:-:S04]  /*cc50*/  SHF.R.U32.HI R5, RZ, 0x18, R7 ;  /* 0x00000018ff057819 */ /* 0x000fc80000011607 */
[----:B------:R-:W-:-:S07]  /*cc60*/  LOP3.LUT R0, R0, 0x80, R5, 0xf8, !PT ;  /* 0x0000008000007812 */ /* 0x000fce00078ef805 */
.L_x_11805:
[----:B------:R-:W-:Y:S05]  /*cc70*/  BSYNC.RECONVERGENT B0 ;  /* 0x0000000000007941 */ /* 0x000fea0003800200 */
.L_x_11804:
[----:B------:R1:W-:Y:S01]  /*cc80*/  STG.E.U8 desc[UR36][R2.64], R0 ;  /* 0x0000000002007986 */ /* 0x0003e2000c101124 */
[----:B------:R-:W-:Y:S05]  /*cc90*/  BRA `(.L_x_11790) ;  /* 0x0000000800207947 */ /* 0x000fea0003800000 */
.L_x_11798:
        /* <DEDUP_REMOVED lines=30> */
.L_x_11808:
[----:B------:R-:W1:Y:S02]  /*ce80*/  F2I.U64.F64.TRUNC R4, R4 ;  /* 0x0000000400047311 */ /* 0x000e64000030d800 */
[----:B-1----:R1:W-:Y:S01]  /*ce90*/  STG.E.64 desc[UR36][R2.64], R4 ;  /* 0x0000000402007986 */ /* 0x0023e2000c101b24 */
[----:B------:R-:W-:Y:S05]  /*cea0*/  BRA `(.L_x_11790) ;  /* 0x00000004009c7947 */ /* 0x000fea0003800000 */
.L_x_11807:
[----:B------:R-:W1:Y:S02]  /*ceb0*/  F2I.U32.F64.TRUNC R5, R4 ;  /* 0x0000000400057311 */ /* 0x000e64000030d000 */
[----:B-1----:R1:W-:Y:S01]  /*cec0*/  STG.E desc[UR36][R2.64], R5 ;  /* 0x0000000502007986 */ /* 0x0023e2000c101924 */
[----:B------:R-:W-:Y:S05]  /*ced0*/  BRA `(.L_x_11790) ;  /* 0x0000000400907947 */ /* 0x000fea0003800000 */
.L_x_11797:
        /* <DEDUP_REMOVED lines=10> */
.L_x_11810:
[----:B------:R-:W-:-:S05]  /*cf80*/  CS2R R6, SRZ ;  /* 0x0000000000067805 */ /* 0x000fca000001ff00 */
[----:B------:R1:W-:Y:S01]  /*cf90*/  STG.E.128 desc[UR36][R2.64], R4 ;  /* 0x0000000402007986 */ /* 0x0003e2000c101d24 */
[----:B------:R-:W-:Y:S05]  /*cfa0*/  BRA `(.L_x_11790) ;  /* 0x00000004005c7947 */ /* 0x000fea0003800000 */
.L_x_11809:
[----:B------:R-:W-:-:S09]  /*cfb0*/  UISETP.NE.AND UP0, UPT, UR4, 0xf, UPT ;  /* 0x0000000f0400788c */ /* 0x000fd2000bf05270 */
[----:B------:R-:W-:Y:S05]  /*cfc0*/  BRA.U !UP0, `(.L_x_11811) ;  /* 0x0000000508287547 */ /* 0x000fea000b800000 */
[----:B------:R-:W-:-:S09]  /*cfd0*/  UISETP.NE.AND UP0, UPT, UR4, 0x17, UPT ;  /* 0x000000170400788c */ /* 0x000fd2000bf05270 */
[----:B------:R-:W-:Y:S05]  /*cfe0*/  BRA.U !UP0, `(.L_x_11812) ;  /* 0x0000000108b07547 */ /* 0x000fea000b800000 */
[----:B------:R-:W-:-:S09]  /*cff0*/  UISETP.NE.AND UP0, UPT, UR4, 0x18, UPT ;  /* 0x000000180400788c */ /* 0x000fd2000bf05270 */
[----:B------:R-:W-:Y:S05]  /*d000*/  BRA.U !UP0, `(.L_x_11813) ;  /* 0x0000000108447547 */ /* 0x000fea000b800000 */
.L_x_11789:
        /* <DEDUP_REMOVED lines=10> */
[----:B---3--:R-:W-:Y:S01]  /*d0b0*/  IMAD.U32 R6, RZ, RZ, UR6 ;  /* 0x00000006ff067e24 */ /* 0x008fe2000f8e00ff */
[----:B------:R-:W-:Y:S01]  /*d0c0*/  MOV R7, UR7 ;  /* 0x0000000700077c02 */ /* 0x000fe20008000f00 */
[----:B----4-:R-:W-:Y:S01]  /*d0d0*/  IMAD.U32 R10, RZ, RZ, UR8 ;  /* 0x00000008ff0a7e24 */ /* 0x010fe2000f8e00ff */
[----:B0-----:R-:W-:-:S07]  /*d0e0*/  MOV R11, UR9 ;  /* 0x00000009000b7c02 */ /* 0x001fce0008000f00 */
[----:B------:R-:W-:-:S07]  /*d0f0*/  LEPC R20, `(.L_x_11814) ;  /* 0x000000001014794e */ /* 0x000fce0000000000 */
[----:B--2---:R-:W-:Y:S05]  /*d100*/  CALL.ABS.NOINC R2 ;  /* 0x0000000002007343 */ /* 0x004fea0003c00000 */
.L_x_11814:
[----:B------:R-:W-:Y:S05]  /*d110*/  BRA `(.L_x_11790) ;  /* 0x0000000400007947 */ /* 0x000fea0003800000 */
.L_x_11813:
        /* <DEDUP_REMOVED lines=21> */
.L_x_11816:
[----:B------:R-:W-:Y:S05]  /*d270*/  BSYNC.RECONVERGENT B0 ;  /* 0x0000000000007941 */ /* 0x000fea0003800200 */
.L_x_11815:
[----:B------:R-:W-:-:S05]  /*d280*/  LOP3.LUT R7, R0, 0x80, R7, 0xf8, !PT ;  /* 0x0000008000077812 */ /* 0x000fca00078ef807 */
[----:B------:R3:W-:Y:S01]  /*d290*/  STG.E.U8 desc[UR36][R2.64], R7 ;  /* 0x0000000702007986 */ /* 0x0007e2000c101124 */
[----:B------:R-:W-:Y:S05]  /*d2a0*/  BRA `(.L_x_11790) ;  /* 0x00000000009c7947 */ /* 0x000fea0003800000 */
.L_x_11812:
        /* <DEDUP_REMOVED lines=20> */
.L_x_11818:
[----:B------:R-:W-:Y:S01]  /*d3f0*/  IMAD.MOV.U32 R0, RZ, RZ, 0x7f ;  /* 0x0000007fff007424 */ /* 0x000fe200078e00ff */
[----:B------:R-:W-:-:S04]  /*d400*/  ISETP.GT.U32.AND P0, PT, R6, 0x7f800000, PT ;  /* 0x7f8000000600780c */ /* 0x000fc80003f04070 */
[----:B------:R-:W-:-:S09]  /*d410*/  SEL R0, R0, 0x7c, P0 ;  /* 0x0000007c00007807 */ /* 0x000fd20000000000 */
.L_x_11819:
[----:B------:R-:W-:Y:S05]  /*d420*/  BSYNC.RECONVERGENT B0 ;  /* 0x0000000000007941 */ /* 0x000fea0003800200 */
.L_x_11817:
[----:B------:R-:W-:-:S04]  /*d430*/  SHF.R.U32.HI R5, RZ, 0x18, R7 ;  /* 0x00000018ff057819 */ /* 0x000fc80000011607 */
[----:B------:R-:W-:-:S05]  /*d440*/  LOP3.LUT R5, R0, 0x80, R5, 0xf8, !PT ;  /* 0x0000008000057812 */ /* 0x000fca00078ef805 */
[----:B------:R2:W-:Y:S01]  /*d450*/  STG.E.U8 desc[UR36][R2.64], R5 ;  /* 0x0000000502007986 */ /* 0x0005e2000c101124 */
[----:B------:R-:W-:Y:S05]  /*d460*/  BRA `(.L_x_11790) ;  /* 0x00000000002c7947 */ /* 0x000fea0003800000 */
.L_x_11811:
        /* <DEDUP_REMOVED lines=11> */
.L_x_11790:
[----:B------:R-:W-:-:S07]  /*d520*/  IADD3 R17, PT, PT, R17, 0x80, RZ ;  /* 0x0000008011117810 */ /* 0x000fce0007ffe0ff */
.L_x_11752:
[----:B------:R-:W-:Y:S05]  /*d530*/  BSYNC.RECONVERGENT B7 ;  /* 0x0000000000077941 */ /* 0x000fea0003800200 */
.L_x_11751:
[----:B------:R-:W5:Y:S02]  /*d540*/  LDCU UR4, c[0x0][0x380] ;  /* 0x00007000ff0477ac */ /* 0x000f640008000800 */
[----:B-----5:R-:W-:-:S13]  /*d550*/  ISETP.GE.AND P0, PT, R17, UR4, PT ;  /* 0x0000000411007c0c */ /* 0x020fda000bf06270 */
[----:B------:R-:W-:Y:S05]  /*d560*/  @P0 EXIT ;  /* 0x000000000000094d */ /* 0x000fea0003800000 */
[----:B------:R-:W5:Y:S01]  /*d570*/  LDCU UR4, c[0x0][0x388] ;  /* 0x00007100ff0477ac */ /* 0x000f620008000800 */
[----:B-12---:R-:W-:Y:S01]  /*d580*/  IMAD.MOV.U32 R0, RZ, RZ, RZ ;  /* 0x000000ffff007224 */ /* 0x006fe200078e00ff */
[----:B------:R-:W-:Y:S01]  /*d590*/  MOV R16, RZ ;  /* 0x000000ff00107202 */ /* 0x000fe20000000f00 */
[----:B-----5:R-:W-:-:S09]  /*d5a0*/  UISETP.NE.AND UP0, UPT, UR4, URZ, UPT ;  /* 0x000000ff0400728c */ /* 0x020fd2000bf05270 */
[----:B------:R-:W-:Y:S05]  /*d5b0*/  BRA.U !UP0, `(.L_x_11820) ;  /* 0x0000001108a87547 */ /* 0x000fea000b800000 */
[----:B------:R-:W0:Y:S01]  /*d5c0*/  LDCU.64 UR4, c[0x0][0x390] ;  /* 0x00007200ff0477ac */ /* 0x000e220008000a00 */
[----:B------:R-:W-:Y:S01]  /*d5d0*/  IMAD.MOV.U32 R16, RZ, RZ, RZ ;  /* 0x000000ffff107224 */ /* 0x000fe200078e00ff */
[----:B------:R-:W1:Y:S01]  /*d5e0*/  LDCU UR6, c[0x0][0x38c] ;  /* 0x00007180ff0677ac */ /* 0x000e620008000800 */
[----:B------:R-:W2:Y:S01]  /*d5f0*/  LDCU.64 UR8, c[0x0][0x4b8] ;  /* 0x00009700ff0877ac */ /* 0x000ea20008000a00 */
[----:B------:R-:W-:Y:S01]  /*d600*/  UISETP.NE.AND UP0, UPT, UR40, URZ, UPT ;  /* 0x000000ff2800728c */ /* 0x000fe2000bf05270 */
[----:B0--34-:R-:W-:-:S05]  /*d610*/  IMAD.HI.U32 R2, R17, UR4, R16 ;  /* 0x0000000411027c27 */ /* 0x019fca000f8e0010 */
[----:B------:R-:W-:-:S04]  /*d620*/  SHF.R.U32.HI R3, RZ, UR5, R2 ;  /* 0x00000005ff037c19 */ /* 0x000fc80008011602 */
[----:B------:R-:W-:-:S05]  /*d630*/  IADD3 R0, PT, PT, -R3, RZ, RZ ;  /* 0x000000ff03007210 */ /* 0x000fca0007ffe1ff */
        /* <DEDUP_REMOVED lines=290> */
.L_x_11820:
[----:B------:R-:W1:Y:S01]  /*e860*/  LDCU.128 UR8, c[0x0][0x580] ;  /* 0x0000b000ff0877ac */ /* 0x000e620008000c00 */
[----:B------:R-:W-:Y:S01]  /*e870*/  BSSY.RECONVERGENT B6, `(.L_x_11821) ;  /* 0x00000ee000067945 */ /* 0x000fe20003800200 */
[----:B------:R-:W-:-:S04]  /*e880*/  UPRMT UR4, UR41, 0x9910, URZ ;  /* 0x0000991029047896 */ /* 0x000fc800080000ff */
[----:B------:R-:W-:Y:S01]  /*e890*/  UISETP.GT.AND UP0, UPT, UR4, 0x9, UPT ;  /* 0x000000090400788c */ /* 0x000fe2000bf04270 */
[----:B-1----:R-:W-:Y:S02]  /*e8a0*/  IADD3 R16, P0, PT, R16, UR8, RZ ;  /* 0x0000000810107c10 */ /* 0x002fe4000ff1e0ff */
[----:B------:R-:W-:-:S03]  /*e8b0*/  IADD3 R4, P1, PT, R0, UR10, RZ ;  /* 0x0000000a00047c10 */ /* 0x000fc6000ff3e0ff */
[----:B------:R-:W-:Y:S01]  /*e8c0*/  IMAD.X R17, RZ, RZ, UR9, P0 ;  /* 0x00000009ff117e24 */ /* 0x000fe200080e06ff */
[----:B0--34-:R-:W-:Y:S02]  /*e8d0*/  IADD3.X R5, PT, PT, RZ, UR11, RZ, P1, !PT ;  /* 0x0000000bff057c10 */ /* 0x019fe40008ffe4ff */
        /* <DEDUP_REMOVED lines=12> */
.L_x_11825:
[----:B------:R-:W2:Y:S02]  /*e9a0*/  LDG.E.U8 R2, desc[UR36][R4.64] ;  /* 0x0000002404027981 */ /* 0x000ea4000c1e1100 */
[----:B--2---:R-:W3:Y:S02]  /*e9b0*/  I2F.F64.U16 R2, R2 ;  /* 0x0000000200027312 */ /* 0x004ee40000101800 */
[----:B---3--:R-:W-:Y:S05]  /*e9c0*/  BRA `(.L_x_11827) ;  /* 0x0000000c00607947 */ /* 0x008fea0003800000 */
.L_x_11824:
        /* <DEDUP_REMOVED lines=9> */
.L_x_11829:
[----:B------:R-:W2:Y:S02]  /*ea60*/  LDG.E R2, desc[UR36][R4.64] ;  /* 0x0000002404027981 */ /* 0x000ea4000c1e1900 */
[----:B--2---:R-:W3:Y:S02]  /*ea70*/  I2F.F64 R2, R2 ;  /* 0x0000000200027312 */ /* 0x004ee40000201c00 */
[----:B---3--:R-:W-:Y:S05]  /*ea80*/  BRA `(.L_x_11827) ;  /* 0x0000000c00307947 */ /* 0x008fea0003800000 */
.L_x_11828:
[----:B------:R-:W2:Y:S02]  /*ea90*/  LDG.E.U16 R2, desc[UR36][R4.64] ;  /* 0x0000002404027981 */ /* 0x000ea4000c1e1500 */
[----:B--2---:R-:W3:Y:S02]  /*eaa0*/  I2F.F64.S16 R2, R2 ;  /* 0x0000000200027312 */ /* 0x004ee40000101c00 */
[----:B---3--:R-:W-:Y:S05]  /*eab0*/  BRA `(.L_x_11827) ;  /* 0x0000000c00247947 */ /* 0x008fea0003800000 */
.L_x_11823:
        /* <DEDUP_REMOVED lines=10> */
.L_x_11831:
[----:B------:R-:W2:Y:S02]  /*eb60*/  LDG.E.U16 R0, desc[UR36][R4.64] ;  /* 0x0000002404007981 */ /* 0x000ea4000c1e1500 */
[----:B--2---:R-:W-:-:S05]  /*eb70*/  HADD2.F32 R0, -RZ, R0.H0_H0 ;  /* 0x20000000ff007230 */ /* 0x004fca0000004100 */
[----:B------:R-:W-:-:S04]  /*eb80*/  FMUL.FTZ R0, R0, 1 ;  /* 0x3f80000000007820 */ /* 0x000fc80000410000 */
[----:B------:R2:W3:Y:S02]  /*eb90*/  F2F.F64.F32 R2, R0 ;  /* 0x0000000000027310 */ /* 0x0004e40000201800 */
[----:B--23--:R-:W-:Y:S05]  /*eba0*/  BRA `(.L_x_11827) ;  /* 0x0000000800e87947 */ /* 0x00cfea0003800000 */
.L_x_11830:
        /* <DEDUP_REMOVED lines=10> */
.L_x_11833:
[----:B------:R-:W2:Y:S02]  /*ec50*/  LDG.E.U16 R4, desc[UR36][R4.64] ;  /* 0x0000002404047981 */ /* 0x000ea4000c1e1500 */
[----:B--2---:R-:W-:-:S05]  /*ec60*/  HADD2.F32 R0, -RZ, R4.H0_H0 ;  /* 0x20000004ff007230 */ /* 0x004fca0000004100 */
[----:B------:R-:W-:-:S04]  /*ec70*/  FMUL.FTZ R0, R0, 1 ;  /* 0x3f80000000007820 */ /* 0x000fc80000410000 */
[----:B------:R2:W3:Y:S02]  /*ec80*/  F2F.F64.F32 R2, R0 ;  /* 0x0000000000027310 */ /* 0x0004e40000201800 */
[----:B--23--:R-:W-:Y:S05]  /*ec90*/  BRA `(.L_x_11827) ;  /* 0x0000000800ac7947 */ /* 0x00cfea0003800000 */
.L_x_11832:
[----:B------:R2:W5:Y:S01]  /*eca0*/  LDG.E.64 R2, desc[UR36][R4.64] ;  /* 0x0000002404027981 */ /* 0x000562000c1e1b00 */
[----:B------:R-:W-:Y:S05]  /*ecb0*/  BRA `(.L_x_11827) ;  /* 0x0000000800a47947 */ /* 0x000fea0003800000 */
.L_x_11822:
        /* <DEDUP_REMOVED lines=13> */
.L_x_11836:
[----:B------:R1:W5:Y:S01]  /*ed90*/  LDG.E.64 R2, desc[UR36][R4.64] ;  /* 0x0000002404027981 */ /* 0x000362000c1e1b00 */
[----:B------:R-:W-:Y:S05]  /*eda0*/  BRA `(.L_x_11827) ;  /* 0x0000000800687947 */ /* 0x000fea0003800000 */
.L_x_11835:
        /* <DEDUP_REMOVED lines=27> */
.L_x_11838:
        /* <DEDUP_REMOVED lines=14> */
.L_x_11837:
[----:B------:R-:W2:Y:S02]  /*f040*/  LDG.E.U16 R0, desc[UR36][R4.64] ;  /* 0x0000002404007981 */ /* 0x000ea4000c1e1500 */
[----:B--2---:R-:W-:-:S04]  /*f050*/  IMAD.U32 R0, R0, 0x10000, RZ ;  /* 0x0001000000007824 */ /* 0x004fc800078e00ff */
[----:B------:R-:W-:-:S04]  /*f060*/  FMUL.FTZ R0, R0, 1 ;  /* 0x3f80000000007820 */ /* 0x000fc80000410000 */
[----:B------:R1:W2:Y:S02]  /*f070*/  F2F.F64.F32 R2, R0 ;  /* 0x0000000000027310 */ /* 0x0002a40000201800 */
[----:B-12---:R-:W-:Y:S05]  /*f080*/  BRA `(.L_x_11827) ;  /* 0x0000000400b07947 */ /* 0x006fea0003800000 */
.L_x_11834:
        /* <DEDUP_REMOVED lines=11> */
.L_x_11841:
        /* <DEDUP_REMOVED lines=21> */
.L_x_11843:
[----:B------:R-:W-:Y:S05]  /*f290*/  BSYNC.RECONVERGENT B0 ;  /* 0x0000000000007941 */ /* 0x000fea0003800200 */
.L_x_11842:
[----:B------:R-:W-:Y:S02]  /*f2a0*/  SHF.L.U32 R0, R0, 0x14, RZ ;  /* 0x0000001400007819 */ /* 0x000fe400000006ff */
[----:B------:R-:W-:-:S04]  /*f2b0*/  LEA R2, R2, 0x3b800000, 0x17 ;  /* 0x3b80000002027811 */ /* 0x000fc800078eb8ff */
[----:B------:R-:W-:-:S05]  /*f2c0*/  LOP3.LUT R0, R2, R0, R7, 0xfe, !PT ;  /* 0x0000000002007212 */ /* 0x000fca00078efe07 */
[----:B------:R-:W-:-:S04]  /*f2d0*/  FMUL.FTZ R0, R0, 1 ;  /* 0x3f80000000007820 */ /* 0x000fc80000410000 */
[----:B------:R1:W2:Y:S02]  /*f2e0*/  F2F.F64.F32 R2, R0 ;  /* 0x0000000000027310 */ /* 0x0002a40000201800 */
[----:B-12---:R-:W-:Y:S05]  /*f2f0*/  BRA `(.L_x_11827) ;  /* 0x0000000400147947 */ /* 0x006fea0003800000 */
.L_x_11840:
        /* <DEDUP_REMOVED lines=21> */
.L_x_11845:
[----:B------:R-:W-:Y:S05]  /*f450*/  BSYNC.RECONVERGENT B0 ;  /* 0x0000000000007941 */ /* 0x000fea0003800200 */
.L_x_11844:
[----:B------:R-:W-:Y:S01]  /*f460*/  IMAD.SHL.U32 R0, R0, 0x200000, RZ ;  /* 0x0020000000007824 */ /* 0x000fe200078e00ff */
[----:B------:R-:W-:-:S04]  /*f470*/  LEA R2, R2, 0x37800000, 0x17 ;  /* 0x3780000002027811 */ /* 0x000fc800078eb8ff */
[----:B------:R-:W-:-:S05]  /*f480*/  LOP3.LUT R0, R2, R0, R7, 0xfe, !PT ;  /* 0x0000000002007212 */ /* 0x000fca00078efe07 */
[----:B------:R-:W-:-:S04]  /*f490*/  FMUL.FTZ R0, R0, 1 ;  /* 0x3f80000000007820 */ /* 0x000fc80000410000 */
[----:B------:R1:W2:Y:S02]  /*f4a0*/  F2F.F64.F32 R2, R0 ;  /* 0x0000000000027310 */ /* 0x0002a40000201800 */
[----:B-12---:R-:W-:Y:S05]  /*f4b0*/  BRA `(.L_x_11827) ;  /* 0x0000000000a47947 */ /* 0x006fea0003800000 */
.L_x_11839:
        /* <DEDUP_REMOVED lines=18> */
.L_x_11826:
        /* <DEDUP_REMOVED lines=16> */
.L_x_11848:
[----:B------:R-:W-:Y:S01]  /*f6e0*/  CS2R R2, SRZ ;  /* 0x0000000000027805 */ /* 0x000fe2000001ff00 */
[----:B------:R-:W-:Y:S06]  /*f6f0*/  BRA `(.L_x_11827) ;  /* 0x0000000000147947 */ /* 0x000fec0003800000 */
.L_x_11847:
[----:B------:R-:W2:Y:S02]  /*f700*/  LDG.E.64 R2, desc[UR36][R4.64] ;  /* 0x0000002404027981 */ /* 0x000ea4000c1e1b00 */
[----:B--2---:R-:W0:Y:S02]  /*f710*/  I2F.F64.U64 R2, R2 ;  /* 0x0000000200027312 */ /* 0x004e240000301800 */
[----:B0-----:R-:W-:Y:S05]  /*f720*/  BRA `(.L_x_11827) ;  /* 0x0000000000087947 */ /* 0x001fea0003800000 */
.L_x_11846:
[----:B------:R-:W2:Y:S02]  /*f730*/  LDG.E R2, desc[UR36][R4.64] ;  /* 0x0000002404027981 */ /* 0x000ea4000c1e1900 */
[----:B--2---:R-:W0:Y:S02]  /*f740*/  I2F.F64.U32 R2, R2 ;  /* 0x0000000200027312 */ /* 0x004e240000201800 */
.L_x_11827:
[----:B------:R-:W-:Y:S05]  /*f750*/  BSYNC.RECONVERGENT B6 ;  /* 0x0000000000067941 */ /* 0x000fea0003800200 */
.L_x_11821:
        /* <DEDUP_REMOVED lines=183> */
.L_x_11850:
        /* <DEDUP_REMOVED lines=83> */
.L_x_11851:
[----:B------:R-:W-:Y:S05]  /*10800*/  BSYNC.RECONVERGENT B0 ;  /* 0x0000000000007941 */ /* 0x000fea0003800200 */
.L_x_11849:
[----:B------:R-:W-:Y:S01]  /*10810*/  UPRMT UR4, UR42, 0x9910, URZ ;  /* 0x000099102a047896 */ /* 0x000fe200080000ff */
[----:B-1----:R-:W-:Y:S03]  /*10820*/  DADD R4, R4, 1 ;  /* 0x3ff0000004047429 */ /* 0x002fe60000000000 */
[----:B------:R-:W-:-:S15]  /*10830*/  UISETP.GT.AND UP0, UPT, UR4, 0x9, UPT ;  /* 0x000000090400788c */ /* 0x000fde000bf04270 */
[----:B------:R-:W-:-:S15]  /*10840*/  NOP ;  /* 0x0000000000007918 */ /* 0x000fde0000000000 */
[----:B------:R-:W-:-:S15]  /*10850*/  NOP ;  /* 0x0000000000007918 */ /* 0x000fde0000000000 */
[----:B------:R-:W-:-:S15]  /*10860*/  NOP ;  /* 0x0000000000007918 */ /* 0x000fde0000000000 */
[----:B------:R-:W-:-:S01]  /*10870*/  NOP ;  /* 0x0000000000007918 */ /* 0x000fc20000000000 */
[----:B------:R-:W1:-:S15]  /*10880*/  DMUL R2, R2, 0.5 ;  /* 0x3fe0000002027828 */ /* 0x000e5e0000000000 */
        /* <DEDUP_REMOVED lines=17> */
.L_x_11855:
[----:B------:R-:W1:Y:S02]  /*109a0*/  F2I.S64.F64.TRUNC R4, R4 ;  /* 0x0000000400047311 */ /* 0x000e64000030d900 */
[----:B-1----:R-:W-:-:S05]  /*109b0*/  MOV R3, R4 ;  /* 0x0000000400037202 */ /* 0x002fca0000000f00 */
[----:B------:R-:W-:Y:S01]  /*109c0*/  STG.E.U8 desc[UR36][R16.64], R3 ;  /* 0x0000000310007986 */ /* 0x000fe2000c101124 */
[----:B------:R-:W-:Y:S05]  /*109d0*/  EXIT ;  /* 0x000000000000794d */ /* 0x000fea0003800000 */
.L_x_11854:
        /* <DEDUP_REMOVED lines=9> */
.L_x_11858:
[----:B------:R-:W1:Y:S02]  /*10a70*/  F2I.F64.TRUNC R5, R4 ;  /* 0x0000000400057311 */ /* 0x000e64000030d100 */
[----:B-1----:R-:W-:Y:S01]  /*10a80*/  STG.E desc[UR36][R16.64], R5 ;  /* 0x0000000510007986 */ /* 0x002fe2000c101924 */
[----:B------:R-:W-:Y:S05]  /*10a90*/  EXIT ;  /* 0x000000000000794d */ /* 0x000fea0003800000 */
.L_x_11857:
[----:B------:R-:W1:Y:S02]  /*10aa0*/  F2I.F64.TRUNC R5, R4 ;  /* 0x0000000400057311 */ /* 0x000e64000030d100 */
[----:B-1----:R-:W-:Y:S01]  /*10ab0*/  STG.E.U16 desc[UR36][R16.64], R5 ;  /* 0x0000000510007986 */ /* 0x002fe2000c101524 */
[----:B------:R-:W-:Y:S05]  /*10ac0*/  EXIT ;  /* 0x000000000000794d */ /* 0x000fea0003800000 */
.L_x_11853:
        /* <DEDUP_REMOVED lines=17> */
.L_x_11860:
        /* <DEDUP_REMOVED lines=12> */
.L_x_11859:
        /* <DEDUP_REMOVED lines=18> */
.L_x_11862:
        /* <DEDUP_REMOVED lines=13> */
.L_x_11861:
[----:B------:R-:W-:Y:S01]  /*10e90*/  STG.E.64 desc[UR36][R16.64], R4 ;  /* 0x0000000410007986 */ /* 0x000fe2000c101b24 */
[----:B------:R-:W-:Y:S05]  /*10ea0*/  EXIT ;  /* 0x000000000000794d */ /* 0x000fea0003800000 */
.L_x_11852:
        /* <DEDUP_REMOVED lines=13> */
.L_x_11866:
        /* <DEDUP_REMOVED lines=10> */
[----:B0-----:R-:W-:-:S04]  /*11020*/  MOV R8, 0x80 ;  /* 0x0000008000087802 */ /* 0x001fc80000000f00 */
        /* <DEDUP_REMOVED lines=14> */
.L_x_11869:
[----:B------:R-:W-:-:S04]  /*11110*/  SHF.R.U32.HI R3, RZ, 0x18, R3 ;  /* 0x00000018ff037819 */ /* 0x000fc80000011603 */
[----:B------:R-:W-:-:S04]  /*11120*/  LOP3.LUT R0, R0, 0x80, R3, 0xf8, !PT ;  /* 0x0000008000007812 */ /* 0x000fc800078ef803 */
[----:B------:R-:W-:-:S07]  /*11130*/  PRMT R8, R0, 0x7610, R8 ;  /* 0x0000761000087816 */ /* 0x000fce0000000008 */
.L_x_11868:
[----:B------:R-:W-:Y:S05]  /*11140*/  BSYNC.RECONVERGENT B0 ;  /* 0x0000000000007941 */ /* 0x000fea0003800200 */
.L_x_11867:
[----:B------:R-:W-:Y:S01]  /*11150*/  STG.E.U8 desc[UR36][R16.64], R8 ;  /* 0x0000000810007986 */ /* 0x000fe2000c101124 */
[----:B------:R-:W-:Y:S05]  /*11160*/  EXIT ;  /* 0x000000000000794d */ /* 0x000fea0003800000 */
.L_x_11865:
        /* <DEDUP_REMOVED lines=10> */
[----:B0-----:R-:W-:-:S04]  /*11210*/  IMAD.MOV.U32 R8, RZ, RZ, 0x80 ;  /* 0x00000080ff087424 */ /* 0x001fc800078e00ff */
        /* <DEDUP_REMOVED lines=14> */
.L_x_11872:
[----:B------:R-:W-:-:S04]  /*11300*/  SHF.R.U32.HI R3, RZ, 0x18, R3 ;  /* 0x00000018ff037819 */ /* 0x000fc80000011603 */
[----:B------:R-:W-:-:S04]  /*11310*/  LOP3.LUT R0, R0, 0x80, R3, 0xf8, !PT ;  /* 0x0000008000007812 */ /* 0x000fc800078ef803 */
[----:B------:R-:W-:-:S07]  /*11320*/  PRMT R8, R0, 0x7610, R8 ;  /* 0x0000761000087816 */ /* 0x000fce0000000008 */
.L_x_11871:
[----:B------:R-:W-:Y:S05]  /*11330*/  BSYNC.RECONVERGENT B0 ;  /* 0x0000000000007941 */ /* 0x000fea0003800200 */
.L_x_11870:
[----:B------:R-:W-:Y:S01]  /*11340*/  STG.E.U8 desc[UR36][R16.64], R8 ;  /* 0x0000000810007986 */ /* 0x000fe2000c101124 */
[----:B------:R-:W-:Y:S05]  /*11350*/  EXIT ;  /* 0x000000000000794d */ /* 0x000fea0003800000 */
.L_x_11864:
        /* <DEDUP_REMOVED lines=30> */
.L_x_11874:
[----:B------:R-:W1:Y:S02]  /*11540*/  F2I.U64.F64.TRUNC R4, R4 ;  /* 0x0000000400047311 */ /* 0x000e64000030d800 */
[----:B-1----:R-:W-:Y:S01]  /*11550*/  STG.E.64 desc[UR36][R16.64], R4 ;  /* 0x0000000410007986 */ /* 0x002fe2000c101b24 */
[----:B------:R-:W-:Y:S05]  /*11560*/  EXIT ;  /* 0x000000000000794d */ /* 0x000fea0003800000 */
.L_x_11873:
[----:B------:R-:W1:Y:S02]  /*11570*/  F2I.U32.F64.TRUNC R5, R4 ;  /* 0x0000000400057311 */ /* 0x000e64000030d000 */
[----:B-1----:R-:W-:Y:S01]  /*11580*/  STG.E desc[UR36][R16.64], R5 ;  /* 0x0000000510007986 */ /* 0x002fe2000c101924 */
[----:B------:R-:W-:Y:S05]  /*11590*/  EXIT ;  /* 0x000000000000794d */ /* 0x000fea0003800000 */
.L_x_11863:
        /* <DEDUP_REMOVED lines=10> */
.L_x_11876:
[----:B------:R-:W-:-:S05]  /*11640*/  CS2R R6, SRZ ;  /* 0x0000000000067805 */ /* 0x000fca000001ff00 */
[----:B------:R-:W-:Y:S01]  /*11650*/  STG.E.128 desc[UR36][R16.64], R4 ;  /* 0x0000000410007986 */ /* 0x000fe2000c101d24 */
[----:B------:R-:W-:Y:S05]  /*11660*/  EXIT ;  /* 0x000000000000794d */ /* 0x000fea0003800000 */
.L_x_11875:
[----:B------:R-:W-:-:S09]  /*11670*/  UISETP.NE.AND UP0, UPT, UR4, 0xf, UPT ;  /* 0x0000000f0400788c */ /* 0x000fd2000bf05270 */
[----:B------:R-:W-:Y:S05]  /*11680*/  BRA.U !UP0, `(.L_x_11877) ;  /* 0x0000000508287547 */ /* 0x000fea000b800000 */
[----:B------:R-:W-:-:S09]  /*11690*/  UISETP.NE.AND UP0, UPT, UR4, 0x17, UPT ;  /* 0x000000170400788c */ /* 0x000fd2000bf05270 */
[----:B------:R-:W-:Y:S05]  /*116a0*/  BRA.U !UP0, `(.L_x_11878) ;  /* 0x0000000108b07547 */ /* 0x000fea000b800000 */
[----:B------:R-:W-:-:S09]  /*116b0*/  UISETP.NE.AND UP0, UPT, UR4, 0x18, UPT ;  /* 0x000000180400788c */ /* 0x000fd2000bf05270 */
[----:B------:R-:W-:Y:S05]  /*116c0*/  BRA.U !UP0, `(.L_x_11879) ;  /* 0x0000000108447547 */ /* 0x000fea000b800000 */
.L_x_11856:
        /* <DEDUP_REMOVED lines=16> */
.L_x_11880:
[----:B------:R-:W-:Y:S05]  /*117d0*/  EXIT ;  /* 0x000000000000794d */ /* 0x000fea0003800000 */
.L_x_11879:
        /* <DEDUP_REMOVED lines=21> */
.L_x_11882:
[----:B------:R-:W-:Y:S05]  /*11930*/  BSYNC.RECONVERGENT B0 ;  /* 0x0000000000007941 */ /* 0x000fea0003800200 */
.L_x_11881:
[----:B------:R-:W-:-:S05]  /*11940*/  LOP3.LUT R3, R0, 0x80, R3, 0xf8, !PT ;  /* 0x0000008000037812 */ /* 0x000fca00078ef803 */
[----:B------:R-:W-:Y:S01]  /*11950*/  STG.E.U8 desc[UR36][R16.64], R3 ;  /* 0x0000000310007986 */ /* 0x000fe2000c101124 */
[----:B------:R-:W-:Y:S05]  /*11960*/  EXIT ;  /* 0x000000000000794d */ /* 0x000fea0003800000 */
.L_x_11878:
        /* <DEDUP_REMOVED lines=20> */
.L_x_11884:
[----:B------:R-:W-:Y:S02]  /*11ab0*/  ISETP.GT.U32.AND P0, PT, R2, 0x7f800000, PT ;  /* 0x7f8000000200780c */ /* 0x000fe40003f04070 */
[----:B------:R-:W-:-:S04]  /*11ac0*/  MOV R0, 0x7f ;  /* 0x0000007f00007802 */ /* 0x000fc80000000f00 */
[----:B------:R-:W-:-:S07]  /*11ad0*/  SEL R0, R0, 0x7c, P0 ;  /* 0x0000007c00007807 */ /* 0x000fce0000000000 */
.L_x_11885:
[----:B------:R-:W-:Y:S05]  /*11ae0*/  BSYNC.RECONVERGENT B0 ;  /* 0x0000000000007941 */ /* 0x000fea0003800200 */
.L_x_11883:
[----:B------:R-:W-:-:S04]  /*11af0*/  SHF.R.U32.HI R3, RZ, 0x18, R3 ;  /* 0x00000018ff037819 */ /* 0x000fc80000011603 */
[----:B------:R-:W-:-:S05]  /*11b00*/  LOP3.LUT R3, R0, 0x80, R3, 0xf8, !PT ;  /* 0x0000008000037812 */ /* 0x000fca00078ef803 */
[----:B------:R-:W-:Y:S01]  /*11b10*/  STG.E.U8 desc[UR36][R16.64], R3 ;  /* 0x0000000310007986 */ /* 0x000fe2000c101124 */
[----:B------:R-:W-:Y:S05]  /*11b20*/  EXIT ;  /* 0x000000000000794d */ /* 0x000fea0003800000 */
.L_x_11877:
        /* <DEDUP_REMOVED lines=12> */
.L_x_11886:
        /* <DEDUP_REMOVED lines=9> */
.L_x_12463:


//--------------------- .text._ZN2at6native27unrolled_elementwise_kernelIZZZNS0_18GeluCUDAKernelImplERNS_18TensorIteratorBaseENS0_8GeluTypeEENKUlvE_clEvENKUlvE_clEvEUldE_St5arrayIPcLm2EELi4E23TrivialOffsetCalculatorILi1EjESC_NS0_6memory12LoadWithCastILi1EEENSD_13StoreWithCastILi1EEEEEviT_T0_T2_T3_T4_T5_ --------------------------
	.section	.text._ZN2at6native27unrolled_elementwise_kernelIZZZNS0_18GeluCUDAKernelImplERNS_18TensorIteratorBaseENS0_8GeluTypeEENKUlvE_clEvENKUlvE_clEvEUldE_St5arrayIPcLm2EELi4E23TrivialOffsetCalculatorILi1EjESC_NS0_6memory12LoadWithCastILi1EEENSD_13StoreWithCastILi1EEEEEviT_T0_T2_T3_T4_T5_,"ax",@progbits
	.align	128
        .global         _ZN2at6native27unrolled_elementwise_kernelIZZZNS0_18GeluCUDAKernelImplERNS_18TensorIteratorBaseENS0_8GeluTypeEENKUlvE_clEvENKUlvE_clEvEUldE_St5arrayIPcLm2EELi4E23TrivialOffsetCalculatorILi1EjESC_NS0_6memory12LoadWithCastILi1EEENSD_13StoreWithCastILi1EEEEEviT_T0_T2_T3_T4_T5_
        .type           _ZN2at6native27unrolled_elementwise_kernelIZZZNS0_18GeluCUDAKernelImplERNS_18TensorIteratorBaseENS0_8GeluTypeEENKUlvE_clEvENKUlvE_clEvEUldE_St5arrayIPcLm2EELi4E23TrivialOffsetCalculatorILi1EjESC_NS0_6memory12LoadWithCastILi1EEENSD_13StoreWithCastILi1EEEEEviT_T0_T2_T3_T4_T5_,@function
        .size           _ZN2at6native27unrolled_elementwise_kernelIZZZNS0_18GeluCUDAKernelImplERNS_18TensorIteratorBaseENS0_8GeluTypeEENKUlvE_clEvENKUlvE_clEvEUldE_St5arrayIPcLm2EELi4E23TrivialOffsetCalculatorILi1EjESC_NS0_6memory12LoadWithCastILi1EEENSD_13StoreWithCastILi1EEEEEviT_T0_T2_T3_T4_T5_,(.L_x_12464 - _ZN2at6native27unrolled_elementwise_kernelIZZZNS0_18GeluCUDAKernelImplERNS_18TensorIteratorBaseENS0_8GeluTypeEENKUlvE_clEvENKUlvE_clEvEUldE_St5arrayIPcLm2EELi4E23TrivialOffsetCalculatorILi1EjESC_NS0_6memory12LoadWithCastILi1EEENSD_13StoreWithCastILi1EEEEEviT_T0_T2_T3_T4_T5_)
        .other          _ZN2at6native27unrolled_elementwise_kernelIZZZNS0_18GeluCUDAKernelImplERNS_18TensorIteratorBaseENS0_8GeluTypeEENKUlvE_clEvENKUlvE_clEvEUldE_St5arrayIPcLm2EELi4E23TrivialOffsetCalculatorILi1EjESC_NS0_6memory12LoadWithCastILi1EEENSD_13StoreWithCastILi1EEEEEviT_T0_T2_T3_T4_T5_,@"STO_CUDA_ENTRY STV_DEFAULT"
_ZN2at6native27unrolled_elementwise_kernelIZZZNS0_18GeluCUDAKernelImplERNS_18TensorIteratorBaseENS0_8GeluTypeEENKUlvE_clEvENKUlvE_clEvEUldE_St5arrayIPcLm2EELi4E23TrivialOffsetCalculatorILi1EjESC_NS0_6memory12LoadWithCastILi1EEENSD_13StoreWithCastILi1EEEEEviT_T0_T2_T3_T4_T5_:
.text._ZN2at6native27unrolled_elementwise_kernelIZZZNS0_18GeluCUDAKernelImplERNS_18TensorIteratorBaseENS0_8GeluTypeEENKUlvE_clEvENKUlvE_clEvEUldE_St5arrayIPcLm2EELi4E23TrivialOffsetCalculatorILi1EjESC_NS0_6memory12LoadWithCastILi1EEENSD_13StoreWithCastILi1EEEEEviT_T0_T2_T3_T4_T5_:
        /* <DEDUP_REMOVED lines=33> */
.L_x_11893:
[----:B------:R-:W2:Y:S02]  /*0210*/  LDG.E.U8 R2, desc[UR36][R2.64] ;  /* 0x0000002402027981 */ /* 0x000ea4000c1e1100 */
[----:B--2---:R0:W1:Y:S02]  /*0220*/  I2F.F64.U16 R28, R2 ;  /* 0x00000002001c7312 */ /* 0x0040640000101800 */
[----:B01----:R-:W-:Y:S05]  /*0230*/  BRA `(.L_x_11895) ;  /* 0x0000000c00607947 */ /* 0x003fea0003800000 */
.L_x_11892:
        /* <DEDUP_REMOVED lines=9> */
.L_x_11897:
[----:B------:R-:W2:Y:S02]  /*02d0*/  LDG.E R2, desc[UR36][R2.64] ;  /* 0x0000002402027981 */ /* 0x000ea4000c1e1900 */
[----:B--2---:R0:W1:Y:S02]  /*02e0*/  I2F.F64 R28, R2 ;  /* 0x00000002001c7312 */ /* 0x0040640000201c00 */
[----:B01----:R-:W-:Y:S05]  /*02f0*/  BRA `(.L_x_11895) ;  /* 0x0000000c00307947 */ /* 0x003fea0003800000 */
.L_x_11896:
[----:B------:R-:W2:Y:S02]  /*0300*/  LDG.E.U16 R2, desc[UR36][R2.64] ;  /* 0x0000002402027981 */ /* 0x000ea4000c1e1500 */
[----:B--2---:R0:W1:Y:S02]  /*0310*/  I2F.F64.S16 R28, R2 ;  /* 0x00000002001c7312 */ /* 0x0040640000101c00 */
[----:B01----:R-:W-:Y:S05]  /*0320*/  BRA `(.L_x_11895) ;  /* 0x0000000c00247947 */ /* 0x003fea0003800000 */
.L_x_11891:
        /* <DEDUP_REMOVED lines=10> */
.L_x_11899:
[----:B------:R-:W2:Y:S02]  /*03d0*/  LDG.E.U16 R0, desc[UR36][R2.64] ;  /* 0x0000002402007981 */ /* 0x000ea4000c1e1500 */
[----:B--2---:R-:W-:-:S05]  /*03e0*/  HADD2.F32 R0, -RZ, R0.H0_H0 ;  /* 0x20000000ff007230 */ /* 0x004fca0000004100 */
[----:B------:R-:W-:-:S04]  /*03f0*/  FMUL.FTZ R0, R0, 1 ;  /* 0x3f80000000007820 */ /* 0x000fc80000410000 */
[----:B------:R1:W2:Y:S02]  /*0400*/  F2F.F64.F32 R28, R0 ;  /* 0x00000000001c7310 */ /* 0x0002a40000201800 */
[----:B-12---:R-:W-:Y:S05]  /*0410*/  BRA `(.L_x_11895) ;  /* 0x0000000800e87947 */ /* 0x006fea0003800000 */
.L_x_11898:
        /* <DEDUP_REMOVED lines=10> */
.L_x_11901:
[----:B------:R-:W2:Y:S02]  /*04c0*/  LDG.E.U16 R2, desc[UR36][R2.64] ;  /* 0x0000002402027981 */ /* 0x000ea4000c1e1500 */
[----:B--2---:R-:W-:-:S05]  /*04d0*/  HADD2.F32 R0, -RZ, R2.H0_H0 ;  /* 0x20000002ff007230 */ /* 0x004fca0000004100 */
[----:B------:R-:W-:-:S04]  /*04e0*/  FMUL.FTZ R0, R0, 1 ;  /* 0x3f80000000007820 */ /* 0x000fc80000410000 */
[----:B------:R1:W2:Y:S02]  /*04f0*/  F2F.F64.F32 R28, R0 ;  /* 0x00000000001c7310 */ /* 0x0002a40000201800 */
[----:B-12---:R-:W-:Y:S05]  /*0500*/  BRA `(.L_x_11895) ;  /* 0x0000000800ac7947 */ /* 0x006fea0003800000 */
.L_x_11900:
[----:B------:R0:W5:Y:S01]  /*0510*/  LDG.E.64 R28, desc[UR36][R2.64] ;  /* 0x00000024021c7981 */ /* 0x000162000c1e1b00 */
[----:B------:R-:W-:Y:S05]  /*0520*/  BRA `(.L_x_11895) ;  /* 0x0000000800a47947 */ /* 0x000fea0003800000 */
.L_x_11890:
        /* <DEDUP_REMOVED lines=13> */
.L_x_11904:
[----:B------:R1:W5:Y:S01]  /*0600*/  LDG.E.64 R28, desc[UR36][R2.64] ;  /* 0x00000024021c7981 */ /* 0x000362000c1e1b00 */
[----:B------:R-:W-:Y:S05]  /*0610*/  BRA `(.L_x_11895) ;  /* 0x0000000800687947 */ /* 0x000fea0003800000 */
.L_x_11903:
        /* <DEDUP_REMOVED lines=27> */
.L_x_11906:
        /* <DEDUP_REMOVED lines=14> */
.L_x_11905:
[----:B------:R-:W2:Y:S02]  /*08b0*/  LDG.E.U16 R0, desc[UR36][R2.64] ;  /* 0x0000002402007981 */ /* 0x000ea4000c1e1500 */
[----:B--2---:R-:W-:-:S04]  /*08c0*/  IMAD.U32 R0, R0, 0x10000, RZ ;  /* 0x0001000000007824 */ /* 0x004fc800078e00ff */
[----:B------:R-:W-:-:S04]  /*08d0*/  FMUL.FTZ R0, R0, 1 ;  /* 0x3f80000000007820 */ /* 0x000fc80000410000 */
[----:B------:R2:W3:Y:S02]  /*08e0*/  F2F.F64.F32 R28, R0 ;  /* 0x00000000001c7310 */ /* 0x0004e40000201800 */
[----:B--23--:R-:W-:Y:S05]  /*08f0*/  BRA `(.L_x_11895) ;  /* 0x0000000400b07947 */ /* 0x00cfea0003800000 */
.L_x_11902:
        /* <DEDUP_REMOVED lines=11> */
.L_x_11909:
        /* <DEDUP_REMOVED lines=21> */
.L_x_11911:
[----:B------:R-:W-:Y:S05]  /*0b00*/  BSYNC.RECONVERGENT B0 ;  /* 0x0000000000007941 */ /* 0x000fea0003800200 */
.L_x_11910:
[----:B------:R-:W-:Y:S01]  /*0b10*/  IMAD.SHL.U32 R0, R0, 0x100000, RZ ;  /* 0x0010000000007824 */ /* 0x000fe200078e00ff */
[----:B------:R-:W-:-:S04]  /*0b20*/  LEA R2, R2, 0x3b800000, 0x17 ;  /* 0x3b80000002027811 */ /* 0x000fc800078eb8ff */
[----:B------:R-:W-:-:S05]  /*0b30*/  LOP3.LUT R0, R2, R0, R7, 0xfe, !PT ;  /* 0x0000000002007212 */ /* 0x000fca00078efe07 */
[----:B------:R-:W-:-:S04]  /*0b40*/  FMUL.FTZ R0, R0, 1 ;  /* 0x3f80000000007820 */ /* 0x000fc80000410000 */
[----:B------:R4:W0:Y:S02]  /*0b50*/  F2F.F64.F32 R28, R0 ;  /* 0x00000000001c7310 */ /* 0x0008240000201800 */
[----:B0---4-:R-:W-:Y:S05]  /*0b60*/  BRA `(.L_x_11895) ;  /* 0x0000000400147947 */ /* 0x011fea0003800000 */
.L_x_11908:
        /* <DEDUP_REMOVED lines=21> */
.L_x_11913:
[----:B------:R-:W-:Y:S05]  /*0cc0*/  BSYNC.RECONVERGENT B0 ;  /* 0x0000000000007941 */ /* 0x000fea0003800200 */
.L_x_11912:
[----:B------:R-:W-:Y:S01]  /*0cd0*/  IMAD.SHL.U32 R0, R0, 0x200000, RZ ;  /* 0x0020000000007824 */ /* 0x000fe200078e00ff */
[----:B------:R-:W-:-:S04]  /*0ce0*/  LEA R2, R2, 0x37800000, 0x17 ;  /* 0x3780000002027811 */ /* 0x000fc800078eb8ff */
[----:B------:R-:W-:-:S05]  /*0cf0*/  LOP3.LUT R0, R2, R0, R7, 0xfe, !PT ;  /* 0x0000000002007212 */ /* 0x000fca00078efe07 */
[----:B------:R-:W-:-:S04]  /*0d00*/  FMUL.FTZ R0, R0, 1 ;  /* 0x3f80000000007820 */ /* 0x000fc80000410000 */
[----:B------:R4:W0:Y:S02]  /*0d10*/  F2F.F64.F32 R28, R0 ;  /* 0x00000000001c7310 */ /* 0x0008240000201800 */
[----:B0---4-:R-:W-:Y:S05]  /*0d20*/  BRA `(.L_x_11895) ;  /* 0x0000000000a47947 */ /* 0x011fea0003800000 */
.L_x_11907:
[----:B------:R-:W-:-:S09]  /*0d30*/  UISETP.NE.AND UP0, UPT, UR4, 0x1c, UPT ;  /* 0x0000001c0400788c */ /* 0x000fd2000bf05270 */
[----:B------:R-:W-:Y:S05]  /*0d40*/  BRA.U !UP0, `(.L_x_11914) ;  /* 0x0000000108947547 */ /* 0x000fea000b800000 */
[----:B------:R-:W-:-:S09]  /*0d50*/  UISETP.NE.AND UP0, UPT, UR4, 0x1d, UPT ;  /* 0x0000001d0400788c */ /* 0x000fd2000bf05270 */
[----:B------:R-:W-:Y:S05]  /*0d60*/  BRA.U !UP0, `(.L_x_11915) ;  /* 0x0000000108807547 */ /* 0x000fea000b800000 */
[----:B------:R-:W-:-:S09]  /*0d70*/  UISETP.NE.AND UP0, UPT, UR4, 0x2c, UPT ;  /* 0x0000002c0400788c */ /* 0x000fd2000bf05270 */
[----:B------:R-:W-:Y:S05]  /*0d80*/  BRA.U !UP0, `(.L_x_11916) ;  /* 0x0000000108487547 */ /* 0x000fea000b800000 */
.L_x_11894:
        /* <DEDUP_REMOVED lines=16> */
.L_x_11917:
[----:B------:R-:W-:Y:S01]  /*0e90*/  CS2R R28, SRZ ;  /* 0x00000000001c7805 */ /* 0x000fe2000001ff00 */
[----:B------:R-:W-:Y:S06]  /*0ea0*/  BRA `(.L_x_11895) ;  /* 0x0000000000447947 */ /* 0x000fec0003800000 */
.L_x_11916:
        /* <DEDUP_REMOVED lines=12> */
.L_x_11915:
[----:B------:R-:W2:Y:S02]  /*0f70*/  LDG.E.64 R28, desc[UR36][R2.64] ;  /* 0x00000024021c7981 */ /* 0x000ea4000c1e1b00 */
[----:B--2---:R-:W4:Y:S02]  /*0f80*/  I2F.F64.U64 R28, R28 ;  /* 0x0000001c001c7312 */ /* 0x004f240000301800 */
[----:B----4-:R-:W-:Y:S05]  /*0f90*/  BRA `(.L_x_11895) ;  /* 0x0000000000087947 */ /* 0x010fea0003800000 */
.L_x_11914:
[----:B------:R-:W2:Y:S02]  /*0fa0*/  LDG.E R2, desc[UR36][R2.64] ;  /* 0x0000002402027981 */ /* 0x000ea4000c1e1900 */
[----:B--2---:R2:W3:Y:S02]  /*0fb0*/  I2F.F64.U32 R28, R2 ;  /* 0x00000002001c7312 */ /* 0x0044e40000201800 */
.L_x_11895:
[----:B------:R-:W-:Y:S05]  /*0fc0*/  BSYNC.RECONVERGENT B6 ;  /* 0x0000000000067941 */ /* 0x000fea0003800200 */
.L_x_11889:
[----:B012---:R-:W-:-:S07]  /*0fd0*/  VIADD R2, R23, 0x80 ;  /* 0x0000008017027836 */ /* 0x007fce0000000000 */
.L_x_11888:
[----:B------:R-:W-:Y:S05]  /*0fe0*/  BSYNC.RECONVERGENT B7 ;  /* 0x0000000000077941 */ /* 0x000fea0003800200 */
.L_x_11887:
        /* <DEDUP_REMOVED lines=25> */
.L_x_11924:
[----:B------:R-:W2:Y:S02]  /*1180*/  LDG.E.U8 R4, desc[UR36][R4.64] ;  /* 0x0000002404047981 */ /* 0x000ea4000c1e1100 */
[----:B--2---:R1:W2:Y:S02]  /*1190*/  I2F.F64.U16 R26, R4 ;  /* 0x00000004001a7312 */ /* 0x0042a40000101800 */
[----:B-12---:R-:W-:Y:S05]  /*11a0*/  BRA `(.L_x_11926) ;  /* 0x0000000c00647947 */ /* 0x006fea0003800000 */
.L_x_11923:
        /* <DEDUP_REMOVED lines=9> */
.L_x_11928:
[----:B------:R-:W2:Y:S02]  /*1240*/  LDG.E R4, desc[UR36][R4.64] ;  /* 0x0000002404047981 */ /* 0x000ea4000c1e1900 */
[----:B--2---:R1:W2:Y:S02]  /*1250*/  I2F.F64 R26, R4 ;  /* 0x00000004001a7312 */ /* 0x0042a40000201c00 */
[----:B-12---:R-:W-:Y:S05]  /*1260*/  BRA `(.L_x_11926) ;  /* 0x0000000c00347947 */ /* 0x006fea0003800000 */
.L_x_11927:
[----:B------:R-:W2:Y:S02]  /*1270*/  LDG.E.U16 R4, desc[UR36][R4.64] ;  /* 0x0000002404047981 */ /* 0x000ea4000c1e1500 */
[----:B--2---:R1:W2:Y:S02]  /*1280*/  I2F.F64.S16 R26, R4 ;  /* 0x00000004001a7312 */ /* 0x0042a40000101c00 */
[----:B-12---:R-:W-:Y:S05]  /*1290*/  BRA `(.L_x_11926) ;  /* 0x0000000c00287947 */ /* 0x006fea0003800000 */
.L_x_11922:
        /* <DEDUP_REMOVED lines=10> */
.L_x_11930:
[----:B------:R-:W2:Y:S02]  /*1340*/  LDG.E.U16 R0, desc[UR36][R4.64] ;  /* 0x0000002404007981 */ /* 0x000ea4000c1e1500 */
[----:B--2---:R-:W-:-:S05]  /*1350*/  HADD2.F32 R0, -RZ, R0.H0_H0 ;  /* 0x20000000ff007230 */ /* 0x004fca0000004100 */
[----:B------:R-:W-:-:S04]  /*1360*/  FMUL.FTZ R0, R0, 1 ;  /* 0x3f80000000007820 */ /* 0x000fc80000410000 */
[----:B------:R0:W1:Y:S02]  /*1370*/  F2F.F64.F32 R26, R0 ;  /* 0x00000000001a7310 */ /* 0x0000640000201800 */
[----:B01----:R-:W-:Y:S05]  /*1380*/  BRA `(.L_x_11926) ;  /* 0x0000000800ec7947 */ /* 0x003fea0003800000 */
.L_x_11929:
        /* <DEDUP_REMOVED lines=10> */
.L_x_11932:
[----:B------:R-:W2:Y:S02]  /*1430*/  LDG.E.U16 R4, desc[UR36][R4.64] ;  /* 0x0000002404047981 */ /* 0x000ea4000c1e1500 */
[----:B--2---:R-:W-:-:S05]  /*1440*/  HADD2.F32 R0, -RZ, R4.H0_H0 ;  /* 0x20000004ff007230 */ /* 0x004fca0000004100 */
[----:B------:R-:W-:-:S04]  /*1450*/  FMUL.FTZ R0, R0, 1 ;  /* 0x3f80000000007820 */ /* 0x000fc80000410000 */
[----:B------:R0:W1:Y:S02]  /*1460*/  F2F.F64.F32 R26, R0 ;  /* 0x00000000001a7310 */ /* 0x0000640000201800 */
[----:B01----:R-:W-:Y:S05]  /*1470*/  BRA `(.L_x_11926) ;  /* 0x0000000800b07947 */ /* 0x003fea0003800000 */
.L_x_11931:
[----:B------:R0:W5:Y:S01]  /*1480*/  LDG.E.64 R26, desc[UR36][R4.64] ;  /* 0x00000024041a7981 */ /* 0x000162000c1e1b00 */
[----:B------:R-:W-:Y:S05]  /*1490*/  BRA `(.L_x_11926) ;  /* 0x0000000800a87947 */ /* 0x000fea0003800000 */
.L_x_11921:
        /* <DEDUP_REMOVED lines=13> */
.L_x_11935:
[----:B------:R4:W5:Y:S01]  /*1570*/  LDG.E.64 R26, desc[UR36][R4.64] ;  /* 0x00000024041a7981 */ /* 0x000962000c1e1b00 */
[----:B------:R-:W-:Y:S05]  /*1580*/  BRA `(.L_x_11926) ;  /* 0x00000008006c7947 */ /* 0x000fea0003800000 */
.L_x_11934:
        /* <DEDUP_REMOVED lines=27> */
.L_x_11937:
        /* <DEDUP_REMOVED lines=15> */
.L_x_11936:
[----:B------:R-:W2:Y:S02]  /*1830*/  LDG.E.U16 R0, desc[UR36][R4.64] ;  /* 0x0000002404007981 */ /* 0x000ea4000c1e1500 */
[----:B--2---:R-:W-:-:S04]  /*1840*/  IMAD.U32 R0, R0, 0x10000, RZ ;  /* 0x0001000000007824 */ /* 0x004fc800078e00ff */
[----:B------:R-:W-:-:S04]  /*1850*/  FMUL.FTZ R0, R0, 1 ;  /* 0x3f80000000007820 */ /* 0x000fc80000410000 */
[----:B------:R4:W0:Y:S02]  /*1860*/  F2F.F64.F32 R26, R0 ;  /* 0x00000000001a7310 */ /* 0x0008240000201800 */
[----:B0---4-:R-:W-:Y:S05]  /*1870*/  BRA `(.L_x_11926) ;  /* 0x0000000400b07947 */ /* 0x011fea0003800000 */
.L_x_11933:
        /* <DEDUP_REMOVED lines=11> */
.L_x_11940:
        /* <DEDUP_REMOVED lines=21> */
.L_x_11942:
[----:B------:R-:W-:Y:S05]  /*1a80*/  BSYNC.RECONVERGENT B0 ;  /* 0x0000000000007941 */ /* 0x000fea0003800200 */
.L_x_11941:
[----:B------:R-:W-:Y:S01]  /*1a90*/  IMAD.SHL.U32 R0, R0, 0x100000, RZ ;  /* 0x0010000000007824 */ /* 0x000fe200078e00ff */
[----:B------:R-:W-:-:S04]  /*1aa0*/  LEA R3, R3, 0x3b800000, 0x17 ;  /* 0x3b80000003037811 */ /* 0x000fc800078eb8ff */
[----:B------:R-:W-:-:S05]  /*1ab0*/  LOP3.LUT R0, R3, R0, R7, 0xfe, !PT ;  /* 0x0000000003007212 */ /* 0x000fca00078efe07 */
[----:B------:R-:W-:-:S04]  /*1ac0*/  FMUL.FTZ R0, R0, 1 ;  /* 0x3f80000000007820 */ /* 0x000fc80000410000 */
[----:B------:R4:W0:Y:S02]  /*1ad0*/  F2F.F64.F32 R26, R0 ;  /* 0x00000000001a7310 */ /* 0x0008240000201800 */
[----:B0---4-:R-:W-:Y:S05]  /*1ae0*/  BRA `(.L_x_11926) ;  /* 0x0000000400147947 */ /* 0x011fea0003800000 */
.L_x_11939:
        /* <DEDUP_REMOVED lines=21> */
.L_x_11944:
[----:B------:R-:W-:Y:S05]  /*1c40*/  BSYNC.RECONVERGENT B0 ;  /* 0x0000000000007941 */ /* 0x000fea0003800200 */
.L_x_11943:
[----:B------:R-:W-:Y:S01]  /*1c50*/  IMAD.SHL.U32 R0, R0, 0x200000, RZ ;  /* 0x0020000000007824 */ /* 0x000fe200078e00ff */
[----:B------:R-:W-:-:S04]  /*1c60*/  LEA R3, R3, 0x37800000, 0x17 ;  /* 0x3780000003037811 */ /* 0x000fc800078eb8ff */
[----:B------:R-:W-:-:S05]  /*1c70*/  LOP3.LUT R0, R3, R0, R7, 0xfe, !PT ;  /* 0x0000000003007212 */ /* 0x000fca00078efe07 */
[----:B------:R-:W-:-:S04]  /*1c80*/  FMUL.FTZ R0, R0, 1 ;  /* 0x3f80000000007820 */ /* 0x000fc80000410000 */
[----:B------:R4:W0:Y:S02]  /*1c90*/  F2F.F64.F32 R26, R0 ;  /* 0x00000000001a7310 */ /* 0x0008240000201800 */
[----:B0---4-:R-:W-:Y:S05]  /*1ca0*/  BRA `(.L_x_11926) ;  /* 0x0000000000a47947 */ /* 0x011fea0003800000 */
.L_x_11938:
        /* <DEDUP_REMOVED lines=18> */
.L_x_11925:
        /* <DEDUP_REMOVED lines=16> */
.L_x_11947:
[----:B------:R-:W-:Y:S01]  /*1ed0*/  CS2R R26, SRZ ;  /* 0x00000000001a7805 */ /* 0x000fe2000001ff00 */
[----:B------:R-:W-:Y:S06]  /*1ee0*/  BRA `(.L_x_11926) ;  /* 0x0000000000147947 */ /* 0x000fec0003800000 */
.L_x_11946:
[----:B------:R-:W2:Y:S02]  /*1ef0*/  LDG.E.64 R26, desc[UR36][R4.64] ;  /* 0x00000024041a7981 */ /* 0x000ea4000c1e1b00 */
[----:B--2---:R-:W1:Y:S02]  /*1f00*/  I2F.F64.U64 R26, R26 ;  /* 0x0000001a001a7312 */ /* 0x004e640000301800 */
[----:B-1----:R-:W-:Y:S05]  /*1f10*/  BRA `(.L_x_11926) ;  /* 0x0000000000087947 */ /* 0x002fea0003800000 */
.L_x_11945:
[----:B------:R-:W2:Y:S02]  /*1f20*/  LDG.E R4, desc[UR36][R4.64] ;  /* 0x0000002404047981 */ /* 0x000ea4000c1e1900 */
[----:B--2---:R1:W2:Y:S02]  /*1f30*/  I2F.F64.U32 R26, R4 ;  /* 0x00000004001a7312 */ /* 0x0042a40000201800 */
.L_x_11926:
[----:B------:R-:W-:Y:S05]  /*1f40*/  BSYNC.RECONVERGENT B6 ;  /* 0x0000000000067941 */ /* 0x000fea0003800200 */
.L_x_11920:
[----:B------:R-:W-:-:S07]  /*1f50*/  VIADD R2, R2, 0x80 ;  /* 0x0000008002027836 */ /* 0x000fce0000000000 */
.L_x_11919:
[----:B------:R-:W-:Y:S05]  /*1f60*/  BSYNC.RECONVERGENT B7 ;  /* 0x0000000000077941 */ /* 0x000fea0003800200 */
.L_x_11918:
        /* <DEDUP_REMOVED lines=25> */
.L_x_11954:
[----:B------:R-:W4:Y:S02]  /*2100*/  LDG.E.U8 R4, desc[UR36][R4.64] ;  /* 0x0000002404047981 */ /* 0x000f24000c1e1100 */
[----:B----4-:R0:W1:Y:S02]  /*2110*/  I2F.F64.U16 R24, R4 ;  /* 0x0000000400187312 */ /* 0x0100640000101800 */
[----:B01----:R-:W-:Y:S05]  /*2120*/  BRA `(.L_x_11956) ;  /* 0x0000000c00647947 */ /* 0x003fea0003800000 */
.L_x_11953:
        /* <DEDUP_REMOVED lines=9> */
.L_x_11958:
[----:B------:R-:W4:Y:S02]  /*21c0*/  LDG.E R4, desc[UR36][R4.64] ;  /* 0x0000002404047981 */ /* 0x000f24000c1e1900 */
[----:B----4-:R0:W1:Y:S02]  /*21d0*/  I2F.F64 R24, R4 ;  /* 0x0000000400187312 */ /* 0x0100640000201c00 */
[----:B01----:R-:W-:Y:S05]  /*21e0*/  BRA `(.L_x_11956) ;  /* 0x0000000c00347947 */ /* 0x003fea0003800000 */
.L_x_11957:
[----:B------:R-:W4:Y:S02]  /*21f0*/  LDG.E.U16 R4, desc[UR36][R4.64] ;  /* 0x0000002404047981 */ /* 0x000f24000c1e1500 */
[----:B----4-:R0:W1:Y:S02]  /*2200*/  I2F.F64.S16 R24, R4 ;  /* 0x0000000400187312 */ /* 0x0100640000101c00 */
[----:B01----:R-:W-:Y:S05]  /*2210*/  BRA `(.L_x_11956) ;  /* 0x0000000c00287947 */ /* 0x003fea0003800000 */
.L_x_11952:
        /* <DEDUP_REMOVED lines=10> */
.L_x_11960:
[----:B------:R-:W4:Y:S02]  /*22c0*/  LDG.E.U16 R0, desc[UR36][R4.64] ;  /* 0x0000002404007981 */ /* 0x000f24000c1e1500 */
[----:B----4-:R-:W-:-:S05]  /*22d0*/  HADD2.F32 R0, -RZ, R0.H0_H0 ;  /* 0x20000000ff007230 */ /* 0x010fca0000004100 */
[----:B------:R-:W-:-:S04]  /*22e0*/  FMUL.FTZ R0, R0, 1 ;  /* 0x3f80000000007820 */ /* 0x000fc80000410000 */
[----:B------:R1:W4:Y:S02]  /*22f0*/  F2F.F64.F32 R24, R0 ;  /* 0x0000000000187310 */ /* 0x0003240000201800 */
[----:B-1--4-:R-:W-:Y:S05]  /*2300*/  BRA `(.L_x_11956) ;  /* 0x0000000800ec7947 */ /* 0x012fea0003800000 */
.L_x_11959:
        /* <DEDUP_REMOVED lines=10> */
.L_x_11962:
[----:B------:R-:W4:Y:S02]  /*23b0*/  LDG.E.U16 R4, desc[UR36][R4.64] ;  /* 0x0000002404047981 */ /* 0x000f24000c1e1500 */
[----:B----4-:R-:W-:-:S05]  /*23c0*/  HADD2.F32 R0, -RZ, R4.H0_H0 ;  /* 0x20000004ff007230 */ /* 0x010fca0000004100 */
[----:B------:R-:W-:-:S04]  /*23d0*/  FMUL.FTZ R0, R0, 1 ;  /* 0x3f80000000007820 */ /* 0x000fc80000410000 */
[----:B------:R1:W4:Y:S02]  /*23e0*/  F2F.F64.F32 R24, R0 ;  /* 0x0000000000187310 */ /* 0x0003240000201800 */
[----:B-1--4-:R-:W-:Y:S05]  /*23f0*/  BRA `(.L_x_11956) ;  /* 0x0000000800b07947 */ /* 0x012fea0003800000 */
.L_x_11961:
[----:B------:R0:W5:Y:S01]  /*2400*/  LDG.E.64 R24, desc[UR36][R4.64] ;  /* 0x0000002404187981 */ /* 0x000162000c1e1b00 */
[----:B------:R-:W-:Y:S05]  /*2410*/  BRA `(.L_x_11956) ;  /* 0x0000000800a87947 */ /* 0x000fea0003800000 */
.L_x_11951:
        /* <DEDUP_REMOVED lines=13> */
.L_x_11965:
[----:B------:R1:W5:Y:S01]  /*24f0*/  LDG.E.64 R24, desc[UR36][R4.64] ;  /* 0x0000002404187981 */ /* 0x000362000c1e1b00 */
[----:B------:R-:W-:Y:S05]  /*2500*/  BRA `(.L_x_11956) ;  /* 0x00000008006c7947 */ /* 0x000fea0003800000 */
.L_x_11964:
        /* <DEDUP_REMOVED lines=27> */
.L_x_11967:
        /* <DEDUP_REMOVED lines=15> */
.L_x_11966:
[----:B------:R-:W4:Y:S02]  /*27b0*/  LDG.E.U16 R0, desc[UR36][R4.64] ;  /* 0x0000002404007981 */ /* 0x000f24000c1e1500 */
[----:B----4-:R-:W-:-:S04]  /*27c0*/  IMAD.U32 R0, R0, 0x10000, RZ ;  /* 0x0001000000007824 */ /* 0x010fc800078e00ff */
[----:B------:R-:W-:-:S04]  /*27d0*/  FMUL.FTZ R0, R0, 1 ;  /* 0x3f80000000007820 */ /* 0x000fc80000410000 */
[----:B------:R4:W0:Y:S02]  /*27e0*/  F2F.F64.F32 R24, R0 ;  /* 0x0000000000187310 */ /* 0x0008240000201800 */
[----:B0---4-:R-:W-:Y:S05]  /*27f0*/  BRA `(.L_x_11956) ;  /* 0x0000000400b07947 */ /* 0x011fea0003800000 */
.L_x_11963:
        /* <DEDUP_REMOVED lines=11> */
.L_x_11970:
        /* <DEDUP_REMOVED lines=21> */
.L_x_11972:
[----:B------:R-:W-:Y:S05]  /*2a00*/  BSYNC.RECONVERGENT B0 ;  /* 0x0000000000007941 */ /* 0x000fea0003800200 */
.L_x_11971:
[----:B------:R-:W-:Y:S01]  /*2a10*/  IMAD.SHL.U32 R0, R0, 0x100000, RZ ;  /* 0x0010000000007824 */ /* 0x000fe200078e00ff */
[----:B------:R-:W-:-:S04]  /*2a20*/  LEA R3, R3, 0x3b800000, 0x17 ;  /* 0x3b80000003037811 */ /* 0x000fc800078eb8ff */
[----:B------:R-:W-:-:S05]  /*2a30*/  LOP3.LUT R0, R3, R0, R7, 0xfe, !PT ;  /* 0x0000000003007212 */ /* 0x000fca00078efe07 */
[----:B------:R-:W-:-:S04]  /*2a40*/  FMUL.FTZ R0, R0, 1 ;  /* 0x3f80000000007820 */ /* 0x000fc80000410000 */
[----:B------:R0:W1:Y:S02]  /*2a50*/  F2F.F64.F32 R24, R0 ;  /* 0x0000000000187310 */ /* 0x0000640000201800 */
[----:B01----:R-:W-:Y:S05]  /*2a60*/  BRA `(.L_x_11956) ;  /* 0x0000000400147947 */ /* 0x003fea0003800000 */
.L_x_11969:
        /* <DEDUP_REMOVED lines=21> */
.L_x_11974:
[----:B------:R-:W-:Y:S05]  /*2bc0*/  BSYNC.RECONVERGENT B0 ;  /* 0x0000000000007941 */ /* 0x000fea0003800200 */
.L_x_11973:
[----:B------:R-:W-:Y:S01]  /*2bd0*/  IMAD.SHL.U32 R0, R0, 0x200000, RZ ;  /* 0x0020000000007824 */ /* 0x000fe200078e00ff */
[----:B------:R-:W-:-:S04]  /*2be0*/  LEA R3, R3, 0x37800000, 0x17 ;  /* 0x3780000003037811 */ /* 0x000fc800078eb8ff */
[----:B------:R-:W-:-:S05]  /*2bf0*/  LOP3.LUT R0, R3, R0, R7, 0xfe, !PT ;  /* 0x0000000003007212 */ /* 0x000fca00078efe07 */
[----:B------:R-:W-:-:S04]  /*2c00*/  FMUL.FTZ R0, R0, 1 ;  /* 0x3f80000000007820 */ /* 0x000fc80000410000 */
[----:B------:R0:W1:Y:S02]  /*2c10*/  F2F.F64.F32 R24, R0 ;  /* 0x0000000000187310 */ /* 0x0000640000201800 */
[----:B01----:R-:W-:Y:S05]  /*2c20*/  BRA `(.L_x_11956) ;  /* 0x0000000000a47947 */ /* 0x003fea0003800000 */
.L_x_11968:
        /* <DEDUP_REMOVED lines=18> */
.L_x_11955:
        /* <DEDUP_REMOVED lines=16> */
.L_x_11977:
[----:B------:R-:W-:Y:S01]  /*2e50*/  CS2R R24, SRZ ;  /* 0x0000000000187805 */ /* 0x000fe2000001ff00 */
[----:B------:R-:W-:Y:S06]  /*2e60*/  BRA `(.L_x_11956) ;  /* 0x0000000000147947 */ /* 0x000fec0003800000 */
.L_x_11976:
[----:B------:R-:W4:Y:S02]  /*2e70*/  LDG.E.64 R24, desc[UR36][R4.64] ;  /* 0x0000002404187981 */ /* 0x000f24000c1e1b00 */
[----:B----4-:R-:W0:Y:S02]  /*2e80*/  I2F.F64.U64 R24, R24 ;  /* 0x0000001800187312 */ /* 0x010e240000301800 */
[----:B0-----:R-:W-:Y:S05]  /*2e90*/  BRA `(.L_x_11956) ;  /* 0x0000000000087947 */ /* 0x001fea0003800000 */
.L_x_11975:
[----:B------:R-:W4:Y:S02]  /*2ea0*/  LDG.E R4, desc[UR36][R4.64] ;  /* 0x0000002404047981 */ /* 0x000f24000c1e1900 */
[----:B----4-:R4:W0:Y:S02]  /*2eb0*/  I2F.F64.U32 R24, R4 ;  /* 0x0000000400187312 */ /* 0x0108240000201800 */
.L_x_11956:
[----:B------:R-:W-:Y:S05]  /*2ec0*/  BSYNC.RECONVERGENT B6 ;  /* 0x0000000000067941 */ /* 0x000fea0003800200 */
.L_x_11950:
[----:B------:R-:W-:-:S07]  /*2ed0*/  VIADD R2, R2, 0x80 ;  /* 0x0000008002027836 */ /* 0x000fce0000000000 */
.L_x_11949:
[----:B------:R-:W-:Y:S05]  /*2ee0*/  BSYNC.RECONVERGENT B7 ;  /* 0x0000000000077941 */ /* 0x000fea0003800200 */
.L_x_11948:
        /* <DEDUP_REMOVED lines=24> */
.L_x_11983:
[----:B------:R-:W4:Y:S02]  /*3070*/  LDG.E.U8 R2, desc[UR36][R2.64] ;  /* 0x0000002402027981 */ /* 0x000f24000c1e1100 */
[----:B----4-:R0:W1:Y:S02]  /*3080*/  I2F.F64.U16 R16, R2 ;  /* 0x0000000200107312 */ /* 0x0100640000101800 */
[----:B01----:R-:W-:Y:S05]  /*3090*/  BRA `(.L_x_11979) ;  /* 0x0000000c00547947 */ /* 0x003fea0003800000 */
.L_x_11982:
        /* <DEDUP_REMOVED lines=9> */
.L_x_11986:
[----:B------:R-:W4:Y:S02]  /*3130*/  LDG.E R2, desc[UR36][R2.64] ;  /* 0x0000002402027981 */ /* 0x000f24000c1e1900 */
[----:B----4-:R0:W1:Y:S02]  /*3140*/  I2F.F64 R16, R2 ;  /* 0x0000000200107312 */ /* 0x0100640000201c00 */
[----:B01----:R-:W-:Y:S05]  /*3150*/  BRA `(.L_x_11979) ;  /* 0x0000000c00247947 */ /* 0x003fea0003800000 */
.L_x_11985:
[----:B------:R-:W4:Y:S02]  /*3160*/  LDG.E.U16 R2, desc[UR36][R2.64] ;  /* 0x0000002402027981 */ /* 0x000f24000c1e1500 */
[----:B----4-:R0:W1:Y:S02]  /*3170*/  I2F.F64.S16 R16, R2 ;  /* 0x0000000200107312 */ /* 0x0100640000101c00 */
[----:B01----:R-:W-:Y:S05]  /*3180*/  BRA `(.L_x_11979) ;  /* 0x0000000c00187947 */ /* 0x003fea0003800000 */
.L_x_11981:
        /* <DEDUP_REMOVED lines=10> */
.L_x_11988:
[----:B------:R-:W4:Y:S02]  /*3230*/  LDG.E.U16 R0, desc[UR36][R2.64] ;  /* 0x0000002402007981 */ /* 0x000f24000c1e1500 */
[----:B----4-:R-:W-:-:S05]  /*3240*/  HADD2.F32 R0, -RZ, R0.H0_H0 ;  /* 0x20000000ff007230 */ /* 0x010fca0000004100 */
[----:B------:R-:W-:-:S04]  /*3250*/  FMUL.FTZ R0, R0, 1 ;  /* 0x3f80000000007820 */ /* 0x000fc80000410000 */
[----:B------:R0:W1:Y:S02]  /*3260*/  F2F.F64.F32 R16, R0 ;  /* 0x0000000000107310 */ /* 0x0000640000201800 */
[----:B01----:R-:W-:Y:S05]  /*3270*/  BRA `(.L_x_11979) ;  /* 0x0000000800dc7947 */ /* 0x003fea0003800000 */
.L_x_11987:
        /* <DEDUP_REMOVED lines=10> */
.L_x_11990:
[----:B------:R-:W4:Y:S02]  /*3320*/  LDG.E.U16 R2, desc[UR36][R2.64] ;  /* 0x0000002402027981 */ /* 0x000f24000c1e1500 */
[----:B----4-:R-:W-:-:S05]  /*3330*/  HADD2.F32 R0, -RZ, R2.H0_H0 ;  /* 0x20000002ff007230 */ /* 0x010fca0000004100 */
[----:B------:R-:W-:-:S04]  /*3340*/  FMUL.FTZ R0, R0, 1 ;  /* 0x3f80000000007820 */ /* 0x000fc80000410000 */
[----:B------:R0:W1:Y:S02]  /*3350*/  F2F.F64.F32 R16, R0 ;  /* 0x0000000000107310 */ /* 0x0000640000201800 */
[----:B01----:R-:W-:Y:S05]  /*3360*/  BRA `(.L_x_11979) ;  /* 0x0000000800a07947 */ /* 0x003fea0003800000 */
.L_x_11989:
[----:B------:R0:W5:Y:S01]  /*3370*/  LDG.E.64 R16, desc[UR36][R2.64] ;  /* 0x0000002402107981 */ /* 0x000162000c1e1b00 */
[----:B------:R-:W-:Y:S05]  /*3380*/  BRA `(.L_x_11979) ;  /* 0x0000000800987947 */ /* 0x000fea0003800000 */
.L_x_11980:
        /* <DEDUP_REMOVED lines=13> */
.L_x_11993:
[----:B------:R0:W5:Y:S01]  /*3460*/  LDG.E.64 R16, desc[UR36][R2.64] ;  /* 0x0000002402107981 */ /* 0x000162000c1e1b00 */
[----:B------:R-:W-:Y:S05]  /*3470*/  BRA `(.L_x_11979) ;  /* 0x00000008005c7947 */ /* 0x000fea0003800000 */
.L_x_11992:
        /* <DEDUP_REMOVED lines=27> */
.L_x_11995:
        /* <DEDUP_REMOVED lines=14> */
.L_x_11994:
[----:B------:R-:W4:Y:S02]  /*3710*/  LDG.E.U16 R0, desc[UR36][R2.64] ;  /* 0x0000002402007981 */ /* 0x000f24000c1e1500 */
[----:B----4-:R-:W-:-:S04]  /*3720*/  IMAD.U32 R0, R0, 0x10000, RZ ;  /* 0x0001000000007824 */ /* 0x010fc800078e00ff */
[----:B------:R-:W-:-:S04]  /*3730*/  FMUL.FTZ R0, R0, 1 ;  /* 0x3f80000000007820 */ /* 0x000fc80000410000 */
[----:B------:R0:W1:Y:S02]  /*3740*/  F2F.F64.F32 R16, R0 ;  /* 0x0000000000107310 */ /* 0x0000640000201800 */
[----:B01----:R-:W-:Y:S05]  /*3750*/  BRA `(.L_x_11979) ;  /* 0x0000000400a47947 */ /* 0x003fea0003800000 */
.L_x_11991:
        /* <DEDUP_REMOVED lines=11> */
.L_x_11998:
        /* <DEDUP_REMOVED lines=20> */
.L_x_12000:
[----:B------:R-:W-:Y:S05]  /*3950*/  BSYNC.RECONVERGENT B0 ;  /* 0x0000000000007941 */ /* 0x000fea0003800200 */
.L_x_11999:
[----:B------:R-:W-:Y:S01]  /*3960*/  IMAD.SHL.U32 R0, R0, 0x100000, RZ ;  /* 0x0010000000007824 */ /* 0x000fe200078e00ff */
[----:B------:R-:W-:-:S04]  /*3970*/  LEA R2, R2, 0x3b800000, 0x17 ;  /* 0x3b80000002027811 */ /* 0x000fc800078eb8ff */
[----:B------:R-:W-:-:S05]  /*3980*/  LOP3.LUT R0, R2, R0, R7, 0xfe, !PT ;  /* 0x0000000002007212 */ /* 0x000fca00078efe07 */
[----:B------:R-:W-:-:S04]  /*3990*/  FMUL.FTZ R0, R0, 1 ;  /* 0x3f80000000007820 */ /* 0x000fc80000410000 */
[----:B------:R0:W1:Y:S02]  /*39a0*/  F2F.F64.F32 R16, R0 ;  /* 0x0000000000107310 */ /* 0x0000640000201800 */
[----:B01----:R-:W-:Y:S05]  /*39b0*/  BRA `(.L_x_11979) ;  /* 0x00000004000c7947 */ /* 0x003fea0003800000 */
.L_x_11997:
        /* <DEDUP_REMOVED lines=20> */
.L_x_12002:
[----:B------:R-:W-:Y:S05]  /*3b00*/  BSYNC.RECONVERGENT B0 ;  /* 0x0000000000007941 */ /* 0x000fea0003800200 */
.L_x_12001:
[----:B------:R-:W-:Y:S01]  /*3b10*/  IMAD.SHL.U32 R0, R0, 0x200000, RZ ;  /* 0x0020000000007824 */ /* 0x000fe200078e00ff */
[----:B------:R-:W-:-:S04]  /*3b20*/  LEA R2, R2, 0x37800000, 0x17 ;  /* 0x3780000002027811 */ /* 0x000fc800078eb8ff */
[----:B------:R-:W-:-:S05]  /*3b30*/  LOP3.LUT R0, R2, R0, R7, 0xfe, !PT ;  /* 0x0000000002007212 */ /* 0x000fca00078efe07 */
[----:B------:R-:W-:-:S04]  /*3b40*/  FMUL.FTZ R0, R0, 1 ;  /* 0x3f80000000007820 */ /* 0x000fc80000410000 */
[----:B------:R0:W1:Y:S02]  /*3b50*/  F2F.F64.F32 R16, R0 ;  /* 0x0000000000107310 */ /* 0x0000640000201800 */
[----:B01----:R-:W-:Y:S05]  /*3b60*/  BRA `(.L_x_11979) ;  /* 0x0000000000a07947 */ /* 0x003fea0003800000 */
.L_x_11996:
        /* <DEDUP_REMOVED lines=18> */
.L_x_11984:
        /* <DEDUP_REMOVED lines=16> */
.L_x_12005:
[----:B------:R-:W-:Y:S05]  /*3d90*/  BRA `(.L_x_11979) ;  /* 0x0000000000147947 */ /* 0x000fea0003800000 */
.L_x_12004:
[----:B------:R-:W4:Y:S02]  /*3da0*/  LDG.E.64 R16, desc[UR36][R2.64] ;  /* 0x0000002402107981 */ /* 0x000f24000c1e1b00 */
[----:B----4-:R-:W0:Y:S02]  /*3db0*/  I2F.F64.U64 R16, R16 ;  /* 0x0000001000107312 */ /* 0x010e240000301800 */
[----:B0-----:R-:W-:Y:S05]  /*3dc0*/  BRA `(.L_x_11979) ;  /* 0x0000000000087947 */ /* 0x001fea0003800000 */
.L_x_12003:
[----:B------:R-:W4:Y:S02]  /*3dd0*/  LDG.E R2, desc[UR36][R2.64] ;  /* 0x0000002402027981 */ /* 0x000f24000c1e1900 */
[----:B----4-:R0:W1:Y:S02]  /*3de0*/  I2F.F64.U32 R16, R2 ;  /* 0x0000000200107312 */ /* 0x0100640000201800 */
.L_x_11979:
[----:B------:R-:W-:Y:S05]  /*3df0*/  BSYNC.RECONVERGENT B6 ;  /* 0x0000000000067941 */ /* 0x000fea0003800200 */
.L_x_11978:
[----:B------:R-:W-:Y:S01]  /*3e00*/  ISETP.GE.AND P0, PT, R23, R19, PT ;  /* 0x000000131700720c */ /* 0x000fe20003f06270 */
[----:B------:R-:W-:-:S12]  /*3e10*/  BSSY.RECONVERGENT B0, `(.L_x_12006) ;  /* 0x0000117000007945 */ /* 0x000fd80003800200 */
        /* <DEDUP_REMOVED lines=21> */
[----:B0-----:R-:W1:Y:S01]  /*3f70*/  DMUL R2, R2, UR4 ;  /* 0x0000000402027c28 */ /* 0x001e620008000000 */
[----:B------:R-:W-:Y:S01]  /*3f80*/  UMOV UR4, 0x24dd2f1a ;  /* 0x24dd2f1a00047882 */ /* 0x000fe20000000000 */
[----:B-1--4-:R-:W-:Y:S01]  /*3f90*/  LOP3.LUT R5, R3, 0x7fffffff, RZ, 0xc0, !PT ;  /* 0x7fffffff03057812 */ /* 0x012fe200078ec0ff */
        /* <DEDUP_REMOVED lines=159> */
.L_x_12009:
        /* <DEDUP_REMOVED lines=83> */
.L_x_12010:
[----:B------:R-:W-:Y:S05]  /*4ec0*/  BSYNC.RECONVERGENT B1 ;  /* 0x0000000000017941 */ /* 0x000fea0003800200 */
.L_x_12008:
[----:B-1----:R-:W-:-:S15]  /*4ed0*/  DADD R2, R2, 1 ;  /* 0x3ff0000002027429 */ /* 0x002fde0000000000 */
[----:B------:R-:W-:-:S15]  /*4ee0*/  NOP ;  /* 0x0000000000007918 */ /* 0x000fde0000000000 */
[----:B------:R-:W-:-:S15]  /*4ef0*/  NOP ;  /* 0x0000000000007918 */ /* 0x000fde0000000000 */
[----:B------:R-:W-:-:S15]  /*4f00*/  NOP ;  /* 0x0000000000007918 */ /* 0x000fde0000000000 */
[----:B------:R-:W-:-:S04]  /*4f10*/  NOP ;  /* 0x0000000000007918 */ /* 0x000fc80000000000 */
[----:B------:R-:W1:-:S15]  /*4f20*/  DMUL R4, R28, 0.5 ;  /* 0x3fe000001c047828 */ /* 0x000e5e0000000000 */
[----:B------:R-:W-:-:S15]  /*4f30*/  NOP ;  /* 0x0000000000007918 */ /* 0x000fde0000000000 */
[----:B------:R-:W-:-:S15]  /*4f40*/  NOP ;  /* 0x0000000000007918 */ /* 0x000fde0000000000 */
[----:B------:R-:W-:-:S15]  /*4f50*/  NOP ;  /* 0x0000000000007918 */ /* 0x000fde0000000000 */
[----:B------:R-:W-:-:S04]  /*4f60*/  NOP ;  /* 0x0000000000007918 */ /* 0x000fc80000000000 */
[----:B-1----:R1:W3:Y:S02]  /*4f70*/  DMUL R4, R2, R4 ;  /* 0x0000000402047228 */ /* 0x0022e40000000000 */
.L_x_12007:
[----:B------:R-:W-:Y:S05]  /*4f80*/  BSYNC.RECONVERGENT B0 ;  /* 0x0000000000007941 */ /* 0x000fea0003800200 */
.L_x_12006:
[----:B------:R-:W-:Y:S01]  /*4f90*/  VIADD R22, R23, 0x80 ;  /* 0x0000008017167836 */ /* 0x000fe20000000000 */
[----:B------:R-:W-:Y:S04]  /*4fa0*/  BSSY.RECONVERGENT B0, `(.L_x_12011) ;  /* 0x0000118000007945 */ /* 0x000fe80003800200 */
[----:B------:R-:W-:-:S13]  /*4fb0*/  ISETP.GE.AND P1, PT, R22, R19, PT ;  /* 0x000000131600720c */ /* 0x000fda0003f26270 */
[----:B------:R-:W-:Y:S05]  /*4fc0*/  @P1 BRA `(.L_x_12012) ;  /* 0x0000001000541947 */ /* 0x000fea0003800000 */
        /* <DEDUP_REMOVED lines=182> */
.L_x_12014:
        /* <DEDUP_REMOVED lines=83> */
.L_x_12015:
[----:B------:R-:W-:Y:S05]  /*6060*/  BSYNC.RECONVERGENT B1 ;  /* 0x0000000000017941 */ /* 0x000fea0003800200 */
.L_x_12013:
[----:B-1----:R-:W-:-:S15]  /*6070*/  DADD R2, R2, 1 ;  /* 0x3ff0000002027429 */ /* 0x002fde0000000000 */
[----:B------:R-:W-:-:S15]  /*6080*/  NOP ;  /* 0x0000000000007918 */ /* 0x000fde0000000000 */
[----:B------:R-:W-:-:S15]  /*6090*/  NOP ;  /* 0x0000000000007918 */ /* 0x000fde0000000000 */
[----:B------:R-:W-:-:S15]  /*60a0*/  NOP ;  /* 0x0000000000007918 */ /* 0x000fde0000000000 */
[----:B------:R-:W-:-:S04]  /*60b0*/  NOP ;  /* 0x0000000000007918 */ /* 0x000fc80000000000 */
[----:B---3--:R-:W1:-:S15]  /*60c0*/  DMUL R28, R26, 0.5 ;  /* 0x3fe000001a1c7828 */ /* 0x008e5e0000000000 */
[----:B------:R-:W-:-:S15]  /*60d0*/  NOP ;  /* 0x0000000000007918 */ /* 0x000fde0000000000 */
[----:B------:R-:W-:-:S15]  /*60e0*/  NOP ;  /* 0x0000000000007918 */ /* 0x000fde0000000000 */
[----:B------:R-:W-:-:S15]  /*60f0*/  NOP ;  /* 0x0000000000007918 */ /* 0x000fde0000000000 */
[----:B------:R-:W-:-:S04]  /*6100*/  NOP ;  /* 0x0000000000007918 */ /* 0x000fc80000000000 */
[----:B-1----:R1:W2:Y:S02]  /*6110*/  DMUL R28, R2, R28 ;  /* 0x0000001c021c7228 */ /* 0x0022a40000000000 */
.L_x_12012:
[----:B------:R-:W-:Y:S05]  /*6120*/  BSYNC.RECONVERGENT B0 ;  /* 0x0000000000007941 */ /* 0x000fea0003800200 */
.L_x_12011:
[----:B------:R-:W-:Y:S01]  /*6130*/  VIADD R0, R23, 0x100 ;  /* 0x0000010017007836 */ /* 0x000fe20000000000 */
[----:B------:R-:W-:Y:S04]  /*6140*/  BSSY.RECONVERGENT B0, `(.L_x_12016) ;  /* 0x0000118000007945 */ /* 0x000fe80003800200 */
[----:B------:R-:W-:-:S13]  /*6150*/  ISETP.GE.AND P1, PT, R0, R19, PT ;  /* 0x000000130000720c */ /* 0x000fda0003f26270 */
[----:B------:R-:W-:Y:S05]  /*6160*/  @P1 BRA `(.L_x_12017) ;  /* 0x0000001000541947 */ /* 0x000fea0003800000 */
[----:B01---5:R-:W0:Y:S01]  /*6170*/  DMUL R2, R24, R24 ;  /* 0x0000001818027228 */ /* 0x023e220000000000 */
        /* <DEDUP_REMOVED lines=181> */
.L_x_12019:
        /* <DEDUP_REMOVED lines=83> */
.L_x_12020:
[----:B------:R-:W-:Y:S05]  /*7200*/  BSYNC.RECONVERGENT B1 ;  /* 0x0000000000017941 */ /* 0x000fea0003800200 */
.L_x_12018:
        /* <DEDUP_REMOVED lines=10> */
[----:B-1----:R1:W0:Y:S02]  /*72b0*/  DMUL R24, R2, R24 ;  /* 0x0000001802187228 */ /* 0x0022240000000000 */
.L_x_12017:
[----:B------:R-:W-:Y:S05]  /*72c0*/  BSYNC.RECONVERGENT B0 ;  /* 0x0000000000007941 */ /* 0x000fea0003800200 */
.L_x_12016:
        /* <DEDUP_REMOVED lines=186> */
.L_x_12024:
        /* <DEDUP_REMOVED lines=83> */
.L_x_12025:
[----:B------:R-:W-:Y:S05]  /*83a0*/  BSYNC.RECONVERGENT B1 ;  /* 0x0000000000017941 */ /* 0x000fea0003800200 */
.L_x_12023:
        /* <DEDUP_REMOVED lines=11> */
.L_x_12022:
[----:B------:R-:W-:Y:S05]  /*8460*/  BSYNC.RECONVERGENT B0 ;  /* 0x0000000000007941 */ /* 0x000fea0003800200 */
.L_x_12021:
[----:B01----:R-:W0:Y:S01]  /*8470*/  LDC.U8 R2, c[0x0][0x3a4] ;  /* 0x0000e900ff027b82 */ /* 0x003e220000000000 */
[----:B------:R-:W-:Y:S04]  /*8480*/  BSSY.RECONVERGENT B6, `(.L_x_12026) ;  /* 0x0000150000067945 */ /* 0x000fe80003800200 */
[----:B------:R-:W-:Y:S05]  /*8490*/  @P0 BRA `(.L_x_12027) ;  /* 0x0000001400380947 */ /* 0x000fea0003800000 */
[----:B------:R-:W1:Y:S01]  /*84a0*/  LDCU UR4, c[0x0][0x3a8] ;  /* 0x00007500ff0477ac */ /* 0x000e620008000800 */
[----:B------:R-:W2:Y:S01]  /*84b0*/  LDC.64 R8, c[0x0][0x388] ;  /* 0x0000e200ff087b82 */ /* 0x000ea20000000a00 */
[----:B------:R-:W-:Y:S01]  /*84c0*/  IMAD R0, R18, 0x200, R23 ;  /* 0x0000020012007824 */ /* 0x000fe200078e0217 */
[----:B0-----:R-:W-:-:S03]  /*84d0*/  PRMT R6, R2, 0x9910, RZ ;  /* 0x0000991002067816 */ /* 0x001fc600000000ff */
[----:B-1----:R-:W-:Y:S02]  /*84e0*/  IMAD R3, R0, UR4, RZ ;  /* 0x0000000400037c24 */ /* 0x002fe4000f8e02ff */
        /* <DEDUP_REMOVED lines=13> */
[----:B---34-:R-:W0:Y:S01]  /*85c0*/  F2I.F64.TRUNC R5, R4 ;  /* 0x0000000400057311 */ /* 0x018e22000030d100 */
[----:B------:R-:W-:Y:S01]  /*85d0*/  IMAD.MOV.U32 R23, RZ, RZ, R22 ;  /* 0x000000ffff177224 */ /* 0x000fe200078e0016 */
[----:B0-----:R0:W-:Y:S01]  /*85e0*/  STG.E.U8 desc[UR36][R8.64], R5 ;  /* 0x0000000508007986 */ /* 0x0011e2000c101124 */
[----:B------:R-:W-:Y:S05]  /*85f0*/  BRA `(.L_x_12027) ;  /* 0x0000001000e07947 */ /* 0x000fea0003800000 */
.L_x_12031:
[----:B---34-:R-:W0:Y:S01]  /*8600*/  F2I.S64.F64.TRUNC R4, R4 ;  /* 0x0000000400047311 */ /* 0x018e22000030d900 */
[----:B------:R-:W-:Y:S02]  /*8610*/  IMAD.MOV.U32 R23, RZ, RZ, R22 ;  /* 0x000000ffff177224 */ /* 0x000fe400078e0016 */
[----:B0-----:R-:W-:-:S05]  /*8620*/  IMAD.MOV.U32 R3, RZ, RZ, R4 ;  /* 0x000000ffff037224 */ /* 0x001fca00078e0004 */
[----:B------:R0:W-:Y:S01]  /*8630*/  STG.E.U8 desc[UR36][R8.64], R3 ;  /* 0x0000000308007986 */ /* 0x0001e2000c101124 */
[----:B------:R-:W-:Y:S05]  /*8640*/  BRA `(.L_x_12027) ;  /* 0x0000001000cc7947 */ /* 0x000fea0003800000 */
.L_x_12030:
[----:B------:R-:W-:-:S13]  /*8650*/  ISETP.NE.AND P0, PT, R0, 0x2, PT ;  /* 0x000000020000780c */ /* 0x000fda0003f05270 */
[----:B------:R-:W-:Y:S05]  /*8660*/  @!P0 BRA `(.L_x_12033) ;  /* 0x0000000000308947 */ /* 0x000fea0003800000 */
[----:B------:R-:W-:-:S13]  /*8670*/  ISETP.NE.AND P0, PT, R0, 0x3, PT ;  /* 0x000000030000780c */ /* 0x000fda0003f05270 */
[----:B------:R-:W-:Y:S05]  /*8680*/  @!P0 BRA `(.L_x_12034) ;  /* 0x0000000000188947 */ /* 0x000fea0003800000 */
[----:B------:R-:W-:-:S13]  /*8690*/  ISETP.NE.AND P0, PT, R0, 0x4, PT ;  /* 0x000000040000780c */ /* 0x000fda0003f05270 */
[----:B------:R-:W-:Y:S05]  /*86a0*/  @P0 BRA `(.L_x_12032) ;  /* 0x0000000c00ec0947 */ /* 0x000fea0003800000 */
[----:B---34-:R-:W0:Y:S01]  /*86b0*/  F2I.S64.F64.TRUNC R4, R4 ;  /* 0x0000000400047311 */ /* 0x018e22000030d900 */
[----:B------:R-:W-:Y:S01]  /*86c0*/  IMAD.MOV.U32 R23, RZ, RZ, R22 ;  /* 0x000000ffff177224 */ /* 0x000fe200078e0016 */
[----:B0-----:R0:W-:Y:S01]  /*86d0*/  STG.E.64 desc[UR36][R8.64], R4 ;  /* 0x0000000408007986 */ /* 0x0011e2000c101b24 */
[----:B------:R-:W-:Y:S05]  /*86e0*/  BRA `(.L_x_12027) ;  /* 0x0000001000a47947 */ /* 0x000fea0003800000 */
.L_x_12034:
[----:B---34-:R-:W0:Y:S01]  /*86f0*/  F2I.F64.TRUNC R5, R4 ;  /* 0x0000000400057311 */ /* 0x018e22000030d100 */
[----:B------:R-:W-:Y:S01]  /*8700*/  IMAD.MOV.U32 R23, RZ, RZ, R22 ;  /* 0x000000ffff177224 */ /* 0x000fe200078e0016 */
[----:B0-----:R0:W-:Y:S01]  /*8710*/  STG.E desc[UR36][R8.64], R5 ;  /* 0x0000000508007986 */ /* 0x0011e2000c101924 */
[----:B------:R-:W-:Y:S05]  /*8720*/  BRA `(.L_x_12027) ;  /* 0x0000001000947947 */ /* 0x000fea0003800000 */
.L_x_12033:
[----:B---34-:R-:W0:Y:S01]  /*8730*/  F2I.F64.TRUNC R5, R4 ;  /* 0x0000000400057311 */ /* 0x018e22000030d100 */
[----:B------:R-:W-:Y:S01]  /*8740*/  IMAD.MOV.U32 R23, RZ, RZ, R22 ;  /* 0x000000ffff177224 */ /* 0x000fe200078e0016 */
[----:B0-----:R1:W-:Y:S01]  /*8750*/  STG.E.U16 desc[UR36][R8.64], R5 ;  /* 0x0000000508007986 */ /* 0x0013e2000c101524 */
[----:B------:R-:W-:Y:S05]  /*8760*/  BRA `(.L_x_12027) ;  /* 0x0000001000847947 */ /* 0x000fea0003800000 */
.L_x_12029:
        /* <DEDUP_REMOVED lines=8> */
[----:B---3--:R-:W0:-:S15]  /*87f0*/  F2F.F32.F64 R3, R4 ;  /* 0x0000000400037310 */ /* 0x008e1e0000301000 */
        /* <DEDUP_REMOVED lines=9> */
.L_x_12036:
        /* <DEDUP_REMOVED lines=13> */
.L_x_12035:
        /* <DEDUP_REMOVED lines=19> */
.L_x_12038:
        /* <DEDUP_REMOVED lines=14> */
.L_x_12037:
[----:B---3--:R0:W-:Y:S01]  /*8b70*/  STG.E.64 desc[UR36][R8.64], R4 ;  /* 0x0000000408007986 */ /* 0x0081e2000c101b24 */
[----:B------:R-:W-:Y:S01]  /*8b80*/  IMAD.MOV.U32 R23, RZ, RZ, R22 ;  /* 0x000000ffff177224 */ /* 0x000fe200078e0016 */
[----:B------:R-:W-:Y:S06]  /*8b90*/  BRA `(.L_x_12027) ;  /* 0x0000000c00787947 */ /* 0x000fec0003800000 */
.L_x_12028:
        /* <DEDUP_REMOVED lines=8> */
[----:B---3--:R-:W0:Y:S01]  /*8c20*/  DSETP.NEU.AND P0, PT, R4, RZ, PT ;  /* 0x000000ff0400722a */ /* 0x008e220003f0d000 */
[----:B------:R-:W-:Y:S01]  /*8c30*/  IMAD.MOV.U32 R23, RZ, RZ, R22 ;  /* 0x000000ffff177224 */ /* 0x000fe200078e0016 */
[----:B0-----:R-:W-:-:S05]  /*8c40*/  SEL R3, RZ, 0x1, !P0 ;  /* 0x00000001ff037807 */ /* 0x001fca0004000000 */
[----:B------:R0:W-:Y:S01]  /*8c50*/  STG.E.U8 desc[UR36][R8.64], R3 ;  /* 0x0000000308007986 */ /* 0x0001e2000c101124 */
[----:B------:R-:W-:Y:S05]  /*8c60*/  BRA `(.L_x_12027) ;  /* 0x0000000c00447947 */ /* 0x000fea0003800000 */
.L_x_12041:
[----:B------:R-:W-:Y:S01]  /*8c70*/  CS2R R6, SRZ ;  /* 0x0000000000067805 */ /* 0x000fe2000001ff00 */
[----:B------:R-:W-:-:S04]  /*8c80*/  IMAD.MOV.U32 R23, RZ, RZ, R22 ;  /* 0x000000ffff177224 */ /* 0x000fc800078e0016 */
[----:B---3--:R0:W-:Y:S01]  /*8c90*/  STG.E.128 desc[UR36][R8.64], R4 ;  /* 0x0000000408007986 */ /* 0x0081e2000c101d24 */
[----:B------:R-:W-:Y:S05]  /*8ca0*/  BRA `(.L_x_12027) ;  /* 0x0000000c00347947 */ /* 0x000fea0003800000 */
.L_x_12040:
        /* <DEDUP_REMOVED lines=27> */
.L_x_12045:
[----:B------:R-:W-:Y:S05]  /*8e60*/  BSYNC.RECONVERGENT B0 ;  /* 0x0000000000007941 */ /* 0x000fea0003800200 */
.L_x_12044:
[----:B------:R-:W-:Y:S01]  /*8e70*/  LOP3.LUT R7, R0, 0x80, R7, 0xf8, !PT ;  /* 0x0000008000077812 */ /* 0x000fe200078ef807 */
[----:B------:R-:W-:-:S04]  /*8e80*/  IMAD.MOV.U32 R23, RZ, RZ, R22 ;  /* 0x000000ffff177224 */ /* 0x000fc800078e0016 */
[----:B------:R0:W-:Y:S01]  /*8e90*/  STG.E.U8 desc[UR36][R8.64], R7 ;  /* 0x0000000708007986 */ /* 0x0001e2000c101124 */
[----:B------:R-:W-:Y:S05]  /*8ea0*/  BRA `(.L_x_12027) ;  /* 0x0000000800b47947 */ /* 0x000fea0003800000 */
.L_x_12043:
        /* <DEDUP_REMOVED lines=23> */
.L_x_12047:
[----:B------:R-:W-:Y:S05]  /*9020*/  BSYNC.RECONVERGENT B0 ;  /* 0x0000000000007941 */ /* 0x000fea0003800200 */
.L_x_12046:
[----:B------:R-:W-:Y:S01]  /*9030*/  LOP3.LUT R7, R0, 0x80, R7, 0xf8, !PT ;  /* 0x0000008000077812 */ /* 0x000fe200078ef807 */
[----:B------:R-:W-:-:S04]  /*9040*/  IMAD.MOV.U32 R23, RZ, RZ, R22 ;  /* 0x000000ffff177224 */ /* 0x000fc800078e0016 */
[----:B------:R0:W-:Y:S01]  /*9050*/  STG.E.U8 desc[UR36][R8.64], R7 ;  /* 0x0000000708007986 */ /* 0x0001e2000c101124 */
[----:B------:R-:W-:Y:S05]  /*9060*/  BRA `(.L_x_12027) ;  /* 0x0000000800447947 */ /* 0x000fea0003800000 */
.L_x_12042:
        /* <DEDUP_REMOVED lines=13> */
.L_x_12039:
        /* <DEDUP_REMOVED lines=8> */
[----:B---34-:R-:W0:Y:S01]  /*91c0*/  F2I.U32.F64.TRUNC R5, R4 ;  /* 0x0000000400057311 */ /* 0x018e22000030d000 */
[----:B------:R-:W-:Y:S01]  /*91d0*/  IMAD.MOV.U32 R23, RZ, RZ, R22 ;  /* 0x000000ffff177224 */ /* 0x000fe200078e0016 */
[----:B0-----:R0:W-:Y:S01]  /*91e0*/  STG.E.U16 desc[UR36][R8.64], R5 ;  /* 0x0000000508007986 */ /* 0x0011e2000c101524 */
[----:B------:R-:W-:Y:S05]  /*91f0*/  BRA `(.L_x_12027) ;  /* 0x0000000400e07947 */ /* 0x000fea0003800000 */
.L_x_12050:
        /* <DEDUP_REMOVED lines=21> */
.L_x_12053:
[----:B------:R-:W-:-:S04]  /*9350*/  SHF.R.U32.HI R0, RZ, 0x14, R7 ;  /* 0x00000014ff007819 */ /* 0x000fc80000011607 */
[----:B------:R-:W-:-:S04]  /*9360*/  LOP3.LUT R0, R0, 0x1, RZ, 0xc0, !PT ;  /* 0x0000000100007812 */ /* 0x000fc800078ec0ff */
[----:B------:R-:W-:-:S04]  /*9370*/  IADD3 R0, PT, PT, R7, 0x487ffff, R0 ;  /* 0x0487ffff07007810 */ /* 0x000fc80007ffe000 */
[----:B------:R-:W-:-:S04]  /*9380*/  SHF.R.U32.HI R0, RZ, 0x14, R0 ;  /* 0x00000014ff007819 */ /* 0x000fc80000011600 */
[----:B------:R-:W-:-:S07]  /*9390*/  LOP3.LUT R3, R0, 0xff, RZ, 0xc0, !PT ;  /* 0x000000ff00037812 */ /* 0x000fce00078ec0ff */
.L_x_12054:
[----:B------:R-:W-:-:S04]  /*93a0*/  SHF.R.U32.HI R0, RZ, 0x18, R7 ;  /* 0x00000018ff007819 */ /* 0x000fc80000011607 */
[----:B------:R-:W-:-:S07]  /*93b0*/  LOP3.LUT R0, R3, 0x80, R0, 0xf8, !PT ;  /* 0x0000008003007812 */ /* 0x000fce00078ef800 */
.L_x_12052:
[----:B------:R-:W-:Y:S05]  /*93c0*/  BSYNC.RECONVERGENT B0 ;  /* 0x0000000000007941 */ /* 0x000fea0003800200 */
.L_x_12051:
[----:B------:R0:W-:Y:S01]  /*93d0*/  STG.E.U8 desc[UR36][R8.64], R0 ;  /* 0x0000000008007986 */ /* 0x0001e2000c101124 */
[----:B------:R-:W-:Y:S01]  /*93e0*/  IMAD.MOV.U32 R23, RZ, RZ, R22 ;  /* 0x000000ffff177224 */ /* 0x000fe200078e0016 */
[----:B------:R-:W-:Y:S06]  /*93f0*/  BRA `(.L_x_12027) ;  /* 0x0000000400607947 */ /* 0x000fec0003800000 */
.L_x_12049:
        /* <DEDUP_REMOVED lines=21> */
.L_x_12057:
[----:B------:R-:W-:-:S04]  /*9550*/  SHF.R.U32.HI R0, RZ, 0x15, R7 ;  /* 0x00000015ff007819 */ /* 0x000fc80000011607 */
[----:B------:R-:W-:-:S04]  /*9560*/  LOP3.LUT R0, R0, 0x1, RZ, 0xc0, !PT ;  /* 0x0000000100007812 */ /* 0x000fc800078ec0ff */
[----:B------:R-:W-:-:S04]  /*9570*/  IADD3 R0, PT, PT, R7, 0x88fffff, R0 ;  /* 0x088fffff07007810 */ /* 0x000fc80007ffe000 */
[----:B------:R-:W-:-:S04]  /*9580*/  SHF.R.U32.HI R0, RZ, 0x15, R0 ;  /* 0x00000015ff007819 */ /* 0x000fc80000011600 */
[----:B------:R-:W-:-:S07]  /*9590*/  LOP3.LUT R3, R0, 0xff, RZ, 0xc0, !PT ;  /* 0x000000ff00037812 */ /* 0x000fce00078ec0ff */
.L_x_12058:
[----:B------:R-:W-:-:S04]  /*95a0*/  SHF.R.U32.HI R0, RZ, 0x18, R7 ;  /* 0x00000018ff007819 */ /* 0x000fc80000011607 */
[----:B------:R-:W-:-:S07]  /*95b0*/  LOP3.LUT R0, R3, 0x80, R0, 0xf8, !PT ;  /* 0x0000008003007812 */ /* 0x000fce00078ef800 */
.L_x_12056:
[----:B------:R-:W-:Y:S05]  /*95c0*/  BSYNC.RECONVERGENT B0 ;  /* 0x0000000000007941 */ /* 0x000fea0003800200 */
.L_x_12055:
[----:B------:R0:W-:Y:S01]  /*95d0*/  STG.E.U8 desc[UR36][R8.64], R0 ;  /* 0x0000000008007986 */ /* 0x0001e2000c101124 */
[----:B------:R-:W-:Y:S01]  /*95e0*/  IMAD.MOV.U32 R23, RZ, RZ, R22 ;  /* 0x000000ffff177224 */ /* 0x000fe200078e0016 */
[----:B------:R-:W-:Y:S06]  /*95f0*/  BRA `(.L_x_12027) ;  /* 0x0000000000e07947 */ /* 0x000fec0003800000 */
.L_x_12048:
[----:B------:R-:W-:-:S13]  /*9600*/  ISETP.NE.AND P0, PT, R0, 0x1c, PT ;  /* 0x0000001c0000780c */ /* 0x000fda0003f05270 */
[----:B------:R-:W-:Y:S05]  /*9610*/  @!P0 BRA `(.L_x_12059) ;  /* 0x0000000000cc8947 */ /* 0x000fea0003800000 */
[----:B------:R-:W-:-:S13]  /*9620*/  ISETP.NE.AND P0, PT, R0, 0x1d, PT ;  /* 0x0000001d0000780c */ /* 0x000fda0003f05270 */
[----:B------:R-:W-:Y:S05]  /*9630*/  @!P0 BRA `(.L_x_12060) ;  /* 0x0000000000b48947 */ /* 0x000fea0003800000 */
[----:B------:R-:W-:-:S13]  /*9640*/  ISETP.NE.AND P0, PT, R0, 0x2c, PT ;  /* 0x0000002c0000780c */ /* 0x000fda0003f05270 */
[----:B------:R-:W-:Y:S05]  /*9650*/  @!P0 BRA `(.L_x_12061) ;  /* 0x0000000000488947 */ /* 0x000fea0003800000 */
.L_x_12032:
[----:B------:R-:W-:Y:S01]  /*9660*/  MOV R14, 0x0 ;  /* 0x00000000000e7802 */ /* 0x000fe20000000f00 */
[----:B------:R-:W3:Y:S01]  /*9670*/  LDCU.64 UR6, c[0x4][0x128] ;  /* 0x01002500ff0677ac */ /* 0x000ee20008000a00 */
[----:B------:R-:W-:Y:S02]  /*9680*/  IMAD.MOV.U32 R8, RZ, RZ, 0x65 ;  /* 0x00000065ff087424 */ /* 0x000fe400078e00ff */
[----:B------:R-:W-:Y:S01]  /*9690*/  IMAD.MOV.U32 R12, RZ, RZ, 0x1 ;  /* 0x00000001ff0c7424 */ /* 0x000fe200078e00ff */
[----:B------:R-:W0:Y:S01]  /*96a0*/  LDCU.64 UR8, c[0x4][0x130] ;  /* 0x01002600ff0877ac */ /* 0x000e220008000a00 */
[----:B------:R-:W1:Y:S01]  /*96b0*/  LDC.64 R14, c[0x4][R14] ;  /* 0x010000000e0e7b82 */ /* 0x000e620000000a00 */
[----:B------:R-:W-:Y:S01]  /*96c0*/  IMAD.MOV.U32 R13, RZ, RZ, RZ ;  /* 0x000000ffff0d7224 */ /* 0x000fe200078e00ff */
[----:B------:R-:W2:Y:S01]  /*96d0*/  LDCU.64 UR4, c[0x4][0x10] ;  /* 0x01000200ff0477ac */ /* 0x000ea20008000a00 */
[----:B---34-:R-:W-:Y:S02]  /*96e0*/  IMAD.U32 R4, RZ, RZ, UR6 ;  /* 0x00000006ff047e24 */ /* 0x018fe4000f8e00ff */
[----:B------:R-:W-:-:S02]  /*96f0*/  IMAD.U32 R5, RZ, RZ, UR7 ;  /* 0x00000007ff057e24 */ /* 0x000fc4000f8e00ff */
[----:B0-----:R-:W-:Y:S02]  /*9700*/  IMAD.U32 R6, RZ, RZ, UR8 ;  /* 0x00000008ff067e24 */ /* 0x001fe4000f8e00ff */
[----:B------:R-:W-:Y:S02]  /*9710*/  IMAD.U32 R7, RZ, RZ, UR9 ;  /* 0x00000009ff077e24 */ /* 0x000fe4000f8e00ff */
[----:B--2---:R-:W-:Y:S02]  /*9720*/  IMAD.U32 R10, RZ, RZ, UR4 ;  /* 0x00000004ff0a7e24 */ /* 0x004fe4000f8e00ff */
[----:B------:R-:W-:-:S07]  /*9730*/  IMAD.U32 R11, RZ, RZ, UR5 ;  /* 0x00000005ff0b7e24 */ /* 0x000fce000f8e00ff */
[----:B------:R-:W-:-:S07]  /*9740*/  LEPC R20, `(.L_x_12062) ;  /* 0x000000001014794e */ /* 0x000fce0000000000 */
[----:B-1---5:R-:W-:Y:S05]  /*9750*/  CALL.ABS.NOINC R14 ;  /* 0x000000000e007343 */ /* 0x022fea0003c00000 */
.L_x_12062:
[----:B------:R-:W-:Y:S01]  /*9760*/  IMAD.MOV.U32 R23, RZ, RZ, R22 ;  /* 0x000000ffff177224 */ /* 0x000fe200078e0016 */
[----:B------:R-:W-:Y:S06]  /*9770*/  BRA `(.L_x_12027) ;  /* 0x0000000000807947 */ /* 0x000fec0003800000 */
.L_x_12061:
        /* <DEDUP_REMOVED lines=25> */
.L_x_12060:
[----:B---34-:R-:W0:Y:S01]  /*9910*/  F2I.U64.F64.TRUNC R4, R4 ;  /* 0x0000000400047311 */ /* 0x018e22000030d800 */
[----:B------:R-:W-:Y:S01]  /*9920*/  IMAD.MOV.U32 R23, RZ, RZ, R22 ;  /* 0x000000ffff177224 */ /* 0x000fe200078e0016 */
[----:B0-----:R0:W-:Y:S01]  /*9930*/  STG.E.64 desc[UR36][R8.64], R4 ;  /* 0x0000000408007986 */ /* 0x0011e2000c101b24 */
[----:B------:R-:W-:Y:S05]  /*9940*/  BRA `(.L_x_12027) ;  /* 0x00000000000c7947 */ /* 0x000fea0003800000 */
.L_x_12059:
[----:B---34-:R-:W0:Y:S01]  /*9950*/  F2I.U32.F64.TRUNC R5, R4 ;  /* 0x0000000400057311 */ /* 0x018e22000030d000 */
[----:B------:R-:W-:Y:S01]  /*9960*/  IMAD.MOV.U32 R23, RZ, RZ, R22 ;  /* 0x000000ffff177224 */ /* 0x000fe200078e0016 */
[----:B0-----:R0:W-:Y:S06]  /*9970*/  STG.E desc[UR36][R8.64], R5 ;  /* 0x0000000508007986 */ /* 0x0011ec000c101924 */
.L_x_12027:
[----:B------:R-:W-:Y:S05]  /*9980*/  BSYNC.RECONVERGENT B6 ;  /* 0x0000000000067941 */ /* 0x000fea0003800200 */
.L_x_12026:
[----:B------:R-:W-:Y:S01]  /*9990*/  ISETP.GE.AND P0, PT, R23, R19, PT ;  /* 0x000000131700720c */ /* 0x000fe20003f06270 */
[----:B------:R-:W-:-:S12]  /*99a0*/  BSSY.RECONVERGENT B6, `(.L_x_12063) ;  /* 0x0000278000067945 */ /* 0x000fd80003800200 */
[----:B------:R-:W-:Y:S05]  /*99b0*/  @P0 BRA `(.L_x_12064) ;  /* 0x0000002400d80947 */ /* 0x000fea0003800000 */
[----:B------:R-:W2:Y:S01]  /*99c0*/  LDCU UR4, c[0x0][0x3a8] ;  /* 0x00007500ff0477ac */ /* 0x000ea20008000800 */
[----:B01-34-:R-:W0:Y:S01]  /*99d0*/  LDC.64 R4, c[0x0][0x388] ;  /* 0x0000e200ff047b82 */ /* 0x01be220000000a00 */
        /* <DEDUP_REMOVED lines=17> */
[----:B0-----:R1:W-:Y:S01]  /*9af0*/  STG.E.U8 desc[UR36][R4.64], R29 ;  /* 0x0000001d04007986 */ /* 0x0013e2000c101124 */
[----:B------:R-:W-:Y:S05]  /*9b00*/  BRA `(.L_x_12070) ;  /* 0x0000001000907947 */ /* 0x000fea0003800000 */
.L_x_12068:
[----:B-----5:R-:W0:Y:S02]  /*9b10*/  F2I.S64.F64.TRUNC R28, R28 ;  /* 0x0000001c001c7311 */ /* 0x020e24000030d900 */
[----:B0-----:R-:W-:-:S05]  /*9b20*/  IMAD.MOV.U32 R3, RZ, RZ, R28 ;  /* 0x000000ffff037224 */ /* 0x001fca00078e001c */
[----:B------:R0:W-:Y:S01]  /*9b30*/  STG.E.U8 desc[UR36][R4.64], R3 ;  /* 0x0000000304007986 */ /* 0x0001e2000c101124 */
[----:B------:R-:W-:Y:S05]  /*9b40*/  BRA `(.L_x_12070) ;  /* 0x0000001000807947 */ /* 0x000fea0003800000 */
.L_x_12067:
[----:B------:R-:W-:-:S13]  /*9b50*/  ISETP.NE.AND P0, PT, R0, 0x2, PT ;  /* 0x000000020000780c */ /* 0x000fda0003f05270 */
[----:B------:R-:W-:Y:S05]  /*9b60*/  @!P0 BRA `(.L_x_12071) ;  /* 0x0000000000288947 */ /* 0x000fea0003800000 */
[----:B------:R-:W-:-:S13]  /*9b70*/  ISETP.NE.AND P0, PT, R0, 0x3, PT ;  /* 0x000000030000780c */ /* 0x000fda0003f05270 */
[----:B------:R-:W-:Y:S05]  /*9b80*/  @!P0 BRA `(.L_x_12072) ;  /* 0x0000000000148947 */ /* 0x000fea0003800000 */
[----:B------:R-:W-:-:S13]  /*9b90*/  ISETP.NE.AND P0, PT, R0, 0x4, PT ;  /* 0x000000040000780c */ /* 0x000fda0003f05270 */
[----:B------:R-:W-:Y:S05]  /*9ba0*/  @P0 BRA `(.L_x_12069) ;  /* 0x0000000c00240947 */ /* 0x000fea0003800000 */
[----:B-----5:R-:W0:Y:S02]  /*9bb0*/  F2I.S64.F64.TRUNC R28, R28 ;  /* 0x0000001c001c7311 */ /* 0x020e24000030d900 */
[----:B0-----:R4:W-:Y:S01]  /*9bc0*/  STG.E.64 desc[UR36][R4.64], R28 ;  /* 0x0000001c04007986 */ /* 0x0019e2000c101b24 */
[----:B------:R-:W-:Y:S05]  /*9bd0*/  BRA `(.L_x_12070) ;  /* 0x00000010005c7947 */ /* 0x000fea0003800000 */
.L_x_12072:
[----:B-----5:R-:W0:Y:S02]  /*9be0*/  F2I.F64.TRUNC R29, R28 ;  /* 0x0000001c001d7311 */ /* 0x020e24000030d100 */
[----:B0-----:R3:W-:Y:S01]  /*9bf0*/  STG.E desc[UR36][R4.64], R29 ;  /* 0x0000001d04007986 */ /* 0x0017e2000c101924 */
[----:B------:R-:W-:Y:S05]  /*9c00*/  BRA `(.L_x_12070) ;  /* 0x0000001000507947 */ /* 0x000fea0003800000 */
.L_x_12071:
[----:B-----5:R-:W0:Y:S02]  /*9c10*/  F2I.F64.TRUNC R29, R28 ;  /* 0x0000001c001d7311 */ /* 0x020e24000030d100 */
[----:B0-----:R2:W-:Y:S01]  /*9c20*/  STG.E.U16 desc[UR36][R4.64], R29 ;  /* 0x0000001d04007986 */ /* 0x0015e2000c101524 */
[----:B------:R-:W-:Y:S05]  /*9c30*/  BRA `(.L_x_12070) ;  /* 0x0000001000447947 */ /* 0x000fea0003800000 */
.L_x_12066:
        /* <DEDUP_REMOVED lines=17> */
.L_x_12074:
        /* <DEDUP_REMOVED lines=12> */
.L_x_12073:
        /* <DEDUP_REMOVED lines=18> */
.L_x_12076:
        /* <DEDUP_REMOVED lines=13> */
.L_x_12075:
[----:B-----5:R0:W-:Y:S01]  /*a000*/  STG.E.64 desc[UR36][R4.64], R28 ;  /* 0x0000001c04007986 */ /* 0x0201e2000c101b24 */
[----:B------:R-:W-:Y:S05]  /*a010*/  BRA `(.L_x_12070) ;  /* 0x0000000c004c7947 */ /* 0x000fea0003800000 */
.L_x_12065:
        /* <DEDUP_REMOVED lines=11> */
[----:B0-----:R0:W-:Y:S01]  /*a0d0*/  STG.E.U16 desc[UR36][R4.64], R29 ;  /* 0x0000001d04007986 */ /* 0x0011e2000c101524 */
[----:B------:R-:W-:Y:S05]  /*a0e0*/  BRA `(.L_x_12070) ;  /* 0x0000000c00187947 */ /* 0x000fea0003800000 */
.L_x_12080:
        /* <DEDUP_REMOVED lines=26> */
.L_x_12083:
[----:B------:R-:W-:-:S04]  /*a290*/  SHF.R.U32.HI R3, RZ, 0x18, R7 ;  /* 0x00000018ff037819 */ /* 0x000fc80000011607 */
[----:B------:R-:W-:-:S07]  /*a2a0*/  LOP3.LUT R0, R0, 0x80, R3, 0xf8, !PT ;  /* 0x0000008000007812 */ /* 0x000fce00078ef803 */
.L_x_12082:
[----:B------:R-:W-:Y:S05]  /*a2b0*/  BSYNC.RECONVERGENT B0 ;  /* 0x0000000000007941 */ /* 0x000fea0003800200 */
.L_x_12081:
[----:B------:R0:W-:Y:S01]  /*a2c0*/  STG.E.U8 desc[UR36][R4.64], R0 ;  /* 0x0000000004007986 */ /* 0x0001e2000c101124 */
[----:B------:R-:W-:Y:S05]  /*a2d0*/  BRA `(.L_x_12070) ;  /* 0x00000008009c7947 */ /* 0x000fea0003800000 */
.L_x_12079:
        /* <DEDUP_REMOVED lines=26> */
.L_x_12086:
[----:B------:R-:W-:-:S04]  /*a480*/  SHF.R.U32.HI R3, RZ, 0x18, R7 ;  /* 0x00000018ff037819 */ /* 0x000fc80000011607 */
[----:B------:R-:W-:-:S07]  /*a490*/  LOP3.LUT R0, R0, 0x80, R3, 0xf8, !PT ;  /* 0x0000008000007812 */ /* 0x000fce00078ef803 */
.L_x_12085:
[----:B------:R-:W-:Y:S05]  /*a4a0*/  BSYNC.RECONVERGENT B0 ;  /* 0x0000000000007941 */ /* 0x000fea0003800200 */
.L_x_12084:
[----:B------:R0:W-:Y:S01]  /*a4b0*/  STG.E.U8 desc[UR36][R4.64], R0 ;  /* 0x0000000004007986 */ /* 0x0001e2000c101124 */
[----:B------:R-:W-:Y:S05]  /*a4c0*/  BRA `(.L_x_12070) ;  /* 0x0000000800207947 */ /* 0x000fea0003800000 */
.L_x_12078:
        /* <DEDUP_REMOVED lines=30> */
.L_x_12088:
[----:B-----5:R-:W0:Y:S02]  /*a6b0*/  F2I.U64.F64.TRUNC R28, R28 ;  /* 0x0000001c001c7311 */ /* 0x020e24000030d800 */
[----:B0-----:R0:W-:Y:S01]  /*a6c0*/  STG.E.64 desc[UR36][R4.64], R28 ;  /* 0x0000001c04007986 */ /* 0x0011e2000c101b24 */
[----:B------:R-:W-:Y:S05]  /*a6d0*/  BRA `(.L_x_12070) ;  /* 0x00000004009c7947 */ /* 0x000fea0003800000 */
.L_x_12087:
[----:B-----5:R-:W0:Y:S02]  /*a6e0*/  F2I.U32.F64.TRUNC R29, R28 ;  /* 0x0000001c001d7311 */ /* 0x020e24000030d000 */
[----:B0-----:R0:W-:Y:S01]  /*a6f0*/  STG.E desc[UR36][R4.64], R29 ;  /* 0x0000001d04007986 */ /* 0x0011e2000c101924 */
[----:B------:R-:W-:Y:S05]  /*a700*/  BRA `(.L_x_12070) ;  /* 0x0000000400907947 */ /* 0x000fea0003800000 */
.L_x_12077:
        /* <DEDUP_REMOVED lines=8> */
[----:B------:R0:W-:Y:S01]  /*a790*/  STG.E.U8 desc[UR36][R4.64], R3 ;  /* 0x0000000304007986 */ /* 0x0001e2000c101124 */
[----:B------:R-:W-:Y:S05]  /*a7a0*/  BRA `(.L_x_12070) ;  /* 0x0000000400687947 */ /* 0x000fea0003800000 */
.L_x_12090:
[----:B------:R-:W-:-:S05]  /*a7b0*/  CS2R R30, SRZ ;  /* 0x00000000001e7805 */ /* 0x000fca000001ff00 */
[----:B-----5:R0:W-:Y:S01]  /*a7c0*/  STG.E.128 desc[UR36][R4.64], R28 ;  /* 0x0000001c04007986 */ /* 0x0201e2000c101d24 */
[----:B------:R-:W-:Y:S05]  /*a7d0*/  BRA `(.L_x_12070) ;  /* 0x00000004005c7947 */ /* 0x000fea0003800000 */
.L_x_12089:
[----:B------:R-:W-:-:S13]  /*a7e0*/  ISETP.NE.AND P0, PT, R0, 0xf, PT ;  /* 0x0000000f0000780c */ /* 0x000fda0003f05270 */
[----:B------:R-:W-:Y:S05]  /*a7f0*/  @!P0 BRA `(.L_x_12091) ;  /* 0x0000000400288947 */ /* 0x000fea0003800000 */
[----:B------:R-:W-:-:S13]  /*a800*/  ISETP.NE.AND P0, PT, R0, 0x17, PT ;  /* 0x000000170000780c */ /* 0x000fda0003f05270 */
[----:B------:R-:W-:Y:S05]  /*a810*/  @!P0 BRA `(.L_x_12092) ;  /* 0x0000000000b08947 */ /* 0x000fea0003800000 */
[----:B------:R-:W-:-:S13]  /*a820*/  ISETP.NE.AND P0, PT, R0, 0x18, PT ;  /* 0x000000180000780c */ /* 0x000fda0003f05270 */
[----:B------:R-:W-:Y:S05]  /*a830*/  @!P0 BRA `(.L_x_12093) ;  /* 0x0000000000448947 */ /* 0x000fea0003800000 */
.L_x_12069:
        /* <DEDUP_REMOVED lines=16> */
.L_x_12094:
[----:B------:R-:W-:Y:S05]  /*a940*/  BRA `(.L_x_12070) ;  /* 0x0000000400007947 */ /* 0x000fea0003800000 */
.L_x_12093:
        /* <DEDUP_REMOVED lines=21> */
.L_x_12096:
[----:B------:R-:W-:Y:S05]  /*aaa0*/  BSYNC.RECONVERGENT B0 ;  /* 0x0000000000007941 */ /* 0x000fea0003800200 */
.L_x_12095:
[----:B------:R-:W-:-:S05]  /*aab0*/  LOP3.LUT R3, R0, 0x80, R3, 0xf8, !PT ;  /* 0x0000008000037812 */ /* 0x000fca00078ef803 */
[----:B------:R0:W-:Y:S01]  /*aac0*/  STG.E.U8 desc[UR36][R4.64], R3 ;  /* 0x0000000304007986 */ /* 0x0001e2000c101124 */
[----:B------:R-:W-:Y:S05]  /*aad0*/  BRA `(.L_x_12070) ;  /* 0x00000000009c7947 */ /* 0x000fea0003800000 */
.L_x_12092:
        /* <DEDUP_REMOVED lines=20> */
.L_x_12098:
[----:B------:R-:W-:Y:S01]  /*ac20*/  IMAD.MOV.U32 R0, RZ, RZ, 0x7f ;  /* 0x0000007fff007424 */ /* 0x000fe200078e00ff */
[----:B------:R-:W-:-:S04]  /*ac30*/  ISETP.GT.U32.AND P0, PT, R3, 0x7f800000, PT ;  /* 0x7f8000000300780c */ /* 0x000fc80003f04070 */
[----:B------:R-:W-:-:S09]  /*ac40*/  SEL R0, R0, 0x7c, P0 ;  /* 0x0000007c00007807 */ /* 0x000fd20000000000 */
.L_x_12099:
[----:B------:R-:W-:Y:S05]  /*ac50*/  BSYNC.RECONVERGENT B0 ;  /* 0x0000000000007941 */ /* 0x000fea0003800200 */
.L_x_12097:
[----:B------:R-:W-:-:S04]  /*ac60*/  SHF.R.U32.HI R3, RZ, 0x18, R7 ;  /* 0x00000018ff037819 */ /* 0x000fc80000011607 */
[----:B------:R-:W-:-:S05]  /*ac70*/  LOP3.LUT R3, R0, 0x80, R3, 0xf8, !PT ;  /* 0x0000008000037812 */ /* 0x000fca00078ef803 */
[----:B------:R0:W-:Y:S01]  /*ac80*/  STG.E.U8 desc[UR36][R4.64], R3 ;  /* 0x0000000304007986 */ /* 0x0001e2000c101124 */
[----:B------:R-:W-:Y:S05]  /*ac90*/  BRA `(.L_x_12070) ;  /* 0x00000000002c7947 */ /* 0x000fea0003800000 */
.L_x_12091:
        /* <DEDUP_REMOVED lines=11> */
.L_x_12070:
        /* <DEDUP_REMOVED lines=24> */
.L_x_12103:
[----:B------:R-:W0:Y:S02]  /*aed0*/  F2I.S64.F64.TRUNC R24, R24 ;  /* 0x0000001800187311 */ /* 0x000e24000030d900 */
[----:B0-----:R-:W-:-:S05]  /*aee0*/  IMAD.MOV.U32 R3, RZ, RZ, R24 ;  /* 0x000000ffff037224 */ /* 0x001fca00078e0018 */
[----:B------:R0:W-:Y:S01]  /*aef0*/  STG.E.U8 desc[UR36][R4.64], R3 ;  /* 0x0000000304007986 */ /* 0x0001e2000c101124 */
[----:B------:R-:W-:Y:S05]  /*af00*/  BRA `(.L_x_12105) ;  /* 0x0000001000807947 */ /* 0x000fea0003800000 */
.L_x_12102:
        /* <DEDUP_REMOVED lines=9> */
.L_x_12107:
[----:B------:R-:W0:Y:S02]  /*afa0*/  F2I.F64.TRUNC R25, R24 ;  /* 0x0000001800197311 */ /* 0x000e24000030d100 */
[----:B0-----:R0:W-:Y:S01]  /*afb0*/  STG.E desc[UR36][R4.64], R25 ;  /* 0x0000001904007986 */ /* 0x0011e2000c101924 */
[----:B------:R-:W-:Y:S05]  /*afc0*/  BRA `(.L_x_12105) ;  /* 0x0000001000507947 */ /* 0x000fea0003800000 */
.L_x_12106:
[----:B------:R-:W0:Y:S02]  /*afd0*/  F2I.F64.TRUNC R25, R24 ;  /* 0x0000001800197311 */ /* 0x000e24000030d100 */
[----:B0-----:R0:W-:Y:S01]  /*afe0*/  STG.E.U16 desc[UR36][R4.64], R25 ;  /* 0x0000001904007986 */ /* 0x0011e2000c101524 */
[----:B------:R-:W-:Y:S05]  /*aff0*/  BRA `(.L_x_12105) ;  /* 0x0000001000447947 */ /* 0x000fea0003800000 */
.L_x_12101:
        /* <DEDUP_REMOVED lines=17> */
.L_x_12109:
        /* <DEDUP_REMOVED lines=12> */
.L_x_12108:
        /* <DEDUP_REMOVED lines=18> */
.L_x_12111:
        /* <DEDUP_REMOVED lines=13> */
.L_x_12110:
[----:B------:R0:W-:Y:S01]  /*b3c0*/  STG.E.64 desc[UR36][R4.64], R24 ;  /* 0x0000001804007986 */ /* 0x0001e2000c101b24 */
[----:B------:R-:W-:Y:S05]  /*b3d0*/  BRA `(.L_x_12105) ;  /* 0x0000000c004c7947 */ /* 0x000fea0003800000 */
.L_x_12100:
        /* <DEDUP_REMOVED lines=13> */
.L_x_12115:
        /* <DEDUP_REMOVED lines=26> */
.L_x_12118:
[----:B------:R-:W-:-:S04]  /*b650*/  SHF.R.U32.HI R3, RZ, 0x18, R7 ;  /* 0x00000018ff037819 */ /* 0x000fc80000011607 */
[----:B------:R-:W-:-:S07]  /*b660*/  LOP3.LUT R0, R0, 0x80, R3, 0xf8, !PT ;  /* 0x0000008000007812 */ /* 0x000fce00078ef803 */
.L_x_12117:
[----:B------:R-:W-:Y:S05]  /*b670*/  BSYNC.RECONVERGENT B0 ;  /* 0x0000000000007941 */ /* 0x000fea0003800200 */
.L_x_12116:
[----:B------:R0:W-:Y:S01]  /*b680*/  STG.E.U8 desc[UR36][R4.64], R0 ;  /* 0x0000000004007986 */ /* 0x0001e2000c101124 */
[----:B------:R-:W-:Y:S05]  /*b690*/  BRA `(.L_x_12105) ;  /* 0x00000008009c7947 */ /* 0x000fea0003800000 */
.L_x_12114:
        /* <DEDUP_REMOVED lines=26> */
.L_x_12121:
[----:B------:R-:W-:-:S04]  /*b840*/  SHF.R.U32.HI R3, RZ, 0x18, R7 ;  /* 0x00000018ff037819 */ /* 0x000fc80000011607 */
[----:B------:R-:W-:-:S07]  /*b850*/  LOP3.LUT R0, R0, 0x80, R3, 0xf8, !PT ;  /* 0x0000008000007812 */ /* 0x000fce00078ef803 */
.L_x_12120:
[----:B------:R-:W-:Y:S05]  /*b860*/  BSYNC.RECONVERGENT B0 ;  /* 0x0000000000007941 */ /* 0x000fea0003800200 */
.L_x_12119:
[----:B------:R0:W-:Y:S01]  /*b870*/  STG.E.U8 desc[UR36][R4.64], R0 ;  /* 0x0000000004007986 */ /* 0x0001e2000c101124 */
[----:B------:R-:W-:Y:S05]  /*b880*/  BRA `(.L_x_12105) ;  /* 0x0000000800207947 */ /* 0x000fea0003800000 */
.L_x_12113:
        /* <DEDUP_REMOVED lines=30> */
.L_x_12123:
[----:B------:R-:W0:Y:S02]  /*ba70*/  F2I.U64.F64.TRUNC R24, R24 ;  /* 0x0000001800187311 */ /* 0x000e24000030d800 */
[----:B0-----:R0:W-:Y:S01]  /*ba80*/  STG.E.64 desc[UR36][R4.64], R24 ;  /* 0x0000001804007986 */ /* 0x0011e2000c101b24 */
[----:B------:R-:W-:Y:S05]  /*ba90*/  BRA `(.L_x_12105) ;  /* 0x00000004009c7947 */ /* 0x000fea0003800000 */
.L_x_12122:
[----:B------:R-:W0:Y:S02]  /*baa0*/  F2I.U32.F64.TRUNC R25, R24 ;  /* 0x0000001800197311 */ /* 0x000e24000030d000 */
[----:B0-----:R0:W-:Y:S01]  /*bab0*/  STG.E desc[UR36][R4.64], R25 ;  /* 0x0000001904007986 */ /* 0x0011e2000c101924 */
[----:B------:R-:W-:Y:S05]  /*bac0*/  BRA `(.L_x_12105) ;  /* 0x0000000400907947 */ /* 0x000fea0003800000 */
.L_x_12112:
        /* <DEDUP_REMOVED lines=10> */
.L_x_12125:
[----:B------:R-:W-:-:S05]  /*bb70*/  CS2R R26, SRZ ;  /* 0x00000000001a7805 */ /* 0x000fca000001ff00 */
[----:B------:R0:W-:Y:S01]  /*bb80*/  STG.E.128 desc[UR36][R4.64], R24 ;  /* 0x0000001804007986 */ /* 0x0001e2000c101d24 */
[----:B------:R-:W-:Y:S05]  /*bb90*/  BRA `(.L_x_12105) ;  /* 0x00000004005c7947 */ /* 0x000fea0003800000 */
.L_x_12124:
[----:B------:R-:W-:-:S13]  /*bba0*/  ISETP.NE.AND P0, PT, R0, 0xf, PT ;  /* 0x0000000f0000780c */ /* 0x000fda0003f05270 */
[----:B------:R-:W-:Y:S05]  /*bbb0*/  @!P0 BRA `(.L_x_12126) ;  /* 0x0000000400288947 */ /* 0x000fea0003800000 */
[----:B------:R-:W-:-:S13]  /*bbc0*/  ISETP.NE.AND P0, PT, R0, 0x17, PT ;  /* 0x000000170000780c */ /* 0x000fda0003f05270 */
[----:B------:R-:W-:Y:S05]  /*bbd0*/  @!P0 BRA `(.L_x_12127) ;  /* 0x0000000000b08947 */ /* 0x000fea0003800000 */
[----:B------:R-:W-:-:S13]  /*bbe0*/  ISETP.NE.AND P0, PT, R0, 0x18, PT ;  /* 0x000000180000780c */ /* 0x000fda0003f05270 */
[----:B------:R-:W-:Y:S05]  /*bbf0*/  @!P0 BRA `(.L_x_12128) ;  /* 0x0000000000448947 */ /* 0x000fea0003800000 */
.L_x_12104:
        /* <DEDUP_REMOVED lines=16> */
.L_x_12129:
[----:B------:R-:W-:Y:S05]  /*bd00*/  BRA `(.L_x_12105) ;  /* 0x0000000400007947 */ /* 0x000fea0003800000 */
.L_x_12128:
        /* <DEDUP_REMOVED lines=21> */
.L_x_12131:
[----:B------:R-:W-:Y:S05]  /*be60*/  BSYNC.RECONVERGENT B0 ;  /* 0x0000000000007941 */ /* 0x000fea0003800200 */
.L_x_12130:
[----:B------:R-:W-:-:S05]  /*be70*/  LOP3.LUT R3, R0, 0x80, R3, 0xf8, !PT ;  /* 0x0000008000037812 */ /* 0x000fca00078ef803 */
[----:B------:R3:W-:Y:S01]  /*be80*/  STG.E.U8 desc[UR36][R4.64], R3 ;  /* 0x0000000304007986 */ /* 0x0007e2000c101124 */
[----:B------:R-:W-:Y:S05]  /*be90*/  BRA `(.L_x_12105) ;  /* 0x00000000009c7947 */ /* 0x000fea0003800000 */
.L_x_12127:
        /* <DEDUP_REMOVED lines=20> */
.L_x_12133:
[----:B------:R-:W-:Y:S01]  /*bfe0*/  IMAD.MOV.U32 R0, RZ, RZ, 0x7f ;  /* 0x0000007fff007424 */ /* 0x000fe200078e00ff */
[----:B------:R-:W-:-:S04]  /*bff0*/  ISETP.GT.U32.AND P0, PT, R3, 0x7f800000, PT ;  /* 0x7f8000000300780c */ /* 0x000fc80003f04070 */
[----:B------:R-:W-:-:S09]  /*c000*/  SEL R0, R0, 0x7c, P0 ;  /* 0x0000007c00007807 */ /* 0x000fd20000000000 */
.L_x_12134:
[----:B------:R-:W-:Y:S05]  /*c010*/  BSYNC.RECONVERGENT B0 ;  /* 0x0000000000007941 */ /* 0x000fea0003800200 */
.L_x_12132:
[----:B------:R-:W-:-:S04]  /*c020*/  SHF.R.U32.HI R3, RZ, 0x18, R7 ;  /* 0x00000018ff037819 */ /* 0x000fc80000011607 */
[----:B------:R-:W-:-:S05]  /*c030*/  LOP3.LUT R3, R0, 0x80, R3, 0xf8, !PT ;  /* 0x0000008000037812 */ /* 0x000fca00078ef803 */
[----:B------:R2:W-:Y:S01]  /*c040*/  STG.E.U8 desc[UR36][R4.64], R3 ;  /* 0x0000000304007986 */ /* 0x0005e2000c101124 */
[----:B------:R-:W-:Y:S05]  /*c050*/  BRA `(.L_x_12105) ;  /* 0x00000000002c7947 */ /* 0x000fea0003800000 */
.L_x_12126:
        /* <DEDUP_REMOVED lines=11> */
.L_x_12105:
[----:B------:R-:W-:-:S07]  /*c110*/  VIADD R23, R23, 0x80 ;  /* 0x0000008017177836 */ /* 0x000fce0000000000 */
.L_x_12064:
[----:B------:R-:W-:Y:S05]  /*c120*/  BSYNC.RECONVERGENT B6 ;  /* 0x0000000000067941 */ /* 0x000fea0003800200 */
.L_x_12063:
        /* <DEDUP_REMOVED lines=22> */
.L_x_12138:
[----:B-----5:R-:W0:Y:S02]  /*c290*/  F2I.S64.F64.TRUNC R16, R16 ;  /* 0x0000001000107311 */ /* 0x020e24000030d900 */
[----:B0-----:R-:W-:-:S05]  /*c2a0*/  IMAD.MOV.U32 R3, RZ, RZ, R16 ;  /* 0x000000ffff037224 */ /* 0x001fca00078e0010 */
[----:B------:R-:W-:Y:S01]  /*c2b0*/  STG.E.U8 desc[UR36][R4.64], R3 ;  /* 0x0000000304007986 */ /* 0x000fe2000c101124 */
[----:B------:R-:W-:Y:S05]  /*c2c0*/  EXIT ;  /* 0x000000000000794d */ /* 0x000fea0003800000 */
.L_x_12137:
        /* <DEDUP_REMOVED lines=9> */
.L_x_12141:
[----:B-----5:R-:W0:Y:S02]  /*c360*/  F2I.F64.TRUNC R17, R16 ;  /* 0x0000001000117311 */ /* 0x020e24000030d100 */
[----:B0-----:R-:W-:Y:S01]  /*c370*/  STG.E desc[UR36][R4.64], R17 ;  /* 0x0000001104007986 */ /* 0x001fe2000c101924 */
[----:B------:R-:W-:Y:S05]  /*c380*/  EXIT ;  /* 0x000000000000794d */ /* 0x000fea0003800000 */
.L_x_12140:
[----:B-----5:R-:W0:Y:S02]  /*c390*/  F2I.F64.TRUNC R17, R16 ;  /* 0x0000001000117311 */ /* 0x020e24000030d100 */
[----:B0-----:R-:W-:Y:S01]  /*c3a0*/  STG.E.U16 desc[UR36][R4.64], R17 ;  /* 0x0000001104007986 */ /* 0x001fe2000c101524 */
[----:B------:R-:W-:Y:S05]  /*c3b0*/  EXIT ;  /* 0x000000000000794d */ /* 0x000fea0003800000 */
.L_x_12136:
        /* <DEDUP_REMOVED lines=17> */
.L_x_12143:
        /* <DEDUP_REMOVED lines=12> */
.L_x_12142:
        /* <DEDUP_REMOVED lines=18> */
.L_x_12145:
        /* <DEDUP_REMOVED lines=13> */
.L_x_12144:
[----:B-----5:R-:W-:Y:S01]  /*c780*/  STG.E.64 desc[UR36][R4.64], R16 ;  /* 0x0000001004007986 */ /* 0x020fe2000c101b24 */
[----:B------:R-:W-:Y:S05]  /*c790*/  EXIT ;  /* 0x000000000000794d */ /* 0x000fea0003800000 */
.L_x_12135:
        /* <DEDUP_REMOVED lines=13> */
.L_x_12149:
        /* <DEDUP_REMOVED lines=25> */
.L_x_12152:
[----:B------:R-:W-:-:S04]  /*ca00*/  SHF.R.U32.HI R3, RZ, 0x18, R7 ;  /* 0x00000018ff037819 */ /* 0x000fc80000011607 */
[----:B------:R-:W-:-:S04]  /*ca10*/  LOP3.LUT R0, R0, 0x80, R3, 0xf8, !PT ;  /* 0x0000008000007812 */ /* 0x000fc800078ef803 */
[----:B------:R-:W-:-:S07]  /*ca20*/  PRMT R2, R0, 0x7610, R2 ;  /* 0x0000761000027816 */ /* 0x000fce0000000002 */
.L_x_12151:
[----:B------:R-:W-:Y:S05]  /*ca30*/  BSYNC.RECONVERGENT B0 ;  /* 0x0000000000007941 */ /* 0x000fea0003800200 */
.L_x_12150:
[----:B------:R-:W-:Y:S01]  /*ca40*/  STG.E.U8 desc[UR36][R4.64], R2 ;  /* 0x0000000204007986 */ /* 0x000fe2000c101124 */
[----:B------:R-:W-:Y:S05]  /*ca50*/  EXIT ;  /* 0x000000000000794d */ /* 0x000fea0003800000 */
.L_x_12148:
        /* <DEDUP_REMOVED lines=25> */
.L_x_12155:
[----:B------:R-:W-:-:S04]  /*cbf0*/  SHF.R.U32.HI R3, RZ, 0x18, R7 ;  /* 0x00000018ff037819 */ /* 0x000fc80000011607 */
[----:B------:R-:W-:-:S04]  /*cc00*/  LOP3.LUT R0, R0, 0x80, R3, 0xf8, !PT ;  /* 0x0000008000007812 */ /* 0x000fc800078ef803 */
[----:B------:R-:W-:-:S07]  /*cc10*/  PRMT R2, R0, 0x7610, R2 ;  /* 0x0000761000027816 */ /* 0x000fce0000000002 */
.L_x_12154:
[----:B------:R-:W-:Y:S05]  /*cc20*/  BSYNC.RECONVERGENT B0 ;  /* 0x0000000000007941 */ /* 0x000fea0003800200 */
.L_x_12153:
[----:B------:R-:W-:Y:S01]  /*cc30*/  STG.E.U8 desc[UR36][R4.64], R2 ;  /* 0x0000000204007986 */ /* 0x000fe2000c101124 */
[----:B------:R-:W-:Y:S05]  /*cc40*/  EXIT ;  /* 0x000000000000794d */ /* 0x000fea0003800000 */
.L_x_12147:
        /* <DEDUP_REMOVED lines=30> */
.L_x_12157:
[----:B-----5:R-:W0:Y:S02]  /*ce30*/  F2I.U64.F64.TRUNC R16, R16 ;  /* 0x0000001000107311 */ /* 0x020e24000030d800 */
[----:B0-----:R-:W-:Y:S01]  /*ce40*/  STG.E.64 desc[UR36][R4.64], R16 ;  /* 0x0000001004007986 */ /* 0x001fe2000c101b24 */
[----:B------:R-:W-:Y:S05]  /*ce50*/  EXIT ;  /* 0x000000000000794d */ /* 0x000fea0003800000 */
.L_x_12156:
[----:B-----5:R-:W0:Y:S02]  /*ce60*/  F2I.U32.F64.TRUNC R17, R16 ;  /* 0x0000001000117311 */ /* 0x020e24000030d000 */
[----:B0-----:R-:W-:Y:S01]  /*ce70*/  STG.E desc[UR36][R4.64], R17 ;  /* 0x0000001104007986 */ /* 0x001fe2000c101924 */
[----:B------:R-:W-:Y:S05]  /*ce80*/  EXIT ;  /* 0x000000000000794d */ /* 0x000fea0003800000 */
.L_x_12146:
        /* <DEDUP_REMOVED lines=10> */
.L_x_12159:
[----:B------:R-:W-:-:S05]  /*cf30*/  CS2R R18, SRZ ;  /* 0x0000000000127805 */ /* 0x000fca000001ff00 */
[----:B-----5:R-:W-:Y:S01]  /*cf40*/  STG.E.128 desc[UR36][R4.64], R16 ;  /* 0x0000001004007986 */ /* 0x020fe2000c101d24 */
[----:B------:R-:W-:Y:S05]  /*cf50*/  EXIT ;  /* 0x000000000000794d */ /* 0x000fea0003800000 */
.L_x_12158:
[----:B------:R-:W-:-:S13]  /*cf60*/  ISETP.NE.AND P0, PT, R0, 0xf, PT ;  /* 0x0000000f0000780c */ /* 0x000fda0003f05270 */
[----:B------:R-:W-:Y:S05]  /*cf70*/  @!P0 BRA `(.L_x_12160) ;  /* 0x0000000400288947 */ /* 0x000fea0003800000 */
[----:B------:R-:W-:-:S13]  /*cf80*/  ISETP.NE.AND P0, PT, R0, 0x17, PT ;  /* 0x000000170000780c */ /* 0x000fda0003f05270 */
[----:B------:R-:W-:Y:S05]  /*cf90*/  @!P0 BRA `(.L_x_12161) ;  /* 0x0000000000b08947 */ /* 0x000fea0003800000 */
[----:B------:R-:W-:-:S13]  /*cfa0*/  ISETP.NE.AND P0, PT, R0, 0x18, PT ;  /* 0x000000180000780c */ /* 0x000fda0003f05270 */
[----:B------:R-:W-:Y:S05]  /*cfb0*/  @!P0 BRA `(.L_x_12162) ;  /* 0x0000000000448947 */ /* 0x000fea0003800000 */
.L_x_12139:
        /* <DEDUP_REMOVED lines=16> */
.L_x_12163:
[----:B------:R-:W-:Y:S05]  /*d0c0*/  EXIT ;  /* 0x000000000000794d */ /* 0x000fea0003800000 */
.L_x_12162:
        /* <DEDUP_REMOVED lines=21> */
.L_x_12165:
[----:B------:R-:W-:Y:S05]  /*d220*/  BSYNC.RECONVERGENT B0 ;  /* 0x0000000000007941 */ /* 0x000fea0003800200 */
.L_x_12164:
[----:B------:R-:W-:-:S05]  /*d230*/  LOP3.LUT R3, R0, 0x80, R3, 0xf8, !PT ;  /* 0x0000008000037812 */ /* 0x000fca00078ef803 */
[----:B------:R-:W-:Y:S01]  /*d240*/  STG.E.U8 desc[UR36][R4.64], R3 ;  /* 0x0000000304007986 */ /* 0x000fe2000c101124 */
[----:B------:R-:W-:Y:S05]  /*d250*/  EXIT ;  /* 0x000000000000794d */ /* 0x000fea0003800000 */
.L_x_12161:
        /* <DEDUP_REMOVED lines=20> */
.L_x_12167:
[----:B------:R-:W-:Y:S01]  /*d3a0*/  IMAD.MOV.U32 R0, RZ, RZ, 0x7f ;  /* 0x0000007fff007424 */ /* 0x000fe200078e00ff */
[----:B------:R-:W-:-:S04]  /*d3b0*/  ISETP.GT.U32.AND P0, PT, R2, 0x7f800000, PT ;  /* 0x7f8000000200780c */ /* 0x000fc80003f04070 */
[----:B------:R-:W-:-:S09]  /*d3c0*/  SEL R0, R0, 0x7c, P0 ;  /* 0x0000007c00007807 */ /* 0x000fd20000000000 */
.L_x_12168:
[----:B------:R-:W-:Y:S05]  /*d3d0*/  BSYNC.RECONVERGENT B0 ;  /* 0x0000000000007941 */ /* 0x000fea0003800200 */
.L_x_12166:
[----:B------:R-:W-:-:S04]  /*d3e0*/  SHF.R.U32.HI R3, RZ, 0x18, R3 ;  /* 0x00000018ff037819 */ /* 0x000fc80000011603 */
[----:B------:R-:W-:-:S05]  /*d3f0*/  LOP3.LUT R3, R0, 0x80, R3, 0xf8, !PT ;  /* 0x0000008000037812 */ /* 0x000fca00078ef803 */
[----:B------:R-:W-:Y:S01]  /*d400*/  STG.E.U8 desc[UR36][R4.64], R3 ;  /* 0x0000000304007986 */ /* 0x000fe2000c101124 */
[----:B------:R-:W-:Y:S05]  /*d410*/  EXIT ;  /* 0x000000000000794d */ /* 0x000fea0003800000 */
.L_x_12160:
        /* <DEDUP_REMOVED lines=12> */
.L_x_12169:
        /* <DEDUP_REMOVED lines=10> */
.L_x_12464:


//--------------------- .text._ZN2at6native18elementwise_kernelILi128ELi2EZNS0_22gpu_kernel_impl_nocastIZZZNS0_18GeluCUDAKernelImplERNS_18TensorIteratorBaseENS0_8GeluTypeEENKUlvE_clEvENKUlvE_clEvEUldE_EEvS4_RKT_EUliE_EEviT1_ --------------------------
	.section	.text._ZN2at6native18elementwise_kernelILi128ELi2EZNS0_22gpu_kernel_impl_nocastIZZZNS0_18GeluCUDAKernelImplERNS_18TensorIteratorBaseENS0_8GeluTypeEENKUlvE_clEvENKUlvE_clEvEUldE_EEvS4_RKT_EUliE_EEviT1_,"ax",@progbits
	.align	128
        .global         _ZN2at6native18elementwise_kernelILi128ELi2EZNS0_22gpu_kernel_impl_nocastIZZZNS0_18GeluCUDAKernelImplERNS_18TensorIteratorBaseENS0_8GeluTypeEENKUlvE_clEvENKUlvE_clEvEUldE_EEvS4_RKT_EUliE_EEviT1_
        .type           _ZN2at6native18elementwise_kernelILi128ELi2EZNS0_22gpu_kernel_impl_nocastIZZZNS0_18GeluCUDAKernelImplERNS_18TensorIteratorBaseENS0_8GeluTypeEENKUlvE_clEvENKUlvE_clEvEUldE_EEvS4_RKT_EUliE_EEviT1_,@function
        .size           _ZN2at6native18elementwise_kernelILi128ELi2EZNS0_22gpu_kernel_impl_nocastIZZZNS0_18GeluCUDAKernelImplERNS_18TensorIteratorBaseENS0_8GeluTypeEENKUlvE_clEvENKUlvE_clEvEUldE_EEvS4_RKT_EUliE_EEviT1_,(.L_x_12465 - _ZN2at6native18elementwise_kernelILi128ELi2EZNS0_22gpu_kernel_impl_nocastIZZZNS0_18GeluCUDAKernelImplERNS_18TensorIteratorBaseENS0_8GeluTypeEENKUlvE_clEvENKUlvE_clEvEUldE_EEvS4_RKT_EUliE_EEviT1_)
        .other          _ZN2at6native18elementwise_kernelILi128ELi2EZNS0_22gpu_kernel_impl_nocastIZZZNS0_18GeluCUDAKernelImplERNS_18TensorIteratorBaseENS0_8GeluTypeEENKUlvE_clEvENKUlvE_clEvEUldE_EEvS4_RKT_EUliE_EEviT1_,@"STO_CUDA_ENTRY STV_DEFAULT"
_ZN2at6native18elementwise_kernelILi128ELi2EZNS0_22gpu_kernel_impl_nocastIZZZNS0_18GeluCUDAKernelImplERNS_18TensorIteratorBaseENS0_8GeluTypeEENKUlvE_clEvENKUlvE_clEvEUldE_EEvS4_RKT_EUliE_EEviT1_:
.text._ZN2at6native18elementwise_kernelILi128ELi2EZNS0_22gpu_kernel_impl_nocastIZZZNS0_18GeluCUDAKernelImplERNS_18TensorIteratorBaseENS0_8GeluTypeEENKUlvE_clEvENKUlvE_clEvEUldE_EEvS4_RKT_EUliE_EEviT1_:
        /* <DEDUP_REMOVED lines=197> */
.L_x_12173:
        /* <DEDUP_REMOVED lines=83> */
.L_x_12174:
[----:B------:R-:W2:Y:S01]  /*1180*/  LDC.64 R8, c[0x0][0x580] ;  /* 0x00016000ff087b82 */ /* 0x000ea20000000a00 */
[----:B-1----:R-:W-:Y:S01]  /*1190*/  DADD R6, R6, 1 ;  /* 0x3ff0000006067429 */ /* 0x002fe20000000000 */
[----:B------:R-:W-:-:S15]  /*11a0*/  IADD3 R3, PT, PT, R3, 0x80, RZ ;  /* 0x0000008003037810 */ /* 0x000fde0007ffe0ff */
[----:B------:R-:W-:-:S15]  /*11b0*/  NOP ;  /* 0x0000000000007918 */ /* 0x000fde0000000000 */
[----:B------:R-:W-:-:S15]  /*11c0*/  NOP ;  /* 0x0000000000007918 */ /* 0x000fde0000000000 */
[----:B------:R-:W-:-:S15]  /*11d0*/  NOP ;  /* 0x0000000000007918 */ /* 0x000fde0000000000 */
[----:B------:R-:W-:-:S03]  /*11e0*/  NOP ;  /* 0x0000000000007918 */ /* 0x000fc60000000000 */
[----:B------:R-:W1:-:S15]  /*11f0*/  DMUL R4, R4, 0.5 ;  /* 0x3fe0000004047828 */ /* 0x000e5e0000000000 */
[----:B------:R-:W-:-:S15]  /*1200*/  NOP ;  /* 0x0000000000007918 */ /* 0x000fde0000000000 */
[----:B------:R-:W-:-:S15]  /*1210*/  NOP ;  /* 0x0000000000007918 */ /* 0x000fde0000000000 */
[----:B------:R-:W-:-:S15]  /*1220*/  NOP ;  /* 0x0000000000007918 */ /* 0x000fde0000000000 */
[----:B------:R-:W-:-:S04]  /*1230*/  NOP ;  /* 0x0000000000007918 */ /* 0x000fc80000000000 */
[----:B-1----:R-:W2:Y:S02]  /*1240*/  DMUL R4, R6, R4 ;  /* 0x0000000406047228 */ /* 0x002ea40000000000 */
[----:B--2---:R1:W-:Y:S02]  /*1250*/  STG.E.64 desc[UR6][R8.64], R4 ;  /* 0x0000000408007986 */ /* 0x0043e4000c101b06 */
.L_x_12172:
[----:B------:R-:W-:Y:S05]  /*1260*/  BSYNC.RECONVERGENT B0 ;  /* 0x0000000000007941 */ /* 0x000fea0003800200 */
.L_x_12171:
[----:B------:R-:W-:-:S13]  /*1270*/  ISETP.GE.AND P0, PT, R3, UR4, PT ;  /* 0x0000000403007c0c */ /* 0x000fda000bf06270 */
[----:B------:R-:W-:Y:S05]  /*1280*/  @P0 EXIT ;  /* 0x000000000000094d */ /* 0x000fea0003800000 */
[----:B------:R-:W2:Y:S02]  /*1290*/  LDC.64 R2, c[0x0][0x588] ;  /* 0x00016200ff027b82 */ /* 0x000ea40000000a00 */
[----:B--2---:R-:W1:Y:S01]  /*12a0*/  LDG.E.64 R2, desc[UR6][R2.64] ;  /* 0x0000000602027981 */ /* 0x004e62000c1e1b00 */
[----:B------:R-:W-:Y:S01]  /*12b0*/  UMOV UR4, 0x6d4801f7 ;  /* 0x6d4801f700047882 */ /* 0x000fe20000000000 */
[----:B------:R-:W-:Y:S01]  /*12c0*/  UMOV UR5, 0x3fa6e4e2 ;  /* 0x3fa6e4e200057882 */ /* 0x000fe20000000000 */
[----:B-1----:R-:W1:-:S15]  /*12d0*/  DMUL R4, R2, R2 ;  /* 0x0000000202047228 */ /* 0x002e5e0000000000 */
        /* <DEDUP_REMOVED lines=16> */
[----:B-1----:R-:W1:Y:S01]  /*13e0*/  DMUL R4, R4, UR4 ;  /* 0x0000000404047c28 */ /* 0x002e620008000000 */
[----:B------:R-:W-:Y:S01]  /*13f0*/  UMOV UR4, 0x24dd2f1a ;  /* 0x24dd2f1a00047882 */ /* 0x000fe20000000000 */
[----:B-1----:R-:W-:Y:S01]  /*1400*/  LOP3.LUT R7, R5, 0x7fffffff, RZ, 0xc0, !PT ;  /* 0x7fffffff05077812 */ /* 0x002fe200078ec0ff */
[----:B------:R-:W-:Y:S01]  /*1410*/  IMAD.MOV.U32 R6, RZ, RZ, R4 ;  /* 0x000000ffff067224 */ /* 0x000fe200078e0004 */
[----:B------:R-:W-:-:S15]  /*1420*/  UMOV UR5, 0x3fe4f922 ;  /* 0x3fe4f92200057882 */ /* 0x000fde0000000000 */
        /* <DEDUP_REMOVED lines=158> */
.L_x_12175:
        /* <DEDUP_REMOVED lines=83> */
.L_x_12176:
[----:B------:R-:W3:Y:S01]  /*2340*/  LDC.64 R6, c[0x0][0x580] ;  /* 0x00016000ff067b82 */ /* 0x000ee20000000a00 */
[----:B--2---:R-:W-:-:S15]  /*2350*/  DADD R4, R4, 1 ;  /* 0x3ff0000004047429 */ /* 0x004fde0000000000 */
[----:B------:R-:W-:-:S15]  /*2360*/  NOP ;  /* 0x0000000000007918 */ /* 0x000fde0000000000 */
[----:B------:R-:W-:-:S15]  /*2370*/  NOP ;  /* 0x0000000000007918 */ /* 0x000fde0000000000 */
[----:B------:R-:W-:-:S15]  /*2380*/  NOP ;  /* 0x0000000000007918 */ /* 0x000fde0000000000 */
[----:B------:R-:W-:-:S04]  /*2390*/  NOP ;  /* 0x0000000000007918 */ /* 0x000fc80000000000 */
[----:B------:R-:W2:-:S15]  /*23a0*/  DMUL R2, R2, 0.5 ;  /* 0x3fe0000002027828 */ /* 0x000e9e0000000000 */
[----:B------:R-:W-:-:S15]  /*23b0*/  NOP ;  /* 0x0000000000007918 */ /* 0x000fde0000000000 */
[----:B------:R-:W-:-:S15]  /*23c0*/  NOP ;  /* 0x0000000000007918 */ /* 0x000fde0000000000 */
[----:B------:R-:W-:-:S15]  /*23d0*/  NOP ;  /* 0x0000000000007918 */ /* 0x000fde0000000000 */
[----:B------:R-:W-:-:S04]  /*23e0*/  NOP ;  /* 0x0000000000007918 */ /* 0x000fc80000000000 */
[----:B--2---:R-:W3:Y:S02]  /*23f0*/  DMUL R2, R4, R2 ;  /* 0x0000000204027228 */ /* 0x004ee40000000000 */
[----:B---3--:R-:W-:Y:S01]  /*2400*/  STG.E.64 desc[UR6][R6.64], R2 ;  /* 0x0000000206007986 */ /* 0x008fe2000c101b06 */
[----:B------:R-:W-:Y:S05]  /*2410*/  EXIT ;  /* 0x000000000000794d */ /* 0x000fea0003800000 */
.L_x_12170:
        /* <DEDUP_REMOVED lines=305> */
.L_x_12179:
[----:B------:R-:W0:Y:S02]  /*3730*/  LDCU.64 UR8, c[0x0][0x588] ;  /* 0x0000b100ff0877ac */ /* 0x000e240008000a00 */
[----:B0-----:R-:W-:-:S04]  /*3740*/  IADD3 R6, P0, PT, R4, UR8, RZ ;  /* 0x0000000804067c10 */ /* 0x001fc8000ff1e0ff */
[----:B------:R-:W-:-:S06]  /*3750*/  IADD3.X R7, PT, PT, RZ, UR9, RZ, P0, !PT ;  /* 0x00000009ff077c10 */ /* 0x000fcc00087fe4ff */
[----:B------:R-:W2:Y:S01]  /*3760*/  LDG.E.64 R6, desc[UR6][R6.64] ;  /* 0x0000000606067981 */ /* 0x000ea2000c1e1b00 */
        /* <DEDUP_REMOVED lines=182> */
.L_x_12181:
        /* <DEDUP_REMOVED lines=83> */
.L_x_12182:
[----:B------:R-:W-:Y:S05]  /*4800*/  BSYNC.RECONVERGENT B1 ;  /* 0x0000000000017941 */ /* 0x000fea0003800200 */
.L_x_12180:
[----:B------:R-:W2:Y:S01]  /*4810*/  LDCU.64 UR8, c[0x0][0x580] ;  /* 0x0000b000ff0877ac */ /* 0x000ea20008000a00 */
[----:B-1----:R-:W-:Y:S01]  /*4820*/  DADD R8, R8, 1 ;  /* 0x3ff0000008087429 */ /* 0x002fe20000000000 */
[----:B------:R-:W-:Y:S02]  /*4830*/  IADD3 R3, PT, PT, R3, 0x80, RZ ;  /* 0x0000008003037810 */ /* 0x000fe40007ffe0ff */
[----:B--2---:R-:W-:-:S05]  /*4840*/  IADD3 R4, P0, PT, R5, UR8, RZ ;  /* 0x0000000805047c10 */ /* 0x004fca000ff1e0ff */
[----:B------:R-:W-:-:S15]  /*4850*/  IMAD.X R5, RZ, RZ, UR9, P0 ;  /* 0x00000009ff057e24 */ /* 0x000fde00080e06ff */
[----:B------:R-:W-:-:S15]  /*4860*/  NOP ;  /* 0x0000000000007918 */ /* 0x000fde0000000000 */
[----:B------:R-:W-:-:S15]  /*4870*/  NOP ;  /* 0x0000000000007918 */ /* 0x000fde0000000000 */
[----:B------:R-:W-:-:S11]  /*4880*/  NOP ;  /* 0x0000000000007918 */ /* 0x000fd60000000000 */
[----:B------:R-:W1:-:S15]  /*4890*/  DMUL R6, R6, 0.5 ;  /* 0x3fe0000006067828 */ /* 0x000e5e0000000000 */
[----:B------:R-:W-:-:S15]  /*48a0*/  NOP ;  /* 0x0000000000007918 */ /* 0x000fde0000000000 */
[----:B------:R-:W-:-:S15]  /*48b0*/  NOP ;  /* 0x0000000000007918 */ /* 0x000fde0000000000 */
[----:B------:R-:W-:-:S15]  /*48c0*/  NOP ;  /* 0x0000000000007918 */ /* 0x000fde0000000000 */
[----:B------:R-:W-:-:S04]  /*48d0*/  NOP ;  /* 0x0000000000007918 */ /* 0x000fc80000000000 */
[----:B-1----:R-:W1:Y:S02]  /*48e0*/  DMUL R6, R8, R6 ;  /* 0x0000000608067228 */ /* 0x002e640000000000 */
[----:B-1----:R1:W-:Y:S02]  /*48f0*/  STG.E.64 desc[UR6][R4.64], R6 ;  /* 0x0000000604007986 */ /* 0x0023e4000c101b06 */
.L_x_12178:
[----:B------:R-:W-:Y:S05]  /*4900*/  BSYNC.RECONVERGENT B0 ;  /* 0x0000000000007941 */ /* 0x000fea0003800200 */
.L_x_12177:
[----:B------:R-:W-:-:S13]  /*4910*/  ISETP.GE.AND P0, PT, R3, UR4, PT ;  /* 0x0000000403007c0c */ /* 0x000fda000bf06270 */
[----:B------:R-:W-:Y:S05]  /*4920*/  @P0 EXIT ;  /* 0x000000000000094d */ /* 0x000fea0003800000 */
[----:B------:R-:W2:Y:S01]  /*4930*/  LDCU.64 UR4, c[0x0][0x390] ;  /* 0x00007200ff0477ac */ /* 0x000ea20008000a00 */
[----:B-1----:R-:W-:Y:S02]  /*4940*/  MOV R4, RZ ;  /* 0x000000ff00047202 */ /* 0x002fe40000000f00 */
[----:B------:R-:W-:Y:S01]  /*4950*/  MOV R5, R3 ;  /* 0x0000000300057202 */ /* 0x000fe20000000f00 */
[----:B------:R-:W1:Y:S01]  /*4960*/  LDCU UR8, c[0x0][0x38c] ;  /* 0x00007180ff0877ac */ /* 0x000e620008000800 */
[----:B------:R-:W-:Y:S01]  /*4970*/  ISETP.NE.AND P0, PT, R2, RZ, PT ;  /* 0x000000ff0200720c */ /* 0x000fe20003f05270 */
[----:B------:R-:W3:Y:S01]  /*4980*/  LDCU.64 UR10, c[0x0][0x4b8] ;  /* 0x00009700ff0a77ac */ /* 0x000ee20008000a00 */
[----:B--2---:R-:W-:-:S05]  /*4990*/  IMAD.HI.U32 R4, R3, UR4, R4 ;  /* 0x0000000403047c27 */ /* 0x004fca000f8e0004 */
[----:B------:R-:W-:-:S04]  /*49a0*/  SHF.R.U32.HI R5, RZ, UR5, R4 ;  /* 0x00000005ff057c19 */ /* 0x000fc80008011604 */
[----:B------:R-:W-:-:S05]  /*49b0*/  IADD3 R6, PT, PT, -R5, RZ, RZ ;  /* 0x000000ff05067210 */ /* 0x000fca0007ffe1ff */
[----:B-1----:R-:W-:-:S04]  /*49c0*/  IMAD R2, R6, UR8, R3 ;  /* 0x0000000806027c24 */ /* 0x002fc8000f8e0203 */
[C---:B---3--:R-:W-:Y:S02]  /*49d0*/  IMAD R7, R2.reuse, UR10, RZ ;  /* 0x0000000a02077c24 */ /* 0x048fe4000f8e02ff */
[----:B------:R-:W-:Y:S01]  /*49e0*/  IMAD R2, R2, UR11, RZ ;  /* 0x0000000b02027c24 */ /* 0x000fe2000f8e02ff */
[----:B------:R-:W-:Y:S06]  /*49f0*/  @!P0 BRA `(.L_x_12183) ;  /* 0x0000001000748947 */ /* 0x000fec0003800000 */
[----:B------:R-:W1:Y:S01]  /*4a00*/  LDCU.64 UR8, c[0x0][0x398] ;  /* 0x00007300ff0877ac */ /* 0x000e620008000a00 */
[----:B------:R-:W-:Y:S01]  /*4a10*/  IMAD.MOV.U32 R4, RZ, RZ, RZ ;  /* 0x000000ffff047224 */ /* 0x000fe200078e00ff */
[----:B------:R-:W-:Y:S01]  /*4a20*/  ISETP.NE.AND P0, PT, R0, 0x2, PT ;  /* 0x000000020000780c */ /* 0x000fe20003f05270 */
[----:B------:R-:W2:Y:S01]  /*4a30*/  LDCU UR4, c[0x0][0x3a0] ;  /* 0x00007400ff0477ac */ /* 0x000ea20008000800 */
[----:B------:R-:W3:Y:S01]  /*4a40*/  LDCU.64 UR10, c[0x0][0x4c0] ;  /* 0x00009800ff0a77ac */ /* 0x000ee20008000a00 */
[----:B-1----:R-:W-:-:S05]  /*4a50*/  IMAD.HI.U32 R8, R5, UR9, R4 ;  /* 0x0000000905087c27 */ /* 0x002fca000f8e0004 */
[----:B--2---:R-:W-:-:S04]  /*4a60*/  SHF.R.U32.HI R9, RZ, UR4, R8 ;  /* 0x00000004ff097c19 */ /* 0x004fc80008011608 */
[----:B------:R-:W-:-:S05]  /*4a70*/  IADD3 R4, PT, PT, -R9, RZ, RZ ;  /* 0x000000ff09047210 */ /* 0x000fca0007ffe1ff */
[----:B------:R-:W-:-:S04]  /*4a80*/  IMAD R4, R4, UR8, R5 ;  /* 0x0000000804047c24 */ /* 0x000fc8000f8e0205 */
[C---:B---3--:R-:W-:Y:S02]  /*4a90*/  IMAD R7, R4.reuse, UR10, R7 ;  /* 0x0000000a04077c24 */ /* 0x048fe4000f8e0207 */
[----:B------:R-:W-:Y:S01]  /*4aa0*/  IMAD R2, R4, UR11, R2 ;  /* 0x0000000b04027c24 */ /* 0x000fe2000f8e0202 */
[----:B------:R-:W-:Y:S06]  /*4ab0*/  @!P0 BRA `(.L_x_12183) ;  /* 0x0000001000448947 */ /* 0x000fec0003800000 */
[----:B------:R-:W1:Y:S01]  /*4ac0*/  LDCU.64 UR4, c[0x0][0x3a8] ;  /* 0x00007500ff0477ac */ /* 0x000e620008000a00 */
[----:B------:R-:W-:Y:S01]  /*4ad0*/  HFMA2 R8, -RZ, RZ, 0, 0 ;  /* 0x00000000ff087431 */ /* 0x000fe200000001ff */
[----:B------:R-:W-:Y:S01]  /*4ae0*/  ISETP.NE.AND P0, PT, R0, 0x3, PT ;  /* 0x000000030000780c */ /* 0x000fe20003f05270 */
[----:B------:R-:W2:Y:S01]  /*4af0*/  LDCU UR8, c[0x0][0x3a4] ;  /* 0x00007480ff0877ac */ /* 0x000ea20008000800 */
[----:B------:R-:W3:Y:S02]  /*4b00*/  LDCU.64 UR10, c[0x0][0x4c8] ;  /* 0x00009900ff0a77ac */ /* 0x000ee40008000a00 */
[----:B-1----:R-:W-:-:S05]  /*4b10*/  IMAD.HI.U32 R4, R9, UR4, R8 ;  /* 0x0000000409047c27 */ /* 0x002fca000f8e0008 */
[----:B------:R-:W-:-:S04]  /*4b20*/  SHF.R.U32.HI R5, RZ, UR5, R4 ;  /* 0x00000005ff057c19 */ /* 0x000fc80008011604 */
[----:B------:R-:W-:-:S05]  /*4b30*/  IADD3 R8, PT, PT, -R5, RZ, RZ ;  /* 0x000000ff05087210 */ /* 0x000fca0007ffe1ff */
[----:B--2---:R-:W-:-:S04]  /*4b40*/  IMAD R8, R8, UR8, R9 ;  /* 0x0000000808087c24 */ /* 0x004fc8000f8e0209 */
[C---:B---3--:R-:W-:Y:S02]  /*4b50*/  IMAD R7, R8.reuse, UR10, R7 ;  /* 0x0000000a08077c24 */ /* 0x048fe4000f8e0207 */
[----:B------:R-:W-:Y:S01]  /*4b60*/  IMAD R2, R8, UR11, R2 ;  /* 0x0000000b08027c24 */ /* 0x000fe2000f8e0202 */
[----:B------:R-:W-:Y:S06]  /*4b70*/  @!P0 BRA `(.L_x_12183) ;  /* 0x0000001000148947 */ /* 0x000fec0003800000 */
[----:B------:R-:W1:Y:S01]  /*4b80*/  LDCU.64 UR8, c[0x0][0x3b0] ;  /* 0x00007600ff0877ac */ /* 0x000e620008000a00 */
[----:B------:R-:W-:Y:S02]  /*4b90*/  MOV R4, RZ ;  /* 0x000000ff00047202 */ /* 0x000fe40000000f00 */
[----:B------:R-:W-:Y:S01]  /*4ba0*/  ISETP.NE.AND P0, PT, R0, 0x4, PT ;  /* 0x000000040000780c */ /* 0x000fe20003f05270 */
[----:B------:R-:W2:Y:S01]  /*4bb0*/  LDCU UR4, c[0x0][0x3b8] ;  /* 0x00007700ff0477ac */ /* 0x000ea20008000800 */
[----:B------:R-:W3:Y:S01]  /*4bc0*/  LDCU.64 UR10, c[0x0][0x4d0] ;  /* 0x00009a00ff0a77ac */ /* 0x000ee20008000a00 */
[----:B-1----:R-:W-:-:S05]  /*4bd0*/  IMAD.HI.U32 R8, R5, UR9, R4 ;  /* 0x0000000905087c27 */ /* 0x002fca000f8e0004 */
[----:B--2---:R-:W-:-:S05]  /*4be0*/  SHF.R.U32.HI R9, RZ, UR4, R8 ;  /* 0x00000004ff097c19 */ /* 0x004fca0008011608 */
[----:B------:R-:W-:-:S04]  /*4bf0*/  IMAD.MOV R4, RZ, RZ, -R9 ;  /* 0x000000ffff047224 */ /* 0x000fc800078e0a09 */
[----:B------:R-:W-:-:S04]  /*4c00*/  IMAD R4, R4, UR8, R5 ;  /* 0x0000000804047c24 */ /* 0x000fc8000f8e0205 */
        /* <DEDUP_REMOVED lines=28> */
[----:B------:R-:W-:Y:S01]  /*4dd0*/  IMAD.MOV.U32 R8, RZ, RZ, RZ ;  /* 0x000000ffff087224 */ /* 0x000fe200078e00ff */
        /* <DEDUP_REMOVED lines=28> */
[----:B------:R-:W-:-:S05]  /*4fa0*/  SHF.R.U32.HI R5, RZ, UR5, R4 ;  /* 0x00000005ff057c19 */ /* 0x000fca0008011604 */
[----:B------:R-:W-:-:S04]  /*4fb0*/  IMAD.MOV R8, RZ, RZ, -R5 ;  /* 0x000000ffff087224 */ /* 0x000fc800078e0a05 */
        /* <DEDUP_REMOVED lines=172> */
[----:B------:R-:W-:Y:S01]  /*5a80*/  ISETP.NE.AND P0, PT, R0, 0x18, PT ;  /* 0x000000180000780c */ /* 0x000fe20003f05270 */
[----:B------:R-:W1:Y:S01]  /*5a90*/  LDCU.64 UR8, c[0x0][0x4a0] ;  /* 0x00009400ff0877ac */ /* 0x000e620008000a00 */
[----:B------:R-:W-:Y:S01]  /*5aa0*/  MOV R4, RZ ;  /* 0x000000ff00047202 */ /* 0x000fe20000000f00 */
[----:B------:R-:W2:Y:S10]  /*5ab0*/  LDCU UR4, c[0x0][0x4a8] ;  /* 0x00009500ff0477ac */ /* 0x000eb40008000800 */
[----:B------:R-:W3:Y:S01]  /*5ac0*/  @P0 LDC.64 R10, c[0x0][0x4b0] ;  /* 0x00012c00ff0a0b82 */ /* 0x000ee20000000a00 */
[----:B-1----:R-:W-:-:S07]  /*5ad0*/  IMAD.HI.U32 R8, R5, UR9, R4 ;  /* 0x0000000905087c27 */ /* 0x002fce000f8e0004 */
[----:B------:R-:W1:Y:S01]  /*5ae0*/  @P0 LDC R3, c[0x0][0x4ac] ;  /* 0x00012b00ff030b82 */ /* 0x000e620000000800 */
[----:B--2---:R-:W-:Y:S01]  /*5af0*/  SHF.R.U32.HI R9, RZ, UR4, R8 ;  /* 0x00000004ff097c19 */ /* 0x004fe20008011608 */
[----:B------:R-:W2:Y:S01]  /*5b00*/  LDCU.64 UR4, c[0x0][0x570] ;  /* 0x0000ae00ff0477ac */ /* 0x000ea20008000a00 */
[----:B------:R-:W-:-:S05]  /*5b10*/  @P0 MOV R8, RZ ;  /* 0x000000ff00080202 */ /* 0x000fca0000000f00 */
[----:B0-----:R-:W0:Y:S01]  /*5b20*/  @P0 LDC.64 R12, c[0x0][0x578] ;  /* 0x00015e00ff0c0b82 */ /* 0x001e220000000a00 */
[----:B------:R-:W-:-:S04]  /*5b30*/  IMAD.MOV R4, RZ, RZ, -R9 ;  /* 0x000000ffff047224 */ /* 0x000fc800078e0a09 */
[----:B------:R-:W-:Y:S02]  /*5b40*/  IMAD R4, R4, UR8, R5 ;  /* 0x0000000804047c24 */ /* 0x000fe4000f8e0205 */
[----:B---3--:R-:W-:-:S05]  /*5b50*/  @P0 IMAD.HI.U32 R0, R9, R10, R8 ;  /* 0x0000000a09000227 */ /* 0x008fca00078e0008 */
[----:B------:R-:W-:Y:S01]  /*5b60*/  @P0 SHF.R.U32.HI R0, RZ, R11, R0 ;  /* 0x0000000bff000219 */ /* 0x000fe20000011600 */
[C---:B--2---:R-:W-:Y:S02]  /*5b70*/  IMAD R7, R4.reuse, UR4, R7 ;  /* 0x0000000404077c24 */ /* 0x044fe4000f8e0207 */
[----:B------:R-:W-:Y:S01]  /*5b80*/  IMAD R2, R4, UR5, R2 ;  /* 0x0000000504027c24 */ /* 0x000fe2000f8e0202 */
[----:B------:R-:W-:-:S05]  /*5b90*/  @P0 IADD3 R8, PT, PT, -R0, RZ, RZ ;  /* 0x000000ff00080210 */ /* 0x000fca0007ffe1ff */
[----:B-1----:R-:W-:-:S04]  /*5ba0*/  @P0 IMAD R8, R3, R8, R9 ;  /* 0x0000000803080224 */ /* 0x002fc800078e0209 */
[C---:B0-----:R-:W-:Y:S02]  /*5bb0*/  @P0 IMAD R7, R8.reuse, R12, R7 ;  /* 0x0000000c08070224 */ /* 0x041fe400078e0207 */
[----:B------:R-:W-:-:S07]  /*5bc0*/  @P0 IMAD R2, R8, R13, R2 ;  /* 0x0000000d08020224 */ /* 0x000fce00078e0202 */
.L_x_12183:
[----:B------:R-:W1:Y:S02]  /*5bd0*/  LDCU.128 UR8, c[0x0][0x580] ;  /* 0x0000b000ff0877ac */ /* 0x000e640008000c00 */
[----:B-1----:R-:W-:-:S04]  /*5be0*/  IADD3 R2, P0, PT, R2, UR10, RZ ;  /* 0x0000000a02027c10 */ /* 0x002fc8000ff1e0ff */
[----:B------:R-:W-:-:S06]  /*5bf0*/  IADD3.X R3, PT, PT, RZ, UR11, RZ, P0, !PT ;  /* 0x0000000bff037c10 */ /* 0x000fcc00087fe4ff */
[----:B------:R-:W2:Y:S01]  /*5c00*/  LDG.E.64 R2, desc[UR6][R2.64] ;  /* 0x0000000602027981 */ /* 0x000ea2000c1e1b00 */
[----:B------:R-:W-:Y:S01]  /*5c10*/  UMOV UR4, 0x6d4801f7 ;  /* 0x6d4801f700047882 */ /* 0x000fe20000000000 */
[----:B------:R-:W-:Y:S01]  /*5c20*/  UMOV UR5, 0x3fa6e4e2 ;  /* 0x3fa6e4e200057882 */ /* 0x000fe20000000000 */
[----:B------:R-:W-:Y:S01]  /*5c30*/  IADD3 R6, P0, PT, R7, UR8, RZ ;  /* 0x0000000807067c10 */ /* 0x000fe2000ff1e0ff */
[----:B------:R-:W-:Y:S03]  /*5c40*/  BSSY.RECONVERGENT B0, `(.L_x_12184) ;  /* 0x0000108000007945 */ /* 0x000fe60003800200 */
[----:B------:R-:W-:Y:S01]  /*5c50*/  IADD3.X R7, PT, PT, RZ, UR9, RZ, P0, !PT ;  /* 0x00000009ff077c10 */ /* 0x000fe200087fe4ff */
        /* <DEDUP_REMOVED lines=20> */
[----:B------:R-:W-:Y:S01]  /*5da0*/  UMOV UR5, 0x3fe4f922 ;  /* 0x3fe4f92200057882 */ /* 0x000fe20000000000 */
        /* <DEDUP_REMOVED lines=14> */
[----:B------:R-:W-:Y:S01]  /*5e90*/  MOV R16, 0xf89b6999 ;  /* 0xf89b699900107802 */ /* 0x000fe20000000f00 */
[----:B------:R-:W-:-:S15]  /*5ea0*/  IMAD.MOV.U32 R17, RZ, RZ, 0x3e928a27 ;  /* 0x3e928a27ff117424 */ /* 0x000fde00078e00ff */
[----:B------:R-:W-:-:S15]  /*5eb0*/  NOP ;  /* 0x0000000000007918 */ /* 0x000fde0000000000 */
[----:B------:R-:W-:-:S15]  /*5ec0*/  NOP ;  /* 0x0000000000007918 */ /* 0x000fde0000000000 */
[----:B------:R-:W-:-:S15]  /*5ed0*/  NOP ;  /* 0x0000000000007918 */ /* 0x000fde0000000000 */
[----:B------:R-:W-:-:S02]  /*5ee0*/  NOP ;  /* 0x0000000000007918 */ /* 0x000fc40000000000 */
        /* <DEDUP_REMOVED lines=138> */
.L_x_12185:
        /* <DEDUP_REMOVED lines=83> */
.L_x_12186:
[----:B------:R-:W-:Y:S05]  /*6cc0*/  BSYNC.RECONVERGENT B0 ;  /* 0x0000000000007941 */ /* 0x000fea0003800200 */
.L_x_12184:
        /* <DEDUP_REMOVED lines=10> */
[----:B--2---:R-:W2:Y:S02]  /*6d70*/  DMUL R2, R4, R2 ;  /* 0x0000000204027228 */ /* 0x004ea40000000000 */
[----:B--2---:R-:W-:Y:S01]  /*6d80*/  STG.E.64 desc[UR6][R6.64], R2 ;  /* 0x0000000206007986 */ /* 0x004fe2000c101b06 */
[----:B------:R-:W-:Y:S05]  /*6d90*/  EXIT ;  /* 0x000000000000794d */ /* 0x000fea0003800000 */
.L_x_12187:
        /* <DEDUP_REMOVED lines=14> */
.L_x_12465:


//--------------------- .text._ZN2at6native27unrolled_elementwise_kernelIZZZNS0_18GeluCUDAKernelImplERNS_18TensorIteratorBaseENS0_8GeluTypeEENKUlvE_clEvENKUlvE_clEvEUldE_St5arrayIPcLm2EELi4E23TrivialOffsetCalculatorILi1EjESC_NS0_6memory15LoadWithoutCastENSD_16StoreWithoutCastEEEviT_T0_T2_T3_T4_T5_ --------------------------
	.section	.text._ZN2at6native27unrolled_elementwise_kernelIZZZNS0_18GeluCUDAKernelImplERNS_18TensorIteratorBaseENS0_8GeluTypeEENKUlvE_clEvENKUlvE_clEvEUldE_St5arrayIPcLm2EELi4E23TrivialOffsetCalculatorILi1EjESC_NS0_6memory15LoadWithoutCastENSD_16StoreWithoutCastEEEviT_T0_T2_T3_T4_T5_,"ax",@progbits
	.align	128
        .global         _ZN2at6native27unrolled_elementwise_kernelIZZZNS0_18GeluCUDAKernelImplERNS_18TensorIteratorBaseENS0_8GeluTypeEENKUlvE_clEvENKUlvE_clEvEUldE_St5arrayIPcLm2EELi4E23TrivialOffsetCalculatorILi1EjESC_NS0_6memory15LoadWithoutCastENSD_16StoreWithoutCastEEEviT_T0_T2_T3_T4_T5_
        .type           _ZN2at6native27unrolled_elementwise_kernelIZZZNS0_18GeluCUDAKernelImplERNS_18TensorIteratorBaseENS0_8GeluTypeEENKUlvE_clEvENKUlvE_clEvEUldE_St5arrayIPcLm2EELi4E23TrivialOffsetCalculatorILi1EjESC_NS0_6memory15LoadWithoutCastENSD_16StoreWithoutCastEEEviT_T0_T2_T3_T4_T5_,@function
        .size           _ZN2at6native27unrolled_elementwise_kernelIZZZNS0_18GeluCUDAKernelImplERNS_18TensorIteratorBaseENS0_8GeluTypeEENKUlvE_clEvENKUlvE_clEvEUldE_St5arrayIPcLm2EELi4E23TrivialOffsetCalculatorILi1EjESC_NS0_6memory15LoadWithoutCastENSD_16StoreWithoutCastEEEviT_T0_T2_T3_T4_T5_,(.L_x_12466 - _ZN2at6native27unrolled_elementwise_kernelIZZZNS0_18GeluCUDAKernelImplERNS_18TensorIteratorBaseENS0_8GeluTypeEENKUlvE_clEvENKUlvE_clEvEUldE_St5arrayIPcLm2EELi4E23TrivialOffsetCalculatorILi1EjESC_NS0_6memory15LoadWithoutCastENSD_16StoreWithoutCastEEEviT_T0_T2_T3_T4_T5_)
        .other          _ZN2at6native27unrolled_elementwise_kernelIZZZNS0_18GeluCUDAKernelImplERNS_18TensorIteratorBaseENS0_8GeluTypeEENKUlvE_clEvENKUlvE_clEvEUldE_St5arrayIPcLm2EELi4E23TrivialOffsetCalculatorILi1EjESC_NS0_6memory15LoadWithoutCastENSD_16StoreWithoutCastEEEviT_T0_T2_T3_T4_T5_,@"STO_CUDA_ENTRY STV_DEFAULT"
_ZN2at6native27unrolled_elementwise_kernelIZZZNS0_18GeluCUDAKernelImplERNS_18TensorIteratorBaseENS0_8GeluTypeEENKUlvE_clEvENKUlvE_clEvEUldE_St5arrayIPcLm2EELi4E23TrivialOffsetCalculatorILi1EjESC_NS0_6memory15LoadWithoutCastENSD_16StoreWithoutCastEEEviT_T0_T2_T3_T4_T5_:
.text._ZN2at6native27unrolled_elementwise_kernelIZZZNS0_18GeluCUDAKernelImplERNS_18TensorIteratorBaseENS0_8GeluTypeEENKUlvE_clEvENKUlvE_clEvEUldE_St5arrayIPcLm2EELi4E23TrivialOffsetCalculatorILi1EjESC_NS0_6memory15LoadWithoutCastENSD_16StoreWithoutCastEEEviT_T0_T2_T3_T4_T5_:
[----:B------:R-:W-:Y:S01]  /*0000*/  LDC R1, c[0x0][0x37c] ;  /* 0x0000df00ff017b82 */ /* 0x000fe20000000800 */
[----:B------:R-:W0:Y:S07]  /*0010*/  S2R R11, SR_CTAID.X ;  /* 0x00000000000b7919 */ /* 0x000e2e0000002500 */
[----:B------:R-:W0:Y:S01]  /*0020*/  LDC R0, c[0x0][0x380] ;  /* 0x0000e000ff007b82 */ /* 0x000e220000000800 */
[----:B------:R-:W1:Y:S01]  /*0030*/  LDCU.64 UR4, c[0x0][0x358] ;  /* 0x00006b00ff0477ac */ /* 0x000e620008000a00 */
[----:B------:R-:W2:Y:S01]  /*0040*/  S2R R6, SR_TID.X ;  /* 0x0000000000067919 */ /* 0x000ea20000002100 */
[----:B0-----:R-:W-:-:S02]  /*0050*/  IMAD R9, R11, -0x200, R0 ;  /* 0xfffffe000b097824 */ /* 0x001fc400078e0200 */
[----:B--2---:R-:W-:-:S03]  /*0060*/  IMAD.MOV.U32 R0, RZ, RZ, R6 ;  /* 0x000000ffff007224 */ /* 0x004fc600078e0006 */
[----:B------:R-:W-:-:S13]  /*0070*/  ISETP.GE.AND P0, PT, R6, R9, PT ;  /* 0x000000090600720c */ /* 0x000fda0003f06270 */
[----:B------:R-:W-:Y:S01]  /*0080*/  @!P0 VIADD R6, R0, 0x80 ;  /* 0x0000008000068836 */ /* 0x000fe20000000000 */
[----:B------:R-:W0:Y:S01]  /*0090*/  @!P0 LDC.64 R14, c[0x0][0x390] ;  /* 0x0000e400ff0e8b82 */ /* 0x000e220000000a00 */
[----:B------:R-:W-:-:S03]  /*00a0*/  @!P0 IMAD R7, R11, 0x200, R0 ;  /* 0x000002000b078824 */ /* 0x000fc600078e0200 */
[----:B------:R-:W-:-:S13]  /*00b0*/  ISETP.GE.AND P1, PT, R6, R9, PT ;  /* 0x000000090600720c */ /* 0x000fda0003f26270 */
[----:B------:R-:W-:Y:S01]  /*00c0*/  @!P1 LEA R13, R11, R6, 0x9 ;  /* 0x000000060b0d9211 */ /* 0x000fe200078e48ff */
[----:B------:R-:W-:Y:S01]  /*00d0*/  @!P1 VIADD R6, R6, 0x80 ;  /* 0x0000008006069836 */ /* 0x000fe20000000000 */
[----:B------:R-:W2:Y:S04]  /*00e0*/  @!P1 LDC.64 R16, c[0x0][0x390] ;  /* 0x0000e400ff109b82 */ /* 0x000ea80000000a00 */
[----:B------:R-:W-:Y:S01]  /*00f0*/  ISETP.GE.AND P3, PT, R6, R9, PT ;  /* 0x000000090600720c */ /* 0x000fe20003f66270 */
[----:B0-----:R-:W-:-:S12]  /*0100*/  @!P0 IMAD.WIDE.U32 R14, R7, 0x8, R14 ;  /* 0x00000008070e8825 */ /* 0x001fd800078e000e */
[----:B------:R-:W-:Y:S01]  /*0110*/  @!P3 IMAD R21, R11, 0x200, R6 ;  /* 0x000002000b15b824 */ /* 0x000fe200078e0206 */
[----:B------:R-:W-:Y:S01]  /*0120*/  @!P3 IADD3 R6, PT, PT, R6, 0x80, RZ ;  /* 0x000000800606b810 */ /* 0x000fe20007ffe0ff */
[----:B------:R-:W0:Y:S03]  /*0130*/  @!P3 LDC.64 R4, c[0x0][0x390] ;  /* 0x0000e400ff04bb82 */ /* 0x000e260000000a00 */
[----:B------:R-:W-:Y:S01]  /*0140*/  ISETP.GE.AND P2, PT, R6, R9, PT ;  /* 0x000000090600720c */ /* 0x000fe20003f46270 */
[----:B--2---:R-:W-:Y:S01]  /*0150*/  @!P1 IMAD.WIDE.U32 R16, R13, 0x8, R16 ;  /* 0x000000080d109825 */ /* 0x004fe200078e0010 */
[----:B------:R-:W-:-:S06]  /*0160*/  CS2R R12, SRZ ;  /* 0x00000000000c7805 */ /* 0x000fcc000001ff00 */
[----:B-1----:R1:W5:Y:S05]  /*0170*/  @!P1 LDG.E.64 R12, desc[UR4][R16.64] ;  /* 0x00000004100c9981 */ /* 0x00236a000c1e1b00 */
[----:B------:R-:W2:Y:S01]  /*0180*/  @!P2 LDC.64 R2, c[0x0][0x390] ;  /* 0x0000e400ff02ab82 */ /* 0x000ea20000000a00 */
[----:B------:R-:W-:Y:S01]  /*0190*/  @!P2 IMAD R19, R11, 0x200, R6 ;  /* 0x000002000b13a824 */ /* 0x000fe200078e0206 */
[----:B------:R-:W-:Y:S01]  /*01a0*/  CS2R R6, SRZ ;  /* 0x0000000000067805 */ /* 0x000fe2000001ff00 */
[----:B0-----:R-:W-:Y:S01]  /*01b0*/  @!P3 IMAD.WIDE.U32 R20, R21, 0x8, R4 ;  /* 0x000000081514b825 */ /* 0x001fe200078e0004 */
[----:B------:R-:W-:-:S04]  /*01c0*/  CS2R R4, SRZ ;  /* 0x0000000000047805 */ /* 0x000fc8000001ff00 */
[----:B------:R1:W5:Y:S04]  /*01d0*/  @!P0 LDG.E.64 R6, desc[UR4][R14.64] ;  /* 0x000000040e068981 */ /* 0x000368000c1e1b00 */
[----:B------:R1:W5:Y:S01]  /*01e0*/  @!P3 LDG.E.64 R4, desc[UR4][R20.64] ;  /* 0x000000041404b981 */ /* 0x000362000c1e1b00 */
[----:B--2---:R-:W-:Y:S01]  /*01f0*/  @!P2 IMAD.WIDE.U32 R18, R19, 0x8, R2 ;  /* 0x000000081312a825 */ /* 0x004fe200078e0002 */
[----:B------:R-:W-:-:S06]  /*0200*/  CS2R R2, SRZ ;  /* 0x0000000000027805 */ /* 0x000fcc000001ff00 */
[----:B------:R1:W5:Y:S01]  /*0210*/  @!P2 LDG.E.64 R2, desc[UR4][R18.64] ;  /* 0x000000041202a981 */ /* 0x000362000c1e1b00 */
[----:B------:R-:W-:Y:S01]  /*0220*/  ISETP.GE.AND P0, PT, R0, R9, PT ;  /* 0x000000090000720c */ /* 0x000fe20003f06270 */
[----:B------:R-:W-:-:S12]  /*0230*/  BSSY.RECONVERGENT B0, `(.L_x_12188) ;  /* 0x0000117000007945 */ /* 0x000fd80003800200 */
[----:B-1----:R-:W-:Y:S05]  /*0240*/  @P0 BRA `(.L_x_12189) ;  /* 0x0000001000540947 */ /* 0x002fea0003800000 */
        /* <DEDUP_REMOVED lines=182> */
.L_x_12191:
        /* <DEDUP_REMOVED lines=83> */
.L_x_12192:
[----:B------:R-:W-:Y:S05]  /*12e0*/  BSYNC.RECONVERGENT B1 ;  /* 0x0000000000017941 */ /* 0x000fea0003800200 */
.L_x_12190:
        /* <DEDUP_REMOVED lines=10> */
[----:B-1----:R1:W2:Y:S02]  /*1390*/  DMUL R6, R14, R6 ;  /* 0x000000060e067228 */ /* 0x0022a40000000000 */
.L_x_12189:
[----:B------:R-:W-:Y:S05]  /*13a0*/  BSYNC.RECONVERGENT B0 ;  /* 0x0000000000007941 */ /* 0x000fea0003800200 */
.L_x_12188:
[----:B------:R-:W-:Y:S01]  /*13b0*/  VIADD R8, R0, 0x80 ;  /* 0x0000008000087836 */ /* 0x000fe20000000000 */
[----:B------:R-:W-:Y:S04]  /*13c0*/  BSSY.RECONVERGENT B0, `(.L_x_12193) ;  /* 0x0000118000007945 */ /* 0x000fe80003800200 */
[----:B------:R-:W-:-:S13]  /*13d0*/  ISETP.GE.AND P1, PT, R8, R9, PT ;  /* 0x000000090800720c */ /* 0x000fda0003f26270 */
[----:B------:R-:W-:Y:S05]  /*13e0*/  @P1 BRA `(.L_x_12194) ;  /* 0x0000001000541947 */ /* 0x000fea0003800000 */
[----:B-1---5:R-:W1:Y:S01]  /*13f0*/  DMUL R14, R12, R12 ;  /* 0x0000000c0c0e7228 */ /* 0x022e620000000000 */
        /* <DEDUP_REMOVED lines=29> */
[----:B0-----:R-:W0:Y:S01]  /*15d0*/  DADD R18, R16, R16 ;  /* 0x0000000010127229 */ /* 0x001e220000000010 */
        /* <DEDUP_REMOVED lines=151> */
.L_x_12196:
[----:B0-----:R-:W-:Y:S01]  /*1f50*/  MOV R18, 0x420afc3d ;  /* 0x420afc3d00127802 */ /* 0x001fe20000000f00 */
        /* <DEDUP_REMOVED lines=82> */
.L_x_12197:
[----:B------:R-:W-:Y:S05]  /*2480*/  BSYNC.RECONVERGENT B1 ;  /* 0x0000000000017941 */ /* 0x000fea0003800200 */
.L_x_12195:
        /* <DEDUP_REMOVED lines=10> */
[----:B-1----:R3:W4:Y:S02]  /*2530*/  DMUL R12, R14, R12 ;  /* 0x0000000c0e0c7228 */ /* 0x0027240000000000 */
.L_x_12194:
[----:B------:R-:W-:Y:S05]  /*2540*/  BSYNC.RECONVERGENT B0 ;  /* 0x0000000000007941 */ /* 0x000fea0003800200 */
.L_x_12193:
[----:B------:R-:W-:Y:S01]  /*2550*/  IADD3 R10, PT, PT, R0, 0x100, RZ ;  /* 0x00000100000a7810 */ /* 0x000fe20007ffe0ff */
[----:B------:R-:W-:Y:S03]  /*2560*/  BSSY.RECONVERGENT B0, `(.L_x_12198) ;  /* 0x0000119000007945 */ /* 0x000fe60003800200 */
[----:B------:R-:W-:-:S13]  /*2570*/  ISETP.GE.AND P1, PT, R10, R9, PT ;  /* 0x000000090a00720c */ /* 0x000fda0003f26270 */
[----:B------:R-:W-:Y:S05]  /*2580*/  @P1 BRA `(.L_x_12199) ;  /* 0x0000001000581947 */ /* 0x000fea0003800000 */
[----:B-1-3-5:R-:W1:Y:S01]  /*2590*/  DMUL R14, R4, R4 ;  /* 0x00000004040e7228 */ /* 0x02ae620000000000 */
        /* <DEDUP_REMOVED lines=182> */
.L_x_12201:
[----:B0-----:R-:W-:Y:S01]  /*3100*/  IMAD.MOV.U32 R18, RZ, RZ, 0x420afc3d ;  /* 0x420afc3dff127424 */ /* 0x001fe200078e00ff */
        /* <DEDUP_REMOVED lines=82> */
.L_x_12202:
[----:B------:R-:W-:Y:S05]  /*3630*/  BSYNC.RECONVERGENT B1 ;  /* 0x0000000000017941 */ /* 0x000fea0003800200 */
.L_x_12200:
        /* <DEDUP_REMOVED lines=11> */
.L_x_12199:
[----:B------:R-:W-:Y:S05]  /*36f0*/  BSYNC.RECONVERGENT B0 ;  /* 0x0000000000007941 */ /* 0x000fea0003800200 */
.L_x_12198:
[----:B------:R-:W-:Y:S01]  /*3700*/  VIADD R10, R0, 0x180 ;  /* 0x00000180000a7836 */ /* 0x000fe20000000000 */
[----:B------:R-:W-:Y:S04]  /*3710*/  BSSY.RECONVERGENT B0, `(.L_x_12203) ;  /* 0x0000119000007945 */ /* 0x000fe80003800200 */
        /* <DEDUP_REMOVED lines=185> */
.L_x_12206:
        /* <DEDUP_REMOVED lines=83> */
.L_x_12207:
[----:B------:R-:W-:Y:S05]  /*47e0*/  BSYNC.RECONVERGENT B1 ;  /* 0x0000000000017941 */ /* 0x000fea0003800200 */
.L_x_12205:
        /* <DEDUP_REMOVED lines=11> */
.L_x_12204:
[----:B------:R-:W-:Y:S05]  /*48a0*/  BSYNC.RECONVERGENT B0 ;  /* 0x0000000000007941 */ /* 0x000fea0003800200 */
.L_x_12203:
[----:B-1-3--:R-:W1:Y:S01]  /*48b0*/  @!P0 LDC.64 R14, c[0x0][0x388] ;  /* 0x0000e200ff0e8b82 */ /* 0x00ae620000000a00 */
[----:B------:R-:W-:Y:S01]  /*48c0*/  @!P0 LEA R17, R11, R0, 0x9 ;  /* 0x000000000b118211 */ /* 0x000fe200078e48ff */
[----:B------:R-:W-:Y:S01]  /*48d0*/  @!P0 IMAD.MOV.U32 R0, RZ, RZ, R8 ;  /* 0x000000ffff008224 */ /* 0x000fe200078e0008 */
[----:B------:R-:W-:Y:S04]  /*48e0*/  BSSY.RECONVERGENT B0, `(.L_x_12208) ;  /* 0x000000f000007945 */ /* 0x000fe80003800200 */
[----:B------:R-:W-:Y:S01]  /*48f0*/  ISETP.GE.AND P1, PT, R0, R9, PT ;  /* 0x000000090000720c */ /* 0x000fe20003f26270 */
[----:B-1----:R-:W-:-:S05]  /*4900*/  @!P0 IMAD.WIDE.U32 R14, R17, 0x8, R14 ;  /* 0x00000008110e8825 */ /* 0x002fca00078e000e */
[----:B--2--5:R1:W-:Y:S07]  /*4910*/  @!P0 STG.E.64 desc[UR4][R14.64], R6 ;  /* 0x000000060e008986 */ /* 0x0243ee000c101b04 */
        /* <DEDUP_REMOVED lines=9> */
[----:B----4-:R2:W-:Y:S04]  /*49b0*/  STG.E.64 desc[UR4][R14.64], R12 ;  /* 0x0000000c0e007986 */ /* 0x0105e8000c101b04 */
[----:B------:R2:W-:Y:S02]  /*49c0*/  @!P0 STG.E.64 desc[UR4][R6.64], R4 ;  /* 0x0000000406008986 */ /* 0x0005e4000c101b04 */
.L_x_12209:
[----:B------:R-:W-:Y:S05]  /*49d0*/  BSYNC.RECONVERGENT B0 ;  /* 0x0000000000007941 */ /* 0x000fea0003800200 */
.L_x_12208:
[----:B------:R-:W-:-:S13]  /*49e0*/  ISETP.GE.AND P0, PT, R0, R9, PT ;  /* 0x000000090000720c */ /* 0x000fda0003f06270 */
[----:B------:R-:W-:Y:S05]  /*49f0*/  @P0 EXIT ;  /* 0x000000000000094d */ /* 0x000fea0003800000 */
[----:B--2---:R-:W2:Y:S01]  /*4a00*/  LDC.64 R4, c[0x0][0x388] ;  /* 0x0000e200ff047b82 */ /* 0x004ea20000000a00 */
[----:B------:R-:W-:-:S05]  /*4a10*/  LEA R11, R11, R0, 0x9 ;  /* 0x000000000b0b7211 */ /* 0x000fca00078e48ff */
[----:B--2---:R-:W-:-:S05]  /*4a20*/  IMAD.WIDE.U32 R4, R11, 0x8, R4 ;  /* 0x000000080b047825 */ /* 0x004fca00078e0004 */
[----:B------:R-:W-:Y:S01]  /*4a30*/  STG.E.64 desc[UR4][R4.64], R2 ;  /* 0x0000000204007986 */ /* 0x000fe2000c101b04 */
[----:B------:R-:W-:Y:S05]  /*4a40*/  EXIT ;  /* 0x000000000000794d */ /* 0x000fea0003800000 */
.L_x_12210:
        /* <DEDUP_REMOVED lines=11> */
.L_x_12466:


//--------------------- .text._ZN2at6native29vectorized_elementwise_kernelILi2EZZZNS0_18GeluCUDAKernelImplERNS_18TensorIteratorBaseENS0_8GeluTypeEENKUlvE_clEvENKUlvE_clEvEUldE_St5arrayIPcLm2EEEEviT0_T1_ --------------------------
	.section	.text._ZN2at6native29vectorized_elementwise_kernelILi2EZZZNS0_18GeluCUDAKernelImplERNS_18TensorIteratorBaseENS0_8GeluTypeEENKUlvE_clEvENKUlvE_clEvEUldE_St5arrayIPcLm2EEEEviT0_T1_,"ax",@progbits
	.align	128
        .global         _ZN2at6native29vectorized_elementwise_kernelILi2EZZZNS0_18GeluCUDAKernelImplERNS_18TensorIteratorBaseENS0_8GeluTypeEENKUlvE_clEvENKUlvE_clEvEUldE_St5arrayIPcLm2EEEEviT0_T1_
        .type           _ZN2at6native29vectorized_elementwise_kernelILi2EZZZNS0_18GeluCUDAKernelImplERNS_18TensorIteratorBaseENS0_8GeluTypeEENKUlvE_clEvENKUlvE_clEvEUldE_St5arrayIPcLm2EEEEviT0_T1_,@function
        .size           _ZN2at6native29vectorized_elementwise_kernelILi2EZZZNS0_18GeluCUDAKernelImplERNS_18TensorIteratorBaseENS0_8GeluTypeEENKUlvE_clEvENKUlvE_clEvEUldE_St5arrayIPcLm2EEEEviT0_T1_,(.L_x_12467 - _ZN2at6native29vectorized_elementwise_kernelILi2EZZZNS0_18GeluCUDAKernelImplERNS_18TensorIteratorBaseENS0_8GeluTypeEENKUlvE_clEvENKUlvE_clEvEUldE_St5arrayIPcLm2EEEEviT0_T1_)
        .other          _ZN2at6native29vectorized_elementwise_kernelILi2EZZZNS0_18GeluCUDAKernelImplERNS_18TensorIteratorBaseENS0_8GeluTypeEENKUlvE_clEvENKUlvE_clEvEUldE_St5arrayIPcLm2EEEEviT0_T1_,@"STO_CUDA_ENTRY STV_DEFAULT"
_ZN2at6native29vectorized_elementwise_kernelILi2EZZZNS0_18GeluCUDAKernelImplERNS_18TensorIteratorBaseENS0_8GeluTypeEENKUlvE_clEvENKUlvE_clEvEUldE_St5arrayIPcLm2EEEEviT0_T1_:
.text._ZN2at6native29vectorized_elementwise_kernelILi2EZZZNS0_18GeluCUDAKernelImplERNS_18TensorIteratorBaseENS0_8GeluTypeEENKUlvE_clEvENKUlvE_clEvEUldE_St5arrayIPcLm2EEEEviT0_T1_:
[----:B------:R-:W-:Y:S01]  /*0000*/  LDC R1, c[0x0][0x37c] ;  /* 0x0000df00ff017b82 */ /* 0x000fe20000000800 */
[----:B------:R-:W0:Y:S01]  /*0010*/  S2R R0, SR_CTAID.X ;  /* 0x0000000000007919 */ /* 0x000e220000002500 */
[----:B------:R-:W1:Y:S01]  /*0020*/  LDCU UR6, c[0x0][0x380] ;  /* 0x00007000ff0677ac */ /* 0x000e620008000800 */
[----:B------:R-:W2:Y:S01]  /*0030*/  LDCU.64 UR4, c[0x0][0x358] ;  /* 0x00006b00ff0477ac */ /* 0x000ea20008000a00 */
[----:B0-----:R-:W-:-:S05]  /*0040*/  IMAD.SHL.U32 R0, R0, 0x400, RZ ;  /* 0x0000040000007824 */ /* 0x001fca00078e00ff */
[----:B-1----:R-:W-:-:S04]  /*0050*/  IADD3 R2, PT, PT, -R0, UR6, RZ ;  /* 0x0000000600027c10 */ /* 0x002fc8000fffe1ff */
[----:B------:R-:W-:-:S13]  /*0060*/  ISETP.GT.U32.AND P0, PT, R2, 0x3ff, PT ;  /* 0x000003ff0200780c */ /* 0x000fda0003f04070 */
[----:B--2---:R-:W-:Y:S05]  /*0070*/  @P0 BRA `(.L_x_12211) ;  /* 0x0000009400100947 */ /* 0x004fea0003800000 */
[----:B------:R-:W0:Y:S02]  /*0080*/  S2R R25, SR_TID.X ;  /* 0x0000000000197919 */ /* 0x000e240000002100 */
[----:B0-----:R-:W-:Y:S01]  /*0090*/  ISETP.GE.U32.AND P6, PT, R25, R2, PT ;  /* 0x000000021900720c */ /* 0x001fe20003fc6070 */
[----:B------:R-:W-:-:S12]  /*00a0*/  IMAD.MOV.U32 R3, RZ, RZ, R25 ;  /* 0x000000ffff037224 */ /* 0x000fd800078e0019 */
[----:B------:R-:W-:Y:S01]  /*00b0*/  @!P6 IADD3 R25, PT, PT, R3, 0x80, RZ ;  /* 0x000000800319e810 */ /* 0x000fe20007ffe0ff */
[----:B------:R-:W0:Y:S01]  /*00c0*/  @!P6 LDC.64 R10, c[0x0][0x390] ;  /* 0x0000e400ff0aeb82 */ /* 0x000e220000000a00 */
[----:B------:R-:W-:Y:S02]  /*00d0*/  @!P6 IMAD.IADD R7, R0, 0x1, R3 ;  /* 0x000000010007e824 */ /* 0x000fe400078e0203 */
[----:B------:R-:W-:-:S13]  /*00e0*/  ISETP.GE.U32.AND P5, PT, R25, R2, PT ;  /* 0x000000021900720c */ /* 0x000fda0003fa6070 */
[----:B------:R-:W-:Y:S01]  /*00f0*/  @!P5 IMAD.IADD R13, R0, 0x1, R25 ;  /* 0x00000001000dd824 */ /* 0x000fe200078e0219 */
[----:B------:R-:W1:Y:S01]  /*0100*/  @!P5 LDC.64 R8, c[0x0][0x390] ;  /* 0x0000e400ff08db82 */ /* 0x000e620000000a00 */
[----:B------:R-:W-:-:S05]  /*0110*/  @!P5 VIADD R25, R25, 0x80 ;  /* 0x000000801919d836 */ /* 0x000fca0000000000 */
[----:B------:R-:W-:Y:S01]  /*0120*/  ISETP.GE.U32.AND P4, PT, R25, R2, PT ;  /* 0x000000021900720c */ /* 0x000fe20003f86070 */
[----:B0-----:R-:W-:Y:S01]  /*0130*/  @!P6 IMAD.WIDE.U32 R10, R7, 0x8, R10 ;  /* 0x00000008070ae825 */ /* 0x001fe200078e000a */
[----:B------:R-:W-:-:S06]  /*0140*/  CS2R R6, SRZ ;  /* 0x0000000000067805 */ /* 0x000fcc000001ff00 */
[----:B------:R-:W5:Y:S05]  /*0150*/  @!P6 LDG.E.64 R6, desc[UR4][R10.64] ;  /* 0x000000040a06e981 */ /* 0x000f6a000c1e1b00 */
[----:B------:R-:W-:Y:S01]  /*0160*/  @!P4 IADD3 R19, PT, PT, R0, R25, RZ ;  /* 0x000000190013c210 */ /* 0x000fe20007ffe0ff */
[----:B------:R-:W-:Y:S01]  /*0170*/  @!P4 VIADD R25, R25, 0x80 ;  /* 0x000000801919c836 */ /* 0x000fe20000000000 */
[----:B------:R-:W-:Y:S01]  /*0180*/  CS2R R16, SRZ ;  /* 0x0000000000107805 */ /* 0x000fe2000001ff00 */
[----:B------:R-:W0:Y:S03]  /*0190*/  @!P4 LDC.64 R26, c[0x0][0x390] ;  /* 0x0000e400ff1acb82 */ /* 0x000e260000000a00 */
[----:B------:R-:W-:-:S13]  /*01a0*/  ISETP.GE.U32.AND P3, PT, R25, R2, PT ;  /* 0x000000021900720c */ /* 0x000fda0003f66070 */
[C---:B------:R-:W-:Y:S01]  /*01b0*/  @!P3 IMAD.IADD R21, R0.reuse, 0x1, R25 ;  /* 0x000000010015b824 */ /* 0x040fe200078e0219 */
[----:B------:R-:W-:Y:S01]  /*01c0*/  @!P3 IADD3 R25, PT, PT, R25, 0x80, RZ ;  /* 0x000000801919b810 */ /* 0x000fe20007ffe0ff */
[----:B-1----:R-:W-:Y:S01]  /*01d0*/  @!P5 IMAD.WIDE.U32 R8, R13, 0x8, R8 ;  /* 0x000000080d08d825 */ /* 0x002fe200078e0008 */
[----:B------:R-:W1:Y:S02]  /*01e0*/  @!P3 LDC.64 R28, c[0x0][0x390] ;  /* 0x0000e400ff1cbb82 */ /* 0x000e640000000a00 */
[C---:B------:R-:W-:Y:S02]  /*01f0*/  ISETP.GE.U32.AND P2, PT, R25.reuse, R2, PT ;  /* 0x000000021900720c */ /* 0x040fe40003f46070 */
[----:B------:R2:W5:Y:S11]  /*0200*/  @!P5 LDG.E.64 R16, desc[UR4][R8.64] ;  /* 0x000000040810d981 */ /* 0x000576000c1e1b00 */
[----:B------:R-:W-:Y:S01]  /*0210*/  @!P2 IMAD.IADD R23, R0, 0x1, R25 ;  /* 0x000000010017a824 */ /* 0x000fe200078e0219 */
[----:B------:R-:W3:Y:S01]  /*0220*/  @!P2 LDC.64 R14, c[0x0][0x390] ;  /* 0x0000e400ff0eab82 */ /* 0x000ee20000000a00 */
[----:B------:R-:W-:-:S05]  /*0230*/  @!P2 VIADD R25, R25, 0x80 ;  /* 0x000000801919a836 */ /* 0x000fca0000000000 */
[----:B------:R-:W-:-:S13]  /*0240*/  ISETP.GE.U32.AND P1, PT, R25, R2, PT ;  /* 0x000000021900720c */ /* 0x000fda0003f26070 */
[----:B------:R-:W-:Y:S01]  /*0250*/  @!P1 IADD3 R5, PT, PT, R0, R25, RZ ;  /* 0x0000001900059210 */ /* 0x000fe20007ffe0ff */
[----:B------:R-:W-:Y:S01]  /*0260*/  @!P1 VIADD R25, R25, 0x80 ;  /* 0x0000008019199836 */ /* 0x000fe20000000000 */
[----:B--2---:R-:W2:Y:S04]  /*0270*/  @!P1 LDC.64 R8, c[0x0][0x390] ;  /* 0x0000e400ff089b82 */ /* 0x004ea80000000a00 */
[----:B------:R-:W-:-:S13]  /*0280*/  ISETP.GE.U32.AND P0, PT, R25, R2, PT ;  /* 0x000000021900720c */ /* 0x000fda0003f06070 */
[----:B------:R-:W-:Y:S01]  /*0290*/  @!P0 IADD3 R4, PT, PT, R0, R25, RZ ;  /* 0x0000001900048210 */ /* 0x000fe20007ffe0ff */
[----:B------:R-:W-:Y:S01]  /*02a0*/  @!P0 VIADD R25, R25, 0x80 ;  /* 0x0000008019198836 */ /* 0x000fe20000000000 */
[----:B------:R-:W4:Y:S04]  /*02b0*/  @!P0 LDC.64 R10, c[0x0][0x390] ;  /* 0x0000e400ff0a8b82 */ /* 0x000f280000000a00 */
[----:B------:R-:W-:-:S13]  /*02c0*/  ISETP.GE.U32.AND P6, PT, R25, R2, PT ;  /* 0x000000021900720c */ /* 0x000fda0003fc6070 */
[----:B------:R-:W0:Y:S01]  /*02d0*/  @!P6 LDC.64 R12, c[0x0][0x390] ;  /* 0x0000e400ff0ceb82 */ /* 0x000e220000000a00 */
[----:B------:R-:W-:Y:S02]  /*02e0*/  @!P6 IMAD.IADD R25, R0, 0x1, R25 ;  /* 0x000000010019e824 */ /* 0x000fe400078e0219 */
[----:B-1----:R-:W-:Y:S01]  /*02f0*/  @!P3 IMAD.WIDE.U32 R28, R21, 0x8, R28 ;  /* 0x00000008151cb825 */ /* 0x002fe200078e001c */
[----:B------:R-:W-:-:S03]  /*0300*/  CS2R R20, SRZ ;  /* 0x0000000000147805 */ /* 0x000fc6000001ff00 */
[----:B---3--:R-:W-:Y:S01]  /*0310*/  @!P2 IMAD.WIDE.U32 R14, R23, 0x8, R14 ;  /* 0x00000008170ea825 */ /* 0x008fe200078e000e */
[----:B------:R-:W-:Y:S02]  /*0320*/  CS2R R22, SRZ ;  /* 0x0000000000167805 */ /* 0x000fe4000001ff00 */
[----:B------:R-:W5:Y:S01]  /*0330*/  @!P3 LDG.E.64 R20, desc[UR4][R28.64] ;  /* 0x000000041c14b981 */ /* 0x000f62000c1e1b00 */
[----:B--2---:R-:W-:-:S03]  /*0340*/  @!P1 IMAD.WIDE.U32 R8, R5, 0x8, R8 ;  /* 0x0000000805089825 */ /* 0x004fc600078e0008 */
[----:B------:R-:W5:Y:S01]  /*0350*/  @!P2 LDG.E.64 R22, desc[UR4][R14.64] ;  /* 0x000000040e16a981 */ /* 0x000f62000c1e1b00 */
[----:B----4-:R-:W-:Y:S01]  /*0360*/  @!P0 IMAD.WIDE.U32 R10, R4, 0x8, R10 ;  /* 0x00000008040a8825 */ /* 0x010fe200078e000a */
[----:B------:R-:W-:-:S03]  /*0370*/  CS2R R4, SRZ ;  /* 0x0000000000047805 */ /* 0x000fc6000001ff00 */
[----:B0-----:R-:W-:Y:S01]  /*0380*/  @!P6 IMAD.WIDE.U32 R12, R25, 0x8, R12 ;  /* 0x00000008190ce825 */ /* 0x001fe200078e000c */
[----:B------:R-:W-:-:S04]  /*0390*/  CS2R R24, SRZ ;  /* 0x0000000000187805 */ /* 0x000fc8000001ff00 */
[----:B------:R-:W5:Y:S04]  /*03a0*/  @!P6 LDG.E.64 R4, desc[UR4][R12.64] ;  /* 0x000000040c04e981 */ /* 0x000f68000c1e1b00 */
[----:B------:R-:W5:Y:S01]  /*03b0*/  @!P1 LDG.E.64 R24, desc[UR4][R8.64] ;  /* 0x0000000408189981 */ /* 0x000f62000c1e1b00 */
[----:B------:R-:W-:Y:S01]  /*03c0*/  @!P4 IMAD.WIDE.U32 R26, R19, 0x8, R26 ;  /* 0x00000008131ac825 */ /* 0x000fe200078e001a */
[----:B------:R-:W-:-:S06]  /*03d0*/  CS2R R18, SRZ ;  /* 0x0000000000127805 */ /* 0x000fcc000001ff00 */
[----:B------:R0:W5:Y:S02]  /*03e0*/  @!P4 LDG.E.64 R18, desc[UR4][R26.64] ;  /* 0x000000041a12c981 */ /* 0x000164000c1e1b00 */
[----:B0-----:R-:W-:-:S06]  /*03f0*/  CS2R R26, SRZ ;  /* 0x00000000001a7805 */ /* 0x001fcc000001ff00 */
[----:B------:R0:W5:Y:S01]  /*0400*/  @!P0 LDG.E.64 R26, desc[UR4][R10.64] ;  /* 0x000000040a1a8981 */ /* 0x000162000c1e1b00 */
[----:B------:R-:W-:Y:S01]  /*0410*/  ISETP.GE.U32.AND P0, PT, R3, R2, PT ;  /* 0x000000020300720c */ /* 0x000fe20003f06070 */
        /* <DEDUP_REMOVED lines=40> */
[----:B------:R-:W-:-:S15]  /*06a0*/  IMAD.MOV.U32 R10, RZ, RZ, -0x7649667 ;  /* 0xf89b6999ff0a7424 */ /* 0x000fde00078e00ff */
[----:B------:R-:W-:-:S15]  /*06b0*/  NOP ;  /* 0x0000000000007918 */ /* 0x000fde0000000000 */
[----:B------:R-:W-:-:S15]  /*06c0*/  NOP ;  /* 0x0000000000007918 */ /* 0x000fde0000000000 */
[----:B------:R-:W-:-:S15]  /*06d0*/  NOP ;  /* 0x0000000000007918 */ /* 0x000fde0000000000 */
[----:B------:R-:W-:-:S03]  /*06e0*/  NOP ;  /* 0x0000000000007918 */ /* 0x000fc60000000000 */
[----:B------:R-:W0:Y:S01]  /*06f0*/  DSETP.GEU.AND P1, PT, |R12|, UR6, PT ;  /* 0x000000060c007e2a */ /* 0x000e22000bf2e200 */
[----:B------:R-:W-:Y:S01]  /*0700*/  UMOV UR6, 0xfefa39ef ;  /* 0xfefa39ef00067882 */ /* 0x000fe20000000000 */
[----:B0-----:R-:W-:Y:S01]  /*0710*/  @!P1 FMUL R8, R8, 1.175494350822287508e-38 ;  /* 0x0080000008089820 */ /* 0x001fe20000400000 */
[----:B------:R-:W-:Y:S01]  /*0720*/  ISETP.GT.U32.AND P1, PT, R11, 0x40330fc1, PT ;  /* 0x40330fc10b00780c */ /* 0x000fe20003f24070 */
[----:B------:R-:W-:Y:S01]  /*0730*/  IMAD.MOV.U32 R11, RZ, RZ, 0x3e928a27 ;  /* 0x3e928a27ff0b7424 */ /* 0x000fe200078e00ff */
[----:B------:R-:W-:Y:S01]  /*0740*/  UMOV UR7, 0x3fe62e42 ;  /* 0x3fe62e4200077882 */ /* 0x000fe20000000000 */
        /* <DEDUP_REMOVED lines=133> */
.L_x_12215:
        /* <DEDUP_REMOVED lines=83> */
.L_x_12216:
[----:B------:R-:W-:Y:S05]  /*14d0*/  BSYNC.RECONVERGENT B1 ;  /* 0x0000000000017941 */ /* 0x000fea0003800200 */
.L_x_12214:
        /* <DEDUP_REMOVED lines=11> */
.L_x_12213:
[----:B------:R-:W-:Y:S05]  /*1590*/  BSYNC.RECONVERGENT B0 ;  /* 0x0000000000007941 */ /* 0x000fea0003800200 */
.L_x_12212:
[----:B------:R-:W-:Y:S01]  /*15a0*/  VIADD R29, R3, 0x80 ;  /* 0x00000080031d7836 */ /* 0x000fe20000000000 */
[----:B------:R-:W-:Y:S04]  /*15b0*/  BSSY.RECONVERGENT B0, `(.L_x_12217) ;  /* 0x0000118000007945 */ /* 0x000fe80003800200 */
[----:B------:R-:W-:-:S13]  /*15c0*/  ISETP.GE.U32.AND P1, PT, R29, R2, PT ;  /* 0x000000021d00720c */ /* 0x000fda0003f26070 */
        /* <DEDUP_REMOVED lines=183> */
.L_x_12220:
[----:B------:R-:W-:Y:S01]  /*2140*/  MOV R10, 0x420afc3d ;  /* 0x420afc3d000a7802 */ /* 0x000fe20000000f00 */
[----:B------:R-:W-:Y:S01]  /*2150*/  IMAD.MOV.U32 R11, RZ, RZ, 0x3f14359f ;  /* 0x3f14359fff0b7424 */ /* 0x000fe200078e00ff */
[----:B------:R-:W-:Y:S01]  /*2160*/  UMOV UR6, 0xe2f5e964 ;  /* 0xe2f5e96400067882 */ /* 0x000fe20000000000 */
[----:B------:R-:W-:Y:S01]  /*2170*/  UMOV UR7, 0x3ef0bc46 ;  /* 0x3ef0bc4600077882 */ /* 0x000fe20000000000 */
[----:B0-----:R-:W0:-:S15]  /*2180*/  DMUL R12, R8, R8 ;  /* 0x00000008080c7228 */ /* 0x001e1e0000000000 */
        /* <DEDUP_REMOVED lines=78> */
.L_x_12221:
[----:B------:R-:W-:Y:S05]  /*2670*/  BSYNC.RECONVERGENT B1 ;  /* 0x0000000000017941 */ /* 0x000fea0003800200 */
.L_x_12219:
        /* <DEDUP_REMOVED lines=11> */
.L_x_12218:
[----:B------:R-:W-:Y:S05]  /*2730*/  BSYNC.RECONVERGENT B0 ;  /* 0x0000000000007941 */ /* 0x000fea0003800200 */
.L_x_12217:
[----:B0-----:R-:W-:Y:S01]  /*2740*/  VIADD R11, R3, 0x100 ;  /* 0x00000100030b7836 */ /* 0x001fe20000000000 */
[----:B------:R-:W-:Y:S04]  /*2750*/  BSSY.RECONVERGENT B0, `(.L_x_12222) ;  /* 0x0000118000007945 */ /* 0x000fe80003800200 */
[----:B------:R-:W-:-:S13]  /*2760*/  ISETP.GE.U32.AND P1, PT, R11, R2, PT ;  /* 0x000000020b00720c */ /* 0x000fda0003f26070 */
[----:B------:R-:W-:Y:S05]  /*2770*/  @P1 BRA `(.L_x_12223) ;  /* 0x0000001000541947 */ /* 0x000fea0003800000 */
        /* <DEDUP_REMOVED lines=55> */
[----:B---3--:R0:W3:Y:S02]  /*2af0*/  F2F.F64.F32 R16, R28 ;  /* 0x0000001c00107310 */ /* 0x0080e40000201800 */
[----:B0-----:R-:W-:-:S15]  /*2b00*/  FMUL.FTZ R28, R10, 1 ;  /* 0x3f8000000a1c7820 */ /* 0x001fde0000410000 */
[----:B------:R-:W-:-:S15]  /*2b10*/  NOP ;  /* 0x0000000000007918 */ /* 0x000fde0000000000 */
[----:B------:R-:W-:-:S15]  /*2b20*/  NOP ;  /* 0x0000000000007918 */ /* 0x000fde0000000000 */
[----:B------:R-:W-:-:S15]  /*2b30*/  NOP ;  /* 0x0000000000007918 */ /* 0x000fde0000000000 */
[----:B------:R-:W-:-:S02]  /*2b40*/  NOP ;  /* 0x0000000000007918 */ /* 0x000fc40000000000 */
[----:B---3--:R-:W0:Y:S01]  /*2b50*/  DFMA R16, R16, -UR6, R14 ;  /* 0x8000000610107c2b */ /* 0x008e22000800000e */
        /* <DEDUP_REMOVED lines=87> */
[----:B0-----:R0:W3:Y:S02]  /*30d0*/  DFMA R16, -R16, R12, R14 ;  /* 0x0000000c1010722b */ /* 0x0010e4000000010e */
[----:B0-----:R-:W-:-:S15]  /*30e0*/  MOV R12, RZ ;  /* 0x000000ff000c7202 */ /* 0x001fde0000000f00 */
[----:B------:R-:W-:-:S15]  /*30f0*/  NOP ;  /* 0x0000000000007918 */ /* 0x000fde0000000000 */
[----:B------:R-:W-:-:S15]  /*3100*/  NOP ;  /* 0x0000000000007918 */ /* 0x000fde0000000000 */
[----:B------:R-:W-:-:S15]  /*3110*/  NOP ;  /* 0x0000000000007918 */ /* 0x000fde0000000000 */
[----:B------:R-:W-:-:S02]  /*3120*/  NOP ;  /* 0x0000000000007918 */ /* 0x000fc40000000000 */
[----:B---3--:R-:W0:Y:S02]  /*3130*/  DADD R16, -R16, 2 ;  /* 0x4000000010107429 */ /* 0x008e240000000100 */
        /* <DEDUP_REMOVED lines=15> */
[----:B0-----:R0:W3:Y:S02]  /*3230*/  DFMA R14, R12, R14, R12 ;  /* 0x0000000e0c0e722b */ /* 0x0010e4000000000c */
[----:B0-----:R-:W-:Y:S02]  /*3240*/  IMAD.MOV.U32 R12, RZ, RZ, 0x0 ;  /* 0x00000000ff0c7424 */ /* 0x001fe400078e00ff */
[----:B------:R-:W-:-:S15]  /*3250*/  IMAD.MOV.U32 R13, RZ, RZ, 0x40000000 ;  /* 0x40000000ff0d7424 */ /* 0x000fde00078e00ff */
[----:B------:R-:W-:-:S15]  /*3260*/  NOP ;  /* 0x0000000000007918 */ /* 0x000fde0000000000 */
[----:B------:R-:W-:-:S15]  /*3270*/  NOP ;  /* 0x0000000000007918 */ /* 0x000fde0000000000 */
[----:B------:R-:W-:-:S15]  /*3280*/  NOP ;  /* 0x0000000000007918 */ /* 0x000fde0000000000 */
[----:B---3--:R-:W0:Y:S02]  /*3290*/  DFMA R12, R14, -R12, 1 ;  /* 0x3ff000000e0c742b */ /* 0x008e24000000080c */
[----:B0-----:R-:W-:Y:S02]  /*32a0*/  FSEL R13, R13, 1.875, !P1 ;  /* 0x3ff000000d0d7808 */ /* 0x001fe40004800000 */
[----:B------:R-:W-:Y:S02]  /*32b0*/  FSEL R10, R12, RZ, !P1 ;  /* 0x000000ff0c0a7208 */ /* 0x000fe40004800000 */
[----:B------:R-:W-:Y:S01]  /*32c0*/  LOP3.LUT R11, R13, 0x80000000, R11, 0xb8, !PT ;  /* 0x800000000d0b7812 */ /* 0x000fe200078eb80b */
[----:B------:R-:W-:Y:S06]  /*32d0*/  BRA `(.L_x_12226) ;  /* 0x00000004004c7947 */ /* 0x000fec0003800000 */
.L_x_12225:
        /* <DEDUP_REMOVED lines=82> */
[----:B0-----:R0:W0:Y:S02]  /*3800*/  DFMA R10, R10, R12, R10 ;  /* 0x0000000c0a0a722b */ /* 0x001024000000000a */
.L_x_12226:
[----:B------:R-:W-:Y:S05]  /*3810*/  BSYNC.RECONVERGENT B1 ;  /* 0x0000000000017941 */ /* 0x000fea0003800200 */
.L_x_12224:
[----:B0-----:R-:W-:-:S15]  /*3820*/  DADD R10, R10, 1 ;  /* 0x3ff000000a0a7429 */ /* 0x001fde0000000000 */
[----:B------:R-:W-:-:S15]  /*3830*/  NOP ;  /* 0x0000000000007918 */ /* 0x000fde0000000000 */
[----:B------:R-:W-:-:S15]  /*3840*/  NOP ;  /* 0x0000000000007918 */ /* 0x000fde0000000000 */
[----:B------:R-:W-:-:S15]  /*3850*/  NOP ;  /* 0x0000000000007918 */ /* 0x000fde0000000000 */
[----:B------:R-:W-:-:S04]  /*3860*/  NOP ;  /* 0x0000000000007918 */ /* 0x000fc80000000000 */
[----:B------:R-:W0:-:S15]  /*3870*/  DMUL R18, R18, 0.5 ;  /* 0x3fe0000012127828 */ /* 0x000e1e0000000000 */
[----:B------:R-:W-:-:S15]  /*3880*/  NOP ;  /* 0x0000000000007918 */ /* 0x000fde0000000000 */
[----:B------:R-:W-:-:S15]  /*3890*/  NOP ;  /* 0x0000000000007918 */ /* 0x000fde0000000000 */
[----:B------:R-:W-:-:S15]  /*38a0*/  NOP ;  /* 0x0000000000007918 */ /* 0x000fde0000000000 */
[----:B------:R-:W-:-:S04]  /*38b0*/  NOP ;  /* 0x0000000000007918 */ /* 0x000fc80000000000 */
[----:B0-----:R0:W0:Y:S02]  /*38c0*/  DMUL R10, R10, R18 ;  /* 0x000000120a0a7228 */ /* 0x0010240000000000 */
.L_x_12223:
[----:B------:R-:W-:Y:S05]  /*38d0*/  BSYNC.RECONVERGENT B0 ;  /* 0x0000000000007941 */ /* 0x000fea0003800200 */
.L_x_12222:
[----:B------:R-:W-:Y:S01]  /*38e0*/  VIADD R13, R3, 0x180 ;  /* 0x00000180030d7836 */ /* 0x000fe20000000000 */
        /* <DEDUP_REMOVED lines=33> */
[----:B---3--:R-:W0:Y:S01]  /*3b00*/  DADD R16, R14, R14 ;  /* 0x000000000e107229 */ /* 0x008e22000000000e */
        /* <DEDUP_REMOVED lines=24> */
[----:B------:R0:W3:Y:S02]  /*3c90*/  F2F.F64.F32 R18, R28 ;  /* 0x0000001c00127310 */ /* 0x0000e40000201800 */
        /* <DEDUP_REMOVED lines=126> */
.L_x_12230:
[----:B------:R-:W-:Y:S01]  /*4480*/  MOV R14, 0x420afc3d ;  /* 0x420afc3d000e7802 */ /* 0x000fe20000000f00 */
[----:B------:R-:W-:Y:S01]  /*4490*/  IMAD.MOV.U32 R15, RZ, RZ, 0x3f14359f ;  /* 0x3f14359fff0f7424 */ /* 0x000fe200078e00ff */
[----:B------:R-:W-:Y:S01]  /*44a0*/  UMOV UR6, 0xe2f5e964 ;  /* 0xe2f5e96400067882 */ /* 0x000fe20000000000 */
[----:B------:R-:W-:Y:S01]  /*44b0*/  UMOV UR7, 0x3ef0bc46 ;  /* 0x3ef0bc4600077882 */ /* 0x000fe20000000000 */
[----:B---3--:R-:W0:-:S15]  /*44c0*/  DMUL R16, R12, R12 ;  /* 0x0000000c0c107228 */ /* 0x008e1e0000000000 */
        /* <DEDUP_REMOVED lines=78> */
.L_x_12231:
[----:B------:R-:W-:Y:S05]  /*49b0*/  BSYNC.RECONVERGENT B1 ;  /* 0x0000000000017941 */ /* 0x000fea0003800200 */
.L_x_12229:
[----:B---3--:R-:W-:-:S15]  /*49c0*/  DADD R12, R12, 1 ;  /* 0x3ff000000c0c7429 */ /* 0x008fde0000000000 */
[----:B------:R-:W-:-:S15]  /*49d0*/  NOP ;  /* 0x0000000000007918 */ /* 0x000fde0000000000 */
[----:B------:R-:W-:-:S15]  /*49e0*/  NOP ;  /* 0x0000000000007918 */ /* 0x000fde0000000000 */
[----:B------:R-:W-:-:S15]  /*49f0*/  NOP ;  /* 0x0000000000007918 */ /* 0x000fde0000000000 */
[----:B------:R-:W-:-:S04]  /*4a00*/  NOP ;  /* 0x0000000000007918 */ /* 0x000fc80000000000 */
[----:B------:R-:W3:-:S15]  /*4a10*/  DMUL R20, R20, 0.5 ;  /* 0x3fe0000014147828 */ /* 0x000ede0000000000 */
[----:B------:R-:W-:-:S15]  /*4a20*/  NOP ;  /* 0x0000000000007918 */ /* 0x000fde0000000000 */
[----:B------:R-:W-:-:S15]  /*4a30*/  NOP ;  /* 0x0000000000007918 */ /* 0x000fde0000000000 */
[----:B------:R-:W-:-:S15]  /*4a40*/  NOP ;  /* 0x0000000000007918 */ /* 0x000fde0000000000 */
[----:B------:R-:W-:-:S04]  /*4a50*/  NOP ;  /* 0x0000000000007918 */ /* 0x000fc80000000000 */
[----:B---3--:R3:W0:Y:S02]  /*4a60*/  DMUL R12, R12, R20 ;  /* 0x000000140c0c7228 */ /* 0x0086240000000000 */
.L_x_12228:
[----:B------:R-:W-:Y:S05]  /*4a70*/  BSYNC.RECONVERGENT B0 ;  /* 0x0000000000007941 */ /* 0x000fea0003800200 */
.L_x_12227:
        /* <DEDUP_REMOVED lines=24> */
[----:B0-----:R-:W3:Y:S01]  /*4c00*/  DMUL R14, R14, UR6 ;  /* 0x000000060e0e7c28 */ /* 0x001ee20008000000 */
[----:B------:R-:W-:Y:S01]  /*4c10*/  UMOV UR6, 0x24dd2f1a ;  /* 0x24dd2f1a00067882 */ /* 0x000fe20000000000 */
[----:B---3--:R-:W-:Y:S01]  /*4c20*/  LOP3.LUT R17, R15, 0x7fffffff, RZ, 0xc0, !PT ;  /* 0x7fffffff0f117812 */ /* 0x008fe200078ec0ff */
        /* <DEDUP_REMOVED lines=159> */
.L_x_12235:
        /* <DEDUP_REMOVED lines=83> */
.L_x_12236:
[----:B------:R-:W-:Y:S05]  /*5b50*/  BSYNC.RECONVERGENT B1 ;  /* 0x0000000000017941 */ /* 0x000fea0003800200 */
.L_x_12234:
        /* <DEDUP_REMOVED lines=11> */
.L_x_12233:
[----:B------:R-:W-:Y:S05]  /*5c10*/  BSYNC.RECONVERGENT B0 ;  /* 0x0000000000007941 */ /* 0x000fea0003800200 */
.L_x_12232:
[----:B0--3-5:R-:W-:Y:S01]  /*5c20*/  VIADD R17, R3, 0x280 ;  /* 0x0000028003117836 */ /* 0x029fe20000000000 */
[----:B------:R-:W-:Y:S04]  /*5c30*/  BSSY.RECONVERGENT B0, `(.L_x_12237) ;  /* 0x0000118000007945 */ /* 0x000fe80003800200 */
[----:B------:R-:W-:-:S13]  /*5c40*/  ISETP.GE.U32.AND P1, PT, R17, R2, PT ;  /* 0x000000021100720c */ /* 0x000fda0003f26070 */
[----:B------:R-:W-:Y:S05]  /*5c50*/  @P1 BRA `(.L_x_12238) ;  /* 0x0000001000541947 */ /* 0x000fea0003800000 */
[----:B------:R-:W0:Y:S01]  /*5c60*/  DMUL R16, R24, R24 ;  /* 0x0000001818107228 */ /* 0x000e220000000000 */
        /* <DEDUP_REMOVED lines=181> */
.L_x_12240:
        /* <DEDUP_REMOVED lines=83> */
.L_x_12241:
[----:B------:R-:W-:Y:S05]  /*6cf0*/  BSYNC.RECONVERGENT B1 ;  /* 0x0000000000017941 */ /* 0x000fea0003800200 */
.L_x_12239:
        /* <DEDUP_REMOVED lines=11> */
.L_x_12238:
[----:B------:R-:W-:Y:S05]  /*6db0*/  BSYNC.RECONVERGENT B0 ;  /* 0x0000000000007941 */ /* 0x000fea0003800200 */
.L_x_12237:
[----:B0-----:R-:W-:Y:S01]  /*6dc0*/  VIADD R19, R3, 0x300 ;  /* 0x0000030003137836 */ /* 0x001fe20000000000 */
        /* <DEDUP_REMOVED lines=185> */
.L_x_12245:
        /* <DEDUP_REMOVED lines=83> */
.L_x_12246:
[----:B------:R-:W-:Y:S05]  /*7e90*/  BSYNC.RECONVERGENT B1 ;  /* 0x0000000000017941 */ /* 0x000fea0003800200 */
.L_x_12244:
        /* <DEDUP_REMOVED lines=11> */
.L_x_12243:
[----:B------:R-:W-:Y:S05]  /*7f50*/  BSYNC.RECONVERGENT B0 ;  /* 0x0000000000007941 */ /* 0x000fea0003800200 */
.L_x_12242:
[----:B------:R-:W-:Y:S01]  /*7f60*/  VIADD R21, R3, 0x380 ;  /* 0x0000038003157836 */ /* 0x000fe20000000000 */
[----:B------:R-:W-:Y:S04]  /*7f70*/  BSSY.RECONVERGENT B0, `(.L_x_12247) ;  /* 0x0000119000007945 */ /* 0x000fe80003800200 */
[----:B------:R-:W-:-:S13]  /*7f80*/  ISETP.GE.U32.AND P1, PT, R21, R2, PT ;  /* 0x000000021500720c */ /* 0x000fda0003f26070 */
[----:B------:R-:W-:Y:S05]  /*7f90*/  @P1 BRA `(.L_x_12248) ;  /* 0x0000001000581947 */ /* 0x000fea0003800000 */
[----:B------:R-:W5:Y:S01]  /*7fa0*/  DMUL R20, R4, R4 ;  /* 0x0000000404147228 */ /* 0x000f620000000000 */
[----:B------:R-:W-:Y:S01]  /*7fb0*/  UMOV UR6, 0x6d4801f7 ;  /* 0x6d4801f700067882 */ /* 0x000fe20000000000 */
[----:B------:R-:W-:Y:S01]  /*7fc0*/  UMOV UR7, 0x3fa6e4e2 ;  /* 0x3fa6e4e200077882 */ /* 0x000fe20000000000 */
[----:B------:R-:W-:-:S15]  /*7fd0*/  BSSY.RECONVERGENT B1, `(.L_x_12249) ;  /* 0x0000107000017945 */ /* 0x000fde0003800200 */
[----:B------:R-:W-:-:S15]  /*7fe0*/  NOP ;  /* 0x0000000000007918 */ /* 0x000fde0000000000 */
[----:B------:R-:W-:-:S15]  /*7ff0*/  NOP ;  /* 0x0000000000007918 */ /* 0x000fde0000000000 */
[----:B------:R-:W-:-:S15]  /*8000*/  NOP ;  /* 0x0000000000007918 */ /* 0x000fde0000000000 */
[----:B------:R-:W-:-:S01]  /*8010*/  NOP ;  /* 0x0000000000007918 */ /* 0x000fc20000000000 */
[----:B-----5:R-:W5:-:S15]  /*8020*/  DMUL R20, R20, R4 ;  /* 0x0000000414147228 */ /* 0x020f5e0000000000 */
[----:B------:R-:W-:-:S15]  /*8030*/  NOP ;  /* 0x0000000000007918 */ /* 0x000fde0000000000 */
[----:B------:R-:W-:-:S15]  /*8040*/  NOP ;  /* 0x0000000000007918 */ /* 0x000fde0000000000 */
[----:B------:R-:W-:-:S15]  /*8050*/  NOP ;  /* 0x0000000000007918 */ /* 0x000fde0000000000 */
[----:B------:R-:W-:-:S04]  /*8060*/  NOP ;  /* 0x0000000000007918 */ /* 0x000fc80000000000 */
[----:B-----5:R-:W5:Y:S01]  /*8070*/  DFMA R20, R20, UR6, R4 ;  /* 0x0000000614147c2b */ /* 0x020f620008000004 */
[----:B------:R-:W-:Y:S01]  /*8080*/  UMOV UR6, 0x33d43651 ;  /* 0x33d4365100067882 */ /* 0x000fe20000000000 */
[----:B------:R-:W-:-:S15]  /*8090*/  UMOV UR7, 0x3fe98845 ;  /* 0x3fe9884500077882 */ /* 0x000fde0000000000 */
[----:B------:R-:W-:-:S15]  /*80a0*/  NOP ;  /* 0x0000000000007918 */ /* 0x000fde0000000000 */
[----:B------:R-:W-:-:S15]  /*80b0*/  NOP ;  /* 0x0000000000007918 */ /* 0x000fde0000000000 */
[----:B------:R-:W-:-:S15]  /*80c0*/  NOP ;  /* 0x0000000000007918 */ /* 0x000fde0000000000 */
[----:B------:R-:W-:-:S02]  /*80d0*/  NOP ;  /* 0x0000000000007918 */ /* 0x000fc40000000000 */
[----:B-----5:R-:W5:Y:S01]  /*80e0*/  DMUL R20, R20, UR6 ;  /* 0x0000000614147c28 */ /* 0x020f620008000000 */
[----:B------:R-:W-:Y:S01]  /*80f0*/  UMOV UR6, 0x24dd2f1a ;  /* 0x24dd2f1a00067882 */ /* 0x000fe20000000000 */
[----:B-----5:R-:W-:Y:S01]  /*8100*/  LOP3.LUT R23, R21, 0x7fffffff, RZ, 0xc0, !PT ;  /* 0x7fffffff15177812 */ /* 0x020fe200078ec0ff */
[----:B------:R-:W-:Y:S01]  /*8110*/  UMOV UR7, 0x3fe4f922 ;  /* 0x3fe4f92200077882 */ /* 0x000fe20000000000 */
[----:B------:R-:W-:-:S15]  /*8120*/  MOV R22, R20 ;  /* 0x0000001400167202 */ /* 0x000fde0000000f00 */
[----:B------:R-:W-:-:S15]  /*8130*/  NOP ;  /* 0x0000000000007918 */ /* 0x000fde0000000000 */
[----:B------:R-:W-:-:S15]  /*8140*/  NOP ;  /* 0x0000000000007918 */ /* 0x000fde0000000000 */
[----:B------:R-:W-:-:S15]  /*8150*/  NOP ;  /* 0x0000000000007918 */ /* 0x000fde0000000000 */
[----:B------:R-:W5:Y:S02]  /*8160*/  DSETP.GE.AND P1, PT, R22, UR6, PT ;  /* 0x0000000616007e2a */ /* 0x000f64000bf26000 */
[----:B-----5:R-:W-:Y:S05]  /*8170*/  @!P1 BRA `(.L_x_12250) ;  /* 0x0000000800649947 */ /* 0x020fea0003800000 */
        /* <DEDUP_REMOVED lines=17> */
[----:B------:R-:W-:Y:S01]  /*8290*/  UMOV UR7, 0x3fe62e42 ;  /* 0x3fe62e4200077882 */ /* 0x000fe20000000000 */
[----:B------:R-:W-:Y:S01]  /*82a0*/  MOV R23, 0x3e928a27 ;  /* 0x3e928a2700177802 */ /* 0x000fe20000000f00 */
        /* <DEDUP_REMOVED lines=101> */
[----:B0-----:R-:W-:-:S15]  /*8900*/  IMAD.MOV.U32 R22, RZ, RZ, RZ ;  /* 0x000000ffff167224 */ /* 0x001fde00078e00ff */
        /* <DEDUP_REMOVED lines=21> */
[----:B0-----:R-:W-:Y:S01]  /*8a60*/  MOV R22, 0x0 ;  /* 0x0000000000167802 */ /* 0x001fe20000000f00 */
[----:B------:R-:W-:-:S15]  /*8a70*/  IMAD.MOV.U32 R23, RZ, RZ, 0x40000000 ;  /* 0x40000000ff177424 */ /* 0x000fde00078e00ff */
[----:B------:R-:W-:-:S15]  /*8a80*/  NOP ;  /* 0x0000000000007918 */ /* 0x000fde0000000000 */
[----:B------:R-:W-:-:S15]  /*8a90*/  NOP ;  /* 0x0000000000007918 */ /* 0x000fde0000000000 */
[----:B------:R-:W-:-:S15]  /*8aa0*/  NOP ;  /* 0x0000000000007918 */ /* 0x000fde0000000000 */
[----:B------:R-:W-:-:S01]  /*8ab0*/  NOP ;  /* 0x0000000000007918 */ /* 0x000fc20000000000 */
[----:B---3--:R-:W0:Y:S02]  /*8ac0*/  DFMA R22, R24, -R22, 1 ;  /* 0x3ff000001816742b */ /* 0x008e240000000816 */
[----:B0-----:R-:W-:Y:S02]  /*8ad0*/  FSEL R23, R23, 1.875, !P1 ;  /* 0x3ff0000017177808 */ /* 0x001fe40004800000 */
[----:B------:R-:W-:Y:S02]  /*8ae0*/  FSEL R20, R22, RZ, !P1 ;  /* 0x000000ff16147208 */ /* 0x000fe40004800000 */
[----:B------:R-:W-:Y:S01]  /*8af0*/  LOP3.LUT R21, R23, 0x80000000, R21, 0xb8, !PT ;  /* 0x8000000017157812 */ /* 0x000fe200078eb815 */
[----:B------:R-:W-:Y:S06]  /*8b00*/  BRA `(.L_x_12251) ;  /* 0x00000004004c7947 */ /* 0x000fec0003800000 */
.L_x_12250:
[----:B------:R-:W-:Y:S01]  /*8b10*/  MOV R22, 0x420afc3d ;  /* 0x420afc3d00167802 */ /* 0x000fe20000000f00 */
[----:B------:R-:W-:Y:S01]  /*8b20*/  IMAD.MOV.U32 R23, RZ, RZ, 0x3f14359f ;  /* 0x3f14359fff177424 */ /* 0x000fe200078e00ff */
[----:B------:R-:W-:Y:S01]  /*8b30*/  UMOV UR6, 0xe2f5e964 ;  /* 0xe2f5e96400067882 */ /* 0x000fe20000000000 */
[----:B------:R-:W-:Y:S01]  /*8b40*/  UMOV UR7, 0x3ef0bc46 ;  /* 0x3ef0bc4600077882 */ /* 0x000fe20000000000 */
[----:B---3--:R-:W3:-:S15]  /*8b50*/  DMUL R24, R20, R20 ;  /* 0x0000001414187228 */ /* 0x008ede0000000000 */
        /* <DEDUP_REMOVED lines=77> */
[----:B---3--:R3:W0:Y:S02]  /*9030*/  DFMA R20, R20, R22, R20 ;  /* 0x000000161414722b */ /* 0x0086240000000014 */
.L_x_12251:
[----:B------:R-:W-:Y:S05]  /*9040*/  BSYNC.RECONVERGENT B1 ;  /* 0x0000000000017941 */ /* 0x000fea0003800200 */
.L_x_12249:
        /* <DEDUP_REMOVED lines=11> */
.L_x_12248:
[----:B------:R-:W-:Y:S05]  /*9100*/  BSYNC.RECONVERGENT B0 ;  /* 0x0000000000007941 */ /* 0x000fea0003800200 */
.L_x_12247:
[----:B0-----:R-:W0:Y:S01]  /*9110*/  @!P0 LDC.64 R20, c[0x0][0x388] ;  /* 0x0000e200ff148b82 */ /* 0x001e220000000a00 */
[----:B---3--:R-:W-:Y:S01]  /*9120*/  @!P0 IADD3 R23, PT, PT, R0, R3, RZ ;  /* 0x0000000300178210 */ /* 0x008fe20007ffe0ff */
[----:B------:R-:W-:Y:S01]  /*9130*/  @!P0 IMAD.MOV.U32 R3, RZ, RZ, R29 ;  /* 0x000000ffff038224 */ /* 0x000fe200078e001d */
[----:B------:R-:W-:Y:S04]  /*9140*/  BSSY.RECONVERGENT B0, `(.L_x_12252) ;  /* 0x000002f000007945 */ /* 0x000fe80003800200 */
[----:B------:R-:W-:Y:S01]  /*9150*/  BSSY.RELIABLE B1, `(.L_x_12253) ;  /* 0x0000027000017945 */ /* 0x000fe20003800100 */
[----:B0-----:R-:W-:-:S05]  /*9160*/  @!P0 IMAD.WIDE.U32 R20, R23, 0x8, R20 ;  /* 0x0000000817148825 */ /* 0x001fca00078e0014 */
[----:B--2---:R0:W-:Y:S01]  /*9170*/  @!P0 STG.E.64 desc[UR4][R20.64], R6 ;  /* 0x0000000614008986 */ /* 0x0041e2000c101b04 */
[----:B------:R-:W-:-:S13]  /*9180*/  ISETP.GE.U32.AND P0, PT, R3, R2, PT ;  /* 0x000000020300720c */ /* 0x000fda0003f06070 */
[----:B0-----:R-:W-:Y:S05]  /*9190*/  @P0 BRA `(.L_x_12254) ;  /* 0x0000000000300947 */ /* 0x001fea0003800000 */
[----:B------:R-:W0:Y:S01]  /*91a0*/  LDC.64 R6, c[0x0][0x388] ;  /* 0x0000e200ff067b82 */ /* 0x000e220000000a00 */
[----:B------:R-:W-:Y:S01]  /*91b0*/  IADD3 R21, PT, PT, R0, R3, RZ ;  /* 0x0000000300157210 */ /* 0x000fe20007ffe0ff */
[----:B------:R-:W-:-:S05]  /*91c0*/  VIADD R3, R3, 0x80 ;  /* 0x0000008003037836 */ /* 0x000fca0000000000 */
[----:B------:R-:W-:Y:S01]  /*91d0*/  ISETP.GE.U32.AND P0, PT, R3, R2, PT ;  /* 0x000000020300720c */ /* 0x000fe20003f06070 */
[----:B0-----:R-:W-:-:S05]  /*91e0*/  IMAD.WIDE.U32 R6, R21, 0x8, R6 ;  /* 0x0000000815067825 */ /* 0x001fca00078e0006 */
[----:B----4-:R0:W-:Y:S07]  /*91f0*/  STG.E.64 desc[UR4][R6.64], R8 ;  /* 0x0000000806007986 */ /* 0x0101ee000c101b04 */
[----:B------:R-:W-:Y:S05]  /*9200*/  @P0 BRA `(.L_x_12255) ;  /* 0x0000000000300947 */ /* 0x000fea0003800000 */
[----:B0-----:R-:W0:Y:S01]  /*9210*/  LDC.64 R6, c[0x0][0x388] ;  /* 0x0000e200ff067b82 */ /* 0x001e220000000a00 */
[----:B-1----:R-:W-:Y:S01]  /*9220*/  IADD3 R9, PT, PT, R0, R3, RZ ;  /* 0x0000000300097210 */ /* 0x002fe20007ffe0ff */
[----:B------:R-:W-:-:S04]  /*9230*/  VIADD R3, R3, 0x80 ;  /* 0x0000008003037836 */ /* 0x000fc80000000000 */
[----:B0-----:R-:W-:-:S05]  /*9240*/  IMAD.WIDE.U32 R6, R9, 0x8, R6 ;  /* 0x0000000809067825 */ /* 0x001fca00078e0006 */
[----:B------:R0:W-:Y:S02]  /*9250*/  STG.E.64 desc[UR4][R6.64], R10 ;  /* 0x0000000a06007986 */ /* 0x0001e4000c101b04 */
.L_x_12254:
[----:B------:R-:W-:-:S13]  /*9260*/  ISETP.GE.U32.AND P0, PT, R3, R2, PT ;  /* 0x000000020300720c */ /* 0x000fda0003f06070 */
[----:B------:R-:W-:Y:S05]  /*9270*/  @P0 BRA `(.L_x_12256) ;  /* 0x0000000000300947 */ /* 0x000fea0003800000 */
[----:B0-----:R-:W0:Y:S01]  /*9280*/  LDC.64 R6, c[0x0][0x388] ;  /* 0x0000e200ff067b82 */ /* 0x001e220000000a00 */
[----:B-1--4-:R-:W-:Y:S01]  /*9290*/  IADD3 R9, PT, PT, R0, R3, RZ ;  /* 0x0000000300097210 */ /* 0x012fe20007ffe0ff */
[----:B------:R-:W-:-:S04]  /*92a0*/  VIADD R3, R3, 0x80 ;  /* 0x0000008003037836 */ /* 0x000fc80000000000 */
[----:B0-----:R-:W-:-:S05]  /*92b0*/  IMAD.WIDE.U32 R6, R9, 0x8, R6 ;  /* 0x0000000809067825 */ /* 0x001fca00078e0006 */
[----:B------:R2:W-:Y:S02]  /*92c0*/  STG.E.64 desc[UR4][R6.64], R12 ;  /* 0x0000000c06007986 */ /* 0x0005e4000c101b04 */
.L_x_12255:
[----:B------:R-:W-:-:S13]  /*92d0*/  ISETP.GE.U32.AND P0, PT, R3, R2, PT ;  /* 0x000000020300720c */ /* 0x000fda0003f06070 */
[----:B------:R-:W-:Y:S05]  /*92e0*/  @P0 BRA `(.L_x_12257) ;  /* 0x0000000000340947 */ /* 0x000fea0003800000 */
[----:B0-2---:R-:W0:Y:S01]  /*92f0*/  LDC.64 R6, c[0x0][0x388] ;  /* 0x0000e200ff067b82 */ /* 0x005e220000000a00 */
[----:B-1----:R-:W-:Y:S01]  /*9300*/  IADD3 R9, PT, PT, R0, R3, RZ ;  /* 0x0000000300097210 */ /* 0x002fe20007ffe0ff */
[----:B------:R-:W-:-:S04]  /*9310*/  VIADD R3, R3, 0x80 ;  /* 0x0000008003037836 */ /* 0x000fc80000000000 */
[----:B0-----:R-:W-:-:S05]  /*9320*/  IMAD.WIDE.U32 R6, R9, 0x8, R6 ;  /* 0x0000000809067825 */ /* 0x001fca00078e0006 */
[----:B------:R2:W-:Y:S02]  /*9330*/  STG.E.64 desc[UR4][R6.64], R14 ;  /* 0x0000000e06007986 */ /* 0x0005e4000c101b04 */
.L_x_12256:
[----:B------:R-:W-:-:S13]  /*9340*/  ISETP.GE.U32.AND P0, PT, R3, R2, PT ;  /* 0x000000020300720c */ /* 0x000fda0003f06070 */
[----:B------:R-:W-:Y:S05]  /*9350*/  @P0 BREAK.RELIABLE B1 ;  /* 0x0000000000010942 */ /* 0x000fea0003800100 */
[----:B------:R-:W-:Y:S05]  /*9360*/  @P0 BRA `(.L_x_12258) ;  /* 0x0000000000300947 */ /* 0x000fea0003800000 */
[----:B0-2---:R-:W0:Y:S01]  /*9370*/  LDC.64 R6, c[0x0][0x388] ;  /* 0x0000e200ff067b82 */ /* 0x005e220000000a00 */
[----:B-1--4-:R-:W-:Y:S01]  /*9380*/  IADD3 R9, PT, PT, R0, R3, RZ ;  /* 0x0000000300097210 */ /* 0x012fe20007ffe0ff */
[----:B------:R-:W-:-:S04]  /*9390*/  VIADD R3, R3, 0x80 ;  /* 0x0000008003037836 */ /* 0x000fc80000000000 */
[----:B0-----:R-:W-:-:S05]  /*93a0*/  IMAD.WIDE.U32 R6, R9, 0x8, R6 ;  /* 0x0000000809067825 */ /* 0x001fca00078e0006 */
[----:B------:R3:W-:Y:S02]  /*93b0*/  STG.E.64 desc[UR4][R6.64], R16 ;  /* 0x0000001006007986 */ /* 0x0007e4000c101b04 */
.L_x_12257:
[----:B------:R-:W-:Y:S05]  /*93c0*/  BSYNC.RELIABLE B1 ;  /* 0x0000000000017941 */ /* 0x000fea0003800100 */
.L_x_12253:
[----:B------:R-:W-:-:S13]  /*93d0*/  ISETP.GE.U32.AND P0, PT, R3, R2, PT ;  /* 0x000000020300720c */ /* 0x000fda0003f06070 */
[----:B0-23--:R-:W0:Y:S01]  /*93e0*/  @!P0 LDC.64 R6, c[0x0][0x388] ;  /* 0x0000e200ff068b82 */ /* 0x00de220000000a00 */
[----:B-1----:R-:W-:Y:S01]  /*93f0*/  @!P0 IADD3 R9, PT, PT, R0, R3, RZ ;  /* 0x0000000300098210 */ /* 0x002fe20007ffe0ff */
[----:B------:R-:W-:-:S04]  /*9400*/  @!P0 VIADD R3, R3, 0x80 ;  /* 0x0000008003038836 */ /* 0x000fc80000000000 */
[----:B0-----:R-:W-:-:S05]  /*9410*/  @!P0 IMAD.WIDE.U32 R6, R9, 0x8, R6 ;  /* 0x0000000809068825 */ /* 0x001fca00078e0006 */
[----:B------:R3:W-:Y:S02]  /*9420*/  @!P0 STG.E.64 desc[UR4][R6.64], R18 ;  /* 0x0000001206008986 */ /* 0x0007e4000c101b04 */
.L_x_12258:
[----:B------:R-:W-:Y:S05]  /*9430*/  BSYNC.RECONVERGENT B0 ;  /* 0x0000000000007941 */ /* 0x000fea0003800200 */
.L_x_12252:
[----:B------:R-:W-:Y:S05]  /*9440*/  WARPSYNC.ALL ;  /* 0x0000000000007948 */ /* 0x000fea0003800000 */
[----:B------:R-:W-:-:S13]  /*9450*/  ISETP.GE.U32.AND P0, PT, R3, R2, PT ;  /* 0x000000020300720c */ /* 0x000fda0003f06070 */
[----:B------:R-:W-:Y:S05]  /*9460*/  @P0 EXIT ;  /* 0x000000000000094d */ /* 0x000fea0003800000 */
[----:B0-23--:R-:W0:Y:S01]  /*9470*/  LDC.64 R6, c[0x0][0x388] ;  /* 0x0000e200ff067b82 */ /* 0x00de220000000a00 */
[----:B------:R-:W-:-:S05]  /*9480*/  IADD3 R3, PT, PT, R0, R3, RZ ;  /* 0x0000000300037210 */ /* 0x000fca0007ffe0ff */
[----:B0-----:R-:W-:-:S05]  /*9490*/  IMAD.WIDE.U32 R2, R3, 0x8, R6 ;  /* 0x0000000803027825 */ /* 0x001fca00078e0006 */
[----:B------:R-:W-:Y:S01]  /*94a0*/  STG.E.64 desc[UR4][R2.64], R4 ;  /* 0x0000000402007986 */ /* 0x000fe2000c101b04 */
[----:B------:R-:W-:Y:S05]  /*94b0*/  EXIT ;  /* 0x000000000000794d */ /* 0x000fea0003800000 */
.L_x_12211:
[----:B------:R-:W0:Y:S01]  /*94c0*/  S2R R2, SR_TID.X ;  /* 0x0000000000027919 */ /* 0x000e220000002100 */
[----:B------:R-:W1:Y:S02]  /*94d0*/  LDC.64 R4, c[0x0][0x390] ;  /* 0x0000e400ff047b82 */ /* 0x000e640000000a00 */
[----:B-1----:R-:W-:-:S04]  /*94e0*/  IMAD.WIDE.U32 R4, R0, 0x8, R4 ;  /* 0x0000000800047825 */ /* 0x002fc800078e0004 */
[----:B0-----:R-:W-:-:S05]  /*94f0*/  IMAD.WIDE.U32 R22, R2, 0x10, R4 ;  /* 0x0000001002167825 */ /* 0x001fca00078e0004 */
[----:B------:R-:W2:Y:S04]  /*9500*/  LDG.E.128 R4, desc[UR4][R22.64] ;  /* 0x0000000416047981 */ /* 0x000ea8000c1e1d00 */
        /* <DEDUP_REMOVED lines=55> */
[----:B------:R-:W0:-:S15]  /*9880*/  MUFU.EX2 R3, R3 ;  /* 0x0000000300037308 */ /* 0x000e1e0000000800 */
[----:B------:R-:W-:-:S15]  /*9890*/  NOP ;  /* 0x0000000000007918 */ /* 0x000fde0000000000 */
[----:B------:R-:W-:-:S14]  /*98a0*/  NOP ;  /* 0x0000000000007918 */ /* 0x000fdc0000000000 */
[----:B------:R0:W1:Y:S02]  /*98b0*/  F2F.F64.F32 R22, R20 ;  /* 0x0000001400167310 */ /* 0x0000640000201800 */
[----:B0-----:R-:W-:Y:S01]  /*98c0*/  FMUL.FTZ R20, R3, 1 ;  /* 0x3f80000003147820 */ /* 0x001fe20000410000 */
[----:B------:R-:W-:-:S04]  /*98d0*/  LOP3.LUT R3, R21, 0x7fffffff, RZ, 0xc0, !PT ;  /* 0x7fffffff15037812 */ /* 0x000fc800078ec0ff */
[----:B------:R-:W-:-:S15]  /*98e0*/  ISETP.GT.U32.AND P0, PT, R3, 0x40330fc1, PT ;  /* 0x40330fc10300780c */ /* 0x000fde0003f04070 */
[----:B------:R-:W-:-:S15]  /*98f0*/  NOP ;  /* 0x0000000000007918 */ /* 0x000fde0000000000 */
[----:B------:R-:W-:-:S15]  /*9900*/  NOP ;  /* 0x0000000000007918 */ /* 0x000fde0000000000 */
[----:B------:R-:W-:-:S12]  /*9910*/  NOP ;  /* 0x0000000000007918 */ /* 0x000fd80000000000 */
        /* <DEDUP_REMOVED lines=122> */
.L_x_12260:
        /* <DEDUP_REMOVED lines=83> */
.L_x_12261:
[----:B------:R-:W-:Y:S05]  /*a5f0*/  BSYNC.RECONVERGENT B0 ;  /* 0x0000000000007941 */ /* 0x000fea0003800200 */
.L_x_12259:
[----:B-1----:R-:W-:Y:S01]  /*a600*/  DADD R20, R20, 1 ;  /* 0x3ff0000014147429 */ /* 0x002fe20000000000 */
[----:B------:R-:W-:-:S15]  /*a610*/  BSSY.RECONVERGENT B0, `(.L_x_12262) ;  /* 0x0000113000007945 */ /* 0x000fde0003800200 */
        /* <DEDUP_REMOVED lines=19> */
[----:B--2---:R-:W1:-:S15]  /*a750*/  DMUL R22, R6, R22 ;  /* 0x0000001606167228 */ /* 0x004e5e0000000000 */
        /* <DEDUP_REMOVED lines=43> */
[----:B0-----:R1:W0:Y:S02]  /*aa10*/  F2F.F64.F32 R24, R20 ;  /* 0x0000001400187310 */ /* 0x0012240000201800 */
[----:B-1----:R-:W-:-:S15]  /*aa20*/  FMUL.FTZ R20, R3, 1 ;  /* 0x3f80000003147820 */ /* 0x002fde0000410000 */
        /* <DEDUP_REMOVED lines=92> */
[----:B0-----:R-:W0:-:S15]  /*aff0*/  DFMA R22, -R26, R24, R22 ;  /* 0x000000181a16722b */ /* 0x001e1e0000000116 */
[----:B------:R-:W-:-:S15]  /*b000*/  NOP ;  /* 0x0000000000007918 */ /* 0x000fde0000000000 */
[----:B------:R-:W-:-:S15]  /*b010*/  NOP ;  /* 0x0000000000007918 */ /* 0x000fde0000000000 */
[----:B------:R-:W-:-:S15]  /*b020*/  NOP ;  /* 0x0000000000007918 */ /* 0x000fde0000000000 */
[----:B------:R-:W-:-:S04]  /*b030*/  NOP ;  /* 0x0000000000007918 */ /* 0x000fc80000000000 */
[----:B0-----:R-:W0:Y:S02]  /*b040*/  DADD R24, -R22, 2 ;  /* 0x4000000016187429 */ /* 0x001e240000000100 */
[----:B0-----:R-:W0:Y:S01]  /*b050*/  MUFU.RCP64H R23, R25 ;  /* 0x0000001900177308 */ /* 0x001e220000001800 */
[----:B------:R-:W-:-:S15]  /*b060*/  MOV R22, RZ ;  /* 0x000000ff00167202 */ /* 0x000fde0000000f00 */
[----:B------:R-:W-:-:S15]  /*b070*/  NOP ;  /* 0x0000000000007918 */ /* 0x000fde0000000000 */
[----:B------:R-:W-:-:S15]  /*b080*/  NOP ;  /* 0x0000000000007918 */ /* 0x000fde0000000000 */
[----:B------:R-:W-:-:S15]  /*b090*/  NOP ;  /* 0x0000000000007918 */ /* 0x000fde0000000000 */
[----:B------:R-:W-:-:S01]  /*b0a0*/  NOP ;  /* 0x0000000000007918 */ /* 0x000fc20000000000 */
        /* <DEDUP_REMOVED lines=22> */
.L_x_12263:
        /* <DEDUP_REMOVED lines=83> */
.L_x_12264:
[----:B------:R-:W-:Y:S05]  /*b740*/  BSYNC.RECONVERGENT B0 ;  /* 0x0000000000007941 */ /* 0x000fea0003800200 */
.L_x_12262:
[----:B------:R-:W-:Y:S01]  /*b750*/  DMUL R22, R6, 0.5 ;  /* 0x3fe0000006167828 */ /* 0x000fe20000000000 */
        /* <DEDUP_REMOVED lines=10> */
[----:B-----5:R-:W1:-:S15]  /*b800*/  DMUL R20, R8, R8 ;  /* 0x0000000808147228 */ /* 0x020e5e0000000000 */
        /* <DEDUP_REMOVED lines=19> */
[----:B------:R1:W-:Y:S02]  /*b940*/  DMUL R6, R6, R22 ;  /* 0x0000001606067228 */ /* 0x0003e40000000000 */
        /* <DEDUP_REMOVED lines=161> */
.L_x_12266:
        /* <DEDUP_REMOVED lines=83> */
.L_x_12267:
[----:B------:R-:W-:Y:S05]  /*c890*/  BSYNC.RECONVERGENT B0 ;  /* 0x0000000000007941 */ /* 0x000fea0003800200 */
.L_x_12265:
        /* <DEDUP_REMOVED lines=193> */
.L_x_12269:
        /* <DEDUP_REMOVED lines=83> */
.L_x_12270:
[----:B------:R-:W-:Y:S05]  /*d9e0*/  BSYNC.RECONVERGENT B0 ;  /* 0x0000000000007941 */ /* 0x000fea0003800200 */
.L_x_12268:
        /* <DEDUP_REMOVED lines=193> */
.L_x_12272:
        /* <DEDUP_REMOVED lines=83> */
.L_x_12273:
[----:B------:R-:W-:Y:S05]  /*eb30*/  BSYNC.RECONVERGENT B0 ;  /* 0x0000000000007941 */ /* 0x000fea0003800200 */
.L_x_12271:
        /* <DEDUP_REMOVED lines=193> */
.L_x_12275:
        /* <DEDUP_REMOVED lines=83> */
.L_x_12276:
[----:B------:R-:W-:Y:S05]  /*fc80*/  BSYNC.RECONVERGENT B0 ;  /* 0x0000000000007941 */ /* 0x000fea0003800200 */
.L_x_12274:
        /* <DEDUP_REMOVED lines=193> */
.L_x_12278:
        /* <DEDUP_REMOVED lines=83> */
.L_x_12279:
[----:B------:R-:W-:Y:S05]  /*10dd0*/  BSYNC.RECONVERGENT B0 ;  /* 0x0000000000007941 */ /* 0x000fea0003800200 */
.L_x_12277:
        /* <DEDUP_REMOVED lines=193> */
.L_x_12281:
        /* <DEDUP_REMOVED lines=83> */
.L_x_12282:
[----:B------:R-:W-:Y:S05]  /*11f20*/  BSYNC.RECONVERGENT B0 ;  /* 0x0000000000007941 */ /* 0x000fea0003800200 */
.L_x_12280:
[----:B------:R-:W2:Y:S01]  /*11f30*/  LDC.64 R22, c[0x0][0x388] ;  /* 0x0000e200ff167b82 */ /* 0x000ea20000000a00 */
[----:B------:R-:W-:Y:S01]  /*11f40*/  DMUL R18, R18, 0.5 ;  /* 0x3fe0000012127828 */ /* 0x000fe20000000000 */
[----:B--2---:R-:W-:-:S04]  /*11f50*/  IMAD.WIDE.U32 R22, R0, 0x8, R22 ;  /* 0x0000000800167825 */ /* 0x004fc800078e0016 */
[----:B------:R-:W-:-:S05]  /*11f60*/  IMAD.WIDE.U32 R22, R2, 0x10, R22 ;  /* 0x0000001002167825 */ /* 0x000fca00078e0016 */
[----:B------:R-:W-:Y:S04]  /*11f70*/  STG.E.128 desc[UR4][R22.64], R4 ;  /* 0x0000000416007986 */ /* 0x000fe8000c101d04 */
[----:B------:R-:W-:Y:S04]  /*11f80*/  STG.E.128 desc[UR4][R22.64+0x800], R8 ;  /* 0x0008000816007986 */ /* 0x000fe8000c101d04 */
[----:B------:R-:W-:-:S15]  /*11f90*/  STG.E.128 desc[UR4][R22.64+0x1000], R12 ;  /* 0x0010000c16007986 */ /* 0x000fde000c101d04 */
[----:B------:R-:W-:-:S15]  /*11fa0*/  NOP ;  /* 0x0000000000007918 */ /* 0x000fde0000000000 */
[----:B------:R-:W-:-:S15]  /*11fb0*/  NOP ;  /* 0x0000000000007918 */ /* 0x000fde0000000000 */
[----:B------:R-:W-:-:S01]  /*11fc0*/  NOP ;  /* 0x0000000000007918 */ /* 0x000fc20000000000 */
[----:B-1----:R-:W1:-:S15]  /*11fd0*/  DADD R20, R20, 1 ;  /* 0x3ff0000014147429 */ /* 0x002e5e0000000000 */
[----:B------:R-:W-:-:S15]  /*11fe0*/  NOP ;  /* 0x0000000000007918 */ /* 0x000fde0000000000 */
[----:B------:R-:W-:-:S15]  /*11ff0*/  NOP ;  /* 0x0000000000007918 */ /* 0x000fde0000000000 */
[----:B------:R-:W-:-:S15]  /*12000*/  NOP ;  /* 0x0000000000007918 */ /* 0x000fde0000000000 */
[----:B------:R-:W-:-:S04]  /*12010*/  NOP ;  /* 0x0000000000007918 */ /* 0x000fc80000000000 */
[----:B-1----:R-:W1:Y:S02]  /*12020*/  DMUL R18, R20, R18 ;  /* 0x0000001214127228 */ /* 0x002e640000000000 */
[----:B-1----:R-:W-:Y:S01]  /*12030*/  STG.E.128 desc[UR4][R22.64+0x1800], R16 ;  /* 0x0018001016007986 */ /* 0x002fe2000c101d04 */
[----:B------:R-:W-:Y:S05]  /*12040*/  EXIT ;  /* 0x000000000000794d */ /* 0x000fea0003800000 */
.L_x_12283:
        /* <DEDUP_REMOVED lines=11> */
.L_x_12467:


//--------------------- .text._ZN2at6native29vectorized_elementwise_kernelILi4EZZZNS0_18GeluCUDAKernelImplERNS_18TensorIteratorBaseENS0_8GeluTypeEENKUlvE_clEvENKUlvE_clEvEUldE_St5arrayIPcLm2EEEEviT0_T1_ --------------------------
	.section	.text._ZN2at6native29vectorized_elementwise_kernelILi4EZZZNS0_18GeluCUDAKernelImplERNS_18TensorIteratorBaseENS0_8GeluTypeEENKUlvE_clEvENKUlvE_clEvEUldE_St5arrayIPcLm2EEEEviT0_T1_,"ax",@progbits
	.align	128
        .global         _ZN2at6native29vectorized_elementwise_kernelILi4EZZZNS0_18GeluCUDAKernelImplERNS_18TensorIteratorBaseENS0_8GeluTypeEENKUlvE_clEvENKUlvE_clEvEUldE_St5arrayIPcLm2EEEEviT0_T1_
        .type           _ZN2at6native29vectorized_elementwise_kernelILi4EZZZNS0_18GeluCUDAKernelImplERNS_18TensorIteratorBaseENS0_8GeluTypeEENKUlvE_clEvENKUlvE_clEvEUldE_St5arrayIPcLm2EEEEviT0_T1_,@function
        .size           _ZN2at6native29vectorized_elementwise_kernelILi4EZZZNS0_18GeluCUDAKernelImplERNS_18TensorIteratorBaseENS0_8GeluTypeEENKUlvE_clEvENKUlvE_clEvEUldE_St5arrayIPcLm2EEEEviT0_T1_,(.L_x_12468 - _ZN2at6native29vectorized_elementwise_kernelILi4EZZZNS0_18GeluCUDAKernelImplERNS_18TensorIteratorBaseENS0_8GeluTypeEENKUlvE_clEvENKUlvE_clEvEUldE_St5arrayIPcLm2EEEEviT0_T1_)
        .other          _ZN2at6native29vectorized_elementwise_kernelILi4EZZZNS0_18GeluCUDAKernelImplERNS_18TensorIteratorBaseENS0_8GeluTypeEENKUlvE_clEvENKUlvE_clEvEUldE_St5arrayIPcLm2EEEEviT0_T1_,@"STO_CUDA_ENTRY STV_DEFAULT"
_ZN2at6native29vectorized_elementwise_kernelILi4EZZZNS0_18GeluCUDAKernelImplERNS_18TensorIteratorBaseENS0_8GeluTypeEENKUlvE_clEvENKUlvE_clEvEUldE_St5arrayIPcLm2EEEEviT0_T1_:
.text._ZN2at6native29vectorized_elementwise_kernelILi4EZZZNS0_18GeluCUDAKernelImplERNS_18TensorIteratorBaseENS0_8GeluTypeEENKUlvE_clEvENKUlvE_clEvEUldE_St5arrayIPcLm2EEEEviT0_T1_:
        /* <DEDUP_REMOVED lines=250> */
.L_x_12288:
        /* <DEDUP_REMOVED lines=83> */
.L_x_12289:
[----:B------:R-:W-:Y:S05]  /*14d0*/  BSYNC.RECONVERGENT B1 ;  /* 0x0000000000017941 */ /* 0x000fea0003800200 */
.L_x_12287:
        /* <DEDUP_REMOVED lines=11> */
.L_x_12286:
[----:B------:R-:W-:Y:S05]  /*1590*/  BSYNC.RECONVERGENT B0 ;  /* 0x0000000000007941 */ /* 0x000fea0003800200 */
.L_x_12285:
        /* <DEDUP_REMOVED lines=186> */
.L_x_12293:
        /* <DEDUP_REMOVED lines=83> */
.L_x_12294:
[----:B------:R-:W-:Y:S05]  /*2670*/  BSYNC.RECONVERGENT B1 ;  /* 0x0000000000017941 */ /* 0x000fea0003800200 */
.L_x_12292:
        /* <DEDUP_REMOVED lines=11> */
.L_x_12291:
[----:B------:R-:W-:Y:S05]  /*2730*/  BSYNC.RECONVERGENT B0 ;  /* 0x0000000000007941 */ /* 0x000fea0003800200 */
.L_x_12290:
        /* <DEDUP_REMOVED lines=186> */
.L_x_12298:
        /* <DEDUP_REMOVED lines=83> */
.L_x_12299:
[----:B------:R-:W-:Y:S05]  /*3810*/  BSYNC.RECONVERGENT B1 ;  /* 0x0000000000017941 */ /* 0x000fea0003800200 */
.L_x_12297:
        /* <DEDUP_REMOVED lines=11> */
.L_x_12296:
[----:B------:R-:W-:Y:S05]  /*38d0*/  BSYNC.RECONVERGENT B0 ;  /* 0x0000000000007941 */ /* 0x000fea0003800200 */
.L_x_12295:
        /* <DEDUP_REMOVED lines=186> */
.L_x_12303:
        /* <DEDUP_REMOVED lines=83> */
.L_x_12304:
[----:B------:R-:W-:Y:S05]  /*49b0*/  BSYNC.RECONVERGENT B1 ;  /* 0x0000000000017941 */ /* 0x000fea0003800200 */
.L_x_12302:
        /* <DEDUP_REMOVED lines=11> */
.L_x_12301:
[----:B------:R-:W-:Y:S05]  /*4a70*/  BSYNC.RECONVERGENT B0 ;  /* 0x0000000000007941 */ /* 0x000fea0003800200 */
.L_x_12300:
        /* <DEDUP_REMOVED lines=186> */
.L_x_12308:
        /* <DEDUP_REMOVED lines=83> */
.L_x_12309:
[----:B------:R-:W-:Y:S05]  /*5b50*/  BSYNC.RECONVERGENT B1 ;  /* 0x0000000000017941 */ /* 0x000fea0003800200 */
.L_x_12307:
        /* <DEDUP_REMOVED lines=11> */
.L_x_12306:
[----:B------:R-:W-:Y:S05]  /*5c10*/  BSYNC.RECONVERGENT B0 ;  /* 0x0000000000007941 */ /* 0x000fea0003800200 */
.L_x_12305:
        /* <DEDUP_REMOVED lines=186> */
.L_x_12313:
        /* <DEDUP_REMOVED lines=83> */
.L_x_12314:
[----:B------:R-:W-:Y:S05]  /*6cf0*/  BSYNC.RECONVERGENT B1 ;  /* 0x0000000000017941 */ /* 0x000fea0003800200 */
.L_x_12312:
        /* <DEDUP_REMOVED lines=11> */
.L_x_12311:
[----:B------:R-:W-:Y:S05]  /*6db0*/  BSYNC.RECONVERGENT B0 ;  /* 0x0000000000007941 */ /* 0x000fea0003800200 */
.L_x_12310:
        /* <DEDUP_REMOVED lines=186> */
.L_x_12318:
        /* <DEDUP_REMOVED lines=83> */
.L_x_12319:
[----:B------:R-:W-:Y:S05]  /*7e90*/  BSYNC.RECONVERGENT B1 ;  /* 0x0000000000017941 */ /* 0x000fea0003800200 */
.L_x_12317:
        /* <DEDUP_REMOVED lines=11> */
.L_x_12316:
[----:B------:R-:W-:Y:S05]  /*7f50*/  BSYNC.RECONVERGENT B0 ;  /* 0x0000000000007941 */ /* 0x000fea0003800200 */
.L_x_12315:
        /* <DEDUP_REMOVED lines=187> */
.L_x_12323:
        /* <DEDUP_REMOVED lines=83> */
.L_x_12324:
[----:B------:R-:W-:Y:S05]  /*9040*/  BSYNC.RECONVERGENT B1 ;  /* 0x0000000000017941 */ /* 0x000fea0003800200 */
.L_x_12322:
        /* <DEDUP_REMOVED lines=11> */
.L_x_12321:
[----:B------:R-:W-:Y:S05]  /*9100*/  BSYNC.RECONVERGENT B0 ;  /* 0x0000000000007941 */ /* 0x000fea0003800200 */
.L_x_12320:
        /* <DEDUP_REMOVED lines=21> */
.L_x_12327:
[----:B------:R-:W-:-:S13]  /*9260*/  ISETP.GE.U32.AND P0, PT, R3, R2, PT ;  /* 0x000000020300720c */ /* 0x000fda0003f06070 */
[----:B------:R-:W-:Y:S05]  /*9270*/  @P0 BRA `(.L_x_12329) ;  /* 0x0000000000300947 */ /* 0x000fea0003800000 */
[----:B0-----:R-:W0:Y:S01]  /*9280*/  LDC.64 R6, c[0x0][0x388] ;  /* 0x0000e200ff067b82 */ /* 0x001e220000000a00 */
[----:B-1--4-:R-:W-:Y:S01]  /*9290*/  IADD3 R9, PT, PT, R0, R3, RZ ;  /* 0x0000000300097210 */ /* 0x012fe20007ffe0ff */
[----:B------:R-:W-:-:S04]  /*92a0*/  VIADD R3, R3, 0x80 ;  /* 0x0000008003037836 */ /* 0x000fc80000000000 */
[----:B0-----:R-:W-:-:S05]  /*92b0*/  IMAD.WIDE.U32 R6, R9, 0x8, R6 ;  /* 0x0000000809067825 */ /* 0x001fca00078e0006 */
[----:B------:R2:W-:Y:S02]  /*92c0*/  STG.E.64 desc[UR4][R6.64], R12 ;  /* 0x0000000c06007986 */ /* 0x0005e4000c101b04 */
.L_x_12328:
[----:B------:R-:W-:-:S13]  /*92d0*/  ISETP.GE.U32.AND P0, PT, R3, R2, PT ;  /* 0x000000020300720c */ /* 0x000fda0003f06070 */
[----:B------:R-:W-:Y:S05]  /*92e0*/  @P0 BRA `(.L_x_12330) ;  /* 0x0000000000340947 */ /* 0x000fea0003800000 */
[----:B0-2---:R-:W0:Y:S01]  /*92f0*/  LDC.64 R6, c[0x0][0x388] ;  /* 0x0000e200ff067b82 */ /* 0x005e220000000a00 */
[----:B-1----:R-:W-:Y:S01]  /*9300*/  IADD3 R9, PT, PT, R0, R3, RZ ;  /* 0x0000000300097210 */ /* 0x002fe20007ffe0ff */
[----:B------:R-:W-:-:S04]  /*9310*/  VIADD R3, R3, 0x80 ;  /* 0x0000008003037836 */ /* 0x000fc80000000000 */
[----:B0-----:R-:W-:-:S05]  /*9320*/  IMAD.WIDE.U32 R6, R9, 0x8, R6 ;  /* 0x0000000809067825 */ /* 0x001fca00078e0006 */
[----:B------:R2:W-:Y:S02]  /*9330*/  STG.E.64 desc[UR4][R6.64], R14 ;  /* 0x0000000e06007986 */ /* 0x0005e4000c101b04 */
.L_x_12329:
        /* <DEDUP_REMOVED lines=8> */
.L_x_12330:
[----:B------:R-:W-:Y:S05]  /*93c0*/  BSYNC.RELIABLE B1 ;  /* 0x0000000000017941 */ /* 0x000fea0003800100 */
.L_x_12326:
[----:B------:R-:W-:-:S13]  /*93d0*/  ISETP.GE.U32.AND P0, PT, R3, R2, PT ;  /* 0x000000020300720c */ /* 0x000fda0003f06070 */
[----:B0-23--:R-:W0:Y:S01]  /*93e0*/  @!P0 LDC.64 R6, c[0x0][0x388] ;  /* 0x0000e200ff068b82 */ /* 0x00de220000000a00 */
[----:B-1----:R-:W-:Y:S01]  /*93f0*/  @!P0 IADD3 R9, PT, PT, R0, R3, RZ ;  /* 0x0000000300098210 */ /* 0x002fe20007ffe0ff */
[----:B------:R-:W-:-:S04]  /*9400*/  @!P0 VIADD R3, R3, 0x80 ;  /* 0x0000008003038836 */ /* 0x000fc80000000000 */
[----:B0-----:R-:W-:-:S05]  /*9410*/  @!P0 IMAD.WIDE.U32 R6, R9, 0x8, R6 ;  /* 0x0000000809068825 */ /* 0x001fca00078e0006 */
[----:B------:R3:W-:Y:S02]  /*9420*/  @!P0 STG.E.64 desc[UR4][R6.64], R18 ;  /* 0x0000001206008986 */ /* 0x0007e4000c101b04 */
.L_x_12331:
[----:B------:R-:W-:Y:S05]  /*9430*/  BSYNC.RECONVERGENT B0 ;  /* 0x0000000000007941 */ /* 0x000fea0003800200 */
.L_x_12325:
        /* <DEDUP_REMOVED lines=8> */
.L_x_12284:
[----:B------:R-:W0:Y:S01]  /*94c0*/  S2R R2, SR_TID.X ;  /* 0x0000000000027919 */ /* 0x000e220000002100 */
[----:B------:R-:W1:Y:S02]  /*94d0*/  LDC.64 R4, c[0x0][0x390] ;  /* 0x0000e400ff047b82 */ /* 0x000e640000000a00 */
[----:B-1----:R-:W-:-:S04]  /*94e0*/  IMAD.WIDE.U32 R4, R0, 0x8, R4 ;  /* 0x0000000800047825 */ /* 0x002fc800078e0004 */
[----:B0-----:R-:W-:-:S05]  /*94f0*/  IMAD.WIDE.U32 R22, R2, 0x20, R4 ;  /* 0x0000002002167825 */ /* 0x001fca00078e0004 */
[----:B------:R-:W2:Y:S04]  /*9500*/  LDG.E.ENL2.256 R8, R4, desc[UR4][R22.64] ;  /* 0xfe0000041604797e */ /* 0x000ea80008121908 */
        /* <DEDUP_REMOVED lines=185> */
.L_x_12333:
        /* <DEDUP_REMOVED lines=83> */
.L_x_12334:
[----:B------:R-:W-:Y:S05]  /*a5d0*/  BSYNC.RECONVERGENT B0 ;  /* 0x0000000000007941 */ /* 0x000fea0003800200 */
.L_x_12332:
        /* <DEDUP_REMOVED lines=193> */
.L_x_12336:
        /* <DEDUP_REMOVED lines=83> */
.L_x_12337:
[----:B------:R-:W-:Y:S05]  /*b720*/  BSYNC.RECONVERGENT B0 ;  /* 0x0000000000007941 */ /* 0x000fea0003800200 */
.L_x_12335:
        /* <DEDUP_REMOVED lines=193> */
.L_x_12339:
        /* <DEDUP_REMOVED lines=83> */
.L_x_12340:
[----:B------:R-:W-:Y:S05]  /*c870*/  BSYNC.RECONVERGENT B0 ;  /* 0x0000000000007941 */ /* 0x000fea0003800200 */
.L_x_12338:
        /* <DEDUP_REMOVED lines=193> */
.L_x_12342:
        /* <DEDUP_REMOVED lines=83> */
.L_x_12343:
[----:B------:R-:W-:Y:S05]  /*d9c0*/  BSYNC.RECONVERGENT B0 ;  /* 0x0000000000007941 */ /* 0x000fea0003800200 */
.L_x_12341:
        /* <DEDUP_REMOVED lines=193> */
.L_x_12345:
        /* <DEDUP_REMOVED lines=83> */
.L_x_12346:
[----:B------:R-:W-:Y:S05]  /*eb10*/  BSYNC.RECONVERGENT B0 ;  /* 0x0000000000007941 */ /* 0x000fea0003800200 */
.L_x_12344:
        /* <DEDUP_REMOVED lines=193> */
.L_x_12348:
        /* <DEDUP_REMOVED lines=83> */
.L_x_12349:
[----:B------:R-:W-:Y:S05]  /*fc60*/  BSYNC.RECONVERGENT B0 ;  /* 0x0000000000007941 */ /* 0x000fea0003800200 */
.L_x_12347:
        /* <DEDUP_REMOVED lines=193> */
.L_x_12351:
        /* <DEDUP_REMOVED lines=83> */
.L_x_12352:
[----:B------:R-:W-:Y:S05]  /*10db0*/  BSYNC.RECONVERGENT B0 ;  /* 0x0000000000007941 */ /* 0x000fea0003800200 */
.L_x_12350:
        /* <DEDUP_REMOVED lines=193> */
.L_x_12354:
        /* <DEDUP_REMOVED lines=83> */
.L_x_12355:
[----:B------:R-:W-:Y:S05]  /*11f00*/  BSYNC.RECONVERGENT B0 ;  /* 0x0000000000007941 */ /* 0x000fea0003800200 */
.L_x_12353:
[----:B------:R-:W2:Y:S01]  /*11f10*/  LDC.64 R22, c[0x0][0x388] ;  /* 0x0000e200ff167b82 */ /* 0x000ea20000000a00 */
[----:B------:R-:W-:Y:S01]  /*11f20*/  DMUL R18, R18, 0.5 ;  /* 0x3fe0000012127828 */ /* 0x000fe20000000000 */
[----:B--2---:R-:W-:-:S04]  /*11f30*/  IMAD.WIDE.U32 R22, R0, 0x8, R22 ;  /* 0x0000000800167825 */ /* 0x004fc800078e0016 */
[----:B------:R-:W-:-:S05]  /*11f40*/  IMAD.WIDE.U32 R22, R2, 0x20, R22 ;  /* 0x0000002002167825 */ /* 0x000fca00078e0016 */
[----:B------:R-:W-:-:S15]  /*11f50*/  STG.E.ENL2.256 desc[UR4][R22.64], R4, R8 ;  /* 0xf80000041608797f */ /* 0x000fde000f121804 */
        /* <DEDUP_REMOVED lines=8> */
[----:B-1----:R-:W1:Y:S02]  /*11fe0*/  DMUL R18, R20, R18 ;  /* 0x0000001214127228 */ /* 0x002e640000000000 */
[----:B-1----:R-:W-:Y:S01]  /*11ff0*/  STG.E.ENL2.256 desc[UR4][R22.64+0x1000], R12, R16 ;  /* 0xf800800c1610797f */ /* 0x002fe2000f121804 */
[----:B------:R-:W-:Y:S05]  /*12000*/  EXIT ;  /* 0x000000000000794d */ /* 0x000fea0003800000 */
.L_x_12356:
        /* <DEDUP_REMOVED lines=15> */
.L_x_12468:


//--------------------- .text._ZN2at6native29vectorized_elementwise_kernelILi8EZZZNS0_18GeluCUDAKernelImplERNS_18TensorIteratorBaseENS0_8GeluTypeEENKUlvE_clEvENKUlvE_clEvEUldE_St5arrayIPcLm2EEEEviT0_T1_ --------------------------
	.section	.text._ZN2at6native29vectorized_elementwise_kernelILi8EZZZNS0_18GeluCUDAKernelImplERNS_18TensorIteratorBaseENS0_8GeluTypeEENKUlvE_clEvENKUlvE_clEvEUldE_St5arrayIPcLm2EEEEviT0_T1_,"ax",@progbits
	.align	128
        .global         _ZN2at6native29vectorized_elementwise_kernelILi8EZZZNS0_18GeluCUDAKernelImplERNS_18TensorIteratorBaseENS0_8GeluTypeEENKUlvE_clEvENKUlvE_clEvEUldE_St5arrayIPcLm2EEEEviT0_T1_
        .type           _ZN2at6native29vectorized_elementwise_kernelILi8EZZZNS0_18GeluCUDAKernelImplERNS_18TensorIteratorBaseENS0_8GeluTypeEENKUlvE_clEvENKUlvE_clEvEUldE_St5arrayIPcLm2EEEEviT0_T1_,@function
        .size           _ZN2at6native29vectorized_elementwise_kernelILi8EZZZNS0_18GeluCUDAKernelImplERNS_18TensorIteratorBaseENS0_8GeluTypeEENKUlvE_clEvENKUlvE_clEvEUldE_St5arrayIPcLm2EEEEviT0_T1_,(.L_x_12469 - _ZN2at6native29vectorized_elementwise_kernelILi8EZZZNS0_18GeluCUDAKernelImplERNS_18TensorIteratorBaseENS0_8GeluTypeEENKUlvE_clEvENKUlvE_clEvEUldE_St5arrayIPcLm2EEEEviT0_T1_)
        .other          _ZN2at6native29vectorized_elementwise_kernelILi8EZZZNS0_18GeluCUDAKernelImplERNS_18TensorIteratorBaseENS0_8GeluTypeEENKUlvE_clEvENKUlvE_clEvEUldE_St5arrayIPcLm2EEEEviT0_T1_,@"STO_CUDA_ENTRY STV_DEFAULT"
_ZN2at6native29vectorized_elementwise_kernelILi8EZZZNS0_18GeluCUDAKernelImplERNS_18TensorIteratorBaseENS0_8GeluTypeEENKUlvE_clEvENKUlvE_clEvEUldE_St5arrayIPcLm2EEEEviT0_T1_:
.text._ZN2at6native29vectorized_elementwise_kernelILi8EZZZNS0_18GeluCUDAKernelImplERNS_18TensorIteratorBaseENS0_8GeluTypeEENKUlvE_clEvENKUlvE_clEvEUldE_St5arrayIPcLm2EEEEviT0_T1_:
[----:B------:R-:W-:Y:S01]  /*0000*/  LDC R1, c[0x0][0x37c] ;  /* 0x0000df00ff017b82 */ /* 0x000fe20000000800 */
[----:B------:R-:W-:Y:S05]  /*0010*/  EXIT ;  /* 0x000000000000794d */ /* 0x000fea0003800000 */
.L_x_12357:
        /* <DEDUP_REMOVED lines=14> */
.L_x_12469:


//--------------------- .nv.global.init           --------------------------
	.section	.nv.global.init,"aw",@progbits
.nv.global.init:
	.type		$str$6,@object
	.size		$str$6,(__unnamed_1 - $str$6)
$str$6:
        /*0000*/ 	.byte	0x66, 0x61, 0x6c, 0x73, 0x65, 0x00
	.type		__unnamed_1,@object
	.size		__unnamed_1,(__unnamed_5 - __unnamed_1)
__unnamed_1:
        /*0006*/ 	.byte	0x66, 0x65, 0x74, 0x63, 0x68, 0x5f, 0x61, 0x6e, 0x64, 0x5f, 0x63, 0x61, 0x73, 0x74, 0x00
	.type		__unnamed_5,@object
	.size		__unnamed_5,(__unnamed_3 - __unnamed_5)
__unnamed_5:
        /*0015*/ 	.byte	0x66, 0x65, 0x74, 0x63, 0x68, 0x5f, 0x61, 0x6e, 0x64, 0x5f, 0x63, 0x61, 0x73, 0x74, 0x00
	.type		__unnamed_3,@object
	.size		__unnamed_3,(__unnamed_7 - __unnamed_3)
__unnamed_3:
        /*0024*/ 	.byte	0x66, 0x65, 0x74, 0x63, 0x68, 0x5f, 0x61, 0x6e, 0x64, 0x5f, 0x63, 0x61, 0x73, 0x74, 0x00
	.type		__unnamed_7,@object
	.size		__unnamed_7,(__unnamed_2 - __unnamed_7)
__unnamed_7:
        /*0033*/ 	.byte	0x66, 0x65, 0x74, 0x63, 0x68, 0x5f, 0x61, 0x6e, 0x64, 0x5f, 0x63, 0x61, 0x73, 0x74, 0x00
	.type		__unnamed_2,@object
	.size		__unnamed_2,(__unnamed_6 - __unnamed_2)
__unnamed_2:
        /*0042*/ 	.byte	0x63, 0x61, 0x73, 0x74, 0x5f, 0x61, 0x6e, 0x64, 0x5f, 0x73, 0x74, 0x6f, 0x72, 0x65, 0x00
	.type		__unnamed_6,@object
	.size		__unnamed_6,(__unnamed_4 - __unnamed_6)
__unnamed_6:
        /*0051*/ 	.byte	0x63, 0x61, 0x73, 0x74, 0x5f, 0x61, 0x6e, 0x64, 0x5f, 0x73, 0x74, 0x6f, 0x72, 0x65, 0x00
	.type		__unnamed_4,@object
	.size		__unnamed_4,(__unnamed_8 - __unnamed_4)
__unnamed_4:
        /*0060*/ 	.byte	0x63, 0x61, 0x73, 0x74, 0x5f, 0x61, 0x6e, 0x64, 0x5f, 0x73, 0x74, 0x6f, 0x72, 0x65, 0x00
	.type		__unnamed_8,@object
	.size		__unnamed_8,($str$7 - __unnamed_8)
__unnamed_8:
        /*006f*/ 	.byte	0x63, 0x61, 0x73, 0x74, 0x5f, 0x61, 0x6e, 0x64, 0x5f, 0x73, 0x74, 0x6f, 0x72, 0x65, 0x00
	.type		$str$7,@object
	.size		$str$7,(.L_37 - $str$7)
$str$7:
        /*007e*/ 	.byte	0x2f, 0x72, 0x6f, 0x6f, 0x74, 0x2f, 0x2e, 0x70, 0x79, 0x65, 0x6e, 0x76, 0x2f, 0x76, 0x65, 0x72
        /*008e*/ 	.byte	0x73, 0x69, 0x6f, 0x6e, 0x73, 0x2f, 0x33, 0x2e, 0x31, 0x33, 0x2e, 0x31, 0x32, 0x2f, 0x6c, 0x69
        /*009e*/ 	.byte	0x62, 0x2f, 0x70, 0x79, 0x74, 0x68, 0x6f, 0x6e, 0x33, 0x2e, 0x31, 0x33, 0x2f, 0x73, 0x69, 0x74
        /*00ae*/ 	.byte	0x65, 0x2d, 0x70, 0x61, 0x63, 0x6b, 0x61, 0x67, 0x65, 0x73, 0x2f, 0x74, 0x6f, 0x72, 0x63, 0x68
        /*00be*/ 	.byte	0x2f, 0x69, 0x6e, 0x63, 0x6c, 0x75, 0x64, 0x65, 0x2f, 0x63, 0x31, 0x30, 0x2f, 0x63, 0x6f, 0x72
        /*00ce*/ 	.byte	0x65, 0x2f, 0x44, 0x79, 0x6e, 0x61, 0x6d, 0x69, 0x63, 0x43, 0x61, 0x73, 0x74, 0x2e, 0x68, 0x00
.L_37:


//--------------------- .nv.shared.reserved.0     --------------------------
	.section	.nv.shared.reserved.0,"aw",@nobits
	.weak		__nv_reservedSMEM_offset_0_alias
	.size		__nv_reservedSMEM_offset_0_alias, 0, 64
	.other		__nv_reservedSMEM_offset_0_alias,@"STO_CUDA_RESERVED_SHARED STV_DEFAULT"
__nv_reservedSMEM_offset_0_alias:
	.zero		0
	.zero		64


//--------------------- .nv.global                --------------------------
	.section	.nv.global,"aw",@nobits
.nv.global:
	.type		_ZN54_INTERNAL_629d0306_23_ActivationGeluKernel_cu_efc443544cuda3std3__48in_placeE,@object
	.size		_ZN54_INTERNAL_629d0306_23_ActivationGeluKernel_cu_efc443544cuda3std3__48in_placeE,(_ZN54_INTERNAL_629d0306_23_ActivationGeluKernel_cu_efc443544cuda3std6ranges3__45__cpo8distanceE - _ZN54_INTERNAL_629d0306_23_ActivationGeluKernel_cu_efc443544cuda3std3__48in_placeE)
_ZN54_INTERNAL_629d0306_23_ActivationGeluKernel_cu_efc443544cuda3std3__48in_placeE:
	.zero		1
	.type		_ZN54_INTERNAL_629d0306_23_ActivationGeluKernel_cu_efc443544cuda3std6ranges3__45__cpo8distanceE,@object
	.size		_ZN54_INTERNAL_629d0306_23_ActivationGeluKernel_cu_efc443544cuda3std6ranges3__45__cpo8distanceE,(_ZN54_INTERNAL_629d0306_23_ActivationGeluKernel_cu_efc443544cuda3std3__45__cpo3endE - _ZN54_INTERNAL_629d0306_23_ActivationGeluKernel_cu_efc443544cuda3std6ranges3__45__cpo8distanceE)
_ZN54_INTERNAL_629d0306_23_ActivationGeluKernel_cu_efc443544cuda3std6ranges3__45__cpo8distanceE:
	.zero		1
	.type		_ZN54_INTERNAL_629d0306_23_ActivationGeluKernel_cu_efc443544cuda3std3__45__cpo3endE,@object
	.size		_ZN54_INTERNAL_629d0306_23_ActivationGeluKernel_cu_efc443544cuda3std3__45__cpo3endE,(_ZN54_INTERNAL_629d0306_23_ActivationGeluKernel_cu_efc443544cuda3std6ranges3__45__cpo7advanceE - _ZN54_INTERNAL_629d0306_23_ActivationGeluKernel_cu_efc443544cuda3std3__45__cpo3endE)
_ZN54_INTERNAL_629d0306_23_ActivationGeluKernel_cu_efc443544cuda3std3__45__cpo3endE:
	.zero		1
	.type		_ZN54_INTERNAL_629d0306_23_ActivationGeluKernel_cu_efc443544cuda3std6ranges3__45__cpo7advanceE,@object
	.size		_ZN54_INTERNAL_629d0306_23_ActivationGeluKernel_cu_efc443544cuda3std6ranges3__45__cpo7advanceE,(_ZN54_INTERNAL_629d0306_23_ActivationGeluKernel_cu_efc443544cuda3std3__45__cpo4rendE - _ZN54_INTERNAL_629d0306_23_ActivationGeluKernel_cu_efc443544cuda3std6ranges3__45__cpo7advanceE)
_ZN54_INTERNAL_629d0306_23_ActivationGeluKernel_cu_efc443544cuda3std6ranges3__45__cpo7advanceE:
	.zero		1
	.type		_ZN54_INTERNAL_629d0306_23_ActivationGeluKernel_cu_efc443544cuda3std3__45__cpo4rendE,@object
	.size		_ZN54_INTERNAL_629d0306_23_ActivationGeluKernel_cu_efc443544cuda3std3__45__cpo4rendE,(_ZN54_INTERNAL_629d0306_23_ActivationGeluKernel_cu_efc443544cuda3std6ranges3__45__cpo4dataE - _ZN54_INTERNAL_629d0306_23_ActivationGeluKernel_cu_efc443544cuda3std3__45__cpo4rendE)
_ZN54_INTERNAL_629d0306_23_ActivationGeluKernel_cu_efc443544cuda3std3__45__cpo4rendE:
	.zero		1
	.type		_ZN54_INTERNAL_629d0306_23_ActivationGeluKernel_cu_efc443544cuda3std6ranges3__45__cpo4dataE,@object
	.size		_ZN54_INTERNAL_629d0306_23_ActivationGeluKernel_cu_efc443544cuda3std6ranges3__45__cpo4dataE,(_ZN54_INTERNAL_629d0306_23_ActivationGeluKernel_cu_efc443544cuda3std6ranges3__45__cpo5beginE - _ZN54_INTERNAL_629d0306_23_ActivationGeluKernel_cu_efc443544cuda3std6ranges3__45__cpo4dataE)
_ZN54_INTERNAL_629d0306_23_ActivationGeluKernel_cu_efc443544cuda3std6ranges3__45__cpo4dataE:
	.zero		1
	.type		_ZN54_INTERNAL_629d0306_23_ActivationGeluKernel_cu_efc443544cuda3std6ranges3__45__cpo5beginE,@object
	.size		_ZN54_INTERNAL_629d0306_23_ActivationGeluKernel_cu_efc443544cuda3std6ranges3__45__cpo5beginE,(_ZN54_INTERNAL_629d0306_23_ActivationGeluKernel_cu_efc443544cuda3std3__45__cpo5crendE - _ZN54_INTERNAL_629d0306_23_ActivationGeluKernel_cu_efc443544cuda3std6ranges3__45__cpo5beginE)
_ZN54_INTERNAL_629d0306_23_ActivationGeluKernel_cu_efc443544cuda3std6ranges3__45__cpo5beginE:
	.zero		1
	.type		_ZN54_INTERNAL_629d0306_23_ActivationGeluKernel_cu_efc443544cuda3std3__45__cpo5crendE,@object
	.size		_ZN54_INTERNAL_629d0306_23_ActivationGeluKernel_cu_efc443544cuda3std3__45__cpo5crendE,(_ZN54_INTERNAL_629d0306_23_ActivationGeluKernel_cu_efc443544cuda3std6ranges3__45__cpo4sizeE - _ZN54_INTERNAL_629d0306_23_ActivationGeluKernel_cu_efc443544cuda3std3__45__cpo5crendE)
_ZN54_INTERNAL_629d0306_23_ActivationGeluKernel_cu_efc443544cuda3std3__45__cpo5crendE:
	.zero		1
	.type		_ZN54_INTERNAL_629d0306_23_ActivationGeluKernel_cu_efc443544cuda3std6ranges3__45__cpo4sizeE,@object
	.size		_ZN54_INTERNAL_629d0306_23_ActivationGeluKernel_cu_efc443544cuda3std6ranges3__45__cpo4sizeE,(_ZN54_INTERNAL_629d0306_23_ActivationGeluKernel_cu_efc443544cuda3std3__456_GLOBAL__N__629d0306_23_ActivationGeluKernel_cu_efc443546ignoreE - _ZN54_INTERNAL_629d0306_23_ActivationGeluKernel_cu_efc443544cuda3std6ranges3__45__cpo4sizeE)
_ZN54_INTERNAL_629d0306_23_ActivationGeluKernel_cu_efc443544cuda3std6ranges3__45__cpo4sizeE:
	.zero		1
	.type		_ZN54_INTERNAL_629d0306_23_ActivationGeluKernel_cu_efc443544cuda3std3__456_GLOBAL__N__629d0306_23_ActivationGeluKernel_cu_efc443546ignoreE,@object
	.size		_ZN54_INTERNAL_629d0306_23_ActivationGeluKernel_cu_efc443544cuda3std3__456_GLOBAL__N__629d0306_23_ActivationGeluKernel_cu_efc443546ignoreE,(_ZN54_INTERNAL_629d0306_23_ActivationGeluKernel_cu_efc443544cuda3std6ranges3__45__cpo6cbeginE - _ZN54_INTERNAL_629d0306_23_ActivationGeluKernel_cu_efc443544cuda3std3__456_GLOBAL__N__629d0306_23_ActivationGeluKernel_cu_efc443546ignoreE)
_ZN54_INTERNAL_629d0306_23_ActivationGeluKernel_cu_efc443544cuda3std3__456_GLOBAL__N__629d0306_23_ActivationGeluKernel_cu_efc443546ignoreE:
	.zero		1
	.type		_ZN54_INTERNAL_629d0306_23_ActivationGeluKernel_cu_efc443544cuda3std6ranges3__45__cpo6cbeginE,@object
	.size		_ZN54_INTERNAL_629d0306_23_ActivationGeluKernel_cu_efc443544cuda3std6ranges3__45__cpo6cbeginE,(_ZN54_INTERNAL_629d0306_23_ActivationGeluKernel_cu_efc443544cuda3std3__45__cpo4cendE - _ZN54_INTERNAL_629d0306_23_ActivationGeluKernel_cu_efc443544cuda3std6ranges3__45__cpo6cbeginE)
_ZN54_INTERNAL_629d0306_23_ActivationGeluKernel_cu_efc443544cuda3std6ranges3__45__cpo6cbeginE:
	.zero		1
	.type		_ZN54_INTERNAL_629d0306_23_ActivationGeluKernel_cu_efc443544cuda3std3__45__cpo4cendE,@object
	.size		_ZN54_INTERNAL_629d0306_23_ActivationGeluKernel_cu_efc443544cuda3std3__45__cpo4cendE,(_ZN54_INTERNAL_629d0306_23_ActivationGeluKernel_cu_efc443544cuda3std6ranges3__45__cpo4nextE - _ZN54_INTERNAL_629d0306_23_ActivationGeluKernel_cu_efc443544cuda3std3__45__cpo4cendE)
_ZN54_INTERNAL_629d0306_23_ActivationGeluKernel_cu_efc443544cuda3std3__45__cpo4cendE:
	.zero		1
	.type		_ZN54_INTERNAL_629d0306_23_ActivationGeluKernel_cu_efc443544cuda3std6ranges3__45__cpo4nextE,@object
	.size		_ZN54_INTERNAL_629d0306_23_ActivationGeluKernel_cu_efc443544cuda3std6ranges3__45__cpo4nextE,(_ZN54_INTERNAL_629d0306_23_ActivationGeluKernel_cu_efc443544cuda3std6ranges3__45__cpo4swapE - _ZN54_INTERNAL_629d0306_23_ActivationGeluKernel_cu_efc443544cuda3std6ranges3__45__cpo4nextE)
_ZN54_INTERNAL_629d0306_23_ActivationGeluKernel_cu_efc443544cuda3std6ranges3__45__cpo4nextE:
	.zero		1
	.type		_ZN54_INTERNAL_629d0306_23_ActivationGeluKernel_cu_efc443544cuda3std6ranges3__45__cpo4swapE,@object
	.size		_ZN54_INTERNAL_629d0306_23_ActivationGeluKernel_cu_efc443544cuda3std6ranges3__45__cpo4swapE,(_ZN54_INTERNAL_629d0306_23_ActivationGeluKernel_cu_efc443544cuda3std3__420unreachable_sentinelE - _ZN54_INTERNAL_629d0306_23_ActivationGeluKernel_cu_efc443544cuda3std6ranges3__45__cpo4swapE)
_ZN54_INTERNAL_629d0306_23_ActivationGeluKernel_cu_efc443544cuda3std6ranges3__45__cpo4swapE:
	.zero		1
	.type		_ZN54_INTERNAL_629d0306_23_ActivationGeluKernel_cu_efc443544cuda3std3__420unreachable_sentinelE,@object
	.size		_ZN54_INTERNAL_629d0306_23_ActivationGeluKernel_cu_efc443544cuda3std3__420unreachable_sentinelE,(_ZN54_INTERNAL_629d0306_23_ActivationGeluKernel_cu_efc443546thrust24THRUST_300001_SM_1030_NS6system6detail10sequential3seqE - _ZN54_INTERNAL_629d0306_23_ActivationGeluKernel_cu_efc443544cuda3std3__420unreachable_sentinelE)
_ZN54_INTERNAL_629d0306_23_ActivationGeluKernel_cu_efc443544cuda3std3__420unreachable_sentinelE:
	.zero		1
	.type		_ZN54_INTERNAL_629d0306_23_ActivationGeluKernel_cu_efc443546thrust24THRUST_300001_SM_1030_NS6system6detail10sequential3seqE,@object
	.size		_ZN54_INTERNAL_629d0306_23_ActivationGeluKernel_cu_efc443546thrust24THRUST_300001_SM_1030_NS6system6detail10sequential3seqE,(_ZN54_INTERNAL_629d0306_23_ActivationGeluKernel_cu_efc443544cuda3std3__45__cpo6cbeginE - _ZN54_INTERNAL_629d0306_23_ActivationGeluKernel_cu_efc443546thrust24THRUST_300001_SM_1030_NS6system6detail10sequential3seqE)
_ZN54_INTERNAL_629d0306_23_ActivationGeluKernel_cu_efc443546thrust24THRUST_300001_SM_1030_NS6system6detail10sequential3seqE:
	.zero		1
	.type		_ZN54_INTERNAL_629d0306_23_ActivationGeluKernel_cu_efc443544cuda3std3__45__cpo6cbeginE,@object
	.size		_ZN54_INTERNAL_629d0306_23_ActivationGeluKernel_cu_efc443544cuda3std3__45__cpo6cbeginE,(_ZN54_INTERNAL_629d0306_23_ActivationGeluKernel_cu_efc443544cuda3std6ranges3__45__cpo9iter_swapE - _ZN54_INTERNAL_629d0306_23_ActivationGeluKernel_cu_efc443544cuda3std3__45__cpo6cbeginE)
_ZN54_INTERNAL_629d0306_23_ActivationGeluKernel_cu_efc443544cuda3std3__45__cpo6cbeginE:
	.zero		1
	.type		_ZN54_INTERNAL_629d0306_23_ActivationGeluKernel_cu_efc443544cuda3std6ranges3__45__cpo9iter_swapE,@object
	.size		_ZN54_INTERNAL_629d0306_23_ActivationGeluKernel_cu_efc443544cuda3std6ranges3__45__cpo9iter_swapE,(_ZN54_INTERNAL_629d0306_23_ActivationGeluKernel_cu_efc443544cuda3std3__45__cpo7crbeginE - _ZN54_INTERNAL_629d0306_23_ActivationGeluKernel_cu_efc443544cuda3std6ranges3__45__cpo9iter_swapE)
_ZN54_INTERNAL_629d0306_23_ActivationGeluKernel_cu_efc443544cuda3std6ranges3__45__cpo9iter_swapE:
	.zero		1
	.type		_ZN54_INTERNAL_629d0306_23_ActivationGeluKernel_cu_efc443544cuda3std3__45__cpo7crbeginE,@object
	.size		_ZN54_INTERNAL_629d0306_23_ActivationGeluKernel_cu_efc443544cuda3std3__45__cpo7crbeginE,(_ZN54_INTERNAL_629d0306_23_ActivationGeluKernel_cu_efc443544cuda3std6ranges3__45__cpo5cdataE - _ZN54_INTERNAL_629d0306_23_ActivationGeluKernel_cu_efc443544cuda3std3__45__cpo7crbeginE)
_ZN54_INTERNAL_629d0306_23_ActivationGeluKernel_cu_efc443544cuda3std3__45__cpo7crbeginE:
	.zero		1
	.type		_ZN54_INTERNAL_629d0306_23_ActivationGeluKernel_cu_efc443544cuda3std6ranges3__45__cpo5cdataE,@object
	.size		_ZN54_INTERNAL_629d0306_23_ActivationGeluKernel_cu_efc443544cuda3std6ranges3__45__cpo5cdataE,(_ZN54_INTERNAL_629d0306_23_ActivationGeluKernel_cu_efc443544cuda3std6ranges3__45__cpo3endE - _ZN54_INTERNAL_629d0306_23_ActivationGeluKernel_cu_efc443544cuda3std6ranges3__45__cpo5cdataE)
_ZN54_INTERNAL_629d0306_23_ActivationGeluKernel_cu_efc443544cuda3std6ranges3__45__cpo5cdataE:
	.zero		1
	.type		_ZN54_INTERNAL_629d0306_23_ActivationGeluKernel_cu_efc443544cuda3std6ranges3__45__cpo3endE,@object
	.size		_ZN54_INTERNAL_629d0306_23_ActivationGeluKernel_cu_efc443544cuda3std6ranges3__45__cpo3endE,(_ZN54_INTERNAL_629d0306_23_ActivationGeluKernel_cu_efc443544cuda3std3__419piecewise_constructE - _ZN54_INTERNAL_629d0306_23_ActivationGeluKernel_cu_efc443544cuda3std6ranges3__45__cpo3endE)
_ZN54_INTERNAL_629d0306_23_ActivationGeluKernel_cu_efc443544cuda3std6ranges3__45__cpo3endE:
	.zero		1
	.type		_ZN54_INTERNAL_629d0306_23_ActivationGeluKernel_cu_efc443544cuda3std3__419piecewise_constructE,@object
	.size		_ZN54_INTERNAL_629d0306_23_ActivationGeluKernel_cu_efc443544cuda3std3__419piecewise_constructE,(_ZN54_INTERNAL_629d0306_23_ActivationGeluKernel_cu_efc443544cuda3std6ranges3__45__cpo5ssizeE - _ZN54_INTERNAL_629d0306_23_ActivationGeluKernel_cu_efc443544cuda3std3__419piecewise_constructE)
_ZN54_INTERNAL_629d0306_23_ActivationGeluKernel_cu_efc443544cuda3std3__419piecewise_constructE:
	.zero		1
	.type		_ZN54_INTERNAL_629d0306_23_ActivationGeluKernel_cu_efc443544cuda3std6ranges3__45__cpo5ssizeE,@object
	.size		_ZN54_INTERNAL_629d0306_23_ActivationGeluKernel_cu_efc443544cuda3std6ranges3__45__cpo5ssizeE,(_ZN54_INTERNAL_629d0306_23_ActivationGeluKernel_cu_efc443544cuda3std3__45__cpo5beginE - _ZN54_INTERNAL_629d0306_23_ActivationGeluKernel_cu_efc443544cuda3std6ranges3__45__cpo5ssizeE)
_ZN54_INTERNAL_629d0306_23_ActivationGeluKernel_cu_efc443544cuda3std6ranges3__45__cpo5ssizeE:
	.zero		1
	.type		_ZN54_INTERNAL_629d0306_23_ActivationGeluKernel_cu_efc443544cuda3std3__45__cpo5beginE,@object
	.size		_ZN54_INTERNAL_629d0306_23_ActivationGeluKernel_cu_efc443544cuda3std3__45__cpo5beginE,(_ZN54_INTERNAL_629d0306_23_ActivationGeluKernel_cu_efc443544cuda3std6ranges3__45__cpo4cendE - _ZN54_INTERNAL_629d0306_23_ActivationGeluKernel_cu_efc443544cuda3std3__45__cpo5beginE)
_ZN54_INTERNAL_629d0306_23_ActivationGeluKernel_cu_efc443544cuda3std3__45__cpo5beginE:
	.zero		1
	.type		_ZN54_INTERNAL_629d0306_23_ActivationGeluKernel_cu_efc443544cuda3std6ranges3__45__cpo4cendE,@object
	.size		_ZN54_INTERNAL_629d0306_23_ActivationGeluKernel_cu_efc443544cuda3std6ranges3__45__cpo4cendE,(_ZN54_INTERNAL_629d0306_23_ActivationGeluKernel_cu_efc443544cuda3std3__45__cpo6rbeginE - _ZN54_INTERNAL_629d0306_23_ActivationGeluKernel_cu_efc443544cuda3std6ranges3__45__cpo4cendE)
_ZN54_INTERNAL_629d0306_23_ActivationGeluKernel_cu_efc443544cuda3std6ranges3__45__cpo4cendE:
	.zero		1
	.type		_ZN54_INTERNAL_629d0306_23_ActivationGeluKernel_cu_efc443544cuda3std3__45__cpo6rbeginE,@object
	.size		_ZN54_INTERNAL_629d0306_23_ActivationGeluKernel_cu_efc443544cuda3std3__45__cpo6rbeginE,(_ZN54_INTERNAL_629d0306_23_ActivationGeluKernel_cu_efc443544cuda3std6ranges3__45__cpo4prevE - _ZN54_INTERNAL_629d0306_23_ActivationGeluKernel_cu_efc443544cuda3std3__45__cpo6rbeginE)
_ZN54_INTERNAL_629d0306_23_ActivationGeluKernel_cu_efc443544cuda3std3__45__cpo6rbeginE:
	.zero		1
	.type		_ZN54_INTERNAL_629d0306_23_ActivationGeluKernel_cu_efc443544cuda3std6ranges3__45__cpo4prevE,@object
	.size		_ZN54_INTERNAL_629d0306_23_ActivationGeluKernel_cu_efc443544cuda3std6ranges3__45__cpo4prevE,(_ZN54_INTERNAL_629d0306_23_ActivationGeluKernel_cu_efc443544cuda3std6ranges3__45__cpo9iter_moveE - _ZN54_INTERNAL_629d0306_23_ActivationGeluKernel_cu_efc443544cuda3std6ranges3__45__cpo4prevE)
_ZN54_INTERNAL_629d0306_23_ActivationGeluKernel_cu_efc443544cuda3std6ranges3__45__cpo4prevE:
	.zero		1
	.type		_ZN54_INTERNAL_629d0306_23_ActivationGeluKernel_cu_efc443544cuda3std6ranges3__45__cpo9iter_moveE,@object
	.size		_ZN54_INTERNAL_629d0306_23_ActivationGeluKernel_cu_efc443544cuda3std6ranges3__45__cpo9iter_moveE,(.L_21 - _ZN54_INTERNAL_629d0306_23_ActivationGeluKernel_cu_efc443544cuda3std6ranges3__45__cpo9iter_moveE)
_ZN54_INTERNAL_629d0306_23_ActivationGeluKernel_cu_efc443544cuda3std6ranges3__45__cpo9iter_moveE:
	.zero		1
.L_21:


//--------------------- .nv.constant0._ZN2at6native18elementwise_kernelILi128ELi4EZNS0_15gpu_kernel_implIZZZNS0_26GeluBackwardCUDAKernelImplERNS_18TensorIteratorBaseENS0_8GeluTypeEENKUlvE0_clEvENKUlvE2_clEvEUlN3c108BFloat16ES9_E_EEvS4_RKT_EUliE_EEviT1_ --------------------------
	.section	.nv.constant0._ZN2at6native18elementwise_kernelILi128ELi4EZNS0_15gpu_kernel_implIZZZNS0_26GeluBackwardCUDAKernelImplERNS_18TensorIteratorBaseENS0_8GeluTypeEENKUlvE0_clEvENKUlvE2_clEvEUlN3c108BFloat16ES9_E_EEvS4_RKT_EUliE_EEviT1_,"a",@progbits
	.sectionflags	@""
	.align	4
.nv.constant0._ZN2at6native18elementwise_kernelILi128ELi4EZNS0_15gpu_kernel_implIZZZNS0_26GeluBackwardCUDAKernelImplERNS_18TensorIteratorBaseENS0_8GeluTypeEENKUlvE0_clEvENKUlvE2_clEvEUlN3c108BFloat16ES9_E_EEvS4_RKT_EUliE_EEviT1_:
	.zero		1552


//--------------------- .nv.constant0._ZN2at6native27unrolled_elementwise_kernelIZZZNS0_26GeluBackwardCUDAKernelImplERNS_18TensorIteratorBaseENS0_8GeluTypeEENKUlvE0_clEvENKUlvE2_clEvEUlN3c108BFloat16ES8_E_St5arrayIPcLm3EELi4E23TrivialOffsetCalculatorILi2EjESD_ILi1EjENS0_6memory12LoadWithCastILi2EEENSG_13StoreWithCastILi1EEEEEviT_T0_T2_T3_T4_T5_ --------------------------
	.section	.nv.constant0._ZN2at6native27unrolled_elementwise_kernelIZZZNS0_26GeluBackwardCUDAKernelImplERNS_18TensorIteratorBaseENS0_8GeluTypeEENKUlvE0_clEvENKUlvE2_clEvEUlN3c108BFloat16ES8_E_St5arrayIPcLm3EELi4E23TrivialOffsetCalculatorILi2EjESD_ILi1EjENS0_6memory12LoadWithCastILi2EEENSG_13StoreWithCastILi1EEEEEviT_T0_T2_T3_T4_T5_,"a",@progbits
	.sectionflags	@""
	.align	4
.nv.constant0._ZN2at6native27unrolled_elementwise_kernelIZZZNS0_26GeluBackwardCUDAKernelImplERNS_18TensorIteratorBaseENS0_8GeluTypeEENKUlvE0_clEvENKUlvE2_clEvEUlN3c108BFloat16ES8_E_St5arrayIPcLm3EELi4E23TrivialOffsetCalculatorILi2EjESD_ILi1EjENS0_6memory12LoadWithCastILi2EEENSG_13StoreWithCastILi1EEEEEviT_T0_T2_T3_T4_T5_:
	.zero		952


//--------------------- .nv.constant0._ZN2at6native18elementwise_kernelILi128ELi4EZNS0_22gpu_kernel_impl_nocastIZZZNS0_26GeluBackwardCUDAKernelImplERNS_18TensorIteratorBaseENS0_8GeluTypeEENKUlvE0_clEvENKUlvE2_clEvEUlN3c108BFloat16ES9_E_EEvS4_RKT_EUliE_EEviT1_ --------------------------
	.section	.nv.constant0._ZN2at6native18elementwise_kernelILi128ELi4EZNS0_22gpu_kernel_impl_nocastIZZZNS0_26GeluBackwardCUDAKernelImplERNS_18TensorIteratorBaseENS0_8GeluTypeEENKUlvE0_clEvENKUlvE2_clEvEUlN3c108BFloat16ES9_E_EEvS4_RKT_EUliE_EEviT1_,"a",@progbits
	.sectionflags	@""
	.align	4
.nv.constant0._ZN2at6native18elementwise_kernelILi128ELi4EZNS0_22gpu_kernel_impl_nocastIZZZNS0_26GeluBackwardCUDAKernelImplERNS_18TensorIteratorBaseENS0_8GeluTypeEENKUlvE0_clEvENKUlvE2_clEvEUlN3c108BFloat16ES9_E_EEvS4_RKT_EUliE_EEviT1_:
	.zero		1552


//--------------------- .nv.constant0._ZN2at6native27unrolled_elementwise_kernelIZZZNS0_26GeluBackwardCUDAKernelImplERNS_18TensorIteratorBaseENS0_8GeluTypeEENKUlvE0_clEvENKUlvE2_clEvEUlN3c108BFloat16ES8_E_St5arrayIPcLm3EELi4E23TrivialOffsetCalculatorILi2EjESD_ILi1EjENS0_6memory15LoadWithoutCastENSG_16StoreWithoutCastEEEviT_T0_T2_T3_T4_T5_ --------------------------
	.section	.nv.constant0._ZN2at6native27unrolled_elementwise_kernelIZZZNS0_26GeluBackwardCUDAKernelImplERNS_18TensorIteratorBaseENS0_8GeluTypeEENKUlvE0_clEvENKUlvE2_clEvEUlN3c108BFloat16ES8_E_St5arrayIPcLm3EELi4E23TrivialOffsetCalculatorILi2EjESD_ILi1EjENS0_6memory15LoadWithoutCastENSG_16StoreWithoutCastEEEviT_T0_T2_T3_T4_T5_,"a",@progbits
	.sectionflags	@""
	.align	4
.nv.constant0._ZN2at6native27unrolled_elementwise_kernelIZZZNS0_26GeluBackwardCUDAKernelImplERNS_18TensorIteratorBaseENS0_8GeluTypeEENKUlvE0_clEvENKUlvE2_clEvEUlN3c108BFloat16ES8_E_St5arrayIPcLm3EELi4E23TrivialOffsetCalculatorILi2EjESD_ILi1EjENS0_6memory15LoadWithoutCastENSG_16StoreWithoutCastEEEviT_T0_T2_T3_T4_T5_:
	.zero		932


//--------------------- .nv.constant0._ZN2at6native29vectorized_elementwise_kernelILi2EZZZNS0_26GeluBackwardCUDAKernelImplERNS_18TensorIteratorBaseENS0_8GeluTypeEENKUlvE0_clEvENKUlvE2_clEvEUlN3c108BFloat16ES8_E_St5arrayIPcLm3EEEEviT0_T1_ --------------------------
	.section	.nv.constant0._ZN2at6native29vectorized_elementwise_kernelILi2EZZZNS0_26GeluBackwardCUDAKernelImplERNS_18TensorIteratorBaseENS0_8GeluTypeEENKUlvE0_clEvENKUlvE2_clEvEUlN3c108BFloat16ES8_E_St5arrayIPcLm3EEEEviT0_T1_,"a",@progbits
	.sectionflags	@""
	.align	4
.nv.constant0._ZN2at6native29vectorized_elementwise_kernelILi2EZZZNS0_26GeluBackwardCUDAKernelImplERNS_18TensorIteratorBaseENS0_8GeluTypeEENKUlvE0_clEvENKUlvE2_clEvEUlN3c108BFloat16ES8_E_St5arrayIPcLm3EEEEviT0_T1_:
	.zero		928


//--------------------- .nv.constant0._ZN2at6native29vectorized_elementwise_kernelILi4EZZZNS0_26GeluBackwardCUDAKernelImplERNS_18TensorIteratorBaseENS0_8GeluTypeEENKUlvE0_clEvENKUlvE2_clEvEUlN3c108BFloat16ES8_E_St5arrayIPcLm3EEEEviT0_T1_ --------------------------
	.section	.nv.constant0._ZN2at6native29vectorized_elementwise_kernelILi4EZZZNS0_26GeluBackwardCUDAKernelImplERNS_18TensorIteratorBaseENS0_8GeluTypeEENKUlvE0_clEvENKUlvE2_clEvEUlN3c108BFloat16ES8_E_St5arrayIPcLm3EEEEviT0_T1_,"a",@progbits
	.sectionflags	@""
	.align	4
.nv.constant0._ZN2at6native29vectorized_elementwise_kernelILi4EZZZNS0_26GeluBackwardCUDAKernelImplERNS_18TensorIteratorBaseENS0_8GeluTypeEENKUlvE0_clEvENKUlvE2_clEvEUlN3c108BFloat16ES8_E_St5arrayIPcLm3EEEEviT0_T1_:
	.zero		928


//--------------------- .nv.constant0._ZN2at6native29vectorized_elementwise_kernelILi8EZZZNS0_26GeluBackwardCUDAKernelImplERNS_18TensorIteratorBaseENS0_8GeluTypeEENKUlvE0_clEvENKUlvE2_clEvEUlN3c108BFloat16ES8_E_St5arrayIPcLm3EEEEviT0_T1_ --------------------------
	.section	.nv.constant0._ZN2at6native29vectorized_elementwise_kernelILi8EZZZNS0_26GeluBackwardCUDAKernelImplERNS_18TensorIteratorBaseENS0_8GeluTypeEENKUlvE0_clEvENKUlvE2_clEvEUlN3c108BFloat16ES8_E_St5arrayIPcLm3EEEEviT0_T1_,"a",@progbits
	.sectionflags	@""
	.align	4
.nv.constant0._ZN2at6native29vectorized_elementwise_kernelILi8EZZZNS0_26GeluBackwardCUDAKernelImplERNS_18TensorIteratorBaseENS0_8GeluTypeEENKUlvE0_clEvENKUlvE2_clEvEUlN3c108BFloat16ES8_E_St5arrayIPcLm3EEEEviT0_T1_:
	.zero		928


//--------------------- .nv.constant0._ZN2at6native18elementwise_kernelILi128ELi4EZNS0_15gpu_kernel_implIZZZNS0_26GeluBackwardCUDAKernelImplERNS_18TensorIteratorBaseENS0_8GeluTypeEENKUlvE0_clEvENKUlvE1_clEvEUlN3c104HalfES9_E_EEvS4_RKT_EUliE_EEviT1_ --------------------------
	.section	.nv.constant0._ZN2at6native18elementwise_kernelILi128ELi4EZNS0_15gpu_kernel_implIZZZNS0_26GeluBackwardCUDAKernelImplERNS_18TensorIteratorBaseENS0_8GeluTypeEENKUlvE0_clEvENKUlvE1_clEvEUlN3c104HalfES9_E_EEvS4_RKT_EUliE_EEviT1_,"a",@progbits
	.sectionflags	@""
	.align	4
.nv.constant0._ZN2at6native18elementwise_kernelILi128ELi4EZNS0_15gpu_kernel_implIZZZNS0_26GeluBackwardCUDAKernelImplERNS_18TensorIteratorBaseENS0_8GeluTypeEENKUlvE0_clEvENKUlvE1_clEvEUlN3c104HalfES9_E_EEvS4_RKT_EUliE_EEviT1_:
	.zero		1552


//--------------------- .nv.constant0._ZN2at6native27unrolled_elementwise_kernelIZZZNS0_26GeluBackwardCUDAKernelImplERNS_18TensorIteratorBaseENS0_8GeluTypeEENKUlvE0_clEvENKUlvE1_clEvEUlN3c104HalfES8_E_St5arrayIPcLm3EELi4E23TrivialOffsetCalculatorILi2EjESD_ILi1EjENS0_6memory12LoadWithCastILi2EEENSG_13StoreWithCastILi1EEEEEviT_T0_T2_T3_T4_T5_ --------------------------
	.section	.nv.constant0._ZN2at6native27unrolled_elementwise_kernelIZZZNS0_26GeluBackwardCUDAKernelImplERNS_18TensorIteratorBaseENS0_8GeluTypeEENKUlvE0_clEvENKUlvE1_clEvEUlN3c104HalfES8_E_St5arrayIPcLm3EELi4E23TrivialOffsetCalculatorILi2EjESD_ILi1EjENS0_6memory12LoadWithCastILi2EEENSG_13StoreWithCastILi1EEEEEviT_T0_T2_T3_T4_T5_,"a",@progbits
	.sectionflags	@""
	.align	4
.nv.constant0._ZN2at6native27unrolled_elementwise_kernelIZZZNS0_26GeluBackwardCUDAKernelImplERNS_18TensorIteratorBaseENS0_8GeluTypeEENKUlvE0_clEvENKUlvE1_clEvEUlN3c104HalfES8_E_St5arrayIPcLm3EELi4E23TrivialOffsetCalculatorILi2EjESD_ILi1EjENS0_6memory12LoadWithCastILi2EEENSG_13StoreWithCastILi1EEEEEviT_T0_T2_T3_T4_T5_:
	.zero		952


//--------------------- .nv.constant0._ZN2at6native18elementwise_kernelILi128ELi4EZNS0_22gpu_kernel_impl_nocastIZZZNS0_26GeluBackwardCUDAKernelImplERNS_18TensorIteratorBaseENS0_8GeluTypeEENKUlvE0_clEvENKUlvE1_clEvEUlN3c104HalfES9_E_EEvS4_RKT_EUliE_EEviT1_ --------------------------
	.section	.nv.constant0._ZN2at6native18elementwise_kernelILi128ELi4EZNS0_22gpu_kernel_impl_nocastIZZZNS0_26GeluBackwardCUDAKernelImplERNS_18TensorIteratorBaseENS0_8GeluTypeEENKUlvE0_clEvENKUlvE1_clEvEUlN3c104HalfES9_E_EEvS4_RKT_EUliE_EEviT1_,"a",@progbits
	.sectionflags	@""
	.align	4
.nv.constant0._ZN2at6native18elementwise_kernelILi128ELi4EZNS0_22gpu_kernel_impl_nocastIZZZNS0_26GeluBackwardCUDAKernelImplERNS_18TensorIteratorBaseENS0_8GeluTypeEENKUlvE0_clEvENKUlvE1_clEvEUlN3c104HalfES9_E_EEvS4_RKT_EUliE_EEviT1_:
	.zero		1552


//--------------------- .nv.constant0._ZN2at6native27unrolled_elementwise_kernelIZZZNS0_26GeluBackwardCUDAKernelImplERNS_18TensorIteratorBaseENS0_8GeluTypeEENKUlvE0_clEvENKUlvE1_clEvEUlN3c104HalfES8_E_St5arrayIPcLm3EELi4E23TrivialOffsetCalculatorILi2EjESD_ILi1EjENS0_6memory15LoadWithoutCastENSG_16StoreWithoutCastEEEviT_T0_T2_T3_T4_T5_ --------------------------
	.section	.nv.constant0._ZN2at6native27unrolled_elementwise_kernelIZZZNS0_26GeluBackwardCUDAKernelImplERNS_18TensorIteratorBaseENS0_8GeluTypeEENKUlvE0_clEvENKUlvE1_clEvEUlN3c104HalfES8_E_St5arrayIPcLm3EELi4E23TrivialOffsetCalculatorILi2EjESD_ILi1EjENS0_6memory15LoadWithoutCastENSG_16StoreWithoutCastEEEviT_T0_T2_T3_T4_T5_,"a",@progbits
	.sectionflags	@""
	.align	4
.nv.constant0._ZN2at6native27unrolled_elementwise_kernelIZZZNS0_26GeluBackwardCUDAKernelImplERNS_18TensorIteratorBaseENS0_8GeluTypeEENKUlvE0_clEvENKUlvE1_clEvEUlN3c104HalfES8_E_St5arrayIPcLm3EELi4E23TrivialOffsetCalculatorILi2EjESD_ILi1EjENS0_6memory15LoadWithoutCastENSG_16StoreWithoutCastEEEviT_T0_T2_T3_T4_T5_:
	.zero		932


//--------------------- .nv.constant0._ZN2at6native29vectorized_elementwise_kernelILi2EZZZNS0_26GeluBackwardCUDAKernelImplERNS_18TensorIteratorBaseENS0_8GeluTypeEENKUlvE0_clEvENKUlvE1_clEvEUlN3c104HalfES8_E_St5arrayIPcLm3EEEEviT0_T1_ --------------------------
	.section	.nv.constant0._ZN2at6native29vectorized_elementwise_kernelILi2EZZZNS0_26GeluBackwardCUDAKernelImplERNS_18TensorIteratorBaseENS0_8GeluTypeEENKUlvE0_clEvENKUlvE1_clEvEUlN3c104HalfES8_E_St5arrayIPcLm3EEEEviT0_T1_,"a",@progbits
	.sectionflags	@""
	.align	4
.nv.constant0._ZN2at6native29vectorized_elementwise_kernelILi2EZZZNS0_26GeluBackwardCUDAKernelImplERNS_18TensorIteratorBaseENS0_8GeluTypeEENKUlvE0_clEvENKUlvE1_clEvEUlN3c104HalfES8_E_St5arrayIPcLm3EEEEviT0_T1_:
	.zero		928


//--------------------- .nv.constant0._ZN2at6native29vectorized_elementwise_kernelILi4EZZZNS0_26GeluBackwardCUDAKernelImplERNS_18TensorIteratorBaseENS0_8GeluTypeEENKUlvE0_clEvENKUlvE1_clEvEUlN3c104HalfES8_E_St5arrayIPcLm3EEEEviT0_T1_ --------------------------
	.section	.nv.constant0._ZN2at6native29vectorized_elementwise_kernelILi4EZZZNS0_26GeluBackwardCUDAKernelImplERNS_18TensorIteratorBaseENS0_8GeluTypeEENKUlvE0_clEvENKUlvE1_clEvEUlN3c104HalfES8_E_St5arrayIPcLm3EEEEviT0_T1_,"a",@progbits
	.sectionflags	@""
	.align	4
.nv.constant0._ZN2at6native29vectorized_elementwise_kernelILi4EZZZNS0_26GeluBackwardCUDAKernelImplERNS_18TensorIteratorBaseENS0_8GeluTypeEENKUlvE0_clEvENKUlvE1_clEvEUlN3c104HalfES8_E_St5arrayIPcLm3EEEEviT0_T1_:
	.zero		928


//--------------------- .nv.constant0._ZN2at6native29vectorized_elementwise_kernelILi8EZZZNS0_26GeluBackwardCUDAKernelImplERNS_18TensorIteratorBaseENS0_8GeluTypeEENKUlvE0_clEvENKUlvE1_clEvEUlN3c104HalfES8_E_St5arrayIPcLm3EEEEviT0_T1_ --------------------------
	.section	.nv.constant0._ZN2at6native29vectorized_elementwise_kernelILi8EZZZNS0_26GeluBackwardCUDAKernelImplERNS_18TensorIteratorBaseENS0_8GeluTypeEENKUlvE0_clEvENKUlvE1_clEvEUlN3c104HalfES8_E_St5arrayIPcLm3EEEEviT0_T1_,"a",@progbits
	.sectionflags	@""
	.align	4
.nv.constant0._ZN2at6native29vectorized_elementwise_kernelILi8EZZZNS0_26GeluBackwardCUDAKernelImplERNS_18TensorIteratorBaseENS0_8GeluTypeEENKUlvE0_clEvENKUlvE1_clEvEUlN3c104HalfES8_E_St5arrayIPcLm3EEEEviT0_T1_:
	.zero		928


//--------------------- .nv.constant0._ZN2at6native18elementwise_kernelILi128ELi4EZNS0_15gpu_kernel_implIZZZNS0_26GeluBackwardCUDAKernelImplERNS_18TensorIteratorBaseENS0_8GeluTypeEENKUlvE0_clEvENKUlvE0_clEvEUlffE_EEvS4_RKT_EUliE_EEviT1_ --------------------------
	.section	.nv.constant0._ZN2at6native18elementwise_kernelILi128ELi4EZNS0_15gpu_kernel_implIZZZNS0_26GeluBackwardCUDAKernelImplERNS_18TensorIteratorBaseENS0_8GeluTypeEENKUlvE0_clEvENKUlvE0_clEvEUlffE_EEvS4_RKT_EUliE_EEviT1_,"a",@progbits
	.sectionflags	@""
	.align	4
.nv.constant0._ZN2at6native18elementwise_kernelILi128ELi4EZNS0_15gpu_kernel_implIZZZNS0_26GeluBackwardCUDAKernelImplERNS_18TensorIteratorBaseENS0_8GeluTypeEENKUlvE0_clEvENKUlvE0_clEvEUlffE_EEvS4_RKT_EUliE_EEviT1_:
	.zero		1552


//--------------------- .nv.constant0._ZN2at6native27unrolled_elementwise_kernelIZZZNS0_26GeluBackwardCUDAKernelImplERNS_18TensorIteratorBaseENS0_8GeluTypeEENKUlvE0_clEvENKUlvE0_clEvEUlffE_St5arrayIPcLm3EELi4E23TrivialOffsetCalculatorILi2EjESB_ILi1EjENS0_6memory12LoadWithCastILi2EEENSE_13StoreWithCastILi1EEEEEviT_T0_T2_T3_T4_T5_ --------------------------
	.section	.nv.constant0._ZN2at6native27unrolled_elementwise_kernelIZZZNS0_26GeluBackwardCUDAKernelImplERNS_18TensorIteratorBaseENS0_8GeluTypeEENKUlvE0_clEvENKUlvE0_clEvEUlffE_St5arrayIPcLm3EELi4E23TrivialOffsetCalculatorILi2EjESB_ILi1EjENS0_6memory12LoadWithCastILi2EEENSE_13StoreWithCastILi1EEEEEviT_T0_T2_T3_T4_T5_,"a",@progbits
	.sectionflags	@""
	.align	4
.nv.constant0._ZN2at6native27unrolled_elementwise_kernelIZZZNS0_26GeluBackwardCUDAKernelImplERNS_18TensorIteratorBaseENS0_8GeluTypeEENKUlvE0_clEvENKUlvE0_clEvEUlffE_St5arrayIPcLm3EELi4E23TrivialOffsetCalculatorILi2EjESB_ILi1EjENS0_6memory12LoadWithCastILi2EEENSE_13StoreWithCastILi1EEEEEviT_T0_T2_T3_T4_T5_:
	.zero		952


//--------------------- .nv.constant0._ZN2at6native18elementwise_kernelILi128ELi2EZNS0_22gpu_kernel_impl_nocastIZZZNS0_26GeluBackwardCUDAKernelImplERNS_18TensorIteratorBaseENS0_8GeluTypeEENKUlvE0_clEvENKUlvE0_clEvEUlffE_EEvS4_RKT_EUliE_EEviT1_ --------------------------
	.section	.nv.constant0._ZN2at6native18elementwise_kernelILi128ELi2EZNS0_22gpu_kernel_impl_nocastIZZZNS0_26GeluBackwardCUDAKernelImplERNS_18TensorIteratorBaseENS0_8GeluTypeEENKUlvE0_clEvENKUlvE0_clEvEUlffE_EEvS4_RKT_EUliE_EEviT1_,"a",@progbits
	.sectionflags	@""
	.align	4
.nv.constant0._ZN2at6native18elementwise_kernelILi128ELi2EZNS0_22gpu_kernel_impl_nocastIZZZNS0_26GeluBackwardCUDAKernelImplERNS_18TensorIteratorBaseENS0_8GeluTypeEENKUlvE0_clEvENKUlvE0_clEvEUlffE_EEvS4_RKT_EUliE_EEviT1_:
	.zero		1552


//--------------------- .nv.constant0._ZN2at6native27unrolled_elementwise_kernelIZZZNS0_26GeluBackwardCUDAKernelImplERNS_18TensorIteratorBaseENS0_8GeluTypeEENKUlvE0_clEvENKUlvE0_clEvEUlffE_St5arrayIPcLm3EELi4E23TrivialOffsetCalculatorILi2EjESB_ILi1EjENS0_6memory15LoadWithoutCastENSE_16StoreWithoutCastEEEviT_T0_T2_T3_T4_T5_ --------------------------
	.section	.nv.constant0._ZN2at6native27unrolled_elementwise_kernelIZZZNS0_26GeluBackwardCUDAKernelImplERNS_18TensorIteratorBaseENS0_8GeluTypeEENKUlvE0_clEvENKUlvE0_clEvEUlffE_St5arrayIPcLm3EELi4E23TrivialOffsetCalculatorILi2EjESB_ILi1EjENS0_6memory15LoadWithoutCastENSE_16StoreWithoutCastEEEviT_T0_T2_T3_T4_T5_,"a",@progbits
	.sectionflags	@""
	.align	4
.nv.constant0._ZN2at6native27unrolled_elementwise_kernelIZZZNS0_26GeluBackwardCUDAKernelImplERNS_18TensorIteratorBaseENS0_8GeluTypeEENKUlvE0_clEvENKUlvE0_clEvEUlffE_St5arrayIPcLm3EELi4E23TrivialOffsetCalculatorILi2EjESB_ILi1EjENS0_6memory15LoadWithoutCastENSE_16StoreWithoutCastEEEviT_T0_T2_T3_T4_T5_:
	.zero		932


//--------------------- .nv.constant0._ZN2at6native29vectorized_elementwise_kernelILi2EZZZNS0_26GeluBackwardCUDAKernelImplERNS_18TensorIteratorBaseENS0_8GeluTypeEENKUlvE0_clEvENKUlvE0_clEvEUlffE_St5arrayIPcLm3EEEEviT0_T1_ --------------------------
	.section	.nv.constant0._ZN2at6native29vectorized_elementwise_kernelILi2EZZZNS0_26GeluBackwardCUDAKernelImplERNS_18TensorIteratorBaseENS0_8GeluTypeEENKUlvE0_clEvENKUlvE0_clEvEUlffE_St5arrayIPcLm3EEEEviT0_T1_,"a",@progbits
	.sectionflags	@""
	.align	4
.nv.constant0._ZN2at6native29vectorized_elementwise_kernelILi2EZZZNS0_26GeluBackwardCUDAKernelImplERNS_18TensorIteratorBaseENS0_8GeluTypeEENKUlvE0_clEvENKUlvE0_clEvEUlffE_St5arrayIPcLm3EEEEviT0_T1_:
	.zero		928


//--------------------- .nv.constant0._ZN2at6native29vectorized_elementwise_kernelILi4EZZZNS0_26GeluBackwardCUDAKernelImplERNS_18TensorIteratorBaseENS0_8GeluTypeEENKUlvE0_clEvENKUlvE0_clEvEUlffE_St5arrayIPcLm3EEEEviT0_T1_ --------------------------
	.section	.nv.constant0._ZN2at6native29vectorized_elementwise_kernelILi4EZZZNS0_26GeluBackwardCUDAKernelImplERNS_18TensorIteratorBaseENS0_8GeluTypeEENKUlvE0_clEvENKUlvE0_clEvEUlffE_St5arrayIPcLm3EEEEviT0_T1_,"a",@progbits
	.sectionflags	@""
	.align	4
.nv.constant0._ZN2at6native29vectorized_elementwise_kernelILi4EZZZNS0_26GeluBackwardCUDAKernelImplERNS_18TensorIteratorBaseENS0_8GeluTypeEENKUlvE0_clEvENKUlvE0_clEvEUlffE_St5arrayIPcLm3EEEEviT0_T1_:
	.zero		928


//--------------------- .nv.constant0._ZN2at6native29vectorized_elementwise_kernelILi8EZZZNS0_26GeluBackwardCUDAKernelImplERNS_18TensorIteratorBaseENS0_8GeluTypeEENKUlvE0_clEvENKUlvE0_clEvEUlffE_St5arrayIPcLm3EEEEviT0_T1_ --------------------------
	.section	.nv.constant0._ZN2at6native29vectorized_elementwise_kernelILi8EZZZNS0_26GeluBackwardCUDAKernelImplERNS_18TensorIteratorBaseENS0_8GeluTypeEENKUlvE0_clEvENKUlvE0_clEvEUlffE_St5arrayIPcLm3EEEEviT0_T1_,"a",@progbits
	.sectionflags	@""
	.align	4
.nv.constant0._ZN2at6native29vectorized_elementwise_kernelILi8EZZZNS0_26GeluBackwardCUDAKernelImplERNS_18TensorIteratorBaseENS0_8GeluTypeEENKUlvE0_clEvENKUlvE0_clEvEUlffE_St5arrayIPcLm3EEEEviT0_T1_:
	.zero		928


//--------------------- .nv.constant0._ZN2at6native18elementwise_kernelILi128ELi4EZNS0_15gpu_kernel_implIZZZNS0_26GeluBackwardCUDAKernelImplERNS_18TensorIteratorBaseENS0_8GeluTypeEENKUlvE0_clEvENKUlvE_clEvEUlddE_EEvS4_RKT_EUliE_EEviT1_ --------------------------
	.section	.nv.constant0._ZN2at6native18elementwise_kernelILi128ELi4EZNS0_15gpu_kernel_implIZZZNS0_26GeluBackwardCUDAKernelImplERNS_18TensorIteratorBaseENS0_8GeluTypeEENKUlvE0_clEvENKUlvE_clEvEUlddE_EEvS4_RKT_EUliE_EEviT1_,"a",@progbits
	.sectionflags	@""
	.align	4
.nv.constant0._ZN2at6native18elementwise_kernelILi128ELi4EZNS0_15gpu_kernel_implIZZZNS0_26GeluBackwardCUDAKernelImplERNS_18TensorIteratorBaseENS0_8GeluTypeEENKUlvE0_clEvENKUlvE_clEvEUlddE_EEvS4_RKT_EUliE_EEviT1_:
	.zero		1552


//--------------------- .nv.constant0._ZN2at6native27unrolled_elementwise_kernelIZZZNS0_26GeluBackwardCUDAKernelImplERNS_18TensorIteratorBaseENS0_8GeluTypeEENKUlvE0_clEvENKUlvE_clEvEUlddE_St5arrayIPcLm3EELi4E23TrivialOffsetCalculatorILi2EjESB_ILi1EjENS0_6memory12LoadWithCastILi2EEENSE_13StoreWithCastILi1EEEEEviT_T0_T2_T3_T4_T5_ --------------------------
	.section	.nv.constant0._ZN2at6native27unrolled_elementwise_kernelIZZZNS0_26GeluBackwardCUDAKernelImplERNS_18TensorIteratorBaseENS0_8GeluTypeEENKUlvE0_clEvENKUlvE_clEvEUlddE_St5arrayIPcLm3EELi4E23TrivialOffsetCalculatorILi2EjESB_ILi1EjENS0_6memory12LoadWithCastILi2EEENSE_13StoreWithCastILi1EEEEEviT_T0_T2_T3_T4_T5_,"a",@progbits
	.sectionflags	@""
	.align	4
.nv.constant0._ZN2at6native27unrolled_elementwise_kernelIZZZNS0_26GeluBackwardCUDAKernelImplERNS_18TensorIteratorBaseENS0_8GeluTypeEENKUlvE0_clEvENKUlvE_clEvEUlddE_St5arrayIPcLm3EELi4E23TrivialOffsetCalculatorILi2EjESB_ILi1EjENS0_6memory12LoadWithCastILi2EEENSE_13StoreWithCastILi1EEEEEviT_T0_T2_T3_T4_T5_:
	.zero		952


//--------------------- .nv.constant0._ZN2at6native18elementwise_kernelILi128ELi2EZNS0_22gpu_kernel_impl_nocastIZZZNS0_26GeluBackwardCUDAKernelImplERNS_18TensorIteratorBaseENS0_8GeluTypeEENKUlvE0_clEvENKUlvE_clEvEUlddE_EEvS4_RKT_EUliE_EEviT1_ --------------------------
	.section	.nv.constant0._ZN2at6native18elementwise_kernelILi128ELi2EZNS0_22gpu_kernel_impl_nocastIZZZNS0_26GeluBackwardCUDAKernelImplERNS_18TensorIteratorBaseENS0_8GeluTypeEENKUlvE0_clEvENKUlvE_clEvEUlddE_EEvS4_RKT_EUliE_EEviT1_,"a",@progbits
	.sectionflags	@""
	.align	4
.nv.constant0._ZN2at6native18elementwise_kernelILi128ELi2EZNS0_22gpu_kernel_impl_nocastIZZZNS0_26GeluBackwardCUDAKernelImplERNS_18TensorIteratorBaseENS0_8GeluTypeEENKUlvE0_clEvENKUlvE_clEvEUlddE_EEvS4_RKT_EUliE_EEviT1_:
	.zero		1552


//--------------------- .nv.constant0._ZN2at6native27unrolled_elementwise_kernelIZZZNS0_26GeluBackwardCUDAKernelImplERNS_18TensorIteratorBaseENS0_8GeluTypeEENKUlvE0_clEvENKUlvE_clEvEUlddE_St5arrayIPcLm3EELi4E23TrivialOffsetCalculatorILi2EjESB_ILi1EjENS0_6memory15LoadWithoutCastENSE_16StoreWithoutCastEEEviT_T0_T2_T3_T4_T5_ --------------------------
	.section	.nv.constant0._ZN2at6native27unrolled_elementwise_kernelIZZZNS0_26GeluBackwardCUDAKernelImplERNS_18TensorIteratorBaseENS0_8GeluTypeEENKUlvE0_clEvENKUlvE_clEvEUlddE_St5arrayIPcLm3EELi4E23TrivialOffsetCalculatorILi2EjESB_ILi1EjENS0_6memory15LoadWithoutCastENSE_16StoreWithoutCastEEEviT_T0_T2_T3_T4_T5_,"a",@progbits
	.sectionflags	@""
	.align	4
.nv.constant0._ZN2at6native27unrolled_elementwise_kernelIZZZNS0_26GeluBackwardCUDAKernelImplERNS_18TensorIteratorBaseENS0_8GeluTypeEENKUlvE0_clEvENKUlvE_clEvEUlddE_St5arrayIPcLm3EELi4E23TrivialOffsetCalculatorILi2EjESB_ILi1EjENS0_6memory15LoadWithoutCastENSE_16StoreWithoutCastEEEviT_T0_T2_T3_T4_T5_:
	.zero		932


//--------------------- .nv.constant0._ZN2at6native29vectorized_elementwise_kernelILi2EZZZNS0_26GeluBackwardCUDAKernelImplERNS_18TensorIteratorBaseENS0_8GeluTypeEENKUlvE0_clEvENKUlvE_clEvEUlddE_St5arrayIPcLm3EEEEviT0_T1_ --------------------------
	.section	.nv.constant0._ZN2at6native29vectorized_elementwise_kernelILi2EZZZNS0_26GeluBackwardCUDAKernelImplERNS_18TensorIteratorBaseENS0_8GeluTypeEENKUlvE0_clEvENKUlvE_clEvEUlddE_St5arrayIPcLm3EEEEviT0_T1_,"a",@progbits
	.sectionflags	@""
	.align	4
.nv.constant0._ZN2at6native29vectorized_elementwise_kernelILi2EZZZNS0_26GeluBackwardCUDAKernelImplERNS_18TensorIteratorBaseENS0_8GeluTypeEENKUlvE0_clEvENKUlvE_clEvEUlddE_St5arrayIPcLm3EEEEviT0_T1_:
	.zero		928


//--------------------- .nv.constant0._ZN2at6native29vectorized_elementwise_kernelILi4EZZZNS0_26GeluBackwardCUDAKernelImplERNS_18TensorIteratorBaseENS0_8GeluTypeEENKUlvE0_clEvENKUlvE_clEvEUlddE_St5arrayIPcLm3EEEEviT0_T1_ --------------------------
	.section	.nv.constant0._ZN2at6native29vectorized_elementwise_kernelILi4EZZZNS0_26GeluBackwardCUDAKernelImplERNS_18TensorIteratorBaseENS0_8GeluTypeEENKUlvE0_clEvENKUlvE_clEvEUlddE_St5arrayIPcLm3EEEEviT0_T1_,"a",@progbits
	.sectionflags	@""
	.align	4
.nv.constant0._ZN2at6native29vectorized_elementwise_kernelILi4EZZZNS0_26GeluBackwardCUDAKernelImplERNS_18TensorIteratorBaseENS0_8GeluTypeEENKUlvE0_clEvENKUlvE_clEvEUlddE_St5arrayIPcLm3EEEEviT0_T1_:
	.zero		928


//--------------------- .nv.constant0._ZN2at6native29vectorized_elementwise_kernelILi8EZZZNS0_26GeluBackwardCUDAKernelImplERNS_18TensorIteratorBaseENS0_8GeluTypeEENKUlvE0_clEvENKUlvE_clEvEUlddE_St5arrayIPcLm3EEEEviT0_T1_ --------------------------
	.section	.nv.constant0._ZN2at6native29vectorized_elementwise_kernelILi8EZZZNS0_26GeluBackwardCUDAKernelImplERNS_18TensorIteratorBaseENS0_8GeluTypeEENKUlvE0_clEvENKUlvE_clEvEUlddE_St5arrayIPcLm3EEEEviT0_T1_,"a",@progbits
	.sectionflags	@""
	.align	4
.nv.constant0._ZN2at6native29vectorized_elementwise_kernelILi8EZZZNS0_26GeluBackwardCUDAKernelImplERNS_18TensorIteratorBaseENS0_8GeluTypeEENKUlvE0_clEvENKUlvE_clEvEUlddE_St5arrayIPcLm3EEEEviT0_T1_:
	.zero		928


//--------------------- .nv.constant0._ZN2at6native18elementwise_kernelILi128ELi4EZNS0_15gpu_kernel_implIZZZNS0_26GeluBackwardCUDAKernelImplERNS_18TensorIteratorBaseENS0_8GeluTypeEENKUlvE_clEvENKUlvE2_clEvEUlN3c108BFloat16ES9_E_EEvS4_RKT_EUliE_EEviT1_ --------------------------
	.section	.nv.constant0._ZN2at6native18elementwise_kernelILi128ELi4EZNS0_15gpu_kernel_implIZZZNS0_26GeluBackwardCUDAKernelImplERNS_18TensorIteratorBaseENS0_8GeluTypeEENKUlvE_clEvENKUlvE2_clEvEUlN3c108BFloat16ES9_E_EEvS4_RKT_EUliE_EEviT1_,"a",@progbits
	.sectionflags	@""
	.align	4
.nv.constant0._ZN2at6native18elementwise_kernelILi128ELi4EZNS0_15gpu_kernel_implIZZZNS0_26GeluBackwardCUDAKernelImplERNS_18TensorIteratorBaseENS0_8GeluTypeEENKUlvE_clEvENKUlvE2_clEvEUlN3c108BFloat16ES9_E_EEvS4_RKT_EUliE_EEviT1_:
	.zero		1552


//--------------------- .nv.constant0._ZN2at6native27unrolled_elementwise_kernelIZZZNS0_26GeluBackwardCUDAKernelImplERNS_18TensorIteratorBaseENS0_8GeluTypeEENKUlvE_clEvENKUlvE2_clEvEUlN3c108BFloat16ES8_E_St5arrayIPcLm3EELi4E23TrivialOffsetCalculatorILi2EjESD_ILi1EjENS0_6memory12LoadWithCastILi2EEENSG_13StoreWithCastILi1EEEEEviT_T0_T2_T3_T4_T5_ --------------------------
	.section	.nv.constant0._ZN2at6native27unrolled_elementwise_kernelIZZZNS0_26GeluBackwardCUDAKernelImplERNS_18TensorIteratorBaseENS0_8GeluTypeEENKUlvE_clEvENKUlvE2_clEvEUlN3c108BFloat16ES8_E_St5arrayIPcLm3EELi4E23TrivialOffsetCalculatorILi2EjESD_ILi1EjENS0_6memory12LoadWithCastILi2EEENSG_13StoreWithCastILi1EEEEEviT_T0_T2_T3_T4_T5_,"a",@progbits
	.sectionflags	@""
	.align	4
.nv.constant0._ZN2at6native27unrolled_elementwise_kernelIZZZNS0_26GeluBackwardCUDAKernelImplERNS_18TensorIteratorBaseENS0_8GeluTypeEENKUlvE_clEvENKUlvE2_clEvEUlN3c108BFloat16ES8_E_St5arrayIPcLm3EELi4E23TrivialOffsetCalculatorILi2EjESD_ILi1EjENS0_6memory12LoadWithCastILi2EEENSG_13StoreWithCastILi1EEEEEviT_T0_T2_T3_T4_T5_:
	.zero		952


//--------------------- .nv.constant0._ZN2at6native18elementwise_kernelILi128ELi4EZNS0_22gpu_kernel_impl_nocastIZZZNS0_26GeluBackwardCUDAKernelImplERNS_18TensorIteratorBaseENS0_8GeluTypeEENKUlvE_clEvENKUlvE2_clEvEUlN3c108BFloat16ES9_E_EEvS4_RKT_EUliE_EEviT1_ --------------------------
	.section	.nv.constant0._ZN2at6native18elementwise_kernelILi128ELi4EZNS0_22gpu_kernel_impl_nocastIZZZNS0_26GeluBackwardCUDAKernelImplERNS_18TensorIteratorBaseENS0_8GeluTypeEENKUlvE_clEvENKUlvE2_clEvEUlN3c108BFloat16ES9_E_EEvS4_RKT_EUliE_EEviT1_,"a",@progbits
	.sectionflags	@""
	.align	4
.nv.constant0._ZN2at6native18elementwise_kernelILi128ELi4EZNS0_22gpu_kernel_impl_nocastIZZZNS0_26GeluBackwardCUDAKernelImplERNS_18TensorIteratorBaseENS0_8GeluTypeEENKUlvE_clEvENKUlvE2_clEvEUlN3c108BFloat16ES9_E_EEvS4_RKT_EUliE_EEviT1_:
	.zero		1552


//--------------------- .nv.constant0._ZN2at6native27unrolled_elementwise_kernelIZZZNS0_26GeluBackwardCUDAKernelImplERNS_18TensorIteratorBaseENS0_8GeluTypeEENKUlvE_clEvENKUlvE2_clEvEUlN3c108BFloat16ES8_E_St5arrayIPcLm3EELi4E23TrivialOffsetCalculatorILi2EjESD_ILi1EjENS0_6memory15LoadWithoutCastENSG_16StoreWithoutCastEEEviT_T0_T2_T3_T4_T5_ --------------------------
	.section	.nv.constant0._ZN2at6native27unrolled_elementwise_kernelIZZZNS0_26GeluBackwardCUDAKernelImplERNS_18TensorIteratorBaseENS0_8GeluTypeEENKUlvE_clEvENKUlvE2_clEvEUlN3c108BFloat16ES8_E_St5arrayIPcLm3EELi4E23TrivialOffsetCalculatorILi2EjESD_ILi1EjENS0_6memory15LoadWithoutCastENSG_16StoreWithoutCastEEEviT_T0_T2_T3_T4_T5_,"a",@progbits
	.sectionflags	@""
	.align	4
.nv.constant0._ZN2at6native27unrolled_elementwise_kernelIZZZNS0_26GeluBackwardCUDAKernelImplERNS_18TensorIteratorBaseENS0_8GeluTypeEENKUlvE_clEvENKUlvE2_clEvEUlN3c108BFloat16ES8_E_St5arrayIPcLm3EELi4E23TrivialOffsetCalculatorILi2EjESD_ILi1EjENS0_6memory15LoadWithoutCastENSG_16StoreWithoutCastEEEviT_T0_T2_T3_T4_T5_:
	.zero		932


//--------------------- .nv.constant0._ZN2at6native29vectorized_elementwise_kernelILi2EZZZNS0_26GeluBackwardCUDAKernelImplERNS_18TensorIteratorBaseENS0_8GeluTypeEENKUlvE_clEvENKUlvE2_clEvEUlN3c108BFloat16ES8_E_St5arrayIPcLm3EEEEviT0_T1_ --------------------------
	.section	.nv.constant0._ZN2at6native29vectorized_elementwise_kernelILi2EZZZNS0_26GeluBackwardCUDAKernelImplERNS_18TensorIteratorBaseENS0_8GeluTypeEENKUlvE_clEvENKUlvE2_clEvEUlN3c108BFloat16ES8_E_St5arrayIPcLm3EEEEviT0_T1_,"a",@progbits
	.sectionflags	@""
	.align	4
.nv.constant0._ZN2at6native29vectorized_elementwise_kernelILi2EZZZNS0_26GeluBackwardCUDAKernelImplERNS_18TensorIteratorBaseENS0_8GeluTypeEENKUlvE_clEvENKUlvE2_clEvEUlN3c108BFloat16ES8_E_St5arrayIPcLm3EEEEviT0_T1_:
	.zero		928


//--------------------- .nv.constant0._ZN2at6native29vectorized_elementwise_kernelILi4EZZZNS0_26GeluBackwardCUDAKernelImplERNS_18TensorIteratorBaseENS0_8GeluTypeEENKUlvE_clEvENKUlvE2_clEvEUlN3c108BFloat16ES8_E_St5arrayIPcLm3EEEEviT0_T1_ --------------------------
	.section	.nv.constant0._ZN2at6native29vectorized_elementwise_kernelILi4EZZZNS0_26GeluBackwardCUDAKernelImplERNS_18TensorIteratorBaseENS0_8GeluTypeEENKUlvE_clEvENKUlvE2_clEvEUlN3c108BFloat16ES8_E_St5arrayIPcLm3EEEEviT0_T1_,"a",@progbits
	.sectionflags	@""
	.align	4
.nv.constant0._ZN2at6native29vectorized_elementwise_kernelILi4EZZZNS0_26GeluBackwardCUDAKernelImplERNS_18TensorIteratorBaseENS0_8GeluTypeEENKUlvE_clEvENKUlvE2_clEvEUlN3c108BFloat16ES8_E_St5arrayIPcLm3EEEEviT0_T1_:
	.zero		928


//--------------------- .nv.constant0._ZN2at6native29vectorized_elementwise_kernelILi8EZZZNS0_26GeluBackwardCUDAKernelImplERNS_18TensorIteratorBaseENS0_8GeluTypeEENKUlvE_clEvENKUlvE2_clEvEUlN3c108BFloat16ES8_E_St5arrayIPcLm3EEEEviT0_T1_ --------------------------
	.section	.nv.constant0._ZN2at6native29vectorized_elementwise_kernelILi8EZZZNS0_26GeluBackwardCUDAKernelImplERNS_18TensorIteratorBaseENS0_8GeluTypeEENKUlvE_clEvENKUlvE2_clEvEUlN3c108BFloat16ES8_E_St5arrayIPcLm3EEEEviT0_T1_,"a",@progbits
	.sectionflags	@""
	.align	4
.nv.constant0._ZN2at6native29vectorized_elementwise_kernelILi8EZZZNS0_26GeluBackwardCUDAKernelImplERNS_18TensorIteratorBaseENS0_8GeluTypeEENKUlvE_clEvENKUlvE2_clEvEUlN3c108BFloat16ES8_E_St5arrayIPcLm3EEEEviT0_T1_:
	.zero		928


//--------------------- .nv.constant0._ZN2at6native18elementwise_kernelILi128ELi4EZNS0_15gpu_kernel_implIZZZNS0_26GeluBackwardCUDAKernelImplERNS_18TensorIteratorBaseENS0_8GeluTypeEENKUlvE_clEvENKUlvE1_clEvEUlN3c104HalfES9_E_EEvS4_RKT_EUliE_EEviT1_ --------------------------
	.section	.nv.constant0._ZN2at6native18elementwise_kernelILi128ELi4EZNS0_15gpu_kernel_implIZZZNS0_26GeluBackwardCUDAKernelImplERNS_18TensorIteratorBaseENS0_8GeluTypeEENKUlvE_clEvENKUlvE1_clEvEUlN3c104HalfES9_E_EEvS4_RKT_EUliE_EEviT1_,"a",@progbits
	.sectionflags	@""
	.align	4
.nv.constant0._ZN2at6native18elementwise_kernelILi128ELi4EZNS0_15gpu_kernel_implIZZZNS0_26GeluBackwardCUDAKernelImplERNS_18TensorIteratorBaseENS0_8GeluTypeEENKUlvE_clEvENKUlvE1_clEvEUlN3c104HalfES9_E_EEvS4_RKT_EUliE_EEviT1_:
	.zero		1552


//--------------------- .nv.constant0._ZN2at6native27unrolled_elementwise_kernelIZZZNS0_26GeluBackwardCUDAKernelImplERNS_18TensorIteratorBaseENS0_8GeluTypeEENKUlvE_clEvENKUlvE1_clEvEUlN3c104HalfES8_E_St5arrayIPcLm3EELi4E23TrivialOffsetCalculatorILi2EjESD_ILi1EjENS0_6memory12LoadWithCastILi2EEENSG_13StoreWithCastILi1EEEEEviT_T0_T2_T3_T4_T5_ --------------------------
	.section	.nv.constant0._ZN2at6native27unrolled_elementwise_kernelIZZZNS0_26GeluBackwardCUDAKernelImplERNS_18TensorIteratorBaseENS0_8GeluTypeEENKUlvE_clEvENKUlvE1_clEvEUlN3c104HalfES8_E_St5arrayIPcLm3EELi4E23TrivialOffsetCalculatorILi2EjESD_ILi1EjENS0_6memory12LoadWithCastILi2EEENSG_13StoreWithCastILi1EEEEEviT_T0_T2_T3_T4_T5_,"a",@progbits
	.sectionflags	@""
	.align	4
.nv.constant0._ZN2at6native27unrolled_elementwise_kernelIZZZNS0_26GeluBackwardCUDAKernelImplERNS_18TensorIteratorBaseENS0_8GeluTypeEENKUlvE_clEvENKUlvE1_clEvEUlN3c104HalfES8_E_St5arrayIPcLm3EELi4E23TrivialOffsetCalculatorILi2EjESD_ILi1EjENS0_6memory12LoadWithCastILi2EEENSG_13StoreWithCastILi1EEEEEviT_T0_T2_T3_T4_T5_:
	.zero		952


//--------------------- .nv.constant0._ZN2at6native18elementwise_kernelILi128ELi4EZNS0_22gpu_kernel_impl_nocastIZZZNS0_26GeluBackwardCUDAKernelImplERNS_18TensorIteratorBaseENS0_8GeluTypeEENKUlvE_clEvENKUlvE1_clEvEUlN3c104HalfES9_E_EEvS4_RKT_EUliE_EEviT1_ --------------------------
	.section	.nv.constant0._ZN2at6native18elementwise_kernelILi128ELi4EZNS0_22gpu_kernel_impl_nocastIZZZNS0_26GeluBackwardCUDAKernelImplERNS_18TensorIteratorBaseENS0_8GeluTypeEENKUlvE_clEvENKUlvE1_clEvEUlN3c104HalfES9_E_EEvS4_RKT_EUliE_EEviT1_,"a",@progbits
	.sectionflags	@""
	.align	4
.nv.constant0._ZN2at6native18elementwise_kernelILi128ELi4EZNS0_22gpu_kernel_impl_nocastIZZZNS0_26GeluBackwardCUDAKernelImplERNS_18TensorIteratorBaseENS0_8GeluTypeEENKUlvE_clEvENKUlvE1_clEvEUlN3c104HalfES9_E_EEvS4_RKT_EUliE_EEviT1_:
	.zero		1552


//--------------------- .nv.constant0._ZN2at6native27unrolled_elementwise_kernelIZZZNS0_26GeluBackwardCUDAKernelImplERNS_18TensorIteratorBaseENS0_8GeluTypeEENKUlvE_clEvENKUlvE1_clEvEUlN3c104HalfES8_E_St5arrayIPcLm3EELi4E23TrivialOffsetCalculatorILi2EjESD_ILi1EjENS0_6memory15LoadWithoutCastENSG_16StoreWithoutCastEEEviT_T0_T2_T3_T4_T5_ --------------------------
	.section	.nv.constant0._ZN2at6native27unrolled_elementwise_kernelIZZZNS0_26GeluBackwardCUDAKernelImplERNS_18TensorIteratorBaseENS0_8GeluTypeEENKUlvE_clEvENKUlvE1_clEvEUlN3c104HalfES8_E_St5arrayIPcLm3EELi4E23TrivialOffsetCalculatorILi2EjESD_ILi1EjENS0_6memory15LoadWithoutCastENSG_16StoreWithoutCastEEEviT_T0_T2_T3_T4_T5_,"a",@progbits
	.sectionflags	@""
	.align	4
.nv.constant0._ZN2at6native27unrolled_elementwise_kernelIZZZNS0_26GeluBackwardCUDAKernelImplERNS_18TensorIteratorBaseENS0_8GeluTypeEENKUlvE_clEvENKUlvE1_clEvEUlN3c104HalfES8_E_St5arrayIPcLm3EELi4E23TrivialOffsetCalculatorILi2EjESD_ILi1EjENS0_6memory15LoadWithoutCastENSG_16StoreWithoutCastEEEviT_T0_T2_T3_T4_T5_:
	.zero		932


//--------------------- .nv.constant0._ZN2at6native29vectorized_elementwise_kernelILi2EZZZNS0_26GeluBackwardCUDAKernelImplERNS_18TensorIteratorBaseENS0_8GeluTypeEENKUlvE_clEvENKUlvE1_clEvEUlN3c104HalfES8_E_St5arrayIPcLm3EEEEviT0_T1_ --------------------------
	.section	.nv.constant0._ZN2at6native29vectorized_elementwise_kernelILi2EZZZNS0_26GeluBackwardCUDAKernelImplERNS_18TensorIteratorBaseENS0_8GeluTypeEENKUlvE_clEvENKUlvE1_clEvEUlN3c104HalfES8_E_St5arrayIPcLm3EEEEviT0_T1_,"a",@progbits
	.sectionflags	@""
	.align	4
.nv.constant0._ZN2at6native29vectorized_elementwise_kernelILi2EZZZNS0_26GeluBackwardCUDAKernelImplERNS_18TensorIteratorBaseENS0_8GeluTypeEENKUlvE_clEvENKUlvE1_clEvEUlN3c104HalfES8_E_St5arrayIPcLm3EEEEviT0_T1_:
	.zero		928


//--------------------- .nv.constant0._ZN2at6native29vectorized_elementwise_kernelILi4EZZZNS0_26GeluBackwardCUDAKernelImplERNS_18TensorIteratorBaseENS0_8GeluTypeEENKUlvE_clEvENKUlvE1_clEvEUlN3c104HalfES8_E_St5arrayIPcLm3EEEEviT0_T1_ --------------------------
	.section	.nv.constant0._ZN2at6native29vectorized_elementwise_kernelILi4EZZZNS0_26GeluBackwardCUDAKernelImplERNS_18TensorIteratorBaseENS0_8GeluTypeEENKUlvE_clEvENKUlvE1_clEvEUlN3c104HalfES8_E_St5arrayIPcLm3EEEEviT0_T1_,"a",@progbits
	.sectionflags	@""
	.align	4
.nv.constant0._ZN2at6native29vectorized_elementwise_kernelILi4EZZZNS0_26GeluBackwardCUDAKernelImplERNS_18TensorIteratorBaseENS0_8GeluTypeEENKUlvE_clEvENKUlvE1_clEvEUlN3c104HalfES8_E_St5arrayIPcLm3EEEEviT0_T1_:
	.zero		928


//--------------------- .nv.constant0._ZN2at6native29vectorized_elementwise_kernelILi8EZZZNS0_26GeluBackwardCUDAKernelImplERNS_18TensorIteratorBaseENS0_8GeluTypeEENKUlvE_clEvENKUlvE1_clEvEUlN3c104HalfES8_E_St5arrayIPcLm3EEEEviT0_T1_ --------------------------
	.section	.nv.constant0._ZN2at6native29vectorized_elementwise_kernelILi8EZZZNS0_26GeluBackwardCUDAKernelImplERNS_18TensorIteratorBaseENS0_8GeluTypeEENKUlvE_clEvENKUlvE1_clEvEUlN3c104HalfES8_E_St5arrayIPcLm3EEEEviT0_T1_,"a",@progbits
	.sectionflags	@""
	.align	4
.nv.constant0._ZN2at6native29vectorized_elementwise_kernelILi8EZZZNS0_26GeluBackwardCUDAKernelImplERNS_18TensorIteratorBaseENS0_8GeluTypeEENKUlvE_clEvENKUlvE1_clEvEUlN3c104HalfES8_E_St5arrayIPcLm3EEEEviT0_T1_:
	.zero		928


//--------------------- .nv.constant0._ZN2at6native18elementwise_kernelILi128ELi4EZNS0_15gpu_kernel_implIZZZNS0_26GeluBackwardCUDAKernelImplERNS_18TensorIteratorBaseENS0_8GeluTypeEENKUlvE_clEvENKUlvE0_clEvEUlffE_EEvS4_RKT_EUliE_EEviT1_ --------------------------
	.section	.nv.constant0._ZN2at6native18elementwise_kernelILi128ELi4EZNS0_15gpu_kernel_implIZZZNS0_26GeluBackwardCUDAKernelImplERNS_18TensorIteratorBaseENS0_8GeluTypeEENKUlvE_clEvENKUlvE0_clEvEUlffE_EEvS4_RKT_EUliE_EEviT1_,"a",@progbits
	.sectionflags	@""
	.align	4
.nv.constant0._ZN2at6native18elementwise_kernelILi128ELi4EZNS0_15gpu_kernel_implIZZZNS0_26GeluBackwardCUDAKernelImplERNS_18TensorIteratorBaseENS0_8GeluTypeEENKUlvE_clEvENKUlvE0_clEvEUlffE_EEvS4_RKT_EUliE_EEviT1_:
	.zero		1552


//--------------------- .nv.constant0._ZN2at6native27unrolled_elementwise_kernelIZZZNS0_26GeluBackwardCUDAKernelImplERNS_18TensorIteratorBaseENS0_8GeluTypeEENKUlvE_clEvENKUlvE0_clEvEUlffE_St5arrayIPcLm3EELi4E23TrivialOffsetCalculatorILi2EjESB_ILi1EjENS0_6memory12LoadWithCastILi2EEENSE_13StoreWithCastILi1EEEEEviT_T0_T2_T3_T4_T5_ --------------------------
	.section	.nv.constant0._ZN2at6native27unrolled_elementwise_kernelIZZZNS0_26GeluBackwardCUDAKernelImplERNS_18TensorIteratorBaseENS0_8GeluTypeEENKUlvE_clEvENKUlvE0_clEvEUlffE_St5arrayIPcLm3EELi4E23TrivialOffsetCalculatorILi2EjESB_ILi1EjENS0_6memory12LoadWithCastILi2EEENSE_13StoreWithCastILi1EEEEEviT_T0_T2_T3_T4_T5_,"a",@progbits
	.sectionflags	@""
	.align	4
.nv.constant0._ZN2at6native27unrolled_elementwise_kernelIZZZNS0_26GeluBackwardCUDAKernelImplERNS_18TensorIteratorBaseENS0_8GeluTypeEENKUlvE_clEvENKUlvE0_clEvEUlffE_St5arrayIPcLm3EELi4E23TrivialOffsetCalculatorILi2EjESB_ILi1EjENS0_6memory12LoadWithCastILi2EEENSE_13StoreWithCastILi1EEEEEviT_T0_T2_T3_T4_T5_:
	.zero		952


//--------------------- .nv.constant0._ZN2at6native18elementwise_kernelILi128ELi2EZNS0_22gpu_kernel_impl_nocastIZZZNS0_26GeluBackwardCUDAKernelImplERNS_18TensorIteratorBaseENS0_8GeluTypeEENKUlvE_clEvENKUlvE0_clEvEUlffE_EEvS4_RKT_EUliE_EEviT1_ --------------------------
	.section	.nv.constant0._ZN2at6native18elementwise_kernelILi128ELi2EZNS0_22gpu_kernel_impl_nocastIZZZNS0_26GeluBackwardCUDAKernelImplERNS_18TensorIteratorBaseENS0_8GeluTypeEENKUlvE_clEvENKUlvE0_clEvEUlffE_EEvS4_RKT_EUliE_EEviT1_,"a",@progbits
	.sectionflags	@""
	.align	4
.nv.constant0._ZN2at6native18elementwise_kernelILi128ELi2EZNS0_22gpu_kernel_impl_nocastIZZZNS0_26GeluBackwardCUDAKernelImplERNS_18TensorIteratorBaseENS0_8GeluTypeEENKUlvE_clEvENKUlvE0_clEvEUlffE_EEvS4_RKT_EUliE_EEviT1_:
	.zero		1552


//--------------------- .nv.constant0._ZN2at6native27unrolled_elementwise_kernelIZZZNS0_26GeluBackwardCUDAKernelImplERNS_18TensorIteratorBaseENS0_8GeluTypeEENKUlvE_clEvENKUlvE0_clEvEUlffE_St5arrayIPcLm3EELi4E23TrivialOffsetCalculatorILi2EjESB_ILi1EjENS0_6memory15LoadWithoutCastENSE_16StoreWithoutCastEEEviT_T0_T2_T3_T4_T5_ --------------------------
	.section	.nv.constant0._ZN2at6native27unrolled_elementwise_kernelIZZZNS0_26GeluBackwardCUDAKernelImplERNS_18TensorIteratorBaseENS0_8GeluTypeEENKUlvE_clEvENKUlvE0_clEvEUlffE_St5arrayIPcLm3EELi4E23TrivialOffsetCalculatorILi2EjESB_ILi1EjENS0_6memory15LoadWithoutCastENSE_16StoreWithoutCastEEEviT_T0_T2_T3_T4_T5_,"a",@progbits
	.sectionflags	@""
	.align	4
.nv.constant0._ZN2at6native27unrolled_elementwise_kernelIZZZNS0_26GeluBackwardCUDAKernelImplERNS_18TensorIteratorBaseENS0_8GeluTypeEENKUlvE_clEvENKUlvE0_clEvEUlffE_St5arrayIPcLm3EELi4E23TrivialOffsetCalculatorILi2EjESB_ILi1EjENS0_6memory15LoadWithoutCastENSE_16StoreWithoutCastEEEviT_T0_T2_T3_T4_T5_:
	.zero		932


//--------------------- .nv.constant0._ZN2at6native29vectorized_elementwise_kernelILi2EZZZNS0_26GeluBackwardCUDAKernelImplERNS_18TensorIteratorBaseENS0_8GeluTypeEENKUlvE_clEvENKUlvE0_clEvEUlffE_St5arrayIPcLm3EEEEviT0_T1_ --------------------------
	.section	.nv.constant0._ZN2at6native29vectorized_elementwise_kernelILi2EZZZNS0_26GeluBackwardCUDAKernelImplERNS_18TensorIteratorBaseENS0_8GeluTypeEENKUlvE_clEvENKUlvE0_clEvEUlffE_St5arrayIPcLm3EEEEviT0_T1_,"a",@progbits
	.sectionflags	@""
	.align	4
.nv.constant0._ZN2at6native29vectorized_elementwise_kernelILi2EZZZNS0_26GeluBackwardCUDAKernelImplERNS_18TensorIteratorBaseENS0_8GeluTypeEENKUlvE_clEvENKUlvE0_clEvEUlffE_St5arrayIPcLm3EEEEviT0_T1_:
	.zero		928


//--------------------- .nv.constant0._ZN2at6native29vectorized_elementwise_kernelILi4EZZZNS0_26GeluBackwardCUDAKernelImplERNS_18TensorIteratorBaseENS0_8GeluTypeEENKUlvE_clEvENKUlvE0_clEvEUlffE_St5arrayIPcLm3EEEEviT0_T1_ --------------------------
	.section	.nv.constant0._ZN2at6native29vectorized_elementwise_kernelILi4EZZZNS0_26GeluBackwardCUDAKernelImplERNS_18TensorIteratorBaseENS0_8GeluTypeEENKUlvE_clEvENKUlvE0_clEvEUlffE_St5arrayIPcLm3EEEEviT0_T1_,"a",@progbits
	.sectionflags	@""
	.align	4
.nv.constant0._ZN2at6native29vectorized_elementwise_kernelILi4EZZZNS0_26GeluBackwardCUDAKernelImplERNS_18TensorIteratorBaseENS0_8GeluTypeEENKUlvE_clEvENKUlvE0_clEvEUlffE_St5arrayIPcLm3EEEEviT0_T1_:
	.zero		928


//--------------------- .nv.constant0._ZN2at6native29vectorized_elementwise_kernelILi8EZZZNS0_26GeluBackwardCUDAKernelImplERNS_18TensorIteratorBaseENS0_8GeluTypeEENKUlvE_clEvENKUlvE0_clEvEUlffE_St5arrayIPcLm3EEEEviT0_T1_ --------------------------
	.section	.nv.constant0._ZN2at6native29vectorized_elementwise_kernelILi8EZZZNS0_26GeluBackwardCUDAKernelImplERNS_18TensorIteratorBaseENS0_8GeluTypeEENKUlvE_clEvENKUlvE0_clEvEUlffE_St5arrayIPcLm3EEEEviT0_T1_,"a",@progbits
	.sectionflags	@""
	.align	4
.nv.constant0._ZN2at6native29vectorized_elementwise_kernelILi8EZZZNS0_26GeluBackwardCUDAKernelImplERNS_18TensorIteratorBaseENS0_8GeluTypeEENKUlvE_clEvENKUlvE0_clEvEUlffE_St5arrayIPcLm3EEEEviT0_T1_:
	.zero		928


//--------------------- .nv.constant0._ZN2at6native18elementwise_kernelILi128ELi4EZNS0_15gpu_kernel_implIZZZNS0_26GeluBackwardCUDAKernelImplERNS_18TensorIteratorBaseENS0_8GeluTypeEENKUlvE_clEvENKUlvE_clEvEUlddE_EEvS4_RKT_EUliE_EEviT1_ --------------------------
	.section	.nv.constant0._ZN2at6native18elementwise_kernelILi128ELi4EZNS0_15gpu_kernel_implIZZZNS0_26GeluBackwardCUDAKernelImplERNS_18TensorIteratorBaseENS0_8GeluTypeEENKUlvE_clEvENKUlvE_clEvEUlddE_EEvS4_RKT_EUliE_EEviT1_,"a",@progbits
	.sectionflags	@""
	.align	4
.nv.constant0._ZN2at6native18elementwise_kernelILi128ELi4EZNS0_15gpu_kernel_implIZZZNS0_26GeluBackwardCUDAKernelImplERNS_18TensorIteratorBaseENS0_8GeluTypeEENKUlvE_clEvENKUlvE_clEvEUlddE_EEvS4_RKT_EUliE_EEviT1_:
	.zero		1552


//--------------------- .nv.constant0._ZN2at6native27unrolled_elementwise_kernelIZZZNS0_26GeluBackwardCUDAKernelImplERNS_18TensorIteratorBaseENS0_8GeluTypeEENKUlvE_clEvENKUlvE_clEvEUlddE_St5arrayIPcLm3EELi4E23TrivialOffsetCalculatorILi2EjESB_ILi1EjENS0_6memory12LoadWithCastILi2EEENSE_13StoreWithCastILi1EEEEEviT_T0_T2_T3_T4_T5_ --------------------------
	.section	.nv.constant0._ZN2at6native27unrolled_elementwise_kernelIZZZNS0_26GeluBackwardCUDAKernelImplERNS_18TensorIteratorBaseENS0_8GeluTypeEENKUlvE_clEvENKUlvE_clEvEUlddE_St5arrayIPcLm3EELi4E23TrivialOffsetCalculatorILi2EjESB_ILi1EjENS0_6memory12LoadWithCastILi2EEENSE_13StoreWithCastILi1EEEEEviT_T0_T2_T3_T4_T5_,"a",@progbits
	.sectionflags	@""
	.align	4
.nv.constant0._ZN2at6native27unrolled_elementwise_kernelIZZZNS0_26GeluBackwardCUDAKernelImplERNS_18TensorIteratorBaseENS0_8GeluTypeEENKUlvE_clEvENKUlvE_clEvEUlddE_St5arrayIPcLm3EELi4E23TrivialOffsetCalculatorILi2EjESB_ILi1EjENS0_6memory12LoadWithCastILi2EEENSE_13StoreWithCastILi1EEEEEviT_T0_T2_T3_T4_T5_:
	.zero		952


//--------------------- .nv.constant0._ZN2at6native18elementwise_kernelILi128ELi2EZNS0_22gpu_kernel_impl_nocastIZZZNS0_26GeluBackwardCUDAKernelImplERNS_18TensorIteratorBaseENS0_8GeluTypeEENKUlvE_clEvENKUlvE_clEvEUlddE_EEvS4_RKT_EUliE_EEviT1_ --------------------------
	.section	.nv.constant0._ZN2at6native18elementwise_kernelILi128ELi2EZNS0_22gpu_kernel_impl_nocastIZZZNS0_26GeluBackwardCUDAKernelImplERNS_18TensorIteratorBaseENS0_8GeluTypeEENKUlvE_clEvENKUlvE_clEvEUlddE_EEvS4_RKT_EUliE_EEviT1_,"a",@progbits
	.sectionflags	@""
	.align	4
.nv.constant0._ZN2at6native18elementwise_kernelILi128ELi2EZNS0_22gpu_kernel_impl_nocastIZZZNS0_26GeluBackwardCUDAKernelImplERNS_18TensorIteratorBaseENS0_8GeluTypeEENKUlvE_clEvENKUlvE_clEvEUlddE_EEvS4_RKT_EUliE_EEviT1_:
	.zero		1552


//--------------------- .nv.constant0._ZN2at6native27unrolled_elementwise_kernelIZZZNS0_26GeluBackwardCUDAKernelImplERNS_18TensorIteratorBaseENS0_8GeluTypeEENKUlvE_clEvENKUlvE_clEvEUlddE_St5arrayIPcLm3EELi4E23TrivialOffsetCalculatorILi2EjESB_ILi1EjENS0_6memory15LoadWithoutCastENSE_16StoreWithoutCastEEEviT_T0_T2_T3_T4_T5_ --------------------------
	.section	.nv.constant0._ZN2at6native27unrolled_elementwise_kernelIZZZNS0_26GeluBackwardCUDAKernelImplERNS_18TensorIteratorBaseENS0_8GeluTypeEENKUlvE_clEvENKUlvE_clEvEUlddE_St5arrayIPcLm3EELi4E23TrivialOffsetCalculatorILi2EjESB_ILi1EjENS0_6memory15LoadWithoutCastENSE_16StoreWithoutCastEEEviT_T0_T2_T3_T4_T5_,"a",@progbits
	.sectionflags	@""
	.align	4
.nv.constant0._ZN2at6native27unrolled_elementwise_kernelIZZZNS0_26GeluBackwardCUDAKernelImplERNS_18TensorIteratorBaseENS0_8GeluTypeEENKUlvE_clEvENKUlvE_clEvEUlddE_St5arrayIPcLm3EELi4E23TrivialOffsetCalculatorILi2EjESB_ILi1EjENS0_6memory15LoadWithoutCastENSE_16StoreWithoutCastEEEviT_T0_T2_T3_T4_T5_:
	.zero		932


//--------------------- .nv.constant0._ZN2at6native29vectorized_elementwise_kernelILi2EZZZNS0_26GeluBackwardCUDAKernelImplERNS_18TensorIteratorBaseENS0_8GeluTypeEENKUlvE_clEvENKUlvE_clEvEUlddE_St5arrayIPcLm3EEEEviT0_T1_ --------------------------
	.section	.nv.constant0._ZN2at6native29vectorized_elementwise_kernelILi2EZZZNS0_26GeluBackwardCUDAKernelImplERNS_18TensorIteratorBaseENS0_8GeluTypeEENKUlvE_clEvENKUlvE_clEvEUlddE_St5arrayIPcLm3EEEEviT0_T1_,"a",@progbits
	.sectionflags	@""
	.align	4
.nv.constant0._ZN2at6native29vectorized_elementwise_kernelILi2EZZZNS0_26GeluBackwardCUDAKernelImplERNS_18TensorIteratorBaseENS0_8GeluTypeEENKUlvE_clEvENKUlvE_clEvEUlddE_St5arrayIPcLm3EEEEviT0_T1_:
	.zero		928


//--------------------- .nv.constant0._ZN2at6native29vectorized_elementwise_kernelILi4EZZZNS0_26GeluBackwardCUDAKernelImplERNS_18TensorIteratorBaseENS0_8GeluTypeEENKUlvE_clEvENKUlvE_clEvEUlddE_St5arrayIPcLm3EEEEviT0_T1_ --------------------------
	.section	.nv.constant0._ZN2at6native29vectorized_elementwise_kernelILi4EZZZNS0_26GeluBackwardCUDAKernelImplERNS_18TensorIteratorBaseENS0_8GeluTypeEENKUlvE_clEvENKUlvE_clEvEUlddE_St5arrayIPcLm3EEEEviT0_T1_,"a",@progbits
	.sectionflags	@""
	.align	4
.nv.constant0._ZN2at6native29vectorized_elementwise_kernelILi4EZZZNS0_26GeluBackwardCUDAKernelImplERNS_18TensorIteratorBaseENS0_8GeluTypeEENKUlvE_clEvENKUlvE_clEvEUlddE_St5arrayIPcLm3EEEEviT0_T1_:
	.zero		928


//--------------------- .nv.constant0._ZN2at6native29vectorized_elementwise_kernelILi8EZZZNS0_26GeluBackwardCUDAKernelImplERNS_18TensorIteratorBaseENS0_8GeluTypeEENKUlvE_clEvENKUlvE_clEvEUlddE_St5arrayIPcLm3EEEEviT0_T1_ --------------------------
	.section	.nv.constant0._ZN2at6native29vectorized_elementwise_kernelILi8EZZZNS0_26GeluBackwardCUDAKernelImplERNS_18TensorIteratorBaseENS0_8GeluTypeEENKUlvE_clEvENKUlvE_clEvEUlddE_St5arrayIPcLm3EEEEviT0_T1_,"a",@progbits
	.sectionflags	@""
	.align	4
.nv.constant0._ZN2at6native29vectorized_elementwise_kernelILi8EZZZNS0_26GeluBackwardCUDAKernelImplERNS_18TensorIteratorBaseENS0_8GeluTypeEENKUlvE_clEvENKUlvE_clEvEUlddE_St5arrayIPcLm3EEEEviT0_T1_:
	.zero		928


//--------------------- .nv.constant0._ZN2at6native18elementwise_kernelILi128ELi4EZNS0_15gpu_kernel_implIZZZNS0_18GeluCUDAKernelImplERNS_18TensorIteratorBaseENS0_8GeluTypeEENKUlvE0_clEvENKUlvE2_clEvEUlN3c108BFloat16EE_EEvS4_RKT_EUliE_EEviT1_ --------------------------
	.section	.nv.constant0._ZN2at6native18elementwise_kernelILi128ELi4EZNS0_15gpu_kernel_implIZZZNS0_18GeluCUDAKernelImplERNS_18TensorIteratorBaseENS0_8GeluTypeEENKUlvE0_clEvENKUlvE2_clEvEUlN3c108BFloat16EE_EEvS4_RKT_EUliE_EEviT1_,"a",@progbits
	.sectionflags	@""
	.align	4
.nv.constant0._ZN2at6native18elementwise_kernelILi128ELi4EZNS0_15gpu_kernel_implIZZZNS0_18GeluCUDAKernelImplERNS_18TensorIteratorBaseENS0_8GeluTypeEENKUlvE0_clEvENKUlvE2_clEvEUlN3c108BFloat16EE_EEvS4_RKT_EUliE_EEviT1_:
	.zero		1440


//--------------------- .nv.constant0._ZN2at6native27unrolled_elementwise_kernelIZZZNS0_18GeluCUDAKernelImplERNS_18TensorIteratorBaseENS0_8GeluTypeEENKUlvE0_clEvENKUlvE2_clEvEUlN3c108BFloat16EE_St5arrayIPcLm2EELi4E23TrivialOffsetCalculatorILi1EjESE_NS0_6memory12LoadWithCastILi1EEENSF_13StoreWithCastILi1EEEEEviT_T0_T2_T3_T4_T5_ --------------------------
	.section	.nv.constant0._ZN2at6native27unrolled_elementwise_kernelIZZZNS0_18GeluCUDAKernelImplERNS_18TensorIteratorBaseENS0_8GeluTypeEENKUlvE0_clEvENKUlvE2_clEvEUlN3c108BFloat16EE_St5arrayIPcLm2EELi4E23TrivialOffsetCalculatorILi1EjESE_NS0_6memory12LoadWithCastILi1EEENSF_13StoreWithCastILi1EEEEEviT_T0_T2_T3_T4_T5_,"a",@progbits
	.sectionflags	@""
	.align	4
.nv.constant0._ZN2at6native27unrolled_elementwise_kernelIZZZNS0_18GeluCUDAKernelImplERNS_18TensorIteratorBaseENS0_8GeluTypeEENKUlvE0_clEvENKUlvE2_clEvEUlN3c108BFloat16EE_St5arrayIPcLm2EELi4E23TrivialOffsetCalculatorILi1EjESE_NS0_6memory12LoadWithCastILi1EEENSF_13StoreWithCastILi1EEEEEviT_T0_T2_T3_T4_T5_:
	.zero		940


//--------------------- .nv.constant0._ZN2at6native18elementwise_kernelILi128ELi4EZNS0_22gpu_kernel_impl_nocastIZZZNS0_18GeluCUDAKernelImplERNS_18TensorIteratorBaseENS0_8GeluTypeEENKUlvE0_clEvENKUlvE2_clEvEUlN3c108BFloat16EE_EEvS4_RKT_EUliE_EEviT1_ --------------------------
	.section	.nv.constant0._ZN2at6native18elementwise_kernelILi128ELi4EZNS0_22gpu_kernel_impl_nocastIZZZNS0_18GeluCUDAKernelImplERNS_18TensorIteratorBaseENS0_8GeluTypeEENKUlvE0_clEvENKUlvE2_clEvEUlN3c108BFloat16EE_EEvS4_RKT_EUliE_EEviT1_,"a",@progbits
	.sectionflags	@""
	.align	4
.nv.constant0._ZN2at6native18elementwise_kernelILi128ELi4EZNS0_22gpu_kernel_impl_nocastIZZZNS0_18GeluCUDAKernelImplERNS_18TensorIteratorBaseENS0_8GeluTypeEENKUlvE0_clEvENKUlvE2_clEvEUlN3c108BFloat16EE_EEvS4_RKT_EUliE_EEviT1_:
	.zero		1440


//--------------------- .nv.constant0._ZN2at6native27unrolled_elementwise_kernelIZZZNS0_18GeluCUDAKernelImplERNS_18TensorIteratorBaseENS0_8GeluTypeEENKUlvE0_clEvENKUlvE2_clEvEUlN3c108BFloat16EE_St5arrayIPcLm2EELi4E23TrivialOffsetCalculatorILi1EjESE_NS0_6memory15LoadWithoutCastENSF_16StoreWithoutCastEEEviT_T0_T2_T3_T4_T5_ --------------------------
	.section	.nv.constant0._ZN2at6native27unrolled_elementwise_kernelIZZZNS0_18GeluCUDAKernelImplERNS_18TensorIteratorBaseENS0_8GeluTypeEENKUlvE0_clEvENKUlvE2_clEvEUlN3c108BFloat16EE_St5arrayIPcLm2EELi4E23TrivialOffsetCalculatorILi1EjESE_NS0_6memory15LoadWithoutCastENSF_16StoreWithoutCastEEEviT_T0_T2_T3_T4_T5_,"a",@progbits
	.sectionflags	@""
	.align	4
.nv.constant0._ZN2at6native27unrolled_elementwise_kernelIZZZNS0_18GeluCUDAKernelImplERNS_18TensorIteratorBaseENS0_8GeluTypeEENKUlvE0_clEvENKUlvE2_clEvEUlN3c108BFloat16EE_St5arrayIPcLm2EELi4E23TrivialOffsetCalculatorILi1EjESE_NS0_6memory15LoadWithoutCastENSF_16StoreWithoutCastEEEviT_T0_T2_T3_T4_T5_:
	.zero		924


//--------------------- .nv.constant0._ZN2at6native29vectorized_elementwise_kernelILi2EZZZNS0_18GeluCUDAKernelImplERNS_18TensorIteratorBaseENS0_8GeluTypeEENKUlvE0_clEvENKUlvE2_clEvEUlN3c108BFloat16EE_St5arrayIPcLm2EEEEviT0_T1_ --------------------------
	.section	.nv.constant0._ZN2at6native29vectorized_elementwise_kernelILi2EZZZNS0_18GeluCUDAKernelImplERNS_18TensorIteratorBaseENS0_8GeluTypeEENKUlvE0_clEvENKUlvE2_clEvEUlN3c108BFloat16EE_St5arrayIPcLm2EEEEviT0_T1_,"a",@progbits
	.sectionflags	@""
	.align	4
.nv.constant0._ZN2at6native29vectorized_elementwise_kernelILi2EZZZNS0_18GeluCUDAKernelImplERNS_18TensorIteratorBaseENS0_8GeluTypeEENKUlvE0_clEvENKUlvE2_clEvEUlN3c108BFloat16EE_St5arrayIPcLm2EEEEviT0_T1_:
	.zero		920


//--------------------- .nv.constant0._ZN2at6native29vectorized_elementwise_kernelILi4EZZZNS0_18GeluCUDAKernelImplERNS_18TensorIteratorBaseENS0_8GeluTypeEENKUlvE0_clEvENKUlvE2_clEvEUlN3c108BFloat16EE_St5arrayIPcLm2EEEEviT0_T1_ --------------------------
	.section	.nv.constant0._ZN2at6native29vectorized_elementwise_kernelILi4EZZZNS0_18GeluCUDAKernelImplERNS_18TensorIteratorBaseENS0_8GeluTypeEENKUlvE0_clEvENKUlvE2_clEvEUlN3c108BFloat16EE_St5arrayIPcLm2EEEEviT0_T1_,"a",@progbits
	.sectionflags	@""
	.align	4
.nv.constant0._ZN2at6native29vectorized_elementwise_kernelILi4EZZZNS0_18GeluCUDAKernelImplERNS_18TensorIteratorBaseENS0_8GeluTypeEENKUlvE0_clEvENKUlvE2_clEvEUlN3c108BFloat16EE_St5arrayIPcLm2EEEEviT0_T1_:
	.zero		920


//--------------------- .nv.constant0._ZN2at6native29vectorized_elementwise_kernelILi8EZZZNS0_18GeluCUDAKernelImplERNS_18TensorIteratorBaseENS0_8GeluTypeEENKUlvE0_clEvENKUlvE2_clEvEUlN3c108BFloat16EE_St5arrayIPcLm2EEEEviT0_T1_ --------------------------
	.section	.nv.constant0._ZN2at6native29vectorized_elementwise_kernelILi8EZZZNS0_18GeluCUDAKernelImplERNS_18TensorIteratorBaseENS0_8GeluTypeEENKUlvE0_clEvENKUlvE2_clEvEUlN3c108BFloat16EE_St5arrayIPcLm2EEEEviT0_T1_,"a",@progbits
	.sectionflags	@""
	.align	4
.nv.constant0._ZN2at6native29vectorized_elementwise_kernelILi8EZZZNS0_18GeluCUDAKernelImplERNS_18TensorIteratorBaseENS0_8GeluTypeEENKUlvE0_clEvENKUlvE2_clEvEUlN3c108BFloat16EE_St5arrayIPcLm2EEEEviT0_T1_:
	.zero		920


//--------------------- .nv.constant0._ZN2at6native18elementwise_kernelILi128ELi4EZNS0_15gpu_kernel_implIZZZNS0_18GeluCUDAKernelImplERNS_18TensorIteratorBaseENS0_8GeluTypeEENKUlvE0_clEvENKUlvE1_clEvEUlN3c104HalfEE_EEvS4_RKT_EUliE_EEviT1_ --------------------------
	.section	.nv.constant0._ZN2at6native18elementwise_kernelILi128ELi4EZNS0_15gpu_kernel_implIZZZNS0_18GeluCUDAKernelImplERNS_18TensorIteratorBaseENS0_8GeluTypeEENKUlvE0_clEvENKUlvE1_clEvEUlN3c104HalfEE_EEvS4_RKT_EUliE_EEviT1_,"a",@progbits
	.sectionflags	@""
	.align	4
.nv.constant0._ZN2at6native18elementwise_kernelILi128ELi4EZNS0_15gpu_kernel_implIZZZNS0_18GeluCUDAKernelImplERNS_18TensorIteratorBaseENS0_8GeluTypeEENKUlvE0_clEvENKUlvE1_clEvEUlN3c104HalfEE_EEvS4_RKT_EUliE_EEviT1_:
	.zero		1440


//--------------------- .nv.constant0._ZN2at6native27unrolled_elementwise_kernelIZZZNS0_18GeluCUDAKernelImplERNS_18TensorIteratorBaseENS0_8GeluTypeEENKUlvE0_clEvENKUlvE1_clEvEUlN3c104HalfEE_St5arrayIPcLm2EELi4E23TrivialOffsetCalculatorILi1EjESE_NS0_6memory12LoadWithCastILi1EEENSF_13StoreWithCastILi1EEEEEviT_T0_T2_T3_T4_T5_ --------------------------
	.section	.nv.constant0._ZN2at6native27unrolled_elementwise_kernelIZZZNS0_18GeluCUDAKernelImplERNS_18TensorIteratorBaseENS0_8GeluTypeEENKUlvE0_clEvENKUlvE1_clEvEUlN3c104HalfEE_St5arrayIPcLm2EELi4E23TrivialOffsetCalculatorILi1EjESE_NS0_6memory12LoadWithCastILi1EEENSF_13StoreWithCastILi1EEEEEviT_T0_T2_T3_T4_T5_,"a",@progbits
	.sectionflags	@""
	.align	4
.nv.constant0._ZN2at6native27unrolled_elementwise_kernelIZZZNS0_18GeluCUDAKernelImplERNS_18TensorIteratorBaseENS0_8GeluTypeEENKUlvE0_clEvENKUlvE1_clEvEUlN3c104HalfEE_St5arrayIPcLm2EELi4E23TrivialOffsetCalculatorILi1EjESE_NS0_6memory12LoadWithCastILi1EEENSF_13StoreWithCastILi1EEEEEviT_T0_T2_T3_T4_T5_:
	.zero		940


//--------------------- .nv.constant0._ZN2at6native18elementwise_kernelILi128ELi4EZNS0_22gpu_kernel_impl_nocastIZZZNS0_18GeluCUDAKernelImplERNS_18TensorIteratorBaseENS0_8GeluTypeEENKUlvE0_clEvENKUlvE1_clEvEUlN3c104HalfEE_EEvS4_RKT_EUliE_EEviT1_ --------------------------
	.section	.nv.constant0._ZN2at6native18elementwise_kernelILi128ELi4EZNS0_22gpu_kernel_impl_nocastIZZZNS0_18GeluCUDAKernelImplERNS_18TensorIteratorBaseENS0_8GeluTypeEENKUlvE0_clEvENKUlvE1_clEvEUlN3c104HalfEE_EEvS4_RKT_EUliE_EEviT1_,"a",@progbits
	.sectionflags	@""
	.align	4
.nv.constant0._ZN2at6native18elementwise_kernelILi128ELi4EZNS0_22gpu_kernel_impl_nocastIZZZNS0_18GeluCUDAKernelImplERNS_18TensorIteratorBaseENS0_8GeluTypeEENKUlvE0_clEvENKUlvE1_clEvEUlN3c104HalfEE_EEvS4_RKT_EUliE_EEviT1_:
	.zero		1440


//--------------------- .nv.constant0._ZN2at6native27unrolled_elementwise_kernelIZZZNS0_18GeluCUDAKernelImplERNS_18TensorIteratorBaseENS0_8GeluTypeEENKUlvE0_clEvENKUlvE1_clEvEUlN3c104HalfEE_St5arrayIPcLm2EELi4E23TrivialOffsetCalculatorILi1EjESE_NS0_6memory15LoadWithoutCastENSF_16StoreWithoutCastEEEviT_T0_T2_T3_T4_T5_ --------------------------
	.section	.nv.constant0._ZN2at6native27unrolled_elementwise_kernelIZZZNS0_18GeluCUDAKernelImplERNS_18TensorIteratorBaseENS0_8GeluTypeEENKUlvE0_clEvENKUlvE1_clEvEUlN3c104HalfEE_St5arrayIPcLm2EELi4E23TrivialOffsetCalculatorILi1EjESE_NS0_6memory15LoadWithoutCastENSF_16StoreWithoutCastEEEviT_T0_T2_T3_T4_T5_,"a",@progbits
	.sectionflags	@""
	.align	4
.nv.constant0._ZN2at6native27unrolled_elementwise_kernelIZZZNS0_18GeluCUDAKernelImplERNS_18TensorIteratorBaseENS0_8GeluTypeEENKUlvE0_clEvENKUlvE1_clEvEUlN3c104HalfEE_St5arrayIPcLm2EELi4E23TrivialOffsetCalculatorILi1EjESE_NS0_6memory15LoadWithoutCastENSF_16StoreWithoutCastEEEviT_T0_T2_T3_T4_T5_:
	.zero		924


//--------------------- .nv.constant0._ZN2at6native29vectorized_elementwise_kernelILi2EZZZNS0_18GeluCUDAKernelImplERNS_18TensorIteratorBaseENS0_8GeluTypeEENKUlvE0_clEvENKUlvE1_clEvEUlN3c104HalfEE_St5arrayIPcLm2EEEEviT0_T1_ --------------------------
	.section	.nv.constant0._ZN2at6native29vectorized_elementwise_kernelILi2EZZZNS0_18GeluCUDAKernelImplERNS_18TensorIteratorBaseENS0_8GeluTypeEENKUlvE0_clEvENKUlvE1_clEvEUlN3c104HalfEE_St5arrayIPcLm2EEEEviT0_T1_,"a",@progbits
	.sectionflags	@""
	.align	4
.nv.constant0._ZN2at6native29vectorized_elementwise_kernelILi2EZZZNS0_18GeluCUDAKernelImplERNS_18TensorIteratorBaseENS0_8GeluTypeEENKUlvE0_clEvENKUlvE1_clEvEUlN3c104HalfEE_St5arrayIPcLm2EEEEviT0_T1_:
	.zero		920


//--------------------- .nv.constant0._ZN2at6native29vectorized_elementwise_kernelILi4EZZZNS0_18GeluCUDAKernelImplERNS_18TensorIteratorBaseENS0_8GeluTypeEENKUlvE0_clEvENKUlvE1_clEvEUlN3c104HalfEE_St5arrayIPcLm2EEEEviT0_T1_ --------------------------
	.section	.nv.constant0._ZN2at6native29vectorized_elementwise_kernelILi4EZZZNS0_18GeluCUDAKernelImplERNS_18TensorIteratorBaseENS0_8GeluTypeEENKUlvE0_clEvENKUlvE1_clEvEUlN3c104HalfEE_St5arrayIPcLm2EEEEviT0_T1_,"a",@progbits
	.sectionflags	@""
	.align	4
.nv.constant0._ZN2at6native29vectorized_elementwise_kernelILi4EZZZNS0_18GeluCUDAKernelImplERNS_18TensorIteratorBaseENS0_8GeluTypeEENKUlvE0_clEvENKUlvE1_clEvEUlN3c104HalfEE_St5arrayIPcLm2EEEEviT0_T1_:
	.zero		920


//--------------------- .nv.constant0._ZN2at6native29vectorized_elementwise_kernelILi8EZZZNS0_18GeluCUDAKernelImplERNS_18TensorIteratorBaseENS0_8GeluTypeEENKUlvE0_clEvENKUlvE1_clEvEUlN3c104HalfEE_St5arrayIPcLm2EEEEviT0_T1_ --------------------------
	.section	.nv.constant0._ZN2at6native29vectorized_elementwise_kernelILi8EZZZNS0_18GeluCUDAKernelImplERNS_18TensorIteratorBaseENS0_8GeluTypeEENKUlvE0_clEvENKUlvE1_clEvEUlN3c104HalfEE_St5arrayIPcLm2EEEEviT0_T1_,"a",@progbits
	.sectionflags	@""
	.align	4
.nv.constant0._ZN2at6native29vectorized_elementwise_kernelILi8EZZZNS0_18GeluCUDAKernelImplERNS_18TensorIteratorBaseENS0_8GeluTypeEENKUlvE0_clEvENKUlvE1_clEvEUlN3c104HalfEE_St5arrayIPcLm2EEEEviT0_T1_:
	.zero		920


//--------------------- .nv.constant0._ZN2at6native18elementwise_kernelILi128ELi4EZNS0_15gpu_kernel_implIZZZNS0_18GeluCUDAKernelImplERNS_18TensorIteratorBaseENS0_8GeluTypeEENKUlvE0_clEvENKUlvE0_clEvEUlfE_EEvS4_RKT_EUliE_EEviT1_ --------------------------
	.section	.nv.constant0._ZN2at6native18elementwise_kernelILi128ELi4EZNS0_15gpu_kernel_implIZZZNS0_18GeluCUDAKernelImplERNS_18TensorIteratorBaseENS0_8GeluTypeEENKUlvE0_clEvENKUlvE0_clEvEUlfE_EEvS4_RKT_EUliE_EEviT1_,"a",@progbits
	.sectionflags	@""
	.align	4
.nv.constant0._ZN2at6native18elementwise_kernelILi128ELi4EZNS0_15gpu_kernel_implIZZZNS0_18GeluCUDAKernelImplERNS_18TensorIteratorBaseENS0_8GeluTypeEENKUlvE0_clEvENKUlvE0_clEvEUlfE_EEvS4_RKT_EUliE_EEviT1_:
	.zero		1440


//--------------------- .nv.constant0._ZN2at6native27unrolled_elementwise_kernelIZZZNS0_18GeluCUDAKernelImplERNS_18TensorIteratorBaseENS0_8GeluTypeEENKUlvE0_clEvENKUlvE0_clEvEUlfE_St5arrayIPcLm2EELi4E23TrivialOffsetCalculatorILi1EjESC_NS0_6memory12LoadWithCastILi1EEENSD_13StoreWithCastILi1EEEEEviT_T0_T2_T3_T4_T5_ --------------------------
	.section	.nv.constant0._ZN2at6native27unrolled_elementwise_kernelIZZZNS0_18GeluCUDAKernelImplERNS_18TensorIteratorBaseENS0_8GeluTypeEENKUlvE0_clEvENKUlvE0_clEvEUlfE_St5arrayIPcLm2EELi4E23TrivialOffsetCalculatorILi1EjESC_NS0_6memory12LoadWithCastILi1EEENSD_13StoreWithCastILi1EEEEEviT_T0_T2_T3_T4_T5_,"a",@progbits
	.sectionflags	@""
	.align	4
.nv.constant0._ZN2at6native27unrolled_elementwise_kernelIZZZNS0_18GeluCUDAKernelImplERNS_18TensorIteratorBaseENS0_8GeluTypeEENKUlvE0_clEvENKUlvE0_clEvEUlfE_St5arrayIPcLm2EELi4E23TrivialOffsetCalculatorILi1EjESC_NS0_6memory12LoadWithCastILi1EEENSD_13StoreWithCastILi1EEEEEviT_T0_T2_T3_T4_T5_:
	.zero		940


//--------------------- .nv.constant0._ZN2at6native18elementwise_kernelILi128ELi2EZNS0_22gpu_kernel_impl_nocastIZZZNS0_18GeluCUDAKernelImplERNS_18TensorIteratorBaseENS0_8GeluTypeEENKUlvE0_clEvENKUlvE0_clEvEUlfE_EEvS4_RKT_EUliE_EEviT1_ --------------------------
	.section	.nv.constant0._ZN2at6native18elementwise_kernelILi128ELi2EZNS0_22gpu_kernel_impl_nocastIZZZNS0_18GeluCUDAKernelImplERNS_18TensorIteratorBaseENS0_8GeluTypeEENKUlvE0_clEvENKUlvE0_clEvEUlfE_EEvS4_RKT_EUliE_EEviT1_,"a",@progbits
	.sectionflags	@""
	.align	4
.nv.constant0._ZN2at6native18elementwise_kernelILi128ELi2EZNS0_22gpu_kernel_impl_nocastIZZZNS0_18GeluCUDAKernelImplERNS_18TensorIteratorBaseENS0_8GeluTypeEENKUlvE0_clEvENKUlvE0_clEvEUlfE_EEvS4_RKT_EUliE_EEviT1_:
	.zero		1440


//--------------------- .nv.constant0._ZN2at6native27unrolled_elementwise_kernelIZZZNS0_18GeluCUDAKernelImplERNS_18TensorIteratorBaseENS0_8GeluTypeEENKUlvE0_clEvENKUlvE0_clEvEUlfE_St5arrayIPcLm2EELi4E23TrivialOffsetCalculatorILi1EjESC_NS0_6memory15LoadWithoutCastENSD_16StoreWithoutCastEEEviT_T0_T2_T3_T4_T5_ --------------------------
	.section	.nv.constant0._ZN2at6native27unrolled_elementwise_kernelIZZZNS0_18GeluCUDAKernelImplERNS_18TensorIteratorBaseENS0_8GeluTypeEENKUlvE0_clEvENKUlvE0_clEvEUlfE_St5arrayIPcLm2EELi4E23TrivialOffsetCalculatorILi1EjESC_NS0_6memory15LoadWithoutCastENSD_16StoreWithoutCastEEEviT_T0_T2_T3_T4_T5_,"a",@progbits
	.sectionflags	@""
	.align	4
.nv.constant0._ZN2at6native27unrolled_elementwise_kernelIZZZNS0_18GeluCUDAKernelImplERNS_18TensorIteratorBaseENS0_8GeluTypeEENKUlvE0_clEvENKUlvE0_clEvEUlfE_St5arrayIPcLm2EELi4E23TrivialOffsetCalculatorILi1EjESC_NS0_6memory15LoadWithoutCastENSD_16StoreWithoutCastEEEviT_T0_T2_T3_T4_T5_:
	.zero		924


//--------------------- .nv.constant0._ZN2at6native29vectorized_elementwise_kernelILi2EZZZNS0_18GeluCUDAKernelImplERNS_18TensorIteratorBaseENS0_8GeluTypeEENKUlvE0_clEvENKUlvE0_clEvEUlfE_St5arrayIPcLm2EEEEviT0_T1_ --------------------------
	.section	.nv.constant0._ZN2at6native29vectorized_elementwise_kernelILi2EZZZNS0_18GeluCUDAKernelImplERNS_18TensorIteratorBaseENS0_8GeluTypeEENKUlvE0_clEvENKUlvE0_clEvEUlfE_St5arrayIPcLm2EEEEviT0_T1_,"a",@progbits
	.sectionflags	@""
	.align	4
.nv.constant0._ZN2at6native29vectorized_elementwise_kernelILi2EZZZNS0_18GeluCUDAKernelImplERNS_18TensorIteratorBaseENS0_8GeluTypeEENKUlvE0_clEvENKUlvE0_clEvEUlfE_St5arrayIPcLm2EEEEviT0_T1_:
	.zero		920


//--------------------- .nv.constant0._ZN2at6native29vectorized_elementwise_kernelILi4EZZZNS0_18GeluCUDAKernelImplERNS_18TensorIteratorBaseENS0_8GeluTypeEENKUlvE0_clEvENKUlvE0_clEvEUlfE_St5arrayIPcLm2EEEEviT0_T1_ --------------------------
	.section	.nv.constant0._ZN2at6native29vectorized_elementwise_kernelILi4EZZZNS0_18GeluCUDAKernelImplERNS_18TensorIteratorBaseENS0_8GeluTypeEENKUlvE0_clEvENKUlvE0_clEvEUlfE_St5arrayIPcLm2EEEEviT0_T1_,"a",@progbits
	.sectionflags	@""
	.align	4
.nv.constant0._ZN2at6native29vectorized_elementwise_kernelILi4EZZZNS0_18GeluCUDAKernelImplERNS_18TensorIteratorBaseENS0_8GeluTypeEENKUlvE0_clEvENKUlvE0_clEvEUlfE_St5arrayIPcLm2EEEEviT0_T1_:
	.zero		920


//--------------------- .nv.constant0._ZN2at6native29vectorized_elementwise_kernelILi8EZZZNS0_18GeluCUDAKernelImplERNS_18TensorIteratorBaseENS0_8GeluTypeEENKUlvE0_clEvENKUlvE0_clEvEUlfE_St5arrayIPcLm2EEEEviT0_T1_ --------------------------
	.section	.nv.constant0._ZN2at6native29vectorized_elementwise_kernelILi8EZZZNS0_18GeluCUDAKernelImplERNS_18TensorIteratorBaseENS0_8GeluTypeEENKUlvE0_clEvENKUlvE0_clEvEUlfE_St5arrayIPcLm2EEEEviT0_T1_,"a",@progbits
	.sectionflags	@""
	.align	4
.nv.constant0._ZN2at6native29vectorized_elementwise_kernelILi8EZZZNS0_18GeluCUDAKernelImplERNS_18TensorIteratorBaseENS0_8GeluTypeEENKUlvE0_clEvENKUlvE0_clEvEUlfE_St5arrayIPcLm2EEEEviT0_T1_:
	.zero		920


//--------------------- .nv.constant0._ZN2at6native18elementwise_kernelILi128ELi4EZNS0_15gpu_kernel_implIZZZNS0_18GeluCUDAKernelImplERNS_18TensorIteratorBaseENS0_8GeluTypeEENKUlvE0_clEvENKUlvE_clEvEUldE_EEvS4_RKT_EUliE_EEviT1_ --------------------------
	.section	.nv.constant0._ZN2at6native18elementwise_kernelILi128ELi4EZNS0_15gpu_kernel_implIZZZNS0_18GeluCUDAKernelImplERNS_18TensorIteratorBaseENS0_8GeluTypeEENKUlvE0_clEvENKUlvE_clEvEUldE_EEvS4_RKT_EUliE_EEviT1_,"a",@progbits
	.sectionflags	@""
	.align	4
.nv.constant0._ZN2at6native18elementwise_kernelILi128ELi4EZNS0_15gpu_kernel_implIZZZNS0_18GeluCUDAKernelImplERNS_18TensorIteratorBaseENS0_8GeluTypeEENKUlvE0_clEvENKUlvE_clEvEUldE_EEvS4_RKT_EUliE_EEviT1_:
	.zero		1440


//--------------------- .nv.constant0._ZN2at6native27unrolled_elementwise_kernelIZZZNS0_18GeluCUDAKernelImplERNS_18TensorIteratorBaseENS0_8GeluTypeEENKUlvE0_clEvENKUlvE_clEvEUldE_St5arrayIPcLm2EELi4E23TrivialOffsetCalculatorILi1EjESC_NS0_6memory12LoadWithCastILi1EEENSD_13StoreWithCastILi1EEEEEviT_T0_T2_T3_T4_T5_ --------------------------
	.section	.nv.constant0._ZN2at6native27unrolled_elementwise_kernelIZZZNS0_18GeluCUDAKernelImplERNS_18TensorIteratorBaseENS0_8GeluTypeEENKUlvE0_clEvENKUlvE_clEvEUldE_St5arrayIPcLm2EELi4E23TrivialOffsetCalculatorILi1EjESC_NS0_6memory12LoadWithCastILi1EEENSD_13StoreWithCastILi1EEEEEviT_T0_T2_T3_T4_T5_,"a",@progbits
	.sectionflags	@""
	.align	4
.nv.constant0._ZN2at6native27unrolled_elementwise_kernelIZZZNS0_18GeluCUDAKernelImplERNS_18TensorIteratorBaseENS0_8GeluTypeEENKUlvE0_clEvENKUlvE_clEvEUldE_St5arrayIPcLm2EELi4E23TrivialOffsetCalculatorILi1EjESC_NS0_6memory12LoadWithCastILi1EEENSD_13StoreWithCastILi1EEEEEviT_T0_T2_T3_T4_T5_:
	.zero		940


//--------------------- .nv.constant0._ZN2at6native18elementwise_kernelILi128ELi2EZNS0_22gpu_kernel_impl_nocastIZZZNS0_18GeluCUDAKernelImplERNS_18TensorIteratorBaseENS0_8GeluTypeEENKUlvE0_clEvENKUlvE_clEvEUldE_EEvS4_RKT_EUliE_EEviT1_ --------------------------
	.section	.nv.constant0._ZN2at6native18elementwise_kernelILi128ELi2EZNS0_22gpu_kernel_impl_nocastIZZZNS0_18GeluCUDAKernelImplERNS_18TensorIteratorBaseENS0_8GeluTypeEENKUlvE0_clEvENKUlvE_clEvEUldE_EEvS4_RKT_EUliE_EEviT1_,"a",@progbits
	.sectionflags	@""
	.align	4
.nv.constant0._ZN2at6native18elementwise_kernelILi128ELi2EZNS0_22gpu_kernel_impl_nocastIZZZNS0_18GeluCUDAKernelImplERNS_18TensorIteratorBaseENS0_8GeluTypeEENKUlvE0_clEvENKUlvE_clEvEUldE_EEvS4_RKT_EUliE_EEviT1_:
	.zero		1440


//--------------------- .nv.constant0._ZN2at6native27unrolled_elementwise_kernelIZZZNS0_18GeluCUDAKernelImplERNS_18TensorIteratorBaseENS0_8GeluTypeEENKUlvE0_clEvENKUlvE_clEvEUldE_St5arrayIPcLm2EELi4E23TrivialOffsetCalculatorILi1EjESC_NS0_6memory15LoadWithoutCastENSD_16StoreWithoutCastEEEviT_T0_T2_T3_T4_T5_ --------------------------
	.section	.nv.constant0._ZN2at6native27unrolled_elementwise_kernelIZZZNS0_18GeluCUDAKernelImplERNS_18TensorIteratorBaseENS0_8GeluTypeEENKUlvE0_clEvENKUlvE_clEvEUldE_St5arrayIPcLm2EELi4E23TrivialOffsetCalculatorILi1EjESC_NS0_6memory15LoadWithoutCastENSD_16StoreWithoutCastEEEviT_T0_T2_T3_T4_T5_,"a",@progbits
	.sectionflags	@""
	.align	4
.nv.constant0._ZN2at6native27unrolled_elementwise_kernelIZZZNS0_18GeluCUDAKernelImplERNS_18TensorIteratorBaseENS0_8GeluTypeEENKUlvE0_clEvENKUlvE_clEvEUldE_St5arrayIPcLm2EELi4E23TrivialOffsetCalculatorILi1EjESC_NS0_6memory15LoadWithoutCastENSD_16StoreWithoutCastEEEviT_T0_T2_T3_T4_T5_:
	.zero		924


//--------------------- .nv.constant0._ZN2at6native29vectorized_elementwise_kernelILi2EZZZNS0_18GeluCUDAKernelImplERNS_18TensorIteratorBaseENS0_8GeluTypeEENKUlvE0_clEvENKUlvE_clEvEUldE_St5arrayIPcLm2EEEEviT0_T1_ --------------------------
	.section	.nv.constant0._ZN2at6native29vectorized_elementwise_kernelILi2EZZZNS0_18GeluCUDAKernelImplERNS_18TensorIteratorBaseENS0_8GeluTypeEENKUlvE0_clEvENKUlvE_clEvEUldE_St5arrayIPcLm2EEEEviT0_T1_,"a",@progbits
	.sectionflags	@""
	.align	4
.nv.constant0._ZN2at6native29vectorized_elementwise_kernelILi2EZZZNS0_18GeluCUDAKernelImplERNS_18TensorIteratorBaseENS0_8GeluTypeEENKUlvE0_clEvENKUlvE_clEvEUldE_St5arrayIPcLm2EEEEviT0_T1_:
	.zero		920


//--------------------- .nv.constant0._ZN2at6native29vectorized_elementwise_kernelILi4EZZZNS0_18GeluCUDAKernelImplERNS_18TensorIteratorBaseENS0_8GeluTypeEENKUlvE0_clEvENKUlvE_clEvEUldE_St5arrayIPcLm2EEEEviT0_T1_ --------------------------
	.section	.nv.constant0._ZN2at6native29vectorized_elementwise_kernelILi4EZZZNS0_18GeluCUDAKernelImplERNS_18TensorIteratorBaseENS0_8GeluTypeEENKUlvE0_clEvENKUlvE_clEvEUldE_St5arrayIPcLm2EEEEviT0_T1_,"a",@progbits
	.sectionflags	@""
	.align	4
.nv.constant0._ZN2at6native29vectorized_elementwise_kernelILi4EZZZNS0_18GeluCUDAKernelImplERNS_18TensorIteratorBaseENS0_8GeluTypeEENKUlvE0_clEvENKUlvE_clEvEUldE_St5arrayIPcLm2EEEEviT0_T1_:
	.zero		920


//--------------------- .nv.constant0._ZN2at6native29vectorized_elementwise_kernelILi8EZZZNS0_18GeluCUDAKernelImplERNS_18TensorIteratorBaseENS0_8GeluTypeEENKUlvE0_clEvENKUlvE_clEvEUldE_St5arrayIPcLm2EEEEviT0_T1_ --------------------------
	.section	.nv.constant0._ZN2at6native29vectorized_elementwise_kernelILi8EZZZNS0_18GeluCUDAKernelImplERNS_18TensorIteratorBaseENS0_8GeluTypeEENKUlvE0_clEvENKUlvE_clEvEUldE_St5arrayIPcLm2EEEEviT0_T1_,"a",@progbits
	.sectionflags	@""
	.align	4
.nv.constant0._ZN2at6native29vectorized_elementwise_kernelILi8EZZZNS0_18GeluCUDAKernelImplERNS_18TensorIteratorBaseENS0_8GeluTypeEENKUlvE0_clEvENKUlvE_clEvEUldE_St5arrayIPcLm2EEEEviT0_T1_:
	.zero		920


//--------------------- .nv.constant0._ZN2at6native18elementwise_kernelILi128ELi4EZNS0_15gpu_kernel_implIZZZNS0_18GeluCUDAKernelImplERNS_18TensorIteratorBaseENS0_8GeluTypeEENKUlvE_clEvENKUlvE2_clEvEUlN3c108BFloat16EE_EEvS4_RKT_EUliE_EEviT1_ --------------------------
	.section	.nv.constant0._ZN2at6native18elementwise_kernelILi128ELi4EZNS0_15gpu_kernel_implIZZZNS0_18GeluCUDAKernelImplERNS_18TensorIteratorBaseENS0_8GeluTypeEENKUlvE_clEvENKUlvE2_clEvEUlN3c108BFloat16EE_EEvS4_RKT_EUliE_EEviT1_,"a",@progbits
	.sectionflags	@""
	.align	4
.nv.constant0._ZN2at6native18elementwise_kernelILi128ELi4EZNS0_15gpu_kernel_implIZZZNS0_18GeluCUDAKernelImplERNS_18TensorIteratorBaseENS0_8GeluTypeEENKUlvE_clEvENKUlvE2_clEvEUlN3c108BFloat16EE_EEvS4_RKT_EUliE_EEviT1_:
	.zero		1440


//--------------------- .nv.constant0._ZN2at6native27unrolled_elementwise_kernelIZZZNS0_18GeluCUDAKernelImplERNS_18TensorIteratorBaseENS0_8GeluTypeEENKUlvE_clEvENKUlvE2_clEvEUlN3c108BFloat16EE_St5arrayIPcLm2EELi4E23TrivialOffsetCalculatorILi1EjESE_NS0_6memory12LoadWithCastILi1EEENSF_13StoreWithCastILi1EEEEEviT_T0_T2_T3_T4_T5_ --------------------------
	.section	.nv.constant0._ZN2at6native27unrolled_elementwise_kernelIZZZNS0_18GeluCUDAKernelImplERNS_18TensorIteratorBaseENS0_8GeluTypeEENKUlvE_clEvENKUlvE2_clEvEUlN3c108BFloat16EE_St5arrayIPcLm2EELi4E23TrivialOffsetCalculatorILi1EjESE_NS0_6memory12LoadWithCastILi1EEENSF_13StoreWithCastILi1EEEEEviT_T0_T2_T3_T4_T5_,"a",@progbits
	.sectionflags	@""
	.align	4
.nv.constant0._ZN2at6native27unrolled_elementwise_kernelIZZZNS0_18GeluCUDAKernelImplERNS_18TensorIteratorBaseENS0_8GeluTypeEENKUlvE_clEvENKUlvE2_clEvEUlN3c108BFloat16EE_St5arrayIPcLm2EELi4E23TrivialOffsetCalculatorILi1EjESE_NS0_6memory12LoadWithCastILi1EEENSF_13StoreWithCastILi1EEEEEviT_T0_T2_T3_T4_T5_:
	.zero		940


//--------------------- .nv.constant0._ZN2at6native18elementwise_kernelILi128ELi4EZNS0_22gpu_kernel_impl_nocastIZZZNS0_18GeluCUDAKernelImplERNS_18TensorIteratorBaseENS0_8GeluTypeEENKUlvE_clEvENKUlvE2_clEvEUlN3c108BFloat16EE_EEvS4_RKT_EUliE_EEviT1_ --------------------------
	.section	.nv.constant0._ZN2at6native18elementwise_kernelILi128ELi4EZNS0_22gpu_kernel_impl_nocastIZZZNS0_18GeluCUDAKernelImplERNS_18TensorIteratorBaseENS0_8GeluTypeEENKUlvE_clEvENKUlvE2_clEvEUlN3c108BFloat16EE_EEvS4_RKT_EUliE_EEviT1_,"a",@progbits
	.sectionflags	@""
	.align	4
.nv.constant0._ZN2at6native18elementwise_kernelILi128ELi4EZNS0_22gpu_kernel_impl_nocastIZZZNS0_18GeluCUDAKernelImplERNS_18TensorIteratorBaseENS0_8GeluTypeEENKUlvE_clEvENKUlvE2_clEvEUlN3c108BFloat16EE_EEvS4_RKT_EUliE_EEviT1_:
	.zero		1440


//--------------------- .nv.constant0._ZN2at6native27unrolled_elementwise_kernelIZZZNS0_18GeluCUDAKernelImplERNS_18TensorIteratorBaseENS0_8GeluTypeEENKUlvE_clEvENKUlvE2_clEvEUlN3c108BFloat16EE_St5arrayIPcLm2EELi4E23TrivialOffsetCalculatorILi1EjESE_NS0_6memory15LoadWithoutCastENSF_16StoreWithoutCastEEEviT_T0_T2_T3_T4_T5_ --------------------------
	.section	.nv.constant0._ZN2at6native27unrolled_elementwise_kernelIZZZNS0_18GeluCUDAKernelImplERNS_18TensorIteratorBaseENS0_8GeluTypeEENKUlvE_clEvENKUlvE2_clEvEUlN3c108BFloat16EE_St5arrayIPcLm2EELi4E23TrivialOffsetCalculatorILi1EjESE_NS0_6memory15LoadWithoutCastENSF_16StoreWithoutCastEEEviT_T0_T2_T3_T4_T5_,"a",@progbits
	.sectionflags	@""
	.align	4
.nv.constant0._ZN2at6native27unrolled_elementwise_kernelIZZZNS0_18GeluCUDAKernelImplERNS_18TensorIteratorBaseENS0_8GeluTypeEENKUlvE_clEvENKUlvE2_clEvEUlN3c108BFloat16EE_St5arrayIPcLm2EELi4E23TrivialOffsetCalculatorILi1EjESE_NS0_6memory15LoadWithoutCastENSF_16StoreWithoutCastEEEviT_T0_T2_T3_T4_T5_:
	.zero		924


//--------------------- .nv.constant0._ZN2at6native29vectorized_elementwise_kernelILi2EZZZNS0_18GeluCUDAKernelImplERNS_18TensorIteratorBaseENS0_8GeluTypeEENKUlvE_clEvENKUlvE2_clEvEUlN3c108BFloat16EE_St5arrayIPcLm2EEEEviT0_T1_ --------------------------
	.section	.nv.constant0._ZN2at6native29vectorized_elementwise_kernelILi2EZZZNS0_18GeluCUDAKernelImplERNS_18TensorIteratorBaseENS0_8GeluTypeEENKUlvE_clEvENKUlvE2_clEvEUlN3c108BFloat16EE_St5arrayIPcLm2EEEEviT0_T1_,"a",@progbits
	.sectionflags	@""
	.align	4
.nv.constant0._ZN2at6native29vectorized_elementwise_kernelILi2EZZZNS0_18GeluCUDAKernelImplERNS_18TensorIteratorBaseENS0_8GeluTypeEENKUlvE_clEvENKUlvE2_clEvEUlN3c108BFloat16EE_St5arrayIPcLm2EEEEviT0_T1_:
	.zero		920


//--------------------- .nv.constant0._ZN2at6native29vectorized_elementwise_kernelILi4EZZZNS0_18GeluCUDAKernelImplERNS_18TensorIteratorBaseENS0_8GeluTypeEENKUlvE_clEvENKUlvE2_clEvEUlN3c108BFloat16EE_St5arrayIPcLm2EEEEviT0_T1_ --------------------------
	.section	.nv.constant0._ZN2at6native29vectorized_elementwise_kernelILi4EZZZNS0_18GeluCUDAKernelImplERNS_18TensorIteratorBaseENS0_8GeluTypeEENKUlvE_clEvENKUlvE2_clEvEUlN3c108BFloat16EE_St5arrayIPcLm2EEEEviT0_T1_,"a",@progbits
	.sectionflags	@""
	.align	4
.nv.constant0._ZN2at6native29vectorized_elementwise_kernelILi4EZZZNS0_18GeluCUDAKernelImplERNS_18TensorIteratorBaseENS0_8GeluTypeEENKUlvE_clEvENKUlvE2_clEvEUlN3c108BFloat16EE_St5arrayIPcLm2EEEEviT0_T1_:
	.zero		920


//--------------------- .nv.constant0._ZN2at6native29vectorized_elementwise_kernelILi8EZZZNS0_18GeluCUDAKernelImplERNS_18TensorIteratorBaseENS0_8GeluTypeEENKUlvE_clEvENKUlvE2_clEvEUlN3c108BFloat16EE_St5arrayIPcLm2EEEEviT0_T1_ --------------------------
	.section	.nv.constant0._ZN2at6native29vectorized_elementwise_kernelILi8EZZZNS0_18GeluCUDAKernelImplERNS_18TensorIteratorBaseENS0_8GeluTypeEENKUlvE_clEvENKUlvE2_clEvEUlN3c108BFloat16EE_St5arrayIPcLm2EEEEviT0_T1_,"a",@progbits
	.sectionflags	@""
	.align	4
.nv.constant0._ZN2at6native29vectorized_elementwise_kernelILi8EZZZNS0_18GeluCUDAKernelImplERNS_18TensorIteratorBaseENS0_8GeluTypeEENKUlvE_clEvENKUlvE2_clEvEUlN3c108BFloat16EE_St5arrayIPcLm2EEEEviT0_T1_:
	.zero		920


//--------------------- .nv.constant0._ZN2at6native18elementwise_kernelILi128ELi4EZNS0_15gpu_kernel_implIZZZNS0_18GeluCUDAKernelImplERNS_18TensorIteratorBaseENS0_8GeluTypeEENKUlvE_clEvENKUlvE1_clEvEUlN3c104HalfEE_EEvS4_RKT_EUliE_EEviT1_ --------------------------
	.section	.nv.constant0._ZN2at6native18elementwise_kernelILi128ELi4EZNS0_15gpu_kernel_implIZZZNS0_18GeluCUDAKernelImplERNS_18TensorIteratorBaseENS0_8GeluTypeEENKUlvE_clEvENKUlvE1_clEvEUlN3c104HalfEE_EEvS4_RKT_EUliE_EEviT1_,"a",@progbits
	.sectionflags	@""
	.align	4
.nv.constant0._ZN2at6native18elementwise_kernelILi128ELi4EZNS0_15gpu_kernel_implIZZZNS0_18GeluCUDAKernelImplERNS_18TensorIteratorBaseENS0_8GeluTypeEENKUlvE_clEvENKUlvE1_clEvEUlN3c104HalfEE_EEvS4_RKT_EUliE_EEviT1_:
	.zero		1440


//--------------------- .nv.constant0._ZN2at6native27unrolled_elementwise_kernelIZZZNS0_18GeluCUDAKernelImplERNS_18TensorIteratorBaseENS0_8GeluTypeEENKUlvE_clEvENKUlvE1_clEvEUlN3c104HalfEE_St5arrayIPcLm2EELi4E23TrivialOffsetCalculatorILi1EjESE_NS0_6memory12LoadWithCastILi1EEENSF_13StoreWithCastILi1EEEEEviT_T0_T2_T3_T4_T5_ --------------------------
	.section	.nv.constant0._ZN2at6native27unrolled_elementwise_kernelIZZZNS0_18GeluCUDAKernelImplERNS_18TensorIteratorBaseENS0_8GeluTypeEENKUlvE_clEvENKUlvE1_clEvEUlN3c104HalfEE_St5arrayIPcLm2EELi4E23TrivialOffsetCalculatorILi1EjESE_NS0_6memory12LoadWithCastILi1EEENSF_13StoreWithCastILi1EEEEEviT_T0_T2_T3_T4_T5_,"a",@progbits
	.sectionflags	@""
	.align	4
.nv.constant0._ZN2at6native27unrolled_elementwise_kernelIZZZNS0_18GeluCUDAKernelImplERNS_18TensorIteratorBaseENS0_8GeluTypeEENKUlvE_clEvENKUlvE1_clEvEUlN3c104HalfEE_St5arrayIPcLm2EELi4E23TrivialOffsetCalculatorILi1EjESE_NS0_6memory12LoadWithCastILi1EEENSF_13StoreWithCastILi1EEEEEviT_T0_T2_T3_T4_T5_:
	.zero		940


//--------------------- .nv.constant0._ZN2at6native18elementwise_kernelILi128ELi4EZNS0_22gpu_kernel_impl_nocastIZZZNS0_18GeluCUDAKernelImplERNS_18TensorIteratorBaseENS0_8GeluTypeEENKUlvE_clEvENKUlvE1_clEvEUlN3c104HalfEE_EEvS4_RKT_EUliE_EEviT1_ --------------------------
	.section	.nv.constant0._ZN2at6native18elementwise_kernelILi128ELi4EZNS0_22gpu_kernel_impl_nocastIZZZNS0_18GeluCUDAKernelImplERNS_18TensorIteratorBaseENS0_8GeluTypeEENKUlvE_clEvENKUlvE1_clEvEUlN3c104HalfEE_EEvS4_RKT_EUliE_EEviT1_,"a",@progbits
	.sectionflags	@""
	.align	4
.nv.constant0._ZN2at6native18elementwise_kernelILi128ELi4EZNS0_22gpu_kernel_impl_nocastIZZZNS0_18GeluCUDAKernelImplERNS_18TensorIteratorBaseENS0_8GeluTypeEENKUlvE_clEvENKUlvE1_clEvEUlN3c104HalfEE_EEvS4_RKT_EUliE_EEviT1_:
	.zero		1440


//--------------------- .nv.constant0._ZN2at6native27unrolled_elementwise_kernelIZZZNS0_18GeluCUDAKernelImplERNS_18TensorIteratorBaseENS0_8GeluTypeEENKUlvE_clEvENKUlvE1_clEvEUlN3c104HalfEE_St5arrayIPcLm2EELi4E23TrivialOffsetCalculatorILi1EjESE_NS0_6memory15LoadWithoutCastENSF_16StoreWithoutCastEEEviT_T0_T2_T3_T4_T5_ --------------------------
	.section	.nv.constant0._ZN2at6native27unrolled_elementwise_kernelIZZZNS0_18GeluCUDAKernelImplERNS_18TensorIteratorBaseENS0_8GeluTypeEENKUlvE_clEvENKUlvE1_clEvEUlN3c104HalfEE_St5arrayIPcLm2EELi4E23TrivialOffsetCalculatorILi1EjESE_NS0_6memory15LoadWithoutCastENSF_16StoreWithoutCastEEEviT_T0_T2_T3_T4_T5_,"a",@progbits
	.sectionflags	@""
	.align	4
.nv.constant0._ZN2at6native27unrolled_elementwise_kernelIZZZNS0_18GeluCUDAKernelImplERNS_18TensorIteratorBaseENS0_8GeluTypeEENKUlvE_clEvENKUlvE1_clEvEUlN3c104HalfEE_St5arrayIPcLm2EELi4E23TrivialOffsetCalculatorILi1EjESE_NS0_6memory15LoadWithoutCastENSF_16StoreWithoutCastEEEviT_T0_T2_T3_T4_T5_:
	.zero		924


//--------------------- .nv.constant0._ZN2at6native29vectorized_elementwise_kernelILi2EZZZNS0_18GeluCUDAKernelImplERNS_18TensorIteratorBaseENS0_8GeluTypeEENKUlvE_clEvENKUlvE1_clEvEUlN3c104HalfEE_St5arrayIPcLm2EEEEviT0_T1_ --------------------------
	.section	.nv.constant0._ZN2at6native29vectorized_elementwise_kernelILi2EZZZNS0_18GeluCUDAKernelImplERNS_18TensorIteratorBaseENS0_8GeluTypeEENKUlvE_clEvENKUlvE1_clEvEUlN3c104HalfEE_St5arrayIPcLm2EEEEviT0_T1_,"a",@progbits
	.sectionflags	@""
	.align	4
.nv.constant0._ZN2at6native29vectorized_elementwise_kernelILi2EZZZNS0_18GeluCUDAKernelImplERNS_18TensorIteratorBaseENS0_8GeluTypeEENKUlvE_clEvENKUlvE1_clEvEUlN3c104HalfEE_St5arrayIPcLm2EEEEviT0_T1_:
	.zero		920


//--------------------- .nv.constant0._ZN2at6native29vectorized_elementwise_kernelILi4EZZZNS0_18GeluCUDAKernelImplERNS_18TensorIteratorBaseENS0_8GeluTypeEENKUlvE_clEvENKUlvE1_clEvEUlN3c104HalfEE_St5arrayIPcLm2EEEEviT0_T1_ --------------------------
	.section	.nv.constant0._ZN2at6native29vectorized_elementwise_kernelILi4EZZZNS0_18GeluCUDAKernelImplERNS_18TensorIteratorBaseENS0_8GeluTypeEENKUlvE_clEvENKUlvE1_clEvEUlN3c104HalfEE_St5arrayIPcLm2EEEEviT0_T1_,"a",@progbits
	.sectionflags	@""
	.align	4
.nv.constant0._ZN2at6native29vectorized_elementwise_kernelILi4EZZZNS0_18GeluCUDAKernelImplERNS_18TensorIteratorBaseENS0_8GeluTypeEENKUlvE_clEvENKUlvE1_clEvEUlN3c104HalfEE_St5arrayIPcLm2EEEEviT0_T1_:
	.zero		920


//--------------------- .nv.constant0._ZN2at6native29vectorized_elementwise_kernelILi8EZZZNS0_18GeluCUDAKernelImplERNS_18TensorIteratorBaseENS0_8GeluTypeEENKUlvE_clEvENKUlvE1_clEvEUlN3c104HalfEE_St5arrayIPcLm2EEEEviT0_T1_ --------------------------
	.section	.nv.constant0._ZN2at6native29vectorized_elementwise_kernelILi8EZZZNS0_18GeluCUDAKernelImplERNS_18TensorIteratorBaseENS0_8GeluTypeEENKUlvE_clEvENKUlvE1_clEvEUlN3c104HalfEE_St5arrayIPcLm2EEEEviT0_T1_,"a",@progbits
	.sectionflags	@""
	.align	4
.nv.constant0._ZN2at6native29vectorized_elementwise_kernelILi8EZZZNS0_18GeluCUDAKernelImplERNS_18TensorIteratorBaseENS0_8GeluTypeEENKUlvE_clEvENKUlvE1_clEvEUlN3c104HalfEE_St5arrayIPcLm2EEEEviT0_T1_:
	.zero		920


//--------------------- .nv.constant0._ZN2at6native18elementwise_kernelILi128ELi4EZNS0_15gpu_kernel_implIZZZNS0_18GeluCUDAKernelImplERNS_18TensorIteratorBaseENS0_8GeluTypeEENKUlvE_clEvENKUlvE0_clEvEUlfE_EEvS4_RKT_EUliE_EEviT1_ --------------------------
	.section	.nv.constant0._ZN2at6native18elementwise_kernelILi128ELi4EZNS0_15gpu_kernel_implIZZZNS0_18GeluCUDAKernelImplERNS_18TensorIteratorBaseENS0_8GeluTypeEENKUlvE_clEvENKUlvE0_clEvEUlfE_EEvS4_RKT_EUliE_EEviT1_,"a",@progbits
	.sectionflags	@""
	.align	4
.nv.constant0._ZN2at6native18elementwise_kernelILi128ELi4EZNS0_15gpu_kernel_implIZZZNS0_18GeluCUDAKernelImplERNS_18TensorIteratorBaseENS0_8GeluTypeEENKUlvE_clEvENKUlvE0_clEvEUlfE_EEvS4_RKT_EUliE_EEviT1_:
	.zero		1440


//--------------------- .nv.constant0._ZN2at6native27unrolled_elementwise_kernelIZZZNS0_18GeluCUDAKernelImplERNS_18TensorIteratorBaseENS0_8GeluTypeEENKUlvE_clEvENKUlvE0_clEvEUlfE_St5arrayIPcLm2EELi4E23TrivialOffsetCalculatorILi1EjESC_NS0_6memory12LoadWithCastILi1EEENSD_13StoreWithCastILi1EEEEEviT_T0_T2_T3_T4_T5_ --------------------------
	.section	.nv.constant0._ZN2at6native27unrolled_elementwise_kernelIZZZNS0_18GeluCUDAKernelImplERNS_18TensorIteratorBaseENS0_8GeluTypeEENKUlvE_clEvENKUlvE0_clEvEUlfE_St5arrayIPcLm2EELi4E23TrivialOffsetCalculatorILi1EjESC_NS0_6memory12LoadWithCastILi1EEENSD_13StoreWithCastILi1EEEEEviT_T0_T2_T3_T4_T5_,"a",@progbits
	.sectionflags	@""
	.align	4
.nv.constant0._ZN2at6native27unrolled_elementwise_kernelIZZZNS0_18GeluCUDAKernelImplERNS_18TensorIteratorBaseENS0_8GeluTypeEENKUlvE_clEvENKUlvE0_clEvEUlfE_St5arrayIPcLm2EELi4E23TrivialOffsetCalculatorILi1EjESC_NS0_6memory12LoadWithCastILi1EEENSD_13StoreWithCastILi1EEEEEviT_T0_T2_T3_T4_T5_:
	.zero		940


//--------------------- .nv.constant0._ZN2at6native18elementwise_kernelILi128ELi2EZNS0_22gpu_kernel_impl_nocastIZZZNS0_18GeluCUDAKernelImplERNS_18TensorIteratorBaseENS0_8GeluTypeEENKUlvE_clEvENKUlvE0_clEvEUlfE_EEvS4_RKT_EUliE_EEviT1_ --------------------------
	.section	.nv.constant0._ZN2at6native18elementwise_kernelILi128ELi2EZNS0_22gpu_kernel_impl_nocastIZZZNS0_18GeluCUDAKernelImplERNS_18TensorIteratorBaseENS0_8GeluTypeEENKUlvE_clEvENKUlvE0_clEvEUlfE_EEvS4_RKT_EUliE_EEviT1_,"a",@progbits
	.sectionflags	@""
	.align	4
.nv.constant0._ZN2at6native18elementwise_kernelILi128ELi2EZNS0_22gpu_kernel_impl_nocastIZZZNS0_18GeluCUDAKernelImplERNS_18TensorIteratorBaseENS0_8GeluTypeEENKUlvE_clEvENKUlvE0_clEvEUlfE_EEvS4_RKT_EUliE_EEviT1_:
	.zero		1440


//--------------------- .nv.constant0._ZN2at6native27unrolled_elementwise_kernelIZZZNS0_18GeluCUDAKernelImplERNS_18TensorIteratorBaseENS0_8GeluTypeEENKUlvE_clEvENKUlvE0_clEvEUlfE_St5arrayIPcLm2EELi4E23TrivialOffsetCalculatorILi1EjESC_NS0_6memory15LoadWithoutCastENSD_16StoreWithoutCastEEEviT_T0_T2_T3_T4_T5_ --------------------------
	.section	.nv.constant0._ZN2at6native27unrolled_elementwise_kernelIZZZNS0_18GeluCUDAKernelImplERNS_18TensorIteratorBaseENS0_8GeluTypeEENKUlvE_clEvENKUlvE0_clEvEUlfE_St5arrayIPcLm2EELi4E23TrivialOffsetCalculatorILi1EjESC_NS0_6memory15LoadWithoutCastENSD_16StoreWithoutCastEEEviT_T0_T2_T3_T4_T5_,"a",@progbits
	.sectionflags	@""
	.align	4
.nv.constant0._ZN2at6native27unrolled_elementwise_kernelIZZZNS0_18GeluCUDAKernelImplERNS_18TensorIteratorBaseENS0_8GeluTypeEENKUlvE_clEvENKUlvE0_clEvEUlfE_St5arrayIPcLm2EELi4E23TrivialOffsetCalculatorILi1EjESC_NS0_6memory15LoadWithoutCastENSD_16StoreWithoutCastEEEviT_T0_T2_T3_T4_T5_:
	.zero		924


//--------------------- .nv.constant0._ZN2at6native29vectorized_elementwise_kernelILi2EZZZNS0_18GeluCUDAKernelImplERNS_18TensorIteratorBaseENS0_8GeluTypeEENKUlvE_clEvENKUlvE0_clEvEUlfE_St5arrayIPcLm2EEEEviT0_T1_ --------------------------
	.section	.nv.constant0._ZN2at6native29vectorized_elementwise_kernelILi2EZZZNS0_18GeluCUDAKernelImplERNS_18TensorIteratorBaseENS0_8GeluTypeEENKUlvE_clEvENKUlvE0_clEvEUlfE_St5arrayIPcLm2EEEEviT0_T1_,"a",@progbits
	.sectionflags	@""
	.align	4
.nv.constant0._ZN2at6native29vectorized_elementwise_kernelILi2EZZZNS0_18GeluCUDAKernelImplERNS_18TensorIteratorBaseENS0_8GeluTypeEENKUlvE_clEvENKUlvE0_clEvEUlfE_St5arrayIPcLm2EEEEviT0_T1_:
	.zero		920


//--------------------- .nv.constant0._ZN2at6native29vectorized_elementwise_kernelILi4EZZZNS0_18GeluCUDAKernelImplERNS_18TensorIteratorBaseENS0_8GeluTypeEENKUlvE_clEvENKUlvE0_clEvEUlfE_St5arrayIPcLm2EEEEviT0_T1_ --------------------------
	.section	.nv.constant0._ZN2at6native29vectorized_elementwise_kernelILi4EZZZNS0_18GeluCUDAKernelImplERNS_18TensorIteratorBaseENS0_8GeluTypeEENKUlvE_clEvENKUlvE0_clEvEUlfE_St5arrayIPcLm2EEEEviT0_T1_,"a",@progbits
	.sectionflags	@""
	.align	4
.nv.constant0._ZN2at6native29vectorized_elementwise_kernelILi4EZZZNS0_18GeluCUDAKernelImplERNS_18TensorIteratorBaseENS0_8GeluTypeEENKUlvE_clEvENKUlvE0_clEvEUlfE_St5arrayIPcLm2EEEEviT0_T1_:
	.zero		920


//--------------------- .nv.constant0._ZN2at6native29vectorized_elementwise_kernelILi8EZZZNS0_18GeluCUDAKernelImplERNS_18TensorIteratorBaseENS0_8GeluTypeEENKUlvE_clEvENKUlvE0_clEvEUlfE_St5arrayIPcLm2EEEEviT0_T1_ --------------------------
	.section	.nv.constant0._ZN2at6native29vectorized_elementwise_kernelILi8EZZZNS0_18GeluCUDAKernelImplERNS_18TensorIteratorBaseENS0_8GeluTypeEENKUlvE_clEvENKUlvE0_clEvEUlfE_St5arrayIPcLm2EEEEviT0_T1_,"a",@progbits
	.sectionflags	@""
	.align	4
.nv.constant0._ZN2at6native29vectorized_elementwise_kernelILi8EZZZNS0_18GeluCUDAKernelImplERNS_18TensorIteratorBaseENS0_8GeluTypeEENKUlvE_clEvENKUlvE0_clEvEUlfE_St5arrayIPcLm2EEEEviT0_T1_:
	.zero		920


//--------------------- .nv.constant0._ZN2at6native18elementwise_kernelILi128ELi4EZNS0_15gpu_kernel_implIZZZNS0_18GeluCUDAKernelImplERNS_18TensorIteratorBaseENS0_8GeluTypeEENKUlvE_clEvENKUlvE_clEvEUldE_EEvS4_RKT_EUliE_EEviT1_ --------------------------
	.section	.nv.constant0._ZN2at6native18elementwise_kernelILi128ELi4EZNS0_15gpu_kernel_implIZZZNS0_18GeluCUDAKernelImplERNS_18TensorIteratorBaseENS0_8GeluTypeEENKUlvE_clEvENKUlvE_clEvEUldE_EEvS4_RKT_EUliE_EEviT1_,"a",@progbits
	.sectionflags	@""
	.align	4
.nv.constant0._ZN2at6native18elementwise_kernelILi128ELi4EZNS0_15gpu_kernel_implIZZZNS0_18GeluCUDAKernelImplERNS_18TensorIteratorBaseENS0_8GeluTypeEENKUlvE_clEvENKUlvE_clEvEUldE_EEvS4_RKT_EUliE_EEviT1_:
	.zero		1440


//--------------------- .nv.constant0._ZN2at6native27unrolled_elementwise_kernelIZZZNS0_18GeluCUDAKernelImplERNS_18TensorIteratorBaseENS0_8GeluTypeEENKUlvE_clEvENKUlvE_clEvEUldE_St5arrayIPcLm2EELi4E23TrivialOffsetCalculatorILi1EjESC_NS0_6memory12LoadWithCastILi1EEENSD_13StoreWithCastILi1EEEEEviT_T0_T2_T3_T4_T5_ --------------------------
	.section	.nv.constant0._ZN2at6native27unrolled_elementwise_kernelIZZZNS0_18GeluCUDAKernelImplERNS_18TensorIteratorBaseENS0_8GeluTypeEENKUlvE_clEvENKUlvE_clEvEUldE_St5arrayIPcLm2EELi4E23TrivialOffsetCalculatorILi1EjESC_NS0_6memory12LoadWithCastILi1EEENSD_13StoreWithCastILi1EEEEEviT_T0_T2_T3_T4_T5_,"a",@progbits
	.sectionflags	@""
	.align	4
.nv.constant0._ZN2at6native27unrolled_elementwise_kernelIZZZNS0_18GeluCUDAKernelImplERNS_18TensorIteratorBaseENS0_8GeluTypeEENKUlvE_clEvENKUlvE_clEvEUldE_St5arrayIPcLm2EELi4E23TrivialOffsetCalculatorILi1EjESC_NS0_6memory12LoadWithCastILi1EEENSD_13StoreWithCastILi1EEEEEviT_T0_T2_T3_T4_T5_:
	.zero		940


//--------------------- .nv.constant0._ZN2at6native18elementwise_kernelILi128ELi2EZNS0_22gpu_kernel_impl_nocastIZZZNS0_18GeluCUDAKernelImplERNS_18TensorIteratorBaseENS0_8GeluTypeEENKUlvE_clEvENKUlvE_clEvEUldE_EEvS4_RKT_EUliE_EEviT1_ --------------------------
	.section	.nv.constant0._ZN2at6native18elementwise_kernelILi128ELi2EZNS0_22gpu_kernel_impl_nocastIZZZNS0_18GeluCUDAKernelImplERNS_18TensorIteratorBaseENS0_8GeluTypeEENKUlvE_clEvENKUlvE_clEvEUldE_EEvS4_RKT_EUliE_EEviT1_,"a",@progbits
	.sectionflags	@""
	.align	4
.nv.constant0._ZN2at6native18elementwise_kernelILi128ELi2EZNS0_22gpu_kernel_impl_nocastIZZZNS0_18GeluCUDAKernelImplERNS_18TensorIteratorBaseENS0_8GeluTypeEENKUlvE_clEvENKUlvE_clEvEUldE_EEvS4_RKT_EUliE_EEviT1_:
	.zero		1440


//--------------------- .nv.constant0._ZN2at6native27unrolled_elementwise_kernelIZZZNS0_18GeluCUDAKernelImplERNS_18TensorIteratorBaseENS0_8GeluTypeEENKUlvE_clEvENKUlvE_clEvEUldE_St5arrayIPcLm2EELi4E23TrivialOffsetCalculatorILi1EjESC_NS0_6memory15LoadWithoutCastENSD_16StoreWithoutCastEEEviT_T0_T2_T3_T4_T5_ --------------------------
	.section	.nv.constant0._ZN2at6native27unrolled_elementwise_kernelIZZZNS0_18GeluCUDAKernelImplERNS_18TensorIteratorBaseENS0_8GeluTypeEENKUlvE_clEvENKUlvE_clEvEUldE_St5arrayIPcLm2EELi4E23TrivialOffsetCalculatorILi1EjESC_NS0_6memory15LoadWithoutCastENSD_16StoreWithoutCastEEEviT_T0_T2_T3_T4_T5_,"a",@progbits
	.sectionflags	@""
	.align	4
.nv.constant0._ZN2at6native27unrolled_elementwise_kernelIZZZNS0_18GeluCUDAKernelImplERNS_18TensorIteratorBaseENS0_8GeluTypeEENKUlvE_clEvENKUlvE_clEvEUldE_St5arrayIPcLm2EELi4E23TrivialOffsetCalculatorILi1EjESC_NS0_6memory15LoadWithoutCastENSD_16StoreWithoutCastEEEviT_T0_T2_T3_T4_T5_:
	.zero		924


//--------------------- .nv.constant0._ZN2at6native29vectorized_elementwise_kernelILi2EZZZNS0_18GeluCUDAKernelImplERNS_18TensorIteratorBaseENS0_8GeluTypeEENKUlvE_clEvENKUlvE_clEvEUldE_St5arrayIPcLm2EEEEviT0_T1_ --------------------------
	.section	.nv.constant0._ZN2at6native29vectorized_elementwise_kernelILi2EZZZNS0_18GeluCUDAKernelImplERNS_18TensorIteratorBaseENS0_8GeluTypeEENKUlvE_clEvENKUlvE_clEvEUldE_St5arrayIPcLm2EEEEviT0_T1_,"a",@progbits
	.sectionflags	@""
	.align	4
.nv.constant0._ZN2at6native29vectorized_elementwise_kernelILi2EZZZNS0_18GeluCUDAKernelImplERNS_18TensorIteratorBaseENS0_8GeluTypeEENKUlvE_clEvENKUlvE_clEvEUldE_St5arrayIPcLm2EEEEviT0_T1_:
	.zero		920


//--------------------- .nv.constant0._ZN2at6native29vectorized_elementwise_kernelILi4EZZZNS0_18GeluCUDAKernelImplERNS_18TensorIteratorBaseENS0_8GeluTypeEENKUlvE_clEvENKUlvE_clEvEUldE_St5arrayIPcLm2EEEEviT0_T1_ --------------------------
	.section	.nv.constant0._ZN2at6native29vectorized_elementwise_kernelILi4EZZZNS0_18GeluCUDAKernelImplERNS_18TensorIteratorBaseENS0_8GeluTypeEENKUlvE_clEvENKUlvE_clEvEUldE_St5arrayIPcLm2EEEEviT0_T1_,"a",@progbits
	.sectionflags	@""
	.align	4
.nv.constant0._ZN2at6native29vectorized_elementwise_kernelILi4EZZZNS0_18GeluCUDAKernelImplERNS_18TensorIteratorBaseENS0_8GeluTypeEENKUlvE_clEvENKUlvE_clEvEUldE_St5arrayIPcLm2EEEEviT0_T1_:
	.zero		920


//--------------------- .nv.constant0._ZN2at6native29vectorized_elementwise_kernelILi8EZZZNS0_18GeluCUDAKernelImplERNS_18TensorIteratorBaseENS0_8GeluTypeEENKUlvE_clEvENKUlvE_clEvEUldE_St5arrayIPcLm2EEEEviT0_T1_ --------------------------
	.section	.nv.constant0._ZN2at6native29vectorized_elementwise_kernelILi8EZZZNS0_18GeluCUDAKernelImplERNS_18TensorIteratorBaseENS0_8GeluTypeEENKUlvE_clEvENKUlvE_clEvEUldE_St5arrayIPcLm2EEEEviT0_T1_,"a",@progbits
	.sectionflags	@""
	.align	4
.nv.constant0._ZN2at6native29vectorized_elementwise_kernelILi8EZZZNS0_18GeluCUDAKernelImplERNS_18TensorIteratorBaseENS0_8GeluTypeEENKUlvE_clEvENKUlvE_clEvEUldE_St5arrayIPcLm2EEEEviT0_T1_:
	.zero		920


//--------------------- SYMBOLS --------------------------

	.type		.nv.reservedSmem.offset0,@object
	.size		.nv.reservedSmem.offset0,0x4
	.type		__assertfail,@function
